	.target	sm_90a

	.elftype	@"ET_EXEC"


//--------------------- .note.nv.tkinfo           --------------------------
	.section	.note.nv.tkinfo,"",@"SHT_NOTE"
	.sectionflags	@"SHF_NOTE_NV_TKINFO"
	.tkinfo
        /*0018*/ 	.word	0x00000002
        /*0030*/ 	.string	""
        /*0030*/ 	.string	"ptxas"
        /*0030*/ 	.string	"Cuda compilation tools, release 13.0, V13.0.88"
        /*0030*/ 	.string	"Build cuda_13.0.r13.0/compiler.36424714_0"
        /*0030*/ 	.string	"-arch sm_90a -m 64 "



//--------------------- .note.nv.cuinfo           --------------------------
	.section	.note.nv.cuinfo,"",@"SHT_NOTE"
	.sectionflags	@"SHF_NOTE_NV_CUINFO"
        /*0018*/ 	.short	0x0002
        /*001a*/ 	.short	0x005a
        /*001c*/ 	.short	0x0082
	.zero		2


//--------------------- .nv.info                  --------------------------
	.section	.nv.info,"",@"SHT_CUDA_INFO"
	.align	4


	//----- nvinfo : EIATTR_REGCOUNT
	.align		4
        /*0000*/ 	.byte	0x04, 0x2f
        /*0002*/ 	.short	(.L_23 - .L_22)
	.align		4
.L_22:
        /*0004*/ 	.word	index@(_ZN7cutlass13device_kernelIN5flash11enable_sm90INS1_16FlashAttnFwdSm90INS1_25CollectiveMainloopFwdSm90ILi2EN4cute5tupleIJNS5_1CILi1EEES8_S8_EEENS6_IJNS7_ILi128EEENS7_ILi112EEENS7_ILi192EEEEEELi192ENS_6half_tEfNS_4arch4Sm90ELb1ELb0ELb1ELb1ELb0ELb1ELb0ELb1ELb1ELb0ELb0ELb0EEENS1_21CollectiveEpilogueFwdINS6_IJSA_SC_SB_EEES9_SE_SG_Li256ELb1ELb0ELb0ELb0EEENS1_36VarlenDynamicPersistentTileSchedulerILi128ELi112ELi256ELi32ELb0ELb0ELb1ELb1ELb1ELb1EEEEEEEEEvNT_6ParamsE)
        /*0008*/ 	.word	0x000000a8


	//----- nvinfo : EIATTR_FRAME_SIZE
	.align		4
.L_23:
        /*000c*/ 	.byte	0x04, 0x11
        /*000e*/ 	.short	(.L_25 - .L_24)
	.align		4
.L_24:
        /*0010*/ 	.word	index@(_ZN7cutlass13device_kernelIN5flash11enable_sm90INS1_16FlashAttnFwdSm90INS1_25CollectiveMainloopFwdSm90ILi2EN4cute5tupleIJNS5_1CILi1EEES8_S8_EEENS6_IJNS7_ILi128EEENS7_ILi112EEENS7_ILi192EEEEEELi192ENS_6half_tEfNS_4arch4Sm90ELb1ELb0ELb1ELb1ELb0ELb1ELb0ELb1ELb1ELb0ELb0ELb0EEENS1_21CollectiveEpilogueFwdINS6_IJSA_SC_SB_EEES9_SE_SG_Li256ELb1ELb0ELb0ELb0EEENS1_36VarlenDynamicPersistentTileSchedulerILi128ELi112ELi256ELi32ELb0ELb0ELb1ELb1ELb1ELb1EEEEEEEEEvNT_6ParamsE)
        /*0014*/ 	.word	0x00000088


	//----- nvinfo : EIATTR_REGCOUNT
	.align		4
.L_25:
        /*0018*/ 	.byte	0x04, 0x2f
        /*001a*/ 	.short	(.L_27 - .L_26)
	.align		4
.L_26:
        /*001c*/ 	.word	index@(_ZN7cutlass13device_kernelIN5flash11enable_sm90INS1_16FlashAttnFwdSm90INS1_25CollectiveMainloopFwdSm90ILi2EN4cute5tupleIJNS5_1CILi1EEES8_S8_EEENS6_IJNS7_ILi128EEENS7_ILi112EEENS7_ILi192EEEEEELi192ENS_6half_tEfNS_4arch4Sm90ELb1ELb0ELb1ELb1ELb0ELb0ELb0ELb1ELb1ELb0ELb0ELb0EEENS1_21CollectiveEpilogueFwdINS6_IJSA_SC_SB_EEES9_SE_SG_Li256ELb1ELb0ELb0ELb0EEENS1_36VarlenDynamicPersistentTileSchedulerILi128ELi112ELi256ELi32ELb0ELb0ELb1ELb1ELb1ELb1EEEEEEEEEvNT_6ParamsE)
        /*0020*/ 	.word	0x000000a8


	//----- nvinfo : EIATTR_FRAME_SIZE
	.align		4
.L_27:
        /*0024*/ 	.byte	0x04, 0x11
        /*0026*/ 	.short	(.L_29 - .L_28)
	.align		4
.L_28:
        /*0028*/ 	.word	index@(_ZN7cutlass13device_kernelIN5flash11enable_sm90INS1_16FlashAttnFwdSm90INS1_25CollectiveMainloopFwdSm90ILi2EN4cute5tupleIJNS5_1CILi1EEES8_S8_EEENS6_IJNS7_ILi128EEENS7_ILi112EEENS7_ILi192EEEEEELi192ENS_6half_tEfNS_4arch4Sm90ELb1ELb0ELb1ELb1ELb0ELb0ELb0ELb1ELb1ELb0ELb0ELb0EEENS1_21CollectiveEpilogueFwdINS6_IJSA_SC_SB_EEES9_SE_SG_Li256ELb1ELb0ELb0ELb0EEENS1_36VarlenDynamicPersistentTileSchedulerILi128ELi112ELi256ELi32ELb0ELb0ELb1ELb1ELb1ELb1EEEEEEEEEvNT_6ParamsE)
        /*002c*/ 	.word	0x00000030


	//----- nvinfo : EIATTR_REGCOUNT
	.align		4
.L_29:
        /*0030*/ 	.byte	0x04, 0x2f
        /*0032*/ 	.short	(.L_31 - .L_30)
	.align		4
.L_30:
        /*0034*/ 	.word	index@(_ZN7cutlass13device_kernelIN5flash11enable_sm90INS1_16FlashAttnFwdSm90INS1_25CollectiveMainloopFwdSm90ILi2EN4cute5tupleIJNS5_1CILi1EEES8_S8_EEENS6_IJNS7_ILi128EEENS7_ILi112EEENS7_ILi192EEEEEELi192ENS_6half_tEfNS_4arch4Sm90ELb1ELb0ELb1ELb0ELb0ELb0ELb0ELb1ELb1ELb0ELb0ELb0EEENS1_21CollectiveEpilogueFwdINS6_IJSA_SC_SB_EEES9_SE_SG_Li256ELb0ELb0ELb0ELb0EEENS1_30DynamicPersistentTileSchedulerILi256ELi32ELb0ELb0ELb1EEEEEEEEEvNT_6ParamsE)
        /*0038*/ 	.word	0x000000a8


	//----- nvinfo : EIATTR_FRAME_SIZE
	.align		4
.L_31:
        /*003c*/ 	.byte	0x04, 0x11
        /*003e*/ 	.short	(.L_33 - .L_32)
	.align		4
.L_32:
        /*0040*/ 	.word	index@(_ZN7cutlass13device_kernelIN5flash11enable_sm90INS1_16FlashAttnFwdSm90INS1_25CollectiveMainloopFwdSm90ILi2EN4cute5tupleIJNS5_1CILi1EEES8_S8_EEENS6_IJNS7_ILi128EEENS7_ILi112EEENS7_ILi192EEEEEELi192ENS_6half_tEfNS_4arch4Sm90ELb1ELb0ELb1ELb0ELb0ELb0ELb0ELb1ELb1ELb0ELb0ELb0EEENS1_21CollectiveEpilogueFwdINS6_IJSA_SC_SB_EEES9_SE_SG_Li256ELb0ELb0ELb0ELb0EEENS1_30DynamicPersistentTileSchedulerILi256ELi32ELb0ELb0ELb1EEEEEEEEEvNT_6ParamsE)
        /*0044*/ 	.word	0x00000010


	//----- nvinfo : EIATTR_REGCOUNT
	.align		4
.L_33:
        /*0048*/ 	.byte	0x04, 0x2f
        /*004a*/ 	.short	(.L_35 - .L_34)
	.align		4
.L_34:
        /*004c*/ 	.word	index@(_ZN7cutlass13device_kernelIN5flash11enable_sm90INS1_16FlashAttnFwdSm90INS1_25CollectiveMainloopFwdSm90ILi2EN4cute5tupleIJNS5_1CILi1EEES8_S8_EEENS6_IJNS7_ILi128EEENS7_ILi96EEENS7_ILi192EEEEEELi192ENS_6half_tEfNS_4arch4Sm90ELb0ELb1ELb1ELb1ELb0ELb1ELb0ELb1ELb1ELb0ELb0ELb0EEENS1_21CollectiveEpilogueFwdINS6_IJSA_SC_SB_EEES9_SE_SG_Li256ELb1ELb0ELb0ELb0EEENS1_36VarlenDynamicPersistentTileSchedulerILi128ELi96ELi256ELi32ELb0ELb0ELb1ELb1ELb0ELb1EEEEEEEEEvNT_6ParamsE)
        /*0050*/ 	.word	0x000000a8


	//----- nvinfo : EIATTR_FRAME_SIZE
	.align		4
.L_35:
        /*0054*/ 	.byte	0x04, 0x11
        /*0056*/ 	.short	(.L_37 - .L_36)
	.align		4
.L_36:
        /*0058*/ 	.word	index@(_ZN7cutlass13device_kernelIN5flash11enable_sm90INS1_16FlashAttnFwdSm90INS1_25CollectiveMainloopFwdSm90ILi2EN4cute5tupleIJNS5_1CILi1EEES8_S8_EEENS6_IJNS7_ILi128EEENS7_ILi96EEENS7_ILi192EEEEEELi192ENS_6half_tEfNS_4arch4Sm90ELb0ELb1ELb1ELb1ELb0ELb1ELb0ELb1ELb1ELb0ELb0ELb0EEENS1_21CollectiveEpilogueFwdINS6_IJSA_SC_SB_EEES9_SE_SG_Li256ELb1ELb0ELb0ELb0EEENS1_36VarlenDynamicPersistentTileSchedulerILi128ELi96ELi256ELi32ELb0ELb0ELb1ELb1ELb0ELb1EEEEEEEEEvNT_6ParamsE)
        /*005c*/ 	.word	0x00000058


	//----- nvinfo : EIATTR_REGCOUNT
	.align		4
.L_37:
        /*0060*/ 	.byte	0x04, 0x2f
        /*0062*/ 	.short	(.L_39 - .L_38)
	.align		4
.L_38:
        /*0064*/ 	.word	index@(_ZN7cutlass13device_kernelIN5flash11enable_sm90INS1_16FlashAttnFwdSm90INS1_25CollectiveMainloopFwdSm90ILi2EN4cute5tupleIJNS5_1CILi1EEES8_S8_EEENS6_IJNS7_ILi128EEENS7_ILi96EEENS7_ILi192EEEEEELi192ENS_6half_tEfNS_4arch4Sm90ELb0ELb1ELb1ELb1ELb0ELb0ELb0ELb1ELb1ELb0ELb0ELb0EEENS1_21CollectiveEpilogueFwdINS6_IJSA_SC_SB_EEES9_SE_SG_Li256ELb1ELb0ELb0ELb0EEENS1_36VarlenDynamicPersistentTileSchedulerILi128ELi96ELi256ELi32ELb0ELb0ELb1ELb1ELb0ELb1EEEEEEEEEvNT_6ParamsE)
        /*0068*/ 	.word	0x000000a8


	//----- nvinfo : EIATTR_FRAME_SIZE
	.align		4
.L_39:
        /*006c*/ 	.byte	0x04, 0x11
        /*006e*/ 	.short	(.L_41 - .L_40)
	.align		4
.L_40:
        /*0070*/ 	.word	index@(_ZN7cutlass13device_kernelIN5flash11enable_sm90INS1_16FlashAttnFwdSm90INS1_25CollectiveMainloopFwdSm90ILi2EN4cute5tupleIJNS5_1CILi1EEES8_S8_EEENS6_IJNS7_ILi128EEENS7_ILi96EEENS7_ILi192EEEEEELi192ENS_6half_tEfNS_4arch4Sm90ELb0ELb1ELb1ELb1ELb0ELb0ELb0ELb1ELb1ELb0ELb0ELb0EEENS1_21CollectiveEpilogueFwdINS6_IJSA_SC_SB_EEES9_SE_SG_Li256ELb1ELb0ELb0ELb0EEENS1_36VarlenDynamicPersistentTileSchedulerILi128ELi96ELi256ELi32ELb0ELb0ELb1ELb1ELb0ELb1EEEEEEEEEvNT_6ParamsE)
        /*0074*/ 	.word	0x00000028


	//----- nvinfo : EIATTR_REGCOUNT
	.align		4
.L_41:
        /*0078*/ 	.byte	0x04, 0x2f
        /*007a*/ 	.short	(.L_43 - .L_42)
	.align		4
.L_42:
        /*007c*/ 	.word	index@(_ZN7cutlass13device_kernelIN5flash11enable_sm90INS1_16FlashAttnFwdSm90INS1_25CollectiveMainloopFwdSm90ILi2EN4cute5tupleIJNS5_1CILi1EEES8_S8_EEENS6_IJNS7_ILi128EEENS7_ILi96EEENS7_ILi192EEEEEELi192ENS_6half_tEfNS_4arch4Sm90ELb0ELb1ELb1ELb0ELb0ELb0ELb0ELb1ELb1ELb0ELb0ELb0EEENS1_21CollectiveEpilogueFwdINS6_IJSA_SC_SB_EEES9_SE_SG_Li256ELb0ELb0ELb0ELb0EEENS1_30DynamicPersistentTileSchedulerILi256ELi32ELb0ELb0ELb1EEEEEEEEEvNT_6ParamsE)
        /*0080*/ 	.word	0x000000a8


	//----- nvinfo : EIATTR_FRAME_SIZE
	.align		4
.L_43:
        /*0084*/ 	.byte	0x04, 0x11
        /*0086*/ 	.short	(.L_45 - .L_44)
	.align		4
.L_44:
        /*0088*/ 	.word	index@(_ZN7cutlass13device_kernelIN5flash11enable_sm90INS1_16FlashAttnFwdSm90INS1_25CollectiveMainloopFwdSm90ILi2EN4cute5tupleIJNS5_1CILi1EEES8_S8_EEENS6_IJNS7_ILi128EEENS7_ILi96EEENS7_ILi192EEEEEELi192ENS_6half_tEfNS_4arch4Sm90ELb0ELb1ELb1ELb0ELb0ELb0ELb0ELb1ELb1ELb0ELb0ELb0EEENS1_21CollectiveEpilogueFwdINS6_IJSA_SC_SB_EEES9_SE_SG_Li256ELb0ELb0ELb0ELb0EEENS1_30DynamicPersistentTileSchedulerILi256ELi32ELb0ELb0ELb1EEEEEEEEEvNT_6ParamsE)
        /*008c*/ 	.word	0x00000008


	//----- nvinfo : EIATTR_REGCOUNT
	.align		4
.L_45:
        /*0090*/ 	.byte	0x04, 0x2f
        /*0092*/ 	.short	(.L_47 - .L_46)
	.align		4
.L_46:
        /*0094*/ 	.word	index@(_ZN7cutlass13device_kernelIN5flash11enable_sm90INS1_16FlashAttnFwdSm90INS1_25CollectiveMainloopFwdSm90ILi2EN4cute5tupleIJNS5_1CILi1EEES8_S8_EEENS6_IJNS7_ILi128EEENS7_ILi112EEENS7_ILi192EEEEEELi192ENS_6half_tEfNS_4arch4Sm90ELb0ELb0ELb1ELb1ELb0ELb1ELb0ELb1ELb1ELb0ELb0ELb0EEENS1_21CollectiveEpilogueFwdINS6_IJSA_SC_SB_EEES9_SE_SG_Li256ELb1ELb0ELb0ELb0EEENS1_36VarlenDynamicPersistentTileSchedulerILi128ELi112ELi256ELi32ELb0ELb0ELb1ELb0ELb1ELb1EEEEEEEEEvNT_6ParamsE)
        /*0098*/ 	.word	0x000000a8


	//----- nvinfo : EIATTR_FRAME_SIZE
	.align		4
.L_47:
        /*009c*/ 	.byte	0x04, 0x11
        /*009e*/ 	.short	(.L_49 - .L_48)
	.align		4
.L_48:
        /*00a0*/ 	.word	index@(_ZN7cutlass13device_kernelIN5flash11enable_sm90INS1_16FlashAttnFwdSm90INS1_25CollectiveMainloopFwdSm90ILi2EN4cute5tupleIJNS5_1CILi1EEES8_S8_EEENS6_IJNS7_ILi128EEENS7_ILi112EEENS7_ILi192EEEEEELi192ENS_6half_tEfNS_4arch4Sm90ELb0ELb0ELb1ELb1ELb0ELb1ELb0ELb1ELb1ELb0ELb0ELb0EEENS1_21CollectiveEpilogueFwdINS6_IJSA_SC_SB_EEES9_SE_SG_Li256ELb1ELb0ELb0ELb0EEENS1_36VarlenDynamicPersistentTileSchedulerILi128ELi112ELi256ELi32ELb0ELb0ELb1ELb0ELb1ELb1EEEEEEEEEvNT_6ParamsE)
        /*00a4*/ 	.word	0x00000068


	//----- nvinfo : EIATTR_REGCOUNT
	.align		4
.L_49:
        /*00a8*/ 	.byte	0x04, 0x2f
        /*00aa*/ 	.short	(.L_51 - .L_50)
	.align		4
.L_50:
        /*00ac*/ 	.word	index@(_ZN7cutlass13device_kernelIN5flash11enable_sm90INS1_16FlashAttnFwdSm90INS1_25CollectiveMainloopFwdSm90ILi2EN4cute5tupleIJNS5_1CILi1EEES8_S8_EEENS6_IJNS7_ILi128EEENS7_ILi112EEENS7_ILi192EEEEEELi192ENS_6half_tEfNS_4arch4Sm90ELb0ELb0ELb1ELb1ELb0ELb0ELb0ELb1ELb1ELb0ELb0ELb0EEENS1_21CollectiveEpilogueFwdINS6_IJSA_SC_SB_EEES9_SE_SG_Li256ELb1ELb0ELb0ELb0EEENS1_36VarlenDynamicPersistentTileSchedulerILi128ELi112ELi256ELi32ELb0ELb0ELb1ELb0ELb1ELb1EEEEEEEEEvNT_6ParamsE)
        /*00b0*/ 	.word	0x000000a8


	//----- nvinfo : EIATTR_FRAME_SIZE
	.align		4
.L_51:
        /*00b4*/ 	.byte	0x04, 0x11
        /*00b6*/ 	.short	(.L_53 - .L_52)
	.align		4
.L_52:
        /*00b8*/ 	.word	index@(_ZN7cutlass13device_kernelIN5flash11enable_sm90INS1_16FlashAttnFwdSm90INS1_25CollectiveMainloopFwdSm90ILi2EN4cute5tupleIJNS5_1CILi1EEES8_S8_EEENS6_IJNS7_ILi128EEENS7_ILi112EEENS7_ILi192EEEEEELi192ENS_6half_tEfNS_4arch4Sm90ELb0ELb0ELb1ELb1ELb0ELb0ELb0ELb1ELb1ELb0ELb0ELb0EEENS1_21CollectiveEpilogueFwdINS6_IJSA_SC_SB_EEES9_SE_SG_Li256ELb1ELb0ELb0ELb0EEENS1_36VarlenDynamicPersistentTileSchedulerILi128ELi112ELi256ELi32ELb0ELb0ELb1ELb0ELb1ELb1EEEEEEEEEvNT_6ParamsE)
        /*00bc*/ 	.word	0x00000038


	//----- nvinfo : EIATTR_REGCOUNT
	.align		4
.L_53:
        /*00c0*/ 	.byte	0x04, 0x2f
        /*00c2*/ 	.short	(.L_55 - .L_54)
	.align		4
.L_54:
        /*00c4*/ 	.word	index@(_ZN7cutlass13device_kernelIN5flash11enable_sm90INS1_16FlashAttnFwdSm90INS1_25CollectiveMainloopFwdSm90ILi2EN4cute5tupleIJNS5_1CILi2EEENS7_ILi1EEES9_EEENS6_IJNS7_ILi128EEENS7_ILi112EEENS7_ILi192EEEEEELi192ENS_6half_tEfNS_4arch4Sm90ELb0ELb0ELb1ELb0ELb0ELb0ELb0ELb1ELb1ELb0ELb0ELb0EEENS1_21CollectiveEpilogueFwdINS6_IJSB_SD_SC_EEESA_SF_SH_Li256ELb0ELb0ELb0ELb0EEENS1_29StaticPersistentTileSchedulerILb0EEEEEEEEEvNT_6ParamsE)
        /*00c8*/ 	.word	0x000000a8


	//----- nvinfo : EIATTR_FRAME_SIZE
	.align		4
.L_55:
        /*00cc*/ 	.byte	0x04, 0x11
        /*00ce*/ 	.short	(.L_57 - .L_56)
	.align		4
.L_56:
        /*00d0*/ 	.word	index@(_ZN7cutlass13device_kernelIN5flash11enable_sm90INS1_16FlashAttnFwdSm90INS1_25CollectiveMainloopFwdSm90ILi2EN4cute5tupleIJNS5_1CILi2EEENS7_ILi1EEES9_EEENS6_IJNS7_ILi128EEENS7_ILi112EEENS7_ILi192EEEEEELi192ENS_6half_tEfNS_4arch4Sm90ELb0ELb0ELb1ELb0ELb0ELb0ELb0ELb1ELb1ELb0ELb0ELb0EEENS1_21CollectiveEpilogueFwdINS6_IJSB_SD_SC_EEESA_SF_SH_Li256ELb0ELb0ELb0ELb0EEENS1_29StaticPersistentTileSchedulerILb0EEEEEEEEEvNT_6ParamsE)
        /*00d4*/ 	.word	0x00000030


	//----- nvinfo : EIATTR_REGCOUNT
	.align		4
.L_57:
        /*00d8*/ 	.byte	0x04, 0x2f
        /*00da*/ 	.short	(.L_59 - .L_58)
	.align		4
.L_58:
        /*00dc*/ 	.word	index@(_ZN7cutlass13device_kernelIN5flash11enable_sm90INS1_16FlashAttnFwdSm90INS1_25CollectiveMainloopFwdSm90ILi2EN4cute5tupleIJNS5_1CILi1EEES8_S8_EEENS6_IJNS7_ILi128EEENS7_ILi112EEENS7_ILi192EEEEEELi192ENS_6half_tEfNS_4arch4Sm90ELb0ELb0ELb1ELb0ELb0ELb0ELb0ELb1ELb1ELb0ELb0ELb0EEENS1_21CollectiveEpilogueFwdINS6_IJSA_SC_SB_EEES9_SE_SG_Li256ELb0ELb0ELb0ELb0EEENS1_29StaticPersistentTileSchedulerILb0EEEEEEEEEvNT_6ParamsE)
        /*00e0*/ 	.word	0x000000a8


	//----- nvinfo : EIATTR_FRAME_SIZE
	.align		4
.L_59:
        /*00e4*/ 	.byte	0x04, 0x11
        /*00e6*/ 	.short	(.L_61 - .L_60)
	.align		4
.L_60:
        /*00e8*/ 	.word	index@(_ZN7cutlass13device_kernelIN5flash11enable_sm90INS1_16FlashAttnFwdSm90INS1_25CollectiveMainloopFwdSm90ILi2EN4cute5tupleIJNS5_1CILi1EEES8_S8_EEENS6_IJNS7_ILi128EEENS7_ILi112EEENS7_ILi192EEEEEELi192ENS_6half_tEfNS_4arch4Sm90ELb0ELb0ELb1ELb0ELb0ELb0ELb0ELb1ELb1ELb0ELb0ELb0EEENS1_21CollectiveEpilogueFwdINS6_IJSA_SC_SB_EEES9_SE_SG_Li256ELb0ELb0ELb0ELb0EEENS1_29StaticPersistentTileSchedulerILb0EEEEEEEEEvNT_6ParamsE)
        /*00ec*/ 	.word	0x00000020


	//----- nvinfo : EIATTR_MIN_STACK_SIZE
	.align		4
.L_61:
        /*00f0*/ 	.byte	0x04, 0x12
        /*00f2*/ 	.short	(.L_63 - .L_62)
	.align		4
.L_62:
        /*00f4*/ 	.word	index@(_ZN7cutlass13device_kernelIN5flash11enable_sm90INS1_16FlashAttnFwdSm90INS1_25CollectiveMainloopFwdSm90ILi2EN4cute5tupleIJNS5_1CILi1EEES8_S8_EEENS6_IJNS7_ILi128EEENS7_ILi112EEENS7_ILi192EEEEEELi192ENS_6half_tEfNS_4arch4Sm90ELb0ELb0ELb1ELb0ELb0ELb0ELb0ELb1ELb1ELb0ELb0ELb0EEENS1_21CollectiveEpilogueFwdINS6_IJSA_SC_SB_EEES9_SE_SG_Li256ELb0ELb0ELb0ELb0EEENS1_29StaticPersistentTileSchedulerILb0EEEEEEEEEvNT_6ParamsE)
        /*00f8*/ 	.word	0x00000020


	//----- nvinfo : EIATTR_MIN_STACK_SIZE
	.align		4
.L_63:
        /*00fc*/ 	.byte	0x04, 0x12
        /*00fe*/ 	.short	(.L_65 - .L_64)
	.align		4
.L_64:
        /*0100*/ 	.word	index@(_ZN7cutlass13device_kernelIN5flash11enable_sm90INS1_16FlashAttnFwdSm90INS1_25CollectiveMainloopFwdSm90ILi2EN4cute5tupleIJNS5_1CILi2EEENS7_ILi1EEES9_EEENS6_IJNS7_ILi128EEENS7_ILi112EEENS7_ILi192EEEEEELi192ENS_6half_tEfNS_4arch4Sm90ELb0ELb0ELb1ELb0ELb0ELb0ELb0ELb1ELb1ELb0ELb0ELb0EEENS1_21CollectiveEpilogueFwdINS6_IJSB_SD_SC_EEESA_SF_SH_Li256ELb0ELb0ELb0ELb0EEENS1_29StaticPersistentTileSchedulerILb0EEEEEEEEEvNT_6ParamsE)
        /*0104*/ 	.word	0x00000030


	//----- nvinfo : EIATTR_MIN_STACK_SIZE
	.align		4
.L_65:
        /*0108*/ 	.byte	0x04, 0x12
        /*010a*/ 	.short	(.L_67 - .L_66)
	.align		4
.L_66:
        /*010c*/ 	.word	index@(_ZN7cutlass13device_kernelIN5flash11enable_sm90INS1_16FlashAttnFwdSm90INS1_25CollectiveMainloopFwdSm90ILi2EN4cute5tupleIJNS5_1CILi1EEES8_S8_EEENS6_IJNS7_ILi128EEENS7_ILi112EEENS7_ILi192EEEEEELi192ENS_6half_tEfNS_4arch4Sm90ELb0ELb0ELb1ELb1ELb0ELb0ELb0ELb1ELb1ELb0ELb0ELb0EEENS1_21CollectiveEpilogueFwdINS6_IJSA_SC_SB_EEES9_SE_SG_Li256ELb1ELb0ELb0ELb0EEENS1_36VarlenDynamicPersistentTileSchedulerILi128ELi112ELi256ELi32ELb0ELb0ELb1ELb0ELb1ELb1EEEEEEEEEvNT_6ParamsE)
        /*0110*/ 	.word	0x00000038


	//----- nvinfo : EIATTR_MIN_STACK_SIZE
	.align		4
.L_67:
        /*0114*/ 	.byte	0x04, 0x12
        /*0116*/ 	.short	(.L_69 - .L_68)
	.align		4
.L_68:
        /*0118*/ 	.word	index@(_ZN7cutlass13device_kernelIN5flash11enable_sm90INS1_16FlashAttnFwdSm90INS1_25CollectiveMainloopFwdSm90ILi2EN4cute5tupleIJNS5_1CILi1EEES8_S8_EEENS6_IJNS7_ILi128EEENS7_ILi112EEENS7_ILi192EEEEEELi192ENS_6half_tEfNS_4arch4Sm90ELb0ELb0ELb1ELb1ELb0ELb1ELb0ELb1ELb1ELb0ELb0ELb0EEENS1_21CollectiveEpilogueFwdINS6_IJSA_SC_SB_EEES9_SE_SG_Li256ELb1ELb0ELb0ELb0EEENS1_36VarlenDynamicPersistentTileSchedulerILi128ELi112ELi256ELi32ELb0ELb0ELb1ELb0ELb1ELb1EEEEEEEEEvNT_6ParamsE)
        /*011c*/ 	.word	0x00000068


	//----- nvinfo : EIATTR_MIN_STACK_SIZE
	.align		4
.L_69:
        /*0120*/ 	.byte	0x04, 0x12
        /*0122*/ 	.short	(.L_71 - .L_70)
	.align		4
.L_70:
        /*0124*/ 	.word	index@(_ZN7cutlass13device_kernelIN5flash11enable_sm90INS1_16FlashAttnFwdSm90INS1_25CollectiveMainloopFwdSm90ILi2EN4cute5tupleIJNS5_1CILi1EEES8_S8_EEENS6_IJNS7_ILi128EEENS7_ILi96EEENS7_ILi192EEEEEELi192ENS_6half_tEfNS_4arch4Sm90ELb0ELb1ELb1ELb0ELb0ELb0ELb0ELb1ELb1ELb0ELb0ELb0EEENS1_21CollectiveEpilogueFwdINS6_IJSA_SC_SB_EEES9_SE_SG_Li256ELb0ELb0ELb0ELb0EEENS1_30DynamicPersistentTileSchedulerILi256ELi32ELb0ELb0ELb1EEEEEEEEEvNT_6ParamsE)
        /*0128*/ 	.word	0x00000008


	//----- nvinfo : EIATTR_MIN_STACK_SIZE
	.align		4
.L_71:
        /*012c*/ 	.byte	0x04, 0x12
        /*012e*/ 	.short	(.L_73 - .L_72)
	.align		4
.L_72:
        /*0130*/ 	.word	index@(_ZN7cutlass13device_kernelIN5flash11enable_sm90INS1_16FlashAttnFwdSm90INS1_25CollectiveMainloopFwdSm90ILi2EN4cute5tupleIJNS5_1CILi1EEES8_S8_EEENS6_IJNS7_ILi128EEENS7_ILi96EEENS7_ILi192EEEEEELi192ENS_6half_tEfNS_4arch4Sm90ELb0ELb1ELb1ELb1ELb0ELb0ELb0ELb1ELb1ELb0ELb0ELb0EEENS1_21CollectiveEpilogueFwdINS6_IJSA_SC_SB_EEES9_SE_SG_Li256ELb1ELb0ELb0ELb0EEENS1_36VarlenDynamicPersistentTileSchedulerILi128ELi96ELi256ELi32ELb0ELb0ELb1ELb1ELb0ELb1EEEEEEEEEvNT_6ParamsE)
        /*0134*/ 	.word	0x00000028


	//----- nvinfo : EIATTR_MIN_STACK_SIZE
	.align		4
.L_73:
        /*0138*/ 	.byte	0x04, 0x12
        /*013a*/ 	.short	(.L_75 - .L_74)
	.align		4
.L_74:
        /*013c*/ 	.word	index@(_ZN7cutlass13device_kernelIN5flash11enable_sm90INS1_16FlashAttnFwdSm90INS1_25CollectiveMainloopFwdSm90ILi2EN4cute5tupleIJNS5_1CILi1EEES8_S8_EEENS6_IJNS7_ILi128EEENS7_ILi96EEENS7_ILi192EEEEEELi192ENS_6half_tEfNS_4arch4Sm90ELb0ELb1ELb1ELb1ELb0ELb1ELb0ELb1ELb1ELb0ELb0ELb0EEENS1_21CollectiveEpilogueFwdINS6_IJSA_SC_SB_EEES9_SE_SG_Li256ELb1ELb0ELb0ELb0EEENS1_36VarlenDynamicPersistentTileSchedulerILi128ELi96ELi256ELi32ELb0ELb0ELb1ELb1ELb0ELb1EEEEEEEEEvNT_6ParamsE)
        /*0140*/ 	.word	0x00000058


	//----- nvinfo : EIATTR_MIN_STACK_SIZE
	.align		4
.L_75:
        /*0144*/ 	.byte	0x04, 0x12
        /*0146*/ 	.short	(.L_77 - .L_76)
	.align		4
.L_76:
        /*0148*/ 	.word	index@(_ZN7cutlass13device_kernelIN5flash11enable_sm90INS1_16FlashAttnFwdSm90INS1_25CollectiveMainloopFwdSm90ILi2EN4cute5tupleIJNS5_1CILi1EEES8_S8_EEENS6_IJNS7_ILi128EEENS7_ILi112EEENS7_ILi192EEEEEELi192ENS_6half_tEfNS_4arch4Sm90ELb1ELb0ELb1ELb0ELb0ELb0ELb0ELb1ELb1ELb0ELb0ELb0EEENS1_21CollectiveEpilogueFwdINS6_IJSA_SC_SB_EEES9_SE_SG_Li256ELb0ELb0ELb0ELb0EEENS1_30DynamicPersistentTileSchedulerILi256ELi32ELb0ELb0ELb1EEEEEEEEEvNT_6ParamsE)
        /*014c*/ 	.word	0x00000010


	//----- nvinfo : EIATTR_MIN_STACK_SIZE
	.align		4
.L_77:
        /*0150*/ 	.byte	0x04, 0x12
        /*0152*/ 	.short	(.L_79 - .L_78)
	.align		4
.L_78:
        /*0154*/ 	.word	index@(_ZN7cutlass13device_kernelIN5flash11enable_sm90INS1_16FlashAttnFwdSm90INS1_25CollectiveMainloopFwdSm90ILi2EN4cute5tupleIJNS5_1CILi1EEES8_S8_EEENS6_IJNS7_ILi128EEENS7_ILi112EEENS7_ILi192EEEEEELi192ENS_6half_tEfNS_4arch4Sm90ELb1ELb0ELb1ELb1ELb0ELb0ELb0ELb1ELb1ELb0ELb0ELb0EEENS1_21CollectiveEpilogueFwdINS6_IJSA_SC_SB_EEES9_SE_SG_Li256ELb1ELb0ELb0ELb0EEENS1_36VarlenDynamicPersistentTileSchedulerILi128ELi112ELi256ELi32ELb0ELb0ELb1ELb1ELb1ELb1EEEEEEEEEvNT_6ParamsE)
        /*0158*/ 	.word	0x00000030


	//----- nvinfo : EIATTR_MIN_STACK_SIZE
	.align		4
.L_79:
        /*015c*/ 	.byte	0x04, 0x12
        /*015e*/ 	.short	(.L_81 - .L_80)
	.align		4
.L_80:
        /*0160*/ 	.word	index@(_ZN7cutlass13device_kernelIN5flash11enable_sm90INS1_16FlashAttnFwdSm90INS1_25CollectiveMainloopFwdSm90ILi2EN4cute5tupleIJNS5_1CILi1EEES8_S8_EEENS6_IJNS7_ILi128EEENS7_ILi112EEENS7_ILi192EEEEEELi192ENS_6half_tEfNS_4arch4Sm90ELb1ELb0ELb1ELb1ELb0ELb1ELb0ELb1ELb1ELb0ELb0ELb0EEENS1_21CollectiveEpilogueFwdINS6_IJSA_SC_SB_EEES9_SE_SG_Li256ELb1ELb0ELb0ELb0EEENS1_36VarlenDynamicPersistentTileSchedulerILi128ELi112ELi256ELi32ELb0ELb0ELb1ELb1ELb1ELb1EEEEEEEEEvNT_6ParamsE)
        /*0164*/ 	.word	0x00000088
.L_81:


//--------------------- .nv.compat                --------------------------
	.section	.nv.compat,"",@"SHT_CUDA_COMPAT_INFO"
	.align	4
        /*0000*/ 	.byte	0x02, 0x09, 0x01, 0x00, 0x02, 0x02, 0x04, 0x00, 0x02, 0x05, 0x05, 0x00, 0x03, 0x07, 0x01, 0x01
        /*0010*/ 	.byte	0x02, 0x03, 0x01, 0x00, 0x02, 0x06, 0x01, 0x00, 0x04, 0x0b, 0x08, 0x00, 0x00, 0x00, 0x00, 0x00
        /*0020*/ 	.byte	0x00, 0x00, 0x00, 0x00


//--------------------- .nv.info._ZN7cutlass13device_kernelIN5flash11enable_sm90INS1_16FlashAttnFwdSm90INS1_25CollectiveMainloopFwdSm90ILi2EN4cute5tupleIJNS5_1CILi1EEES8_S8_EEENS6_IJNS7_ILi128EEENS7_ILi112EEENS7_ILi192EEEEEELi192ENS_6half_tEfNS_4arch4Sm90ELb0ELb0ELb1ELb0ELb0ELb0ELb0ELb1ELb1ELb0ELb0ELb0EEENS1_21CollectiveEpilogueFwdINS6_IJSA_SC_SB_EEES9_SE_SG_Li256ELb0ELb0ELb0ELb0EEENS1_29StaticPersistentTileSchedulerILb0EEEEEEEEEvNT_6ParamsE --------------------------
	.section	.nv.info._ZN7cutlass13device_kernelIN5flash11enable_sm90INS1_16FlashAttnFwdSm90INS1_25CollectiveMainloopFwdSm90ILi2EN4cute5tupleIJNS5_1CILi1EEES8_S8_EEENS6_IJNS7_ILi128EEENS7_ILi112EEENS7_ILi192EEEEEELi192ENS_6half_tEfNS_4arch4Sm90ELb0ELb0ELb1ELb0ELb0ELb0ELb0ELb1ELb1ELb0ELb0ELb0EEENS1_21CollectiveEpilogueFwdINS6_IJSA_SC_SB_EEES9_SE_SG_Li256ELb0ELb0ELb0ELb0EEENS1_29StaticPersistentTileSchedulerILb0EEEEEEEEEvNT_6ParamsE,"",@"SHT_CUDA_INFO"
	.sectionflags	@""
	.align	4


	//----- nvinfo : EIATTR_CUDA_API_VERSION
	.align		4
        /*0000*/ 	.byte	0x04, 0x37
        /*0002*/ 	.short	(.L_83 - .L_82)
.L_82:
        /*0004*/ 	.word	0x00000082


	//----- nvinfo : EIATTR_KPARAM_INFO
	.align		4
.L_83:
        /*0008*/ 	.byte	0x04, 0x17
        /*000a*/ 	.short	(.L_85 - .L_84)
.L_84:
        /*000c*/ 	.word	0x00000000
        /*0010*/ 	.short	0x0000
        /*0012*/ 	.short	0x0070
        /*0014*/ 	.byte	0x00, 0xf0, 0x01, 0x2e


	//----- nvinfo : EIATTR_SPARSE_MMA_MASK
	.align		4
.L_85:
        /*0018*/ 	.byte	0x03, 0x50
        /*001a*/ 	.short	0x0000


	//----- nvinfo : EIATTR_MAXREG_COUNT
	.align		4
        /*001c*/ 	.byte	0x03, 0x1b
        /*001e*/ 	.short	0x00a8


	//----- nvinfo : EIATTR_NUM_BARRIERS
	.align		4
        /*0020*/ 	.byte	0x02, 0x4c
        /*0022*/ 	.byte	0x09
	.zero		1


	//----- nvinfo : EIATTR_EXTERNS
	.align		4
        /*0024*/ 	.byte	0x04, 0x0f
        /*0026*/ 	.short	(.L_87 - .L_86)


	//   ....[0]....
	.align		4
.L_86:
        /*0028*/ 	.word	index@(__assertfail)


	//----- nvinfo : EIATTR_ANNOTATIONS
	.align		4
.L_87:
        /*002c*/ 	.byte	0x04, 0x55
        /*002e*/ 	.short	(.L_89 - .L_88)


	//   ....[0]....
.L_88:
        /*0030*/ 	.word	0x00000001
        /*0034*/ 	.byte	0x70, 0x09, 0x00, 0x00, 0x01, 0x00, 0x00, 0x00, 0x30, 0x0a, 0x00, 0x00, 0x01, 0x00, 0x00, 0x00
        /* <DEDUP_REMOVED lines=12> */
        /*0104*/ 	.byte	0x30, 0xf1, 0x00, 0x00, 0x01, 0x00, 0x00, 0x00, 0xd0, 0xf2, 0x00, 0x00


	//----- nvinfo : EIATTR_MERCURY_ISA_VERSION
	.align		4
.L_89:
        /*0110*/ 	.byte	0x03, 0x5f
        /*0112*/ 	.short	0x0101


	//----- nvinfo : EIATTR_INT_WARP_WIDE_INSTR_OFFSETS
	.align		4
        /*0114*/ 	.byte	0x04, 0x31
        /*0116*/ 	.short	(.L_91 - .L_90)


	//   ....[0]....
.L_90:
        /*0118*/ 	.word	0x00000190


	//   ....[1]....
        /*011c*/ 	.word	0x000001c0


	//   ....[2]....
        /*0120*/ 	.word	0x000001d0


	//   ....[3]....
        /*0124*/ 	.word	0x0000ca80


	//   ....[4]....
        /*0128*/ 	.word	0x0000cab0


	//   ....[5]....
        /*012c*/ 	.word	0x0000cb80


	//   ....[6]....
        /*0130*/ 	.word	0x0000cc50


	//----- nvinfo : EIATTR_COOP_GROUP_MASK_REGIDS
	.align		4
.L_91:
        /*0134*/ 	.byte	0x04, 0x29
        /*0136*/ 	.short	(.L_93 - .L_92)


	//   ....[0]....
.L_92:
        /*0138*/ 	.word	0xffffffff


	//   ....[1]....
        /*013c*/ 	.word	0xffffffff


	//   ....[2]....
        /*0140*/ 	.word	0xffffffff


	//   ....[3]....
        /*0144*/ 	.word	0xffffffff


	//   ....[4]....
        /*0148*/ 	.word	0xffffffff


	//   ....[5]....
        /*014c*/ 	.word	0xffffffff


	//   ....[6]....
        /*0150*/ 	.word	0xffffffff


	//   ....[7]....
        /*0154*/ 	.word	0xffffffff


	//   ....[8]....
        /*0158*/ 	.word	0xffffffff


	//   ....[9]....
        /*015c*/ 	.word	0xffffffff


	//   ....[10]....
        /*0160*/ 	.word	0xffffffff


	//   ....[11]....
        /*0164*/ 	.word	0xffffffff


	//   ....[12]....
        /*0168*/ 	.word	0xffffffff


	//   ....[13]....
        /*016c*/ 	.word	0xffffffff


	//   ....[14]....
        /*0170*/ 	.word	0xffffffff


	//   ....[15]....
        /*0174*/ 	.word	0xffffffff


	//   ....[16]....
        /*0178*/ 	.word	0xffffffff


	//   ....[17]....
        /*017c*/ 	.word	0xffffffff


	//   ....[18]....
        /*0180*/ 	.word	0xffffffff


	//   ....[19]....
        /*0184*/ 	.word	0xffffffff


	//   ....[20]....
        /*0188*/ 	.word	0xffffffff


	//   ....[21]....
        /*018c*/ 	.word	0xffffffff


	//   ....[22]....
        /*0190*/ 	.word	0xffffffff


	//   ....[23]....
        /*0194*/ 	.word	0x0500000f


	//   ....[24]....
        /*0198*/ 	.word	0x0500000f


	//----- nvinfo : EIATTR_COOP_GROUP_INSTR_OFFSETS
	.align		4
.L_93:
        /*019c*/ 	.byte	0x04, 0x28
        /*019e*/ 	.short	(.L_95 - .L_94)


	//   ....[0]....
.L_94:
        /*01a0*/ 	.word	0x00000060


	//   ....[1]....
        /*01a4*/ 	.word	0x000001a0


	//   ....[2]....
        /*01a8*/ 	.word	0x000001f0


	//   ....[3]....
        /*01ac*/ 	.word	0x000003e0


	//   ....[4]....
        /*01b0*/ 	.word	0x00000540


	//   ....[5]....
        /*01b4*/ 	.word	0x00000660


	//   ....[6]....
        /*01b8*/ 	.word	0x000007c0


	//   ....[7]....
        /*01bc*/ 	.word	0x00000db0


	//   ....[8]....
        /*01c0*/ 	.word	0x00004990


	//   ....[9]....
        /*01c4*/ 	.word	0x00004a30


	//   ....[10]....
        /*01c8*/ 	.word	0x00004dd0


	//   ....[11]....
        /*01cc*/ 	.word	0x00004e90


	//   ....[12]....
        /*01d0*/ 	.word	0x000091d0


	//   ....[13]....
        /*01d4*/ 	.word	0x00009200


	//   ....[14]....
        /*01d8*/ 	.word	0x00009620


	//   ....[15]....
        /*01dc*/ 	.word	0x00009710


	//   ....[16]....
        /*01e0*/ 	.word	0x0000a950


	//   ....[17]....
        /*01e4*/ 	.word	0x0000a990


	//   ....[18]....
        /*01e8*/ 	.word	0x0000ab90


	//   ....[19]....
        /*01ec*/ 	.word	0x0000ac40


	//   ....[20]....
        /*01f0*/ 	.word	0x0000bcd0


	//   ....[21]....
        /*01f4*/ 	.word	0x0000c210


	//   ....[22]....
        /*01f8*/ 	.word	0x0000f250


	//   ....[23]....
        /*01fc*/ 	.word	0x0000f760


	//   ....[24]....
        /*0200*/ 	.word	0x0000fc00


	//----- nvinfo : EIATTR_REG_RECONFIG
	.align		4
.L_95:
        /*0204*/ 	.byte	0x01, 0x54
	.zero		2


	//----- nvinfo : EIATTR_SYSCALL_OFFSETS
	.align		4
        /*0208*/ 	.byte	0x04, 0x46
        /*020a*/ 	.short	(.L_97 - .L_96)


	//   ....[0]....
.L_96:
        /*020c*/ 	.word	0x00001140


	//   ....[1]....
        /*0210*/ 	.word	0x0000c690


	//   ....[2]....
        /*0214*/ 	.word	0x0000c7d0


	//   ....[3]....
        /*0218*/ 	.word	0x0000c8d0


	//----- nvinfo : EIATTR_MBARRIER_INSTR_OFFSETS
	.align		4
.L_97:
        /*021c*/ 	.byte	0x04, 0x39
        /*021e*/ 	.short	(.L_99 - .L_98)


	//   ....[0]....
.L_98:
        /*0220*/ 	.word	0x00000290
        /*0224*/ 	.word	0x000000ff
        /*0228*/ 	.word	0x00036800
        /*022c*/ 	.short	0x0100
        /*022e*/ 	.byte	0x06
	.zero		1


	//   ....[1]....
        /*0230*/ 	.word	0x000002a0
        /*0234*/ 	.word	0x000000ff
        /*0238*/ 	.word	0x00036820
        /*023c*/ 	.short	0x0100
        /*023e*/ 	.byte	0x06
	.zero		1


	//   ....[2]....
        /*0240*/ 	.word	0x00000390
        /*0244*/ 	.word	0x000000ff
        /*0248*/ 	.word	0x00036830
        /*024c*/ 	.short	0x0100
        /*024e*/ 	.byte	0x08
	.zero		1


	//   ....[3]....
        /*0250*/ 	.word	0x000003a0
        /*0254*/ 	.word	0x000000ff
        /*0258*/ 	.word	0x00036840
        /*025c*/ 	.short	0x0100
        /*025e*/ 	.byte	0x08
	.zero		1


	//   ....[4]....
        /*0260*/ 	.word	0x000003b0
        /*0264*/ 	.word	0x000000ff
        /*0268*/ 	.word	0x00036838
        /*026c*/ 	.short	0x0100
        /*026e*/ 	.byte	0x08
	.zero		1


	//   ....[5]....
        /*0270*/ 	.word	0x000003c0
        /*0274*/ 	.word	0x000000ff
        /*0278*/ 	.word	0x00036848
        /*027c*/ 	.short	0x0100
        /*027e*/ 	.byte	0x08
	.zero		1


	//   ....[6]....
        /*0280*/ 	.word	0x000004f0
        /*0284*/ 	.word	0x000000ff
        /*0288*/ 	.word	0x00036850
        /*028c*/ 	.short	0x0100
        /*028e*/ 	.byte	0x08
	.zero		1


	//   ....[7]....
        /*0290*/ 	.word	0x00000500
        /*0294*/ 	.word	0x000000ff
        /*0298*/ 	.word	0x00036860
        /*029c*/ 	.short	0x0100
        /*029e*/ 	.byte	0x08
	.zero		1


	//   ....[8]....
        /*02a0*/ 	.word	0x00000510
        /*02a4*/ 	.word	0x000000ff
        /*02a8*/ 	.word	0x00036858
        /*02ac*/ 	.short	0x0100
        /*02ae*/ 	.byte	0x08
	.zero		1


	//   ....[9]....
        /*02b0*/ 	.word	0x00000520
        /*02b4*/ 	.word	0x000000ff
        /*02b8*/ 	.word	0x00036868
        /*02bc*/ 	.short	0x0100
        /*02be*/ 	.byte	0x08
	.zero		1


	//   ....[10]....
        /*02c0*/ 	.word	0x00000610
        /*02c4*/ 	.word	0x000000ff
        /*02c8*/ 	.word	0x00036870
        /*02cc*/ 	.short	0x0100
        /*02ce*/ 	.byte	0x06
	.zero		1


	//   ....[11]....
        /*02d0*/ 	.word	0x00000620
        /*02d4*/ 	.word	0x000000ff
        /*02d8*/ 	.word	0x00036880
        /*02dc*/ 	.short	0x0100
        /*02de*/ 	.byte	0x06
	.zero		1


	//   ....[12]....
        /*02e0*/ 	.word	0x00000630
        /*02e4*/ 	.word	0x000000ff
        /*02e8*/ 	.word	0x00036878
        /*02ec*/ 	.short	0x0100
        /*02ee*/ 	.byte	0x06
	.zero		1


	//   ....[13]....
        /*02f0*/ 	.word	0x00000640
        /*02f4*/ 	.word	0x000000ff
        /*02f8*/ 	.word	0x00036888
        /*02fc*/ 	.short	0x0100
        /*02fe*/ 	.byte	0x06
	.zero		1


	//   ....[14]....
        /*0300*/ 	.word	0x00000770
        /*0304*/ 	.word	0x000000ff
        /*0308*/ 	.word	0x00036890
        /*030c*/ 	.short	0x0100
        /*030e*/ 	.byte	0x08
	.zero		1


	//   ....[15]....
        /*0310*/ 	.word	0x00000780
        /*0314*/ 	.word	0x000000ff
        /*0318*/ 	.word	0x000368a0
        /*031c*/ 	.short	0x0100
        /*031e*/ 	.byte	0x08
	.zero		1


	//   ....[16]....
        /*0320*/ 	.word	0x00000790
        /*0324*/ 	.word	0x000000ff
        /*0328*/ 	.word	0x00036898
        /*032c*/ 	.short	0x0100
        /*032e*/ 	.byte	0x08
	.zero		1


	//   ....[17]....
        /*0330*/ 	.word	0x000007a0
        /*0334*/ 	.word	0x000000ff
        /*0338*/ 	.word	0x000368a8
        /*033c*/ 	.short	0x0100
        /*033e*/ 	.byte	0x08
	.zero		1


	//   ....[18]....
        /*0340*/ 	.word	0x000008d0
        /*0344*/ 	.word	0x000000ff
        /*0348*/ 	.word	0x000368b0
        /*034c*/ 	.short	0x0100
        /*034e*/ 	.byte	0x08
	.zero		1


	//   ....[19]....
        /*0350*/ 	.word	0x000008e0
        /*0354*/ 	.word	0x000000ff
        /*0358*/ 	.word	0x000368c0
        /*035c*/ 	.short	0x0100
        /*035e*/ 	.byte	0x08
	.zero		1


	//   ....[20]....
        /*0360*/ 	.word	0x000008f0
        /*0364*/ 	.word	0x000000ff
        /*0368*/ 	.word	0x000368b8
        /*036c*/ 	.short	0x0100
        /*036e*/ 	.byte	0x08
	.zero		1


	//   ....[21]....
        /*0370*/ 	.word	0x00000900
        /*0374*/ 	.word	0x000000ff
        /*0378*/ 	.word	0x000368c8
        /*037c*/ 	.short	0x0100
        /*037e*/ 	.byte	0x08
	.zero		1


	//   ....[22]....
        /*0380*/ 	.word	0x000011d0
        /*0384*/ 	.word	0x000000ff
        /*0388*/ 	.word	0x00036800
        /*038c*/ 	.short	0x010a
        /*038e*/ 	.byte	0x06
	.zero		1


	//   ....[23]....
        /*0390*/ 	.word	0x00001270
        /*0394*/ 	.word	0x00000000
        /*0398*/ 	.word	0x00036830
        /*039c*/ 	.short	0x010a
        /*039e*/ 	.byte	0x3f
	.zero		1


	//   ....[24]....
        /*03a0*/ 	.word	0x000012f0
        /*03a4*/ 	.word	0x00000000
        /*03a8*/ 	.word	0x00036830
        /*03ac*/ 	.short	0x010a
        /*03ae*/ 	.byte	0x3f
	.zero		1


	//   ....[25]....
        /*03b0*/ 	.word	0x00004670
        /*03b4*/ 	.word	0x00000000
        /*03b8*/ 	.word	0x00000000
        /*03bc*/ 	.short	0x0101
        /*03be*/ 	.byte	0x3f
	.zero		1


	//   ....[26]....
        /*03c0*/ 	.word	0x00006090
        /*03c4*/ 	.word	0x000000ff
        /*03c8*/ 	.word	0x00036830
        /*03cc*/ 	.short	0x010a
        /*03ce*/ 	.byte	0x3c
	.zero		1


	//   ....[27]....
        /*03d0*/ 	.word	0x000060d0
        /*03d4*/ 	.word	0x000000ff
        /*03d8*/ 	.word	0x00036830
        /*03dc*/ 	.short	0x010a
        /*03de*/ 	.byte	0x3c
	.zero		1


	//   ....[28]....
        /*03e0*/ 	.word	0x00008670
        /*03e4*/ 	.word	0x000000ff
        /*03e8*/ 	.word	0x00036850
        /*03ec*/ 	.short	0x010a
        /*03ee*/ 	.byte	0x04
	.zero		1


	//   ....[29]....
        /*03f0*/ 	.word	0x000086b0
        /*03f4*/ 	.word	0x000000ff
        /*03f8*/ 	.word	0x00036850
        /*03fc*/ 	.short	0x010a
        /*03fe*/ 	.byte	0x04
	.zero		1


	//   ....[30]....
        /*0400*/ 	.word	0x00009ca0
        /*0404*/ 	.word	0x0000000d
        /*0408*/ 	.word	0x00000000
        /*040c*/ 	.short	0x0101
        /*040e*/ 	.byte	0x3f
	.zero		1


	//   ....[31]....
        /*0410*/ 	.word	0x00009cf0
        /*0414*/ 	.word	0x00000015
        /*0418*/ 	.word	0x00000000
        /*041c*/ 	.short	0x0101
        /*041e*/ 	.byte	0x3f
	.zero		1


	//   ....[32]....
        /*0420*/ 	.word	0x0000a8c0
        /*0424*/ 	.word	0x000000ff
        /*0428*/ 	.word	0x00036850
        /*042c*/ 	.short	0x010a
        /*042e*/ 	.byte	0x07
	.zero		1


	//   ....[33]....
        /*0430*/ 	.word	0x0000a900
        /*0434*/ 	.word	0x000000ff
        /*0438*/ 	.word	0x00036850
        /*043c*/ 	.short	0x010a
        /*043e*/ 	.byte	0x07
	.zero		1


	//   ....[34]....
        /*0440*/ 	.word	0x0000b3d0
        /*0444*/ 	.word	0x0000000b
        /*0448*/ 	.word	0x00000000
        /*044c*/ 	.short	0x0101
        /*044e*/ 	.byte	0x3f
	.zero		1


	//   ....[35]....
        /*0450*/ 	.word	0x0000c0d0
        /*0454*/ 	.word	0x000000ff
        /*0458*/ 	.word	0x00000000
        /*045c*/ 	.short	0x0101
        /*045e*/ 	.byte	0x06
	.zero		1


	//   ....[36]....
        /*0460*/ 	.word	0x0000cf90
        /*0464*/ 	.word	0x00000006
        /*0468*/ 	.word	0x00036840
        /*046c*/ 	.short	0x010a
        /*046e*/ 	.byte	0x3f
	.zero		1


	//   ....[37]....
        /*0470*/ 	.word	0x0000d4f0
        /*0474*/ 	.word	0x00000009
        /*0478*/ 	.word	0x00036820
        /*047c*/ 	.short	0x010a
        /*047e*/ 	.byte	0x3f
	.zero		1


	//   ....[38]....
        /*0480*/ 	.word	0x0000d7d0
        /*0484*/ 	.word	0x00000002
        /*0488*/ 	.word	0x00036840
        /*048c*/ 	.short	0x010a
        /*048e*/ 	.byte	0x3f
	.zero		1


	//   ....[39]....
        /*0490*/ 	.word	0x0000da90
        /*0494*/ 	.word	0x00000002
        /*0498*/ 	.word	0x00000060
        /*049c*/ 	.short	0x010a
        /*049e*/ 	.byte	0x3f
	.zero		1


	//   ....[40]....
        /*04a0*/ 	.word	0x0000e020
        /*04a4*/ 	.word	0x00000002
        /*04a8*/ 	.word	0x00036840
        /*04ac*/ 	.short	0x010a
        /*04ae*/ 	.byte	0x3f
	.zero		1


	//   ....[41]....
        /*04b0*/ 	.word	0x0000e2e0
        /*04b4*/ 	.word	0x00000002
        /*04b8*/ 	.word	0x00000060
        /*04bc*/ 	.short	0x010a
        /*04be*/ 	.byte	0x3f
	.zero		1


	//   ....[42]....
        /*04c0*/ 	.word	0x0000e7a0
        /*04c4*/ 	.word	0x00000002
        /*04c8*/ 	.word	0x00036840
        /*04cc*/ 	.short	0x010a
        /*04ce*/ 	.byte	0x3f
	.zero		1


	//   ....[43]....
        /*04d0*/ 	.word	0x0000ea80
        /*04d4*/ 	.word	0x00000002
        /*04d8*/ 	.word	0x00000060
        /*04dc*/ 	.short	0x010a
        /*04de*/ 	.byte	0x3f
	.zero		1


	//   ....[44]....
        /*04e0*/ 	.word	0x0000edf0
        /*04e4*/ 	.word	0x00000003
        /*04e8*/ 	.word	0x00036860
        /*04ec*/ 	.short	0x010a
        /*04ee*/ 	.byte	0x3f
	.zero		1


	//   ....[45]....
        /*04f0*/ 	.word	0x0000f1d0
        /*04f4*/ 	.word	0x00000000
        /*04f8*/ 	.word	0x00036820
        /*04fc*/ 	.short	0x010a
        /*04fe*/ 	.byte	0x3f
	.zero		1


	//   ....[46]....
        /*0500*/ 	.word	0x0000f390
        /*0504*/ 	.word	0x00000006
        /*0508*/ 	.word	0x00000000
        /*050c*/ 	.short	0x010a
        /*050e*/ 	.byte	0x3f
	.zero		1


	//   ....[47]....
        /*0510*/ 	.word	0x0000f400
        /*0514*/ 	.word	0x00000003
        /*0518*/ 	.word	0x00000000
        /*051c*/ 	.short	0x010a
        /*051e*/ 	.byte	0x3f
	.zero		1


	//   ....[48]....
        /*0520*/ 	.word	0x0000f460
        /*0524*/ 	.word	0x00000010
        /*0528*/ 	.word	0x00000000
        /*052c*/ 	.short	0x010a
        /*052e*/ 	.byte	0x3f
	.zero		1


	//   ....[49]....
        /*0530*/ 	.word	0x0000f490
        /*0534*/ 	.word	0x00000003
        /*0538*/ 	.word	0x00000000
        /*053c*/ 	.short	0x010a
        /*053e*/ 	.byte	0x3f
	.zero		1


	//   ....[50]....
        /*0540*/ 	.word	0x0000f510
        /*0544*/ 	.word	0x00000003
        /*0548*/ 	.word	0x00036800
        /*054c*/ 	.short	0x010a
        /*054e*/ 	.byte	0x3f
	.zero		1


	//   ....[51]....
        /*0550*/ 	.word	0x0000f560
        /*0554*/ 	.word	0x00000000
        /*0558*/ 	.word	0x00036830
        /*055c*/ 	.short	0x010a
        /*055e*/ 	.byte	0x3f
	.zero		1


	//   ....[52]....
        /*0560*/ 	.word	0x0000f5c0
        /*0564*/ 	.word	0x00000009
        /*0568*/ 	.word	0x00036830
        /*056c*/ 	.short	0x010a
        /*056e*/ 	.byte	0x3f
	.zero		1


	//   ....[53]....
        /*0570*/ 	.word	0x0000f620
        /*0574*/ 	.word	0x00000007
        /*0578*/ 	.word	0x00036850
        /*057c*/ 	.short	0x010a
        /*057e*/ 	.byte	0x3f
	.zero		1


	//   ....[54]....
        /*0580*/ 	.word	0x0000f680
        /*0584*/ 	.word	0x00000005
        /*0588*/ 	.word	0x00036850
        /*058c*/ 	.short	0x010a
        /*058e*/ 	.byte	0x3f
	.zero		1


	//   ....[55]....
        /*0590*/ 	.word	0x0000f820
        /*0594*/ 	.word	0x00000006
        /*0598*/ 	.word	0x00036840
        /*059c*/ 	.short	0x010a
        /*059e*/ 	.byte	0x3f
	.zero		1


	//   ....[56]....
        /*05a0*/ 	.word	0x0000f8a0
        /*05a4*/ 	.word	0x00000007
        /*05a8*/ 	.word	0x00036820
        /*05ac*/ 	.short	0x010a
        /*05ae*/ 	.byte	0x3f
	.zero		1


	//   ....[57]....
        /*05b0*/ 	.word	0x0000f8f0
        /*05b4*/ 	.word	0x00000002
        /*05b8*/ 	.word	0x00036840
        /*05bc*/ 	.short	0x010a
        /*05be*/ 	.byte	0x3f
	.zero		1


	//   ....[58]....
        /*05c0*/ 	.word	0x0000f940
        /*05c4*/ 	.word	0x00000002
        /*05c8*/ 	.word	0x00000060
        /*05cc*/ 	.short	0x010a
        /*05ce*/ 	.byte	0x3f
	.zero		1


	//   ....[59]....
        /*05d0*/ 	.word	0x0000f990
        /*05d4*/ 	.word	0x00000002
        /*05d8*/ 	.word	0x00036840
        /*05dc*/ 	.short	0x010a
        /*05de*/ 	.byte	0x3f
	.zero		1


	//   ....[60]....
        /*05e0*/ 	.word	0x0000f9e0
        /*05e4*/ 	.word	0x00000002
        /*05e8*/ 	.word	0x00000060
        /*05ec*/ 	.short	0x010a
        /*05ee*/ 	.byte	0x3f
	.zero		1


	//   ....[61]....
        /*05f0*/ 	.word	0x0000fa30
        /*05f4*/ 	.word	0x00000002
        /*05f8*/ 	.word	0x00036840
        /*05fc*/ 	.short	0x010a
        /*05fe*/ 	.byte	0x3f
	.zero		1


	//   ....[62]....
        /*0600*/ 	.word	0x0000fa80
        /*0604*/ 	.word	0x00000002
        /*0608*/ 	.word	0x00000060
        /*060c*/ 	.short	0x010a
        /*060e*/ 	.byte	0x3f
	.zero		1


	//   ....[63]....
        /*0610*/ 	.word	0x0000fad0
        /*0614*/ 	.word	0x00000003
        /*0618*/ 	.word	0x00036860
        /*061c*/ 	.short	0x010a
        /*061e*/ 	.byte	0x3f
	.zero		1


	//   ....[64]....
        /*0620*/ 	.word	0x0000fb20
        /*0624*/ 	.word	0x00000000
        /*0628*/ 	.word	0x00036820
        /*062c*/ 	.short	0x010a
        /*062e*/ 	.byte	0x3f
	.zero		1


	//   ....[65]....
        /*0630*/ 	.word	0x0000fcc0
        /*0634*/ 	.word	0x00000006
        /*0638*/ 	.word	0x00000000
        /*063c*/ 	.short	0x010a
        /*063e*/ 	.byte	0x3f
	.zero		1


	//   ....[66]....
        /*0640*/ 	.word	0x0000fd10
        /*0644*/ 	.word	0x00000003
        /*0648*/ 	.word	0x00000000
        /*064c*/ 	.short	0x010a
        /*064e*/ 	.byte	0x3f
	.zero		1


	//   ....[67]....
        /*0650*/ 	.word	0x0000fd60
        /*0654*/ 	.word	0x00000010
        /*0658*/ 	.word	0x00000000
        /*065c*/ 	.short	0x010a
        /*065e*/ 	.byte	0x3f
	.zero		1


	//----- nvinfo : EIATTR_NUM_MBARRIERS
	.align		4
.L_99:
        /*0660*/ 	.byte	0x03, 0x38
        /*0662*/ 	.short	0x0016


	//----- nvinfo : EIATTR_EXIT_INSTR_OFFSETS
	.align		4
        /*0664*/ 	.byte	0x04, 0x1c
        /*0666*/ 	.short	(.L_101 - .L_100)


	//   ....[0]....
.L_100:
        /*0668*/ 	.word	0x00000a20


	//   ....[1]....
        /*066c*/ 	.word	0x0000c1d0


	//   ....[2]....
        /*0670*/ 	.word	0x0000c230


	//   ....[3]....
        /*0674*/ 	.word	0x0000f4e0


	//----- nvinfo : EIATTR_MAX_THREADS
	.align		4
.L_101:
        /*0678*/ 	.byte	0x04, 0x05
        /*067a*/ 	.short	(.L_103 - .L_102)
.L_102:
        /*067c*/ 	.word	0x00000180
        /*0680*/ 	.word	0x00000001
        /*0684*/ 	.word	0x00000001


	//----- nvinfo : EIATTR_CRS_STACK_SIZE
	.align		4
.L_103:
        /*0688*/ 	.byte	0x04, 0x1e
        /*068a*/ 	.short	(.L_105 - .L_104)
.L_104:
        /*068c*/ 	.word	0x00000000


	//----- nvinfo : EIATTR_CBANK_PARAM_SIZE
	.align		4
.L_105:
        /*0690*/ 	.byte	0x03, 0x19
        /*0692*/ 	.short	0x0bf0


	//----- nvinfo : EIATTR_PARAM_CBANK
	.align		4
        /*0694*/ 	.byte	0x04, 0x0a
        /*0696*/ 	.short	(.L_107 - .L_106)
	.align		4
.L_106:
        /*0698*/ 	.word	index@(.nv.constant0._ZN7cutlass13device_kernelIN5flash11enable_sm90INS1_16FlashAttnFwdSm90INS1_25CollectiveMainloopFwdSm90ILi2EN4cute5tupleIJNS5_1CILi1EEES8_S8_EEENS6_IJNS7_ILi128EEENS7_ILi112EEENS7_ILi192EEEEEELi192ENS_6half_tEfNS_4arch4Sm90ELb0ELb0ELb1ELb0ELb0ELb0ELb0ELb1ELb1ELb0ELb0ELb0EEENS1_21CollectiveEpilogueFwdINS6_IJSA_SC_SB_EEES9_SE_SG_Li256ELb0ELb0ELb0ELb0EEENS1_29StaticPersistentTileSchedulerILb0EEEEEEEEEvNT_6ParamsE)
        /*069c*/ 	.short	0x0210
        /*069e*/ 	.short	0x0bf0


	//----- nvinfo : EIATTR_SW_WAR
	.align		4
.L_107:
        /*06a0*/ 	.byte	0x04, 0x36
        /*06a2*/ 	.short	(.L_109 - .L_108)
.L_108:
        /*06a4*/ 	.word	0x00000008
.L_109:


//--------------------- .nv.info._ZN7cutlass13device_kernelIN5flash11enable_sm90INS1_16FlashAttnFwdSm90INS1_25CollectiveMainloopFwdSm90ILi2EN4cute5tupleIJNS5_1CILi2EEENS7_ILi1EEES9_EEENS6_IJNS7_ILi128EEENS7_ILi112EEENS7_ILi192EEEEEELi192ENS_6half_tEfNS_4arch4Sm90ELb0ELb0ELb1ELb0ELb0ELb0ELb0ELb1ELb1ELb0ELb0ELb0EEENS1_21CollectiveEpilogueFwdINS6_IJSB_SD_SC_EEESA_SF_SH_Li256ELb0ELb0ELb0ELb0EEENS1_29StaticPersistentTileSchedulerILb0EEEEEEEEEvNT_6ParamsE --------------------------
	.section	.nv.info._ZN7cutlass13device_kernelIN5flash11enable_sm90INS1_16FlashAttnFwdSm90INS1_25CollectiveMainloopFwdSm90ILi2EN4cute5tupleIJNS5_1CILi2EEENS7_ILi1EEES9_EEENS6_IJNS7_ILi128EEENS7_ILi112EEENS7_ILi192EEEEEELi192ENS_6half_tEfNS_4arch4Sm90ELb0ELb0ELb1ELb0ELb0ELb0ELb0ELb1ELb1ELb0ELb0ELb0EEENS1_21CollectiveEpilogueFwdINS6_IJSB_SD_SC_EEESA_SF_SH_Li256ELb0ELb0ELb0ELb0EEENS1_29StaticPersistentTileSchedulerILb0EEEEEEEEEvNT_6ParamsE,"",@"SHT_CUDA_INFO"
	.sectionflags	@""
	.align	4


	//----- nvinfo : EIATTR_CUDA_API_VERSION
	.align		4
        /*0000*/ 	.byte	0x04, 0x37
        /*0002*/ 	.short	(.L_111 - .L_110)
.L_110:
        /*0004*/ 	.word	0x00000082


	//----- nvinfo : EIATTR_KPARAM_INFO
	.align		4
.L_111:
        /*0008*/ 	.byte	0x04, 0x17
        /*000a*/ 	.short	(.L_113 - .L_112)
.L_112:
        /*000c*/ 	.word	0x00000000
        /*0010*/ 	.short	0x0000
        /*0012*/ 	.short	0x0070
        /*0014*/ 	.byte	0x00, 0xf0, 0x01, 0x2e


	//----- nvinfo : EIATTR_SPARSE_MMA_MASK
	.align		4
.L_113:
        /*0018*/ 	.byte	0x03, 0x50
        /*001a*/ 	.short	0x0000


	//----- nvinfo : EIATTR_MAXREG_COUNT
	.align		4
        /*001c*/ 	.byte	0x03, 0x1b
        /*001e*/ 	.short	0x00a8


	//----- nvinfo : EIATTR_NUM_BARRIERS
	.align		4
        /*0020*/ 	.byte	0x02, 0x4c
        /*0022*/ 	.byte	0x09
	.zero		1


	//----- nvinfo : EIATTR_EXTERNS
	.align		4
        /*0024*/ 	.byte	0x04, 0x0f
        /*0026*/ 	.short	(.L_115 - .L_114)


	//   ....[0]....
	.align		4
.L_114:
        /*0028*/ 	.word	index@(__assertfail)


	//----- nvinfo : EIATTR_ANNOTATIONS
	.align		4
.L_115:
        /*002c*/ 	.byte	0x04, 0x55
        /*002e*/ 	.short	(.L_117 - .L_116)


	//   ....[0]....
.L_116:
        /* <DEDUP_REMOVED lines=25> */
        /*01b4*/ 	.byte	0xe0, 0xf2, 0x00, 0x00


	//----- nvinfo : EIATTR_MERCURY_ISA_VERSION
	.align		4
.L_117:
        /*01b8*/ 	.byte	0x03, 0x5f
        /*01ba*/ 	.short	0x0101


	//----- nvinfo : EIATTR_INT_WARP_WIDE_INSTR_OFFSETS
	.align		4
        /*01bc*/ 	.byte	0x04, 0x31
        /*01be*/ 	.short	(.L_119 - .L_118)


	//   ....[0]....
.L_118:
        /*01c0*/ 	.word	0x00000180


	//   ....[1]....
        /*01c4*/ 	.word	0x00000220


	//   ....[2]....
        /*01c8*/ 	.word	0x00000290


	//   ....[3]....
        /*01cc*/ 	.word	0x0000c870


	//   ....[4]....
        /*01d0*/ 	.word	0x0000c8a0


	//   ....[5]....
        /*01d4*/ 	.word	0x0000c980


	//   ....[6]....
        /*01d8*/ 	.word	0x0000ca60


	//----- nvinfo : EIATTR_COOP_GROUP_MASK_REGIDS
	.align		4
.L_119:
        /*01dc*/ 	.byte	0x04, 0x29
        /*01de*/ 	.short	(.L_121 - .L_120)


	//   ....[0]....
.L_120:
        /*01e0*/ 	.word	0xffffffff


	//   ....[1]....
        /*01e4*/ 	.word	0xffffffff


	//   ....[2]....
        /*01e8*/ 	.word	0xffffffff


	//   ....[3]....
        /*01ec*/ 	.word	0xffffffff


	//   ....[4]....
        /*01f0*/ 	.word	0xffffffff


	//   ....[5]....
        /*01f4*/ 	.word	0xffffffff


	//   ....[6]....
        /*01f8*/ 	.word	0xffffffff


	//   ....[7]....
        /*01fc*/ 	.word	0xffffffff


	//   ....[8]....
        /*0200*/ 	.word	0xffffffff


	//   ....[9]....
        /*0204*/ 	.word	0xffffffff


	//   ....[10]....
        /*0208*/ 	.word	0xffffffff


	//   ....[11]....
        /*020c*/ 	.word	0xffffffff


	//   ....[12]....
        /*0210*/ 	.word	0xffffffff


	//   ....[13]....
        /*0214*/ 	.word	0xffffffff


	//   ....[14]....
        /*0218*/ 	.word	0xffffffff


	//   ....[15]....
        /*021c*/ 	.word	0xffffffff


	//   ....[16]....
        /*0220*/ 	.word	0xffffffff


	//   ....[17]....
        /*0224*/ 	.word	0xffffffff


	//   ....[18]....
        /*0228*/ 	.word	0xffffffff


	//   ....[19]....
        /*022c*/ 	.word	0xffffffff


	//   ....[20]....
        /*0230*/ 	.word	0xffffffff


	//   ....[21]....
        /*0234*/ 	.word	0xffffffff


	//   ....[22]....
        /*0238*/ 	.word	0xffffffff


	//   ....[23]....
        /*023c*/ 	.word	0xffffffff


	//   ....[24]....
        /*0240*/ 	.word	0x0500000f


	//   ....[25]....
        /*0244*/ 	.word	0x0500000f


	//----- nvinfo : EIATTR_COOP_GROUP_INSTR_OFFSETS
	.align		4
.L_121:
        /*0248*/ 	.byte	0x04, 0x28
        /*024a*/ 	.short	(.L_123 - .L_122)


	//   ....[0]....
.L_122:
        /*024c*/ 	.word	0x00000060


	//   ....[1]....
        /*0250*/ 	.word	0x00000190


	//   ....[2]....
        /*0254*/ 	.word	0x00000230


	//   ....[3]....
        /*0258*/ 	.word	0x00000410


	//   ....[4]....
        /*025c*/ 	.word	0x00000640


	//   ....[5]....
        /*0260*/ 	.word	0x00000890


	//   ....[6]....
        /*0264*/ 	.word	0x00000b10


	//   ....[7]....
        /*0268*/ 	.word	0x00000e40


	//   ....[8]....
        /*026c*/ 	.word	0x000012d0


	//   ....[9]....
        /*0270*/ 	.word	0x00004960


	//   ....[10]....
        /*0274*/ 	.word	0x00004a00


	//   ....[11]....
        /*0278*/ 	.word	0x00004db0


	//   ....[12]....
        /*027c*/ 	.word	0x00004ea0


	//   ....[13]....
        /*0280*/ 	.word	0x000090b0


	//   ....[14]....
        /*0284*/ 	.word	0x00009100


	//   ....[15]....
        /*0288*/ 	.word	0x00009120


	//   ....[16]....
        /*028c*/ 	.word	0x00009140


	//   ....[17]....
        /*0290*/ 	.word	0x0000a670


	//   ....[18]....
        /*0294*/ 	.word	0x0000a680


	//   ....[19]....
        /*0298*/ 	.word	0x0000a720


	//   ....[20]....
        /*029c*/ 	.word	0x0000a740


	//   ....[21]....
        /*02a0*/ 	.word	0x0000bc00


	//   ....[22]....
        /*02a4*/ 	.word	0x0000bf50


	//   ....[23]....
        /*02a8*/ 	.word	0x0000f260


	//   ....[24]....
        /*02ac*/ 	.word	0x0000f750


	//   ....[25]....
        /*02b0*/ 	.word	0x0000fbf0


	//----- nvinfo : EIATTR_REG_RECONFIG
	.align		4
.L_123:
        /*02b4*/ 	.byte	0x01, 0x54
	.zero		2


	//----- nvinfo : EIATTR_SYSCALL_OFFSETS
	.align		4
        /*02b8*/ 	.byte	0x04, 0x46
        /*02ba*/ 	.short	(.L_125 - .L_124)


	//   ....[0]....
.L_124:
        /*02bc*/ 	.word	0x00001660


	//   ....[1]....
        /*02c0*/ 	.word	0x0000c480


	//   ....[2]....
        /*02c4*/ 	.word	0x0000c5c0


	//   ....[3]....
        /*02c8*/ 	.word	0x0000c6c0


	//----- nvinfo : EIATTR_MBARRIER_INSTR_OFFSETS
	.align		4
.L_125:
        /*02cc*/ 	.byte	0x04, 0x39
        /*02ce*/ 	.short	(.L_127 - .L_126)


	//   ....[0]....
.L_126:
        /*02d0*/ 	.word	0x000002b0
        /*02d4*/ 	.word	0x000000ff
        /*02d8*/ 	.word	0x00036800
        /*02dc*/ 	.short	0x0100
        /*02de*/ 	.byte	0x08
	.zero		1


	//   ....[1]....
        /*02e0*/ 	.word	0x000002c0
        /*02e4*/ 	.word	0x000000ff
        /*02e8*/ 	.word	0x00036820
        /*02ec*/ 	.short	0x0100
        /*02ee*/ 	.byte	0x08
	.zero		1


	//   ....[2]....
        /*02f0*/ 	.word	0x000003b0
        /*02f4*/ 	.word	0x000000ff
        /*02f8*/ 	.word	0x00036830
        /*02fc*/ 	.short	0x0100
        /*02fe*/ 	.byte	0x08
	.zero		1


	//   ....[3]....
        /*0300*/ 	.word	0x000003c0
        /*0304*/ 	.word	0x000000ff
        /*0308*/ 	.word	0x00036840
        /*030c*/ 	.short	0x0100
        /*030e*/ 	.byte	0x08
	.zero		1


	//   ....[4]....
        /*0310*/ 	.word	0x000003d0
        /*0314*/ 	.word	0x000000ff
        /*0318*/ 	.word	0x00036838
        /*031c*/ 	.short	0x0100
        /*031e*/ 	.byte	0x08
	.zero		1


	//   ....[5]....
        /*0320*/ 	.word	0x000003e0
        /*0324*/ 	.word	0x000000ff
        /*0328*/ 	.word	0x00036848
        /*032c*/ 	.short	0x0100
        /*032e*/ 	.byte	0x08
	.zero		1


	//   ....[6]....
        /*0330*/ 	.word	0x000005f0
        /*0334*/ 	.word	0x000000ff
        /*0338*/ 	.word	0x00036850
        /*033c*/ 	.short	0x0100
        /*033e*/ 	.byte	0x08
	.zero		1


	//   ....[7]....
        /*0340*/ 	.word	0x00000600
        /*0344*/ 	.word	0x000000ff
        /*0348*/ 	.word	0x00036860
        /*034c*/ 	.short	0x0100
        /*034e*/ 	.byte	0x08
	.zero		1


	//   ....[8]....
        /*0350*/ 	.word	0x00000610
        /*0354*/ 	.word	0x000000ff
        /*0358*/ 	.word	0x00036858
        /*035c*/ 	.short	0x0100
        /*035e*/ 	.byte	0x08
	.zero		1


	//   ....[9]....
        /*0360*/ 	.word	0x00000620
        /*0364*/ 	.word	0x000000ff
        /*0368*/ 	.word	0x00036868
        /*036c*/ 	.short	0x0100
        /*036e*/ 	.byte	0x08
	.zero		1


	//   ....[10]....
        /*0370*/ 	.word	0x00000840
        /*0374*/ 	.word	0x000000ff
        /*0378*/ 	.word	0x00036870
        /*037c*/ 	.short	0x0100
        /*037e*/ 	.byte	0x08
	.zero		1


	//   ....[11]....
        /*0380*/ 	.word	0x00000850
        /*0384*/ 	.word	0x000000ff
        /*0388*/ 	.word	0x00036880
        /*038c*/ 	.short	0x0100
        /*038e*/ 	.byte	0x08
	.zero		1


	//   ....[12]....
        /*0390*/ 	.word	0x00000860
        /*0394*/ 	.word	0x000000ff
        /*0398*/ 	.word	0x00036878
        /*039c*/ 	.short	0x0100
        /*039e*/ 	.byte	0x08
	.zero		1


	//   ....[13]....
        /*03a0*/ 	.word	0x00000870
        /*03a4*/ 	.word	0x000000ff
        /*03a8*/ 	.word	0x00036888
        /*03ac*/ 	.short	0x0100
        /*03ae*/ 	.byte	0x08
	.zero		1


	//   ....[14]....
        /*03b0*/ 	.word	0x00000ac0
        /*03b4*/ 	.word	0x000000ff
        /*03b8*/ 	.word	0x00036890
        /*03bc*/ 	.short	0x0100
        /*03be*/ 	.byte	0x08
	.zero		1


	//   ....[15]....
        /*03c0*/ 	.word	0x00000ad0
        /*03c4*/ 	.word	0x000000ff
        /*03c8*/ 	.word	0x000368a0
        /*03cc*/ 	.short	0x0100
        /*03ce*/ 	.byte	0x08
	.zero		1


	//   ....[16]....
        /*03d0*/ 	.word	0x00000ae0
        /*03d4*/ 	.word	0x000000ff
        /*03d8*/ 	.word	0x00036898
        /*03dc*/ 	.short	0x0100
        /*03de*/ 	.byte	0x08
	.zero		1


	//   ....[17]....
        /*03e0*/ 	.word	0x00000af0
        /*03e4*/ 	.word	0x000000ff
        /*03e8*/ 	.word	0x000368a8
        /*03ec*/ 	.short	0x0100
        /*03ee*/ 	.byte	0x08
	.zero		1


	//   ....[18]....
        /*03f0*/ 	.word	0x00000d90
        /*03f4*/ 	.word	0x000000ff
        /*03f8*/ 	.word	0x000368b0
        /*03fc*/ 	.short	0x0100
        /*03fe*/ 	.byte	0x08
	.zero		1


	//   ....[19]....
        /*0400*/ 	.word	0x00000da0
        /*0404*/ 	.word	0x000000ff
        /*0408*/ 	.word	0x000368c0
        /*040c*/ 	.short	0x0100
        /*040e*/ 	.byte	0x08
	.zero		1


	//   ....[20]....
        /*0410*/ 	.word	0x00000db0
        /*0414*/ 	.word	0x000000ff
        /*0418*/ 	.word	0x000368b8
        /*041c*/ 	.short	0x0100
        /*041e*/ 	.byte	0x08
	.zero		1


	//   ....[21]....
        /*0420*/ 	.word	0x00000dc0
        /*0424*/ 	.word	0x000000ff
        /*0428*/ 	.word	0x000368c8
        /*042c*/ 	.short	0x0100
        /*042e*/ 	.byte	0x08
	.zero		1


	//   ....[22]....
        /*0430*/ 	.word	0x000016b0
        /*0434*/ 	.word	0x000000ff
        /*0438*/ 	.word	0x00036800
        /*043c*/ 	.short	0x010a
        /*043e*/ 	.byte	0x04
	.zero		1


	//   ....[23]....
        /*0440*/ 	.word	0x00001750
        /*0444*/ 	.word	0x00000000
        /*0448*/ 	.word	0x00036830
        /*044c*/ 	.short	0x010a
        /*044e*/ 	.byte	0x3f
	.zero		1


	//   ....[24]....
        /*0450*/ 	.word	0x00001790
        /*0454*/ 	.word	0x00000000
        /*0458*/ 	.word	0x00036830
        /*045c*/ 	.short	0x010a
        /*045e*/ 	.byte	0x3f
	.zero		1


	//   ....[25]....
        /*0460*/ 	.word	0x000050d0
        /*0464*/ 	.word	0x00000000
        /*0468*/ 	.word	0x00000000
        /*046c*/ 	.short	0x0101
        /*046e*/ 	.byte	0x3f
	.zero		1


	//   ....[26]....
        /*0470*/ 	.word	0x00005d40
        /*0474*/ 	.word	0x000000ff
        /*0478*/ 	.word	0x00036830
        /*047c*/ 	.short	0x010a
        /*047e*/ 	.byte	0x3c
	.zero		1


	//   ....[27]....
        /*0480*/ 	.word	0x00005d80
        /*0484*/ 	.word	0x000000ff
        /*0488*/ 	.word	0x00036830
        /*048c*/ 	.short	0x010a
        /*048e*/ 	.byte	0x3c
	.zero		1


	//   ....[28]....
        /*0490*/ 	.word	0x00008320
        /*0494*/ 	.word	0x000000ff
        /*0498*/ 	.word	0x00036850
        /*049c*/ 	.short	0x010a
        /*049e*/ 	.byte	0x05
	.zero		1


	//   ....[29]....
        /*04a0*/ 	.word	0x00008360
        /*04a4*/ 	.word	0x000000ff
        /*04a8*/ 	.word	0x00036850
        /*04ac*/ 	.short	0x010a
        /*04ae*/ 	.byte	0x05
	.zero		1


	//   ....[30]....
        /*04b0*/ 	.word	0x00009b00
        /*04b4*/ 	.word	0x00000003
        /*04b8*/ 	.word	0x00000000
        /*04bc*/ 	.short	0x0101
        /*04be*/ 	.byte	0x3f
	.zero		1


	//   ....[31]....
        /*04c0*/ 	.word	0x00009f10
        /*04c4*/ 	.word	0x0000000a
        /*04c8*/ 	.word	0x00000000
        /*04cc*/ 	.short	0x0101
        /*04ce*/ 	.byte	0x3f
	.zero		1


	//   ....[32]....
        /*04d0*/ 	.word	0x0000a5e0
        /*04d4*/ 	.word	0x000000ff
        /*04d8*/ 	.word	0x00036850
        /*04dc*/ 	.short	0x010a
        /*04de*/ 	.byte	0x05
	.zero		1


	//   ....[33]....
        /*04e0*/ 	.word	0x0000a620
        /*04e4*/ 	.word	0x000000ff
        /*04e8*/ 	.word	0x00036850
        /*04ec*/ 	.short	0x010a
        /*04ee*/ 	.byte	0x05
	.zero		1


	//   ....[34]....
        /*04f0*/ 	.word	0x0000b6a0
        /*04f4*/ 	.word	0x00000004
        /*04f8*/ 	.word	0x00000000
        /*04fc*/ 	.short	0x0101
        /*04fe*/ 	.byte	0x3f
	.zero		1


	//   ....[35]....
        /*0500*/ 	.word	0x0000be20
        /*0504*/ 	.word	0x000000ff
        /*0508*/ 	.word	0x00000000
        /*050c*/ 	.short	0x0101
        /*050e*/ 	.byte	0x07
	.zero		1


	//   ....[36]....
        /*0510*/ 	.word	0x0000be30
        /*0514*/ 	.word	0x000000ff
        /*0518*/ 	.word	0x00000000
        /*051c*/ 	.short	0x0101
        /*051e*/ 	.byte	0x06
	.zero		1


	//   ....[37]....
        /*0520*/ 	.word	0x0000cde0
        /*0524*/ 	.word	0x00000005
        /*0528*/ 	.word	0x00036840
        /*052c*/ 	.short	0x010a
        /*052e*/ 	.byte	0x3f
	.zero		1


	//   ....[38]....
        /*0530*/ 	.word	0x0000d3a0
        /*0534*/ 	.word	0x0000000a
        /*0538*/ 	.word	0x00036820
        /*053c*/ 	.short	0x010a
        /*053e*/ 	.byte	0x3f
	.zero		1


	//   ....[39]....
        /*0540*/ 	.word	0x0000d690
        /*0544*/ 	.word	0x00000002
        /*0548*/ 	.word	0x00036840
        /*054c*/ 	.short	0x010a
        /*054e*/ 	.byte	0x3f
	.zero		1


	//   ....[40]....
        /*0550*/ 	.word	0x0000d990
        /*0554*/ 	.word	0x00000002
        /*0558*/ 	.word	0x00036860
        /*055c*/ 	.short	0x010a
        /*055e*/ 	.byte	0x3f
	.zero		1


	//   ....[41]....
        /*0560*/ 	.word	0x0000df10
        /*0564*/ 	.word	0x00000002
        /*0568*/ 	.word	0x00036840
        /*056c*/ 	.short	0x010a
        /*056e*/ 	.byte	0x3f
	.zero		1


	//   ....[42]....
        /*0570*/ 	.word	0x0000e210
        /*0574*/ 	.word	0x00000002
        /*0578*/ 	.word	0x00036860
        /*057c*/ 	.short	0x010a
        /*057e*/ 	.byte	0x3f
	.zero		1


	//   ....[43]....
        /*0580*/ 	.word	0x0000e710
        /*0584*/ 	.word	0x00000002
        /*0588*/ 	.word	0x00036840
        /*058c*/ 	.short	0x010a
        /*058e*/ 	.byte	0x3f
	.zero		1


	//   ....[44]....
        /*0590*/ 	.word	0x0000ea10
        /*0594*/ 	.word	0x00000002
        /*0598*/ 	.word	0x00036860
        /*059c*/ 	.short	0x010a
        /*059e*/ 	.byte	0x3f
	.zero		1


	//   ....[45]....
        /*05a0*/ 	.word	0x0000eda0
        /*05a4*/ 	.word	0x00000002
        /*05a8*/ 	.word	0x00036860
        /*05ac*/ 	.short	0x010a
        /*05ae*/ 	.byte	0x3f
	.zero		1


	//   ....[46]....
        /*05b0*/ 	.word	0x0000f1e0
        /*05b4*/ 	.word	0x00000000
        /*05b8*/ 	.word	0x00036820
        /*05bc*/ 	.short	0x010a
        /*05be*/ 	.byte	0x3f
	.zero		1


	//   ....[47]....
        /*05c0*/ 	.word	0x0000f380
        /*05c4*/ 	.word	0x00000006
        /*05c8*/ 	.word	0x00000000
        /*05cc*/ 	.short	0x010a
        /*05ce*/ 	.byte	0x3f
	.zero		1


	//   ....[48]....
        /*05d0*/ 	.word	0x0000f3f0
        /*05d4*/ 	.word	0x00000003
        /*05d8*/ 	.word	0x00000000
        /*05dc*/ 	.short	0x010a
        /*05de*/ 	.byte	0x3f
	.zero		1


	//   ....[49]....
        /*05e0*/ 	.word	0x0000f450
        /*05e4*/ 	.word	0x00000010
        /*05e8*/ 	.word	0x00000000
        /*05ec*/ 	.short	0x010a
        /*05ee*/ 	.byte	0x3f
	.zero		1


	//   ....[50]....
        /*05f0*/ 	.word	0x0000f480
        /*05f4*/ 	.word	0x00000003
        /*05f8*/ 	.word	0x00000000
        /*05fc*/ 	.short	0x010a
        /*05fe*/ 	.byte	0x3f
	.zero		1


	//   ....[51]....
        /*0600*/ 	.word	0x0000f500
        /*0604*/ 	.word	0x00000003
        /*0608*/ 	.word	0x00036800
        /*060c*/ 	.short	0x010a
        /*060e*/ 	.byte	0x3f
	.zero		1


	//   ....[52]....
        /*0610*/ 	.word	0x0000f550
        /*0614*/ 	.word	0x00000000
        /*0618*/ 	.word	0x00036830
        /*061c*/ 	.short	0x010a
        /*061e*/ 	.byte	0x3f
	.zero		1


	//   ....[53]....
        /*0620*/ 	.word	0x0000f5b0
        /*0624*/ 	.word	0x00000008
        /*0628*/ 	.word	0x00036830
        /*062c*/ 	.short	0x010a
        /*062e*/ 	.byte	0x3f
	.zero		1


	//   ....[54]....
        /*0630*/ 	.word	0x0000f610
        /*0634*/ 	.word	0x00000007
        /*0638*/ 	.word	0x00036850
        /*063c*/ 	.short	0x010a
        /*063e*/ 	.byte	0x3f
	.zero		1


	//   ....[55]....
        /*0640*/ 	.word	0x0000f670
        /*0644*/ 	.word	0x00000005
        /*0648*/ 	.word	0x00036850
        /*064c*/ 	.short	0x010a
        /*064e*/ 	.byte	0x3f
	.zero		1


	//   ....[56]....
        /*0650*/ 	.word	0x0000f810
        /*0654*/ 	.word	0x00000005
        /*0658*/ 	.word	0x00036840
        /*065c*/ 	.short	0x010a
        /*065e*/ 	.byte	0x3f
	.zero		1


	//   ....[57]....
        /*0660*/ 	.word	0x0000f890
        /*0664*/ 	.word	0x00000007
        /*0668*/ 	.word	0x00036820
        /*066c*/ 	.short	0x010a
        /*066e*/ 	.byte	0x3f
	.zero		1


	//   ....[58]....
        /*0670*/ 	.word	0x0000f8e0
        /*0674*/ 	.word	0x00000002
        /*0678*/ 	.word	0x00036840
        /*067c*/ 	.short	0x010a
        /*067e*/ 	.byte	0x3f
	.zero		1


	//   ....[59]....
        /*0680*/ 	.word	0x0000f930
        /*0684*/ 	.word	0x00000002
        /*0688*/ 	.word	0x00036860
        /*068c*/ 	.short	0x010a
        /*068e*/ 	.byte	0x3f
	.zero		1


	//   ....[60]....
        /*0690*/ 	.word	0x0000f980
        /*0694*/ 	.word	0x00000002
        /*0698*/ 	.word	0x00036840
        /*069c*/ 	.short	0x010a
        /*069e*/ 	.byte	0x3f
	.zero		1


	//   ....[61]....
        /*06a0*/ 	.word	0x0000f9d0
        /*06a4*/ 	.word	0x00000002
        /*06a8*/ 	.word	0x00036860
        /*06ac*/ 	.short	0x010a
        /*06ae*/ 	.byte	0x3f
	.zero		1


	//   ....[62]....
        /*06b0*/ 	.word	0x0000fa20
        /*06b4*/ 	.word	0x00000002
        /*06b8*/ 	.word	0x00036840
        /*06bc*/ 	.short	0x010a
        /*06be*/ 	.byte	0x3f
	.zero		1


	//   ....[63]....
        /*06c0*/ 	.word	0x0000fa70
        /*06c4*/ 	.word	0x00000002
        /*06c8*/ 	.word	0x00036860
        /*06cc*/ 	.short	0x010a
        /*06ce*/ 	.byte	0x3f
	.zero		1


	//   ....[64]....
        /*06d0*/ 	.word	0x0000fac0
        /*06d4*/ 	.word	0x00000002
        /*06d8*/ 	.word	0x00036860
        /*06dc*/ 	.short	0x010a
        /*06de*/ 	.byte	0x3f
	.zero		1


	//   ....[65]....
        /*06e0*/ 	.word	0x0000fb10
        /*06e4*/ 	.word	0x00000000
        /*06e8*/ 	.word	0x00036820
        /*06ec*/ 	.short	0x010a
        /*06ee*/ 	.byte	0x3f
	.zero		1


	//   ....[66]....
        /*06f0*/ 	.word	0x0000fcb0
        /*06f4*/ 	.word	0x00000006
        /*06f8*/ 	.word	0x00000000
        /*06fc*/ 	.short	0x010a
        /*06fe*/ 	.byte	0x3f
	.zero		1


	//   ....[67]....
        /*0700*/ 	.word	0x0000fd00
        /*0704*/ 	.word	0x00000003
        /*0708*/ 	.word	0x00000000
        /*070c*/ 	.short	0x010a
        /*070e*/ 	.byte	0x3f
	.zero		1


	//   ....[68]....
        /*0710*/ 	.word	0x0000fd50
        /*0714*/ 	.word	0x00000010
        /*0718*/ 	.word	0x00000000
        /*071c*/ 	.short	0x010a
        /*071e*/ 	.byte	0x3f
	.zero		1


	//----- nvinfo : EIATTR_NUM_MBARRIERS
	.align		4
.L_127:
        /*0720*/ 	.byte	0x03, 0x38
        /*0722*/ 	.short	0x0016


	//----- nvinfo : EIATTR_EXIT_INSTR_OFFSETS
	.align		4
        /*0724*/ 	.byte	0x04, 0x1c
        /*0726*/ 	.short	(.L_129 - .L_128)


	//   ....[0]....
.L_128:
        /*0728*/ 	.word	0x00000f60


	//   ....[1]....
        /*072c*/ 	.word	0x0000bf10


	//   ....[2]....
        /*0730*/ 	.word	0x0000bf70


	//   ....[3]....
        /*0734*/ 	.word	0x0000f4d0


	//----- nvinfo : EIATTR_MAX_THREADS
	.align		4
.L_129:
        /*0738*/ 	.byte	0x04, 0x05
        /*073a*/ 	.short	(.L_131 - .L_130)
.L_130:
        /*073c*/ 	.word	0x00000180
        /*0740*/ 	.word	0x00000001
        /*0744*/ 	.word	0x00000001


	//----- nvinfo : EIATTR_CRS_STACK_SIZE
	.align		4
.L_131:
        /*0748*/ 	.byte	0x04, 0x1e
        /*074a*/ 	.short	(.L_133 - .L_132)
.L_132:
        /*074c*/ 	.word	0x00000000


	//----- nvinfo : EIATTR_CBANK_PARAM_SIZE
	.align		4
.L_133:
        /*0750*/ 	.byte	0x03, 0x19
        /*0752*/ 	.short	0x0bf0


	//----- nvinfo : EIATTR_PARAM_CBANK
	.align		4
        /*0754*/ 	.byte	0x04, 0x0a
        /*0756*/ 	.short	(.L_135 - .L_134)
	.align		4
.L_134:
        /*0758*/ 	.word	index@(.nv.constant0._ZN7cutlass13device_kernelIN5flash11enable_sm90INS1_16FlashAttnFwdSm90INS1_25CollectiveMainloopFwdSm90ILi2EN4cute5tupleIJNS5_1CILi2EEENS7_ILi1EEES9_EEENS6_IJNS7_ILi128EEENS7_ILi112EEENS7_ILi192EEEEEELi192ENS_6half_tEfNS_4arch4Sm90ELb0ELb0ELb1ELb0ELb0ELb0ELb0ELb1ELb1ELb0ELb0ELb0EEENS1_21CollectiveEpilogueFwdINS6_IJSB_SD_SC_EEESA_SF_SH_Li256ELb0ELb0ELb0ELb0EEENS1_29StaticPersistentTileSchedulerILb0EEEEEEEEEvNT_6ParamsE)
        /*075c*/ 	.short	0x0210
        /*075e*/ 	.short	0x0bf0


	//----- nvinfo : EIATTR_SW_WAR
	.align		4
.L_135:
        /*0760*/ 	.byte	0x04, 0x36
        /*0762*/ 	.short	(.L_137 - .L_136)
.L_136:
        /*0764*/ 	.word	0x00000008
.L_137:


//--------------------- .nv.info._ZN7cutlass13device_kernelIN5flash11enable_sm90INS1_16FlashAttnFwdSm90INS1_25CollectiveMainloopFwdSm90ILi2EN4cute5tupleIJNS5_1CILi1EEES8_S8_EEENS6_IJNS7_ILi128EEENS7_ILi112EEENS7_ILi192EEEEEELi192ENS_6half_tEfNS_4arch4Sm90ELb0ELb0ELb1ELb1ELb0ELb0ELb0ELb1ELb1ELb0ELb0ELb0EEENS1_21CollectiveEpilogueFwdINS6_IJSA_SC_SB_EEES9_SE_SG_Li256ELb1ELb0ELb0ELb0EEENS1_36VarlenDynamicPersistentTileSchedulerILi128ELi112ELi256ELi32ELb0ELb0ELb1ELb0ELb1ELb1EEEEEEEEEvNT_6ParamsE --------------------------
	.section	.nv.info._ZN7cutlass13device_kernelIN5flash11enable_sm90INS1_16FlashAttnFwdSm90INS1_25CollectiveMainloopFwdSm90ILi2EN4cute5tupleIJNS5_1CILi1EEES8_S8_EEENS6_IJNS7_ILi128EEENS7_ILi112EEENS7_ILi192EEEEEELi192ENS_6half_tEfNS_4arch4Sm90ELb0ELb0ELb1ELb1ELb0ELb0ELb0ELb1ELb1ELb0ELb0ELb0EEENS1_21CollectiveEpilogueFwdINS6_IJSA_SC_SB_EEES9_SE_SG_Li256ELb1ELb0ELb0ELb0EEENS1_36VarlenDynamicPersistentTileSchedulerILi128ELi112ELi256ELi32ELb0ELb0ELb1ELb0ELb1ELb1EEEEEEEEEvNT_6ParamsE,"",@"SHT_CUDA_INFO"
	.sectionflags	@""
	.align	4


	//----- nvinfo : EIATTR_CUDA_API_VERSION
	.align		4
        /*0000*/ 	.byte	0x04, 0x37
        /*0002*/ 	.short	(.L_139 - .L_138)
.L_138:
        /*0004*/ 	.word	0x00000082


	//----- nvinfo : EIATTR_KPARAM_INFO
	.align		4
.L_139:
        /*0008*/ 	.byte	0x04, 0x17
        /*000a*/ 	.short	(.L_141 - .L_140)
.L_140:
        /*000c*/ 	.word	0x00000000
        /*0010*/ 	.short	0x0000
        /*0012*/ 	.short	0x0070
        /*0014*/ 	.byte	0x00, 0xf0, 0x01, 0x28


	//----- nvinfo : EIATTR_SPARSE_MMA_MASK
	.align		4
.L_141:
        /*0018*/ 	.byte	0x03, 0x50
        /*001a*/ 	.short	0x0000


	//----- nvinfo : EIATTR_MAXREG_COUNT
	.align		4
        /*001c*/ 	.byte	0x03, 0x1b
        /*001e*/ 	.short	0x00a8


	//----- nvinfo : EIATTR_NUM_BARRIERS
	.align		4
        /*0020*/ 	.byte	0x02, 0x4c
        /*0022*/ 	.byte	0x09
	.zero		1


	//----- nvinfo : EIATTR_EXTERNS
	.align		4
        /*0024*/ 	.byte	0x04, 0x0f
        /*0026*/ 	.short	(.L_143 - .L_142)


	//   ....[0]....
	.align		4
.L_142:
        /*0028*/ 	.word	index@(__assertfail)


	//----- nvinfo : EIATTR_ANNOTATIONS
	.align		4
.L_143:
        /*002c*/ 	.byte	0x04, 0x55
        /*002e*/ 	.short	(.L_145 - .L_144)


	//   ....[0]....
.L_144:
        /* <DEDUP_REMOVED lines=39> */


	//----- nvinfo : EIATTR_MERCURY_ISA_VERSION
	.align		4
.L_145:
        /*0290*/ 	.byte	0x03, 0x5f
        /*0292*/ 	.short	0x0101


	//----- nvinfo : EIATTR_UNUSED_LOAD_BYTE_OFFSET
	.align		4
        /*0294*/ 	.byte	0x04, 0x44
        /*0296*/ 	.short	(.L_147 - .L_146)


	//   ....[0]....
.L_146:
        /*0298*/ 	.word	0x00000a20
        /*029c*/ 	.word	0x0000fff0


	//   ....[1]....
        /*02a0*/ 	.word	0x0000b610
        /*02a4*/ 	.word	0x0000fff0


	//----- nvinfo : EIATTR_INT_WARP_WIDE_INSTR_OFFSETS
	.align		4
.L_147:
        /*02a8*/ 	.byte	0x04, 0x31
        /*02aa*/ 	.short	(.L_149 - .L_148)


	//   ....[0]....
.L_148:
        /*02ac*/ 	.word	0x00000150


	//   ....[1]....
        /*02b0*/ 	.word	0x00000190


	//   ....[2]....
        /*02b4*/ 	.word	0x00000250


	//   ....[3]....
        /*02b8*/ 	.word	0x0000e830


	//   ....[4]....
        /*02bc*/ 	.word	0x0000e8c0


	//   ....[5]....
        /*02c0*/ 	.word	0x0000ed40


	//   ....[6]....
        /*02c4*/ 	.word	0x0000ed70


	//   ....[7]....
        /*02c8*/ 	.word	0x0000ef80


	//   ....[8]....
        /*02cc*/ 	.word	0x0000f070


	//   ....[9]....
        /*02d0*/ 	.word	0x000114a0


	//   ....[10]....
        /*02d4*/ 	.word	0x00011530


	//----- nvinfo : EIATTR_COOP_GROUP_MASK_REGIDS
	.align		4
.L_149:
        /*02d8*/ 	.byte	0x04, 0x29
        /*02da*/ 	.short	(.L_151 - .L_150)


	//   ....[0]....
.L_150:
        /*02dc*/ 	.word	0xffffffff


	//   ....[1]....
        /*02e0*/ 	.word	0xffffffff


	//   ....[2]....
        /*02e4*/ 	.word	0xffffffff


	//   ....[3]....
        /*02e8*/ 	.word	0xffffffff


	//   ....[4]....
        /*02ec*/ 	.word	0xffffffff


	//   ....[5]....
        /*02f0*/ 	.word	0xffffffff


	//   ....[6]....
        /*02f4*/ 	.word	0xffffffff


	//   ....[7]....
        /*02f8*/ 	.word	0xffffffff


	//   ....[8]....
        /*02fc*/ 	.word	0xffffffff


	//   ....[9]....
        /*0300*/ 	.word	0xffffffff


	//   ....[10]....
        /*0304*/ 	.word	0xffffffff


	//   ....[11]....
        /*0308*/ 	.word	0xffffffff


	//   ....[12]....
        /*030c*/ 	.word	0xffffffff


	//   ....[13]....
        /*0310*/ 	.word	0xffffffff


	//   ....[14]....
        /*0314*/ 	.word	0xffffffff


	//   ....[15]....
        /*0318*/ 	.word	0xffffffff


	//   ....[16]....
        /*031c*/ 	.word	0xffffffff


	//   ....[17]....
        /*0320*/ 	.word	0xffffffff


	//   ....[18]....
        /*0324*/ 	.word	0xffffffff


	//   ....[19]....
        /*0328*/ 	.word	0xffffffff


	//   ....[20]....
        /*032c*/ 	.word	0xffffffff


	//   ....[21]....
        /*0330*/ 	.word	0xffffffff


	//   ....[22]....
        /*0334*/ 	.word	0xffffffff


	//   ....[23]....
        /*0338*/ 	.word	0xffffffff


	//   ....[24]....
        /*033c*/ 	.word	0xffffffff


	//   ....[25]....
        /*0340*/ 	.word	0xffffffff


	//   ....[26]....
        /*0344*/ 	.word	0xffffffff


	//   ....[27]....
        /*0348*/ 	.word	0xffffffff


	//   ....[28]....
        /*034c*/ 	.word	0xffffffff


	//   ....[29]....
        /*0350*/ 	.word	0xffffffff


	//   ....[30]....
        /*0354*/ 	.word	0xffffffff


	//   ....[31]....
        /*0358*/ 	.word	0xffffffff


	//   ....[32]....
        /*035c*/ 	.word	0xffffffff


	//   ....[33]....
        /*0360*/ 	.word	0xffffffff


	//   ....[34]....
        /*0364*/ 	.word	0xffffffff


	//   ....[35]....
        /*0368*/ 	.word	0xffffffff


	//   ....[36]....
        /*036c*/ 	.word	0xffffffff


	//   ....[37]....
        /*0370*/ 	.word	0xffffffff


	//   ....[38]....
        /*0374*/ 	.word	0xffffffff


	//   ....[39]....
        /*0378*/ 	.word	0xffffffff


	//   ....[40]....
        /*037c*/ 	.word	0xffffffff


	//   ....[41]....
        /*0380*/ 	.word	0xffffffff


	//   ....[42]....
        /*0384*/ 	.word	0xffffffff


	//   ....[43]....
        /*0388*/ 	.word	0xffffffff


	//   ....[44]....
        /*038c*/ 	.word	0xffffffff


	//   ....[45]....
        /*0390*/ 	.word	0xffffffff


	//   ....[46]....
        /*0394*/ 	.word	0xffffffff


	//   ....[47]....
        /*0398*/ 	.word	0xffffffff


	//   ....[48]....
        /*039c*/ 	.word	0xffffffff


	//   ....[49]....
        /*03a0*/ 	.word	0xffffffff


	//   ....[50]....
        /*03a4*/ 	.word	0xffffffff


	//   ....[51]....
        /*03a8*/ 	.word	0xffffffff


	//   ....[52]....
        /*03ac*/ 	.word	0xffffffff


	//   ....[53]....
        /*03b0*/ 	.word	0xffffffff


	//   ....[54]....
        /*03b4*/ 	.word	0x0500000f


	//   ....[55]....
        /*03b8*/ 	.word	0x0500000f


	//   ....[56]....
        /*03bc*/ 	.word	0x0500000f


	//   ....[57]....
        /*03c0*/ 	.word	0x0500000f


	//   ....[58]....
        /*03c4*/ 	.word	0x0500000f


	//   ....[59]....
        /*03c8*/ 	.word	0x0500000f


	//   ....[60]....
        /*03cc*/ 	.word	0x0500000f


	//   ....[61]....
        /*03d0*/ 	.word	0x0500000f


	//   ....[62]....
        /*03d4*/ 	.word	0x0500000f


	//   ....[63]....
        /*03d8*/ 	.word	0x0500000f


	//   ....[64]....
        /*03dc*/ 	.word	0x0500000f


	//   ....[65]....
        /*03e0*/ 	.word	0x0500000f


	//   ....[66]....
        /*03e4*/ 	.word	0x0500000f


	//   ....[67]....
        /*03e8*/ 	.word	0x0500000f


	//   ....[68]....
        /*03ec*/ 	.word	0x0500000f


	//   ....[69]....
        /*03f0*/ 	.word	0x0500000f


	//   ....[70]....
        /*03f4*/ 	.word	0x0500000f


	//   ....[71]....
        /*03f8*/ 	.word	0x0500000f


	//   ....[72]....
        /*03fc*/ 	.word	0x0500000f


	//----- nvinfo : EIATTR_COOP_GROUP_INSTR_OFFSETS
	.align		4
.L_151:
        /*0400*/ 	.byte	0x04, 0x28
        /*0402*/ 	.short	(.L_153 - .L_152)


	//   ....[0]....
.L_152:
        /*0404*/ 	.word	0x00000060


	//   ....[1]....
        /*0408*/ 	.word	0x00000160


	//   ....[2]....
        /*040c*/ 	.word	0x00000260


	//   ....[3]....
        /*0410*/ 	.word	0x000003d0


	//   ....[4]....
        /*0414*/ 	.word	0x00000530


	//   ....[5]....
        /*0418*/ 	.word	0x00000650


	//   ....[6]....
        /*041c*/ 	.word	0x000007b0


	//   ....[7]....
        /*0420*/ 	.word	0x00001380


	//   ....[8]....
        /*0424*/ 	.word	0x00004ad0


	//   ....[9]....
        /*0428*/ 	.word	0x00004b40


	//   ....[10]....
        /*042c*/ 	.word	0x000050b0


	//   ....[11]....
        /*0430*/ 	.word	0x00005120


	//   ....[12]....
        /*0434*/ 	.word	0x00009400


	//   ....[13]....
        /*0438*/ 	.word	0x00009430


	//   ....[14]....
        /*043c*/ 	.word	0x00009800


	//   ....[15]....
        /*0440*/ 	.word	0x00009960


	//   ....[16]....
        /*0444*/ 	.word	0x0000aa80


	//   ....[17]....
        /*0448*/ 	.word	0x0000ad70


	//   ....[18]....
        /*044c*/ 	.word	0x0000ae20


	//   ....[19]....
        /*0450*/ 	.word	0x0000ae70


	//   ....[20]....
        /*0454*/ 	.word	0x0000d990


	//   ....[21]....
        /*0458*/ 	.word	0x0000db20


	//   ....[22]....
        /*045c*/ 	.word	0x0000db50


	//   ....[23]....
        /*0460*/ 	.word	0x0000db90


	//   ....[24]....
        /*0464*/ 	.word	0x0000dbf0


	//   ....[25]....
        /*0468*/ 	.word	0x0000dc50


	//   ....[26]....
        /*046c*/ 	.word	0x0000dc90


	//   ....[27]....
        /*0470*/ 	.word	0x0000de40


	//   ....[28]....
        /*0474*/ 	.word	0x0000dea0


	//   ....[29]....
        /*0478*/ 	.word	0x0000dee0


	//   ....[30]....
        /*047c*/ 	.word	0x0000df20


	//   ....[31]....
        /*0480*/ 	.word	0x0000df50


	//   ....[32]....
        /*0484*/ 	.word	0x0000df80


	//   ....[33]....
        /*0488*/ 	.word	0x0000e010


	//   ....[34]....
        /*048c*/ 	.word	0x0000e040


	//   ....[35]....
        /*0490*/ 	.word	0x0000e0d0


	//   ....[36]....
        /*0494*/ 	.word	0x000119b0


	//   ....[37]....
        /*0498*/ 	.word	0x000119c0


	//   ....[38]....
        /*049c*/ 	.word	0x00011ad0


	//   ....[39]....
        /*04a0*/ 	.word	0x00011b30


	//   ....[40]....
        /*04a4*/ 	.word	0x00011b70


	//   ....[41]....
        /*04a8*/ 	.word	0x00011bb0


	//   ....[42]....
        /*04ac*/ 	.word	0x00011be0


	//   ....[43]....
        /*04b0*/ 	.word	0x00011c10


	//   ....[44]....
        /*04b4*/ 	.word	0x00011da0


	//   ....[45]....
        /*04b8*/ 	.word	0x00011e00


	//   ....[46]....
        /*04bc*/ 	.word	0x00011e40


	//   ....[47]....
        /*04c0*/ 	.word	0x00011e80


	//   ....[48]....
        /*04c4*/ 	.word	0x00011eb0


	//   ....[49]....
        /*04c8*/ 	.word	0x00011ee0


	//   ....[50]....
        /*04cc*/ 	.word	0x00011fa0


	//   ....[51]....
        /*04d0*/ 	.word	0x00011fc0


	//   ....[52]....
        /*04d4*/ 	.word	0x00012030


	//   ....[53]....
        /*04d8*/ 	.word	0x00012480


	//   ....[54]....
        /*04dc*/ 	.word	0x00012950


	//   ....[55]....
        /*04e0*/ 	.word	0x00012d70


	//   ....[56]....
        /*04e4*/ 	.word	0x00012e00


	//   ....[57]....
        /*04e8*/ 	.word	0x00012ea0


	//   ....[58]....
        /*04ec*/ 	.word	0x00012f50


	//   ....[59]....
        /*04f0*/ 	.word	0x00012fd0


	//   ....[60]....
        /*04f4*/ 	.word	0x00013050


	//   ....[61]....
        /*04f8*/ 	.word	0x000130d0


	//   ....[62]....
        /*04fc*/ 	.word	0x00013150


	//   ....[63]....
        /*0500*/ 	.word	0x000131e0


	//   ....[64]....
        /*0504*/ 	.word	0x00013290


	//   ....[65]....
        /*0508*/ 	.word	0x00013310


	//   ....[66]....
        /*050c*/ 	.word	0x00013390


	//   ....[67]....
        /*0510*/ 	.word	0x00013410


	//   ....[68]....
        /*0514*/ 	.word	0x00013490


	//   ....[69]....
        /*0518*/ 	.word	0x00013500


	//   ....[70]....
        /*051c*/ 	.word	0x000135a0


	//   ....[71]....
        /*0520*/ 	.word	0x00013630


	//   ....[72]....
        /*0524*/ 	.word	0x00013750


	//----- nvinfo : EIATTR_REG_RECONFIG
	.align		4
.L_153:
        /*0528*/ 	.byte	0x01, 0x54
	.zero		2


	//----- nvinfo : EIATTR_SYSCALL_OFFSETS
	.align		4
        /*052c*/ 	.byte	0x04, 0x46
        /*052e*/ 	.short	(.L_155 - .L_154)


	//   ....[0]....
.L_154:
        /*0530*/ 	.word	0x00001560


	//   ....[1]....
        /*0534*/ 	.word	0x0000ea50


	//   ....[2]....
        /*0538*/ 	.word	0x0000eb90


	//   ....[3]....
        /*053c*/ 	.word	0x0000ec90


	//----- nvinfo : EIATTR_MBARRIER_INSTR_OFFSETS
	.align		4
.L_155:
        /*0540*/ 	.byte	0x04, 0x39
        /*0542*/ 	.short	(.L_157 - .L_156)


	//   ....[0]....
.L_156:
        /*0544*/ 	.word	0x00000280
        /*0548*/ 	.word	0x000000ff
        /*054c*/ 	.word	0x00036800
        /*0550*/ 	.short	0x0100
        /*0552*/ 	.byte	0x08
	.zero		1


	//   ....[1]....
        /*0554*/ 	.word	0x00000290
        /*0558*/ 	.word	0x000000ff
        /*055c*/ 	.word	0x00036820
        /*0560*/ 	.short	0x0100
        /*0562*/ 	.byte	0x08
	.zero		1


	//   ....[2]....
        /*0564*/ 	.word	0x00000380
        /*0568*/ 	.word	0x000000ff
        /*056c*/ 	.word	0x00036830
        /*0570*/ 	.short	0x0100
        /*0572*/ 	.byte	0x08
	.zero		1


	//   ....[3]....
        /*0574*/ 	.word	0x00000390
        /*0578*/ 	.word	0x000000ff
        /*057c*/ 	.word	0x00036840
        /*0580*/ 	.short	0x0100
        /*0582*/ 	.byte	0x08
	.zero		1


	//   ....[4]....
        /*0584*/ 	.word	0x000003a0
        /*0588*/ 	.word	0x000000ff
        /*058c*/ 	.word	0x00036838
        /*0590*/ 	.short	0x0100
        /*0592*/ 	.byte	0x08
	.zero		1


	//   ....[5]....
        /*0594*/ 	.word	0x000003b0
        /*0598*/ 	.word	0x000000ff
        /*059c*/ 	.word	0x00036848
        /*05a0*/ 	.short	0x0100
        /*05a2*/ 	.byte	0x08
	.zero		1


	//   ....[6]....
        /*05a4*/ 	.word	0x000004e0
        /*05a8*/ 	.word	0x000000ff
        /*05ac*/ 	.word	0x00036850
        /*05b0*/ 	.short	0x0100
        /*05b2*/ 	.byte	0x08
	.zero		1


	//   ....[7]....
        /*05b4*/ 	.word	0x000004f0
        /*05b8*/ 	.word	0x000000ff
        /*05bc*/ 	.word	0x00036860
        /*05c0*/ 	.short	0x0100
        /*05c2*/ 	.byte	0x08
	.zero		1


	//   ....[8]....
        /*05c4*/ 	.word	0x00000500
        /*05c8*/ 	.word	0x000000ff
        /*05cc*/ 	.word	0x00036858
        /*05d0*/ 	.short	0x0100
        /*05d2*/ 	.byte	0x08
	.zero		1


	//   ....[9]....
        /*05d4*/ 	.word	0x00000510
        /*05d8*/ 	.word	0x000000ff
        /*05dc*/ 	.word	0x00036868
        /*05e0*/ 	.short	0x0100
        /*05e2*/ 	.byte	0x08
	.zero		1


	//   ....[10]....
        /*05e4*/ 	.word	0x00000600
        /*05e8*/ 	.word	0x000000ff
        /*05ec*/ 	.word	0x00036870
        /*05f0*/ 	.short	0x0100
        /*05f2*/ 	.byte	0x06
	.zero		1


	//   ....[11]....
        /*05f4*/ 	.word	0x00000610
        /*05f8*/ 	.word	0x000000ff
        /*05fc*/ 	.word	0x00036880
        /*0600*/ 	.short	0x0100
        /*0602*/ 	.byte	0x06
	.zero		1


	//   ....[12]....
        /*0604*/ 	.word	0x00000620
        /*0608*/ 	.word	0x000000ff
        /*060c*/ 	.word	0x00036878
        /*0610*/ 	.short	0x0100
        /*0612*/ 	.byte	0x06
	.zero		1


	//   ....[13]....
        /*0614*/ 	.word	0x00000630
        /*0618*/ 	.word	0x000000ff
        /*061c*/ 	.word	0x00036888
        /*0620*/ 	.short	0x0100
        /*0622*/ 	.byte	0x06
	.zero		1


	//   ....[14]....
        /*0624*/ 	.word	0x00000760
        /*0628*/ 	.word	0x000000ff
        /*062c*/ 	.word	0x00036890
        /*0630*/ 	.short	0x0100
        /*0632*/ 	.byte	0x08
	.zero		1


	//   ....[15]....
        /*0634*/ 	.word	0x00000770
        /*0638*/ 	.word	0x000000ff
        /*063c*/ 	.word	0x000368a0
        /*0640*/ 	.short	0x0100
        /*0642*/ 	.byte	0x08
	.zero		1


	//   ....[16]....
        /*0644*/ 	.word	0x00000780
        /*0648*/ 	.word	0x000000ff
        /*064c*/ 	.word	0x00036898
        /*0650*/ 	.short	0x0100
        /*0652*/ 	.byte	0x08
	.zero		1


	//   ....[17]....
        /*0654*/ 	.word	0x00000790
        /*0658*/ 	.word	0x000000ff
        /*065c*/ 	.word	0x000368a8
        /*0660*/ 	.short	0x0100
        /*0662*/ 	.byte	0x08
	.zero		1


	//   ....[18]....
        /*0664*/ 	.word	0x000008c0
        /*0668*/ 	.word	0x000000ff
        /*066c*/ 	.word	0x000368b0
        /*0670*/ 	.short	0x0100
        /*0672*/ 	.byte	0x08
	.zero		1


	//   ....[19]....
        /*0674*/ 	.word	0x000008d0
        /*0678*/ 	.word	0x000000ff
        /*067c*/ 	.word	0x000368c0
        /*0680*/ 	.short	0x0100
        /*0682*/ 	.byte	0x08
	.zero		1


	//   ....[20]....
        /*0684*/ 	.word	0x000008e0
        /*0688*/ 	.word	0x000000ff
        /*068c*/ 	.word	0x000368b8
        /*0690*/ 	.short	0x0100
        /*0692*/ 	.byte	0x08
	.zero		1


	//   ....[21]....
        /*0694*/ 	.word	0x000008f0
        /*0698*/ 	.word	0x000000ff
        /*069c*/ 	.word	0x000368c8
        /*06a0*/ 	.short	0x0100
        /*06a2*/ 	.byte	0x08
	.zero		1


	//   ....[22]....
        /*06a4*/ 	.word	0x00001610
        /*06a8*/ 	.word	0x00000002
        /*06ac*/ 	.word	0x00036800
        /*06b0*/ 	.short	0x010a
        /*06b2*/ 	.byte	0x3f
	.zero		1


	//   ....[23]....
        /*06b4*/ 	.word	0x00001680
        /*06b8*/ 	.word	0x00000000
        /*06bc*/ 	.word	0x00036830
        /*06c0*/ 	.short	0x010a
        /*06c2*/ 	.byte	0x3f
	.zero		1


	//   ....[24]....
        /*06c4*/ 	.word	0x000016f0
        /*06c8*/ 	.word	0x00000000
        /*06cc*/ 	.word	0x00036830
        /*06d0*/ 	.short	0x010a
        /*06d2*/ 	.byte	0x3f
	.zero		1


	//   ....[25]....
        /*06d4*/ 	.word	0x00004880
        /*06d8*/ 	.word	0x00000000
        /*06dc*/ 	.word	0x00000000
        /*06e0*/ 	.short	0x0101
        /*06e2*/ 	.byte	0x3f
	.zero		1


	//   ....[26]....
        /*06e4*/ 	.word	0x00006280
        /*06e8*/ 	.word	0x0000000c
        /*06ec*/ 	.word	0x00036830
        /*06f0*/ 	.short	0x010a
        /*06f2*/ 	.byte	0x3f
	.zero		1


	//   ....[27]....
        /*06f4*/ 	.word	0x000062d0
        /*06f8*/ 	.word	0x0000000c
        /*06fc*/ 	.word	0x00036830
        /*0700*/ 	.short	0x010a
        /*0702*/ 	.byte	0x3f
	.zero		1


	//   ....[28]....
        /*0704*/ 	.word	0x00008810
        /*0708*/ 	.word	0x0000000d
        /*070c*/ 	.word	0x00036850
        /*0710*/ 	.short	0x010a
        /*0712*/ 	.byte	0x3f
	.zero		1


	//   ....[29]....
        /*0714*/ 	.word	0x00008850
        /*0718*/ 	.word	0x0000000d
        /*071c*/ 	.word	0x00036850
        /*0720*/ 	.short	0x010a
        /*0722*/ 	.byte	0x3f
	.zero		1


	//   ....[30]....
        /*0724*/ 	.word	0x00009e00
        /*0728*/ 	.word	0x0000000c
        /*072c*/ 	.word	0x00000000
        /*0730*/ 	.short	0x0101
        /*0732*/ 	.byte	0x3f
	.zero		1


	//   ....[31]....
        /*0734*/ 	.word	0x00009e90
        /*0738*/ 	.word	0x0000000f
        /*073c*/ 	.word	0x00000000
        /*0740*/ 	.short	0x0101
        /*0742*/ 	.byte	0x3f
	.zero		1


	//   ....[32]....
        /*0744*/ 	.word	0x0000a9e0
        /*0748*/ 	.word	0x0000000f
        /*074c*/ 	.word	0x00036850
        /*0750*/ 	.short	0x010a
        /*0752*/ 	.byte	0x3f
	.zero		1


	//   ....[33]....
        /*0754*/ 	.word	0x0000aa20
        /*0758*/ 	.word	0x0000000f
        /*075c*/ 	.word	0x00036850
        /*0760*/ 	.short	0x010a
        /*0762*/ 	.byte	0x3f
	.zero		1


	//   ....[34]....
        /*0764*/ 	.word	0x0000afb0
        /*0768*/ 	.word	0x0000000b
        /*076c*/ 	.word	0x00000000
        /*0770*/ 	.short	0x0101
        /*0772*/ 	.byte	0x3f
	.zero		1


	//   ....[35]....
        /*0774*/ 	.word	0x0000c820
        /*0778*/ 	.word	0x00000026
        /*077c*/ 	.word	0x00000000
        /*0780*/ 	.short	0x0101
        /*0782*/ 	.byte	0x3f
	.zero		1


	//   ....[36]....
        /*0784*/ 	.word	0x0000f3d0
        /*0788*/ 	.word	0x00000008
        /*078c*/ 	.word	0x00036840
        /*0790*/ 	.short	0x010a
        /*0792*/ 	.byte	0x3f
	.zero		1


	//   ....[37]....
        /*0794*/ 	.word	0x0000f990
        /*0798*/ 	.word	0x00000009
        /*079c*/ 	.word	0x00036820
        /*07a0*/ 	.short	0x010a
        /*07a2*/ 	.byte	0x3f
	.zero		1


	//   ....[38]....
        /*07a4*/ 	.word	0x0000fcd0
        /*07a8*/ 	.word	0x00000002
        /*07ac*/ 	.word	0x00036840
        /*07b0*/ 	.short	0x010a
        /*07b2*/ 	.byte	0x3f
	.zero		1


	//   ....[39]....
        /*07b4*/ 	.word	0x0000ffd0
        /*07b8*/ 	.word	0x00000003
        /*07bc*/ 	.word	0x00000060
        /*07c0*/ 	.short	0x010a
        /*07c2*/ 	.byte	0x3f
	.zero		1


	//   ....[40]....
        /*07c4*/ 	.word	0x000105f0
        /*07c8*/ 	.word	0x00000002
        /*07cc*/ 	.word	0x00036840
        /*07d0*/ 	.short	0x010a
        /*07d2*/ 	.byte	0x3f
	.zero		1


	//   ....[41]....
        /*07d4*/ 	.word	0x000108f0
        /*07d8*/ 	.word	0x00000002
        /*07dc*/ 	.word	0x00000060
        /*07e0*/ 	.short	0x010a
        /*07e2*/ 	.byte	0x3f
	.zero		1


	//   ....[42]....
        /*07e4*/ 	.word	0x00010e20
        /*07e8*/ 	.word	0x00000002
        /*07ec*/ 	.word	0x00036840
        /*07f0*/ 	.short	0x010a
        /*07f2*/ 	.byte	0x3f
	.zero		1


	//   ....[43]....
        /*07f4*/ 	.word	0x00011130
        /*07f8*/ 	.word	0x00000002
        /*07fc*/ 	.word	0x00000060
        /*0800*/ 	.short	0x010a
        /*0802*/ 	.byte	0x3f
	.zero		1


	//   ....[44]....
        /*0804*/ 	.word	0x000115f0
        /*0808*/ 	.word	0x00000003
        /*080c*/ 	.word	0x00036860
        /*0810*/ 	.short	0x010a
        /*0812*/ 	.byte	0x3f
	.zero		1


	//   ....[45]....
        /*0814*/ 	.word	0x00012400
        /*0818*/ 	.word	0x00000000
        /*081c*/ 	.word	0x00036820
        /*0820*/ 	.short	0x010a
        /*0822*/ 	.byte	0x3f
	.zero		1


	//   ....[46]....
        /*0824*/ 	.word	0x000125c0
        /*0828*/ 	.word	0x00000006
        /*082c*/ 	.word	0x00000000
        /*0830*/ 	.short	0x010a
        /*0832*/ 	.byte	0x3f
	.zero		1


	//   ....[47]....
        /*0834*/ 	.word	0x00012630
        /*0838*/ 	.word	0x00000007
        /*083c*/ 	.word	0x00000000
        /*0840*/ 	.short	0x010a
        /*0842*/ 	.byte	0x3f
	.zero		1


	//   ....[48]....
        /*0844*/ 	.word	0x000126a0
        /*0848*/ 	.word	0x00000004
        /*084c*/ 	.word	0x00000000
        /*0850*/ 	.short	0x010a
        /*0852*/ 	.byte	0x3f
	.zero		1


	//   ....[49]....
        /*0854*/ 	.word	0x000126d0
        /*0858*/ 	.word	0x00000003
        /*085c*/ 	.word	0x00000000
        /*0860*/ 	.short	0x010a
        /*0862*/ 	.byte	0x3f
	.zero		1


	//   ....[50]....
        /*0864*/ 	.word	0x00012730
        /*0868*/ 	.word	0x00000002
        /*086c*/ 	.word	0x00036800
        /*0870*/ 	.short	0x010a
        /*0872*/ 	.byte	0x3f
	.zero		1


	//   ....[51]....
        /*0874*/ 	.word	0x00012780
        /*0878*/ 	.word	0x00000000
        /*087c*/ 	.word	0x00036830
        /*0880*/ 	.short	0x010a
        /*0882*/ 	.byte	0x3f
	.zero		1


	//   ....[52]....
        /*0884*/ 	.word	0x000127d0
        /*0888*/ 	.word	0x0000000c
        /*088c*/ 	.word	0x00036830
        /*0890*/ 	.short	0x010a
        /*0892*/ 	.byte	0x3f
	.zero		1


	//   ....[53]....
        /*0894*/ 	.word	0x00012820
        /*0898*/ 	.word	0x0000000d
        /*089c*/ 	.word	0x00036850
        /*08a0*/ 	.short	0x010a
        /*08a2*/ 	.byte	0x3f
	.zero		1


	//   ....[54]....
        /*08a4*/ 	.word	0x00012870
        /*08a8*/ 	.word	0x0000000f
        /*08ac*/ 	.word	0x00036850
        /*08b0*/ 	.short	0x010a
        /*08b2*/ 	.byte	0x3f
	.zero		1


	//   ....[55]....
        /*08b4*/ 	.word	0x00012a10
        /*08b8*/ 	.word	0x00000008
        /*08bc*/ 	.word	0x00036840
        /*08c0*/ 	.short	0x010a
        /*08c2*/ 	.byte	0x3f
	.zero		1


	//   ....[56]....
        /*08c4*/ 	.word	0x00012a90
        /*08c8*/ 	.word	0x00000008
        /*08cc*/ 	.word	0x00036820
        /*08d0*/ 	.short	0x010a
        /*08d2*/ 	.byte	0x3f
	.zero		1


	//   ....[57]....
        /*08d4*/ 	.word	0x00012ae0
        /*08d8*/ 	.word	0x00000002
        /*08dc*/ 	.word	0x00036840
        /*08e0*/ 	.short	0x010a
        /*08e2*/ 	.byte	0x3f
	.zero		1


	//   ....[58]....
        /*08e4*/ 	.word	0x00012b30
        /*08e8*/ 	.word	0x00000003
        /*08ec*/ 	.word	0x00000060
        /*08f0*/ 	.short	0x010a
        /*08f2*/ 	.byte	0x3f
	.zero		1


	//   ....[59]....
        /*08f4*/ 	.word	0x00012b80
        /*08f8*/ 	.word	0x00000002
        /*08fc*/ 	.word	0x00036840
        /*0900*/ 	.short	0x010a
        /*0902*/ 	.byte	0x3f
	.zero		1


	//   ....[60]....
        /*0904*/ 	.word	0x00012bd0
        /*0908*/ 	.word	0x00000002
        /*090c*/ 	.word	0x00000060
        /*0910*/ 	.short	0x010a
        /*0912*/ 	.byte	0x3f
	.zero		1


	//   ....[61]....
        /*0914*/ 	.word	0x00012c20
        /*0918*/ 	.word	0x00000002
        /*091c*/ 	.word	0x00036840
        /*0920*/ 	.short	0x010a
        /*0922*/ 	.byte	0x3f
	.zero		1


	//   ....[62]....
        /*0924*/ 	.word	0x00012c70
        /*0928*/ 	.word	0x00000002
        /*092c*/ 	.word	0x00000060
        /*0930*/ 	.short	0x010a
        /*0932*/ 	.byte	0x3f
	.zero		1


	//   ....[63]....
        /*0934*/ 	.word	0x00012cc0
        /*0938*/ 	.word	0x00000003
        /*093c*/ 	.word	0x00036860
        /*0940*/ 	.short	0x010a
        /*0942*/ 	.byte	0x3f
	.zero		1


	//   ....[64]....
        /*0944*/ 	.word	0x00013670
        /*0948*/ 	.word	0x00000000
        /*094c*/ 	.word	0x00036820
        /*0950*/ 	.short	0x010a
        /*0952*/ 	.byte	0x3f
	.zero		1


	//   ....[65]....
        /*0954*/ 	.word	0x00013810
        /*0958*/ 	.word	0x00000006
        /*095c*/ 	.word	0x00000000
        /*0960*/ 	.short	0x010a
        /*0962*/ 	.byte	0x3f
	.zero		1


	//   ....[66]....
        /*0964*/ 	.word	0x00013860
        /*0968*/ 	.word	0x00000007
        /*096c*/ 	.word	0x00000000
        /*0970*/ 	.short	0x010a
        /*0972*/ 	.byte	0x3f
	.zero		1


	//   ....[67]....
        /*0974*/ 	.word	0x000138b0
        /*0978*/ 	.word	0x00000004
        /*097c*/ 	.word	0x00000000
        /*0980*/ 	.short	0x010a
        /*0982*/ 	.byte	0x3f
	.zero		1


	//----- nvinfo : EIATTR_NUM_MBARRIERS
	.align		4
.L_157:
        /*0984*/ 	.byte	0x03, 0x38
        /*0986*/ 	.short	0x0016


	//----- nvinfo : EIATTR_EXIT_INSTR_OFFSETS
	.align		4
        /*0988*/ 	.byte	0x04, 0x1c
        /*098a*/ 	.short	(.L_159 - .L_158)


	//   ....[0]....
.L_158:
        /*098c*/ 	.word	0x00000a60


	//   ....[1]....
        /*0990*/ 	.word	0x0000d950


	//   ....[2]....
        /*0994*/ 	.word	0x0000d9b0


	//   ....[3]....
        /*0998*/ 	.word	0x00012720


	//----- nvinfo : EIATTR_MAX_THREADS
	.align		4
.L_159:
        /*099c*/ 	.byte	0x04, 0x05
        /*099e*/ 	.short	(.L_161 - .L_160)
.L_160:
        /*09a0*/ 	.word	0x00000180
        /*09a4*/ 	.word	0x00000001
        /*09a8*/ 	.word	0x00000001


	//----- nvinfo : EIATTR_CRS_STACK_SIZE
	.align		4
.L_161:
        /*09ac*/ 	.byte	0x04, 0x1e
        /*09ae*/ 	.short	(.L_163 - .L_162)
.L_162:
        /*09b0*/ 	.word	0x00000000


	//----- nvinfo : EIATTR_CBANK_PARAM_SIZE
	.align		4
.L_163:
        /*09b4*/ 	.byte	0x03, 0x19
        /*09b6*/ 	.short	0x0a70


	//----- nvinfo : EIATTR_PARAM_CBANK
	.align		4
        /*09b8*/ 	.byte	0x04, 0x0a
        /*09ba*/ 	.short	(.L_165 - .L_164)
	.align		4
.L_164:
        /*09bc*/ 	.word	index@(.nv.constant0._ZN7cutlass13device_kernelIN5flash11enable_sm90INS1_16FlashAttnFwdSm90INS1_25CollectiveMainloopFwdSm90ILi2EN4cute5tupleIJNS5_1CILi1EEES8_S8_EEENS6_IJNS7_ILi128EEENS7_ILi112EEENS7_ILi192EEEEEELi192ENS_6half_tEfNS_4arch4Sm90ELb0ELb0ELb1ELb1ELb0ELb0ELb0ELb1ELb1ELb0ELb0ELb0EEENS1_21CollectiveEpilogueFwdINS6_IJSA_SC_SB_EEES9_SE_SG_Li256ELb1ELb0ELb0ELb0EEENS1_36VarlenDynamicPersistentTileSchedulerILi128ELi112ELi256ELi32ELb0ELb0ELb1ELb0ELb1ELb1EEEEEEEEEvNT_6ParamsE)
        /*09c0*/ 	.short	0x0210
        /*09c2*/ 	.short	0x0a70


	//----- nvinfo : EIATTR_SW_WAR
	.align		4
.L_165:
        /*09c4*/ 	.byte	0x04, 0x36
        /*09c6*/ 	.short	(.L_167 - .L_166)
.L_166:
        /*09c8*/ 	.word	0x00000008
.L_167:


//--------------------- .nv.info._ZN7cutlass13device_kernelIN5flash11enable_sm90INS1_16FlashAttnFwdSm90INS1_25CollectiveMainloopFwdSm90ILi2EN4cute5tupleIJNS5_1CILi1EEES8_S8_EEENS6_IJNS7_ILi128EEENS7_ILi112EEENS7_ILi192EEEEEELi192ENS_6half_tEfNS_4arch4Sm90ELb0ELb0ELb1ELb1ELb0ELb1ELb0ELb1ELb1ELb0ELb0ELb0EEENS1_21CollectiveEpilogueFwdINS6_IJSA_SC_SB_EEES9_SE_SG_Li256ELb1ELb0ELb0ELb0EEENS1_36VarlenDynamicPersistentTileSchedulerILi128ELi112ELi256ELi32ELb0ELb0ELb1ELb0ELb1ELb1EEEEEEEEEvNT_6ParamsE --------------------------
	.section	.nv.info._ZN7cutlass13device_kernelIN5flash11enable_sm90INS1_16FlashAttnFwdSm90INS1_25CollectiveMainloopFwdSm90ILi2EN4cute5tupleIJNS5_1CILi1EEES8_S8_EEENS6_IJNS7_ILi128EEENS7_ILi112EEENS7_ILi192EEEEEELi192ENS_6half_tEfNS_4arch4Sm90ELb0ELb0ELb1ELb1ELb0ELb1ELb0ELb1ELb1ELb0ELb0ELb0EEENS1_21CollectiveEpilogueFwdINS6_IJSA_SC_SB_EEES9_SE_SG_Li256ELb1ELb0ELb0ELb0EEENS1_36VarlenDynamicPersistentTileSchedulerILi128ELi112ELi256ELi32ELb0ELb0ELb1ELb0ELb1ELb1EEEEEEEEEvNT_6ParamsE,"",@"SHT_CUDA_INFO"
	.sectionflags	@""
	.align	4


	//----- nvinfo : EIATTR_CUDA_API_VERSION
	.align		4
        /*0000*/ 	.byte	0x04, 0x37
        /*0002*/ 	.short	(.L_169 - .L_168)
.L_168:
        /*0004*/ 	.word	0x00000082


	//----- nvinfo : EIATTR_KPARAM_INFO
	.align		4
.L_169:
        /*0008*/ 	.byte	0x04, 0x17
        /*000a*/ 	.short	(.L_171 - .L_170)
.L_170:
        /*000c*/ 	.word	0x00000000
        /*0010*/ 	.short	0x0000
        /*0012*/ 	.short	0x0070
        /*0014*/ 	.byte	0x00, 0xf0, 0x01, 0x28


	//----- nvinfo : EIATTR_SPARSE_MMA_MASK
	.align		4
.L_171:
        /*0018*/ 	.byte	0x03, 0x50
        /*001a*/ 	.short	0x0000


	//----- nvinfo : EIATTR_MAXREG_COUNT
	.align		4
        /*001c*/ 	.byte	0x03, 0x1b
        /*001e*/ 	.short	0x00a8


	//----- nvinfo : EIATTR_NUM_BARRIERS
	.align		4
        /*0020*/ 	.byte	0x02, 0x4c
        /*0022*/ 	.byte	0x10
	.zero		1


	//----- nvinfo : EIATTR_EXTERNS
	.align		4
        /*0024*/ 	.byte	0x04, 0x0f
        /*0026*/ 	.short	(.L_173 - .L_172)


	//   ....[0]....
	.align		4
.L_172:
        /*0028*/ 	.word	index@(__assertfail)


	//----- nvinfo : EIATTR_ANNOTATIONS
	.align		4
.L_173:
        /*002c*/ 	.byte	0x04, 0x55
        /*002e*/ 	.short	(.L_175 - .L_174)


	//   ....[0]....
.L_174:
        /* <DEDUP_REMOVED lines=66> */


	//----- nvinfo : EIATTR_MERCURY_ISA_VERSION
	.align		4
.L_175:
        /*0440*/ 	.byte	0x03, 0x5f
        /*0442*/ 	.short	0x0101


	//----- nvinfo : EIATTR_UNUSED_LOAD_BYTE_OFFSET
	.align		4
        /*0444*/ 	.byte	0x04, 0x44
        /*0446*/ 	.short	(.L_177 - .L_176)


	//   ....[0]....
.L_176:
        /*0448*/ 	.word	0x00000ae0
        /*044c*/ 	.word	0x0000fff0


	//   ....[1]....
        /*0450*/ 	.word	0x0001c480
        /*0454*/ 	.word	0x0000fff0


	//----- nvinfo : EIATTR_INT_WARP_WIDE_INSTR_OFFSETS
	.align		4
.L_177:
        /*0458*/ 	.byte	0x04, 0x31
        /*045a*/ 	.short	(.L_179 - .L_178)


	//   ....[0]....
.L_178:
        /*045c*/ 	.word	0x000001c0


	//   ....[1]....
        /*0460*/ 	.word	0x00000200


	//   ....[2]....
        /*0464*/ 	.word	0x00000270


	//   ....[3]....
        /*0468*/ 	.word	0x00020680


	//   ....[4]....
        /*046c*/ 	.word	0x00020710


	//   ....[5]....
        /*0470*/ 	.word	0x00020b90


	//   ....[6]....
        /*0474*/ 	.word	0x00020bc0


	//   ....[7]....
        /*0478*/ 	.word	0x00020dd0


	//   ....[8]....
        /*047c*/ 	.word	0x00020ec0


	//   ....[9]....
        /*0480*/ 	.word	0x00023300


	//   ....[10]....
        /*0484*/ 	.word	0x00023390


	//----- nvinfo : EIATTR_COOP_GROUP_MASK_REGIDS
	.align		4
.L_179:
        /*0488*/ 	.byte	0x04, 0x29
        /*048a*/ 	.short	(.L_181 - .L_180)


	//   ....[0]....
.L_180:
        /*048c*/ 	.word	0xffffffff


	//   ....[1]....
        /*0490*/ 	.word	0xffffffff


	//   ....[2]....
        /*0494*/ 	.word	0xffffffff


	//   ....[3]....
        /*0498*/ 	.word	0xffffffff


	//   ....[4]....
        /*049c*/ 	.word	0xffffffff


	//   ....[5]....
        /*04a0*/ 	.word	0xffffffff


	//   ....[6]....
        /*04a4*/ 	.word	0xffffffff


	//   ....[7]....
        /*04a8*/ 	.word	0xffffffff


	//   ....[8]....
        /*04ac*/ 	.word	0xffffffff


	//   ....[9]....
        /*04b0*/ 	.word	0xffffffff


	//   ....[10]....
        /*04b4*/ 	.word	0xffffffff


	//   ....[11]....
        /*04b8*/ 	.word	0xffffffff


	//   ....[12]....
        /*04bc*/ 	.word	0xffffffff


	//   ....[13]....
        /*04c0*/ 	.word	0xffffffff


	//   ....[14]....
        /*04c4*/ 	.word	0xffffffff


	//   ....[15]....
        /*04c8*/ 	.word	0xffffffff


	//   ....[16]....
        /*04cc*/ 	.word	0xffffffff


	//   ....[17]....
        /*04d0*/ 	.word	0xffffffff


	//   ....[18]....
        /*04d4*/ 	.word	0xffffffff


	//   ....[19]....
        /*04d8*/ 	.word	0xffffffff


	//   ....[20]....
        /*04dc*/ 	.word	0xffffffff


	//   ....[21]....
        /*04e0*/ 	.word	0xffffffff


	//   ....[22]....
        /*04e4*/ 	.word	0xffffffff


	//   ....[23]....
        /*04e8*/ 	.word	0xffffffff


	//   ....[24]....
        /*04ec*/ 	.word	0xffffffff


	//   ....[25]....
        /*04f0*/ 	.word	0xffffffff


	//   ....[26]....
        /*04f4*/ 	.word	0xffffffff


	//   ....[27]....
        /*04f8*/ 	.word	0xffffffff


	//   ....[28]....
        /*04fc*/ 	.word	0xffffffff


	//   ....[29]....
        /*0500*/ 	.word	0xffffffff


	//   ....[30]....
        /*0504*/ 	.word	0xffffffff


	//   ....[31]....
        /*0508*/ 	.word	0xffffffff


	//   ....[32]....
        /*050c*/ 	.word	0xffffffff


	//   ....[33]....
        /*0510*/ 	.word	0xffffffff


	//   ....[34]....
        /*0514*/ 	.word	0xffffffff


	//   ....[35]....
        /*0518*/ 	.word	0xffffffff


	//   ....[36]....
        /*051c*/ 	.word	0xffffffff


	//   ....[37]....
        /*0520*/ 	.word	0xffffffff


	//   ....[38]....
        /*0524*/ 	.word	0xffffffff


	//   ....[39]....
        /*0528*/ 	.word	0xffffffff


	//   ....[40]....
        /*052c*/ 	.word	0xffffffff


	//   ....[41]....
        /*0530*/ 	.word	0xffffffff


	//   ....[42]....
        /*0534*/ 	.word	0xffffffff


	//   ....[43]....
        /*0538*/ 	.word	0xffffffff


	//   ....[44]....
        /*053c*/ 	.word	0xffffffff


	//   ....[45]....
        /*0540*/ 	.word	0xffffffff


	//   ....[46]....
        /*0544*/ 	.word	0xffffffff


	//   ....[47]....
        /*0548*/ 	.word	0xffffffff


	//   ....[48]....
        /*054c*/ 	.word	0xffffffff


	//   ....[49]....
        /*0550*/ 	.word	0xffffffff


	//   ....[50]....
        /*0554*/ 	.word	0xffffffff


	//   ....[51]....
        /*0558*/ 	.word	0xffffffff


	//   ....[52]....
        /*055c*/ 	.word	0xffffffff


	//   ....[53]....
        /*0560*/ 	.word	0xffffffff


	//   ....[54]....
        /*0564*/ 	.word	0x0500000f


	//   ....[55]....
        /*0568*/ 	.word	0x0500000f


	//   ....[56]....
        /*056c*/ 	.word	0x0500000f


	//   ....[57]....
        /*0570*/ 	.word	0x0500000f


	//   ....[58]....
        /*0574*/ 	.word	0x0500000f


	//   ....[59]....
        /*0578*/ 	.word	0x0500000f


	//   ....[60]....
        /*057c*/ 	.word	0x0500000f


	//   ....[61]....
        /*0580*/ 	.word	0x0500000f


	//   ....[62]....
        /*0584*/ 	.word	0x0500000f


	//   ....[63]....
        /*0588*/ 	.word	0x0500000f


	//   ....[64]....
        /*058c*/ 	.word	0x0500000f


	//   ....[65]....
        /*0590*/ 	.word	0x0500000f


	//   ....[66]....
        /*0594*/ 	.word	0x0500000f


	//   ....[67]....
        /*0598*/ 	.word	0x0500000f


	//   ....[68]....
        /*059c*/ 	.word	0x0500000f


	//   ....[69]....
        /*05a0*/ 	.word	0x0500000f


	//   ....[70]....
        /*05a4*/ 	.word	0x0500000f


	//   ....[71]....
        /*05a8*/ 	.word	0x0500000f


	//   ....[72]....
        /*05ac*/ 	.word	0x0500000f


	//   ....[73]....
        /*05b0*/ 	.word	0x0500000f


	//   ....[74]....
        /*05b4*/ 	.word	0x0500000f


	//   ....[75]....
        /*05b8*/ 	.word	0x0500000f


	//   ....[76]....
        /*05bc*/ 	.word	0x0500000f


	//   ....[77]....
        /*05c0*/ 	.word	0x0500000f


	//   ....[78]....
        /*05c4*/ 	.word	0x0500000f


	//   ....[79]....
        /*05c8*/ 	.word	0x0500000f


	//   ....[80]....
        /*05cc*/ 	.word	0x0500000f


	//   ....[81]....
        /*05d0*/ 	.word	0x0500000f


	//----- nvinfo : EIATTR_COOP_GROUP_INSTR_OFFSETS
	.align		4
.L_181:
        /*05d4*/ 	.byte	0x04, 0x28
        /*05d6*/ 	.short	(.L_183 - .L_182)


	//   ....[0]....
.L_182:
        /*05d8*/ 	.word	0x00000060


	//   ....[1]....
        /*05dc*/ 	.word	0x000001d0


	//   ....[2]....
        /*05e0*/ 	.word	0x00000220


	//   ....[3]....
        /*05e4*/ 	.word	0x00000450


	//   ....[4]....
        /*05e8*/ 	.word	0x000005b0


	//   ....[5]....
        /*05ec*/ 	.word	0x000006d0


	//   ....[6]....
        /*05f0*/ 	.word	0x00000830


	//   ....[7]....
        /*05f4*/ 	.word	0x0000a860


	//   ....[8]....
        /*05f8*/ 	.word	0x00014720


	//   ....[9]....
        /*05fc*/ 	.word	0x00014790


	//   ....[10]....
        /*0600*/ 	.word	0x00014dc0


	//   ....[11]....
        /*0604*/ 	.word	0x00014e20


	//   ....[12]....
        /*0608*/ 	.word	0x0001a0e0


	//   ....[13]....
        /*060c*/ 	.word	0x0001a100


	//   ....[14]....
        /*0610*/ 	.word	0x0001a4b0


	//   ....[15]....
        /*0614*/ 	.word	0x0001a560


	//   ....[16]....
        /*0618*/ 	.word	0x0001b920


	//   ....[17]....
        /*061c*/ 	.word	0x0001bc50


	//   ....[18]....
        /*0620*/ 	.word	0x0001bc60


	//   ....[19]....
        /*0624*/ 	.word	0x0001bcb0


	//   ....[20]....
        /*0628*/ 	.word	0x0001e820


	//   ....[21]....
        /*062c*/ 	.word	0x0001e9a0


	//   ....[22]....
        /*0630*/ 	.word	0x0001e9d0


	//   ....[23]....
        /*0634*/ 	.word	0x0001ea10


	//   ....[24]....
        /*0638*/ 	.word	0x0001ea70


	//   ....[25]....
        /*063c*/ 	.word	0x0001ead0


	//   ....[26]....
        /*0640*/ 	.word	0x0001eb10


	//   ....[27]....
        /*0644*/ 	.word	0x0001ecc0


	//   ....[28]....
        /*0648*/ 	.word	0x0001ed20


	//   ....[29]....
        /*064c*/ 	.word	0x0001ed60


	//   ....[30]....
        /*0650*/ 	.word	0x0001eda0


	//   ....[31]....
        /*0654*/ 	.word	0x0001edd0


	//   ....[32]....
        /*0658*/ 	.word	0x0001ee00


	//   ....[33]....
        /*065c*/ 	.word	0x0001ee90


	//   ....[34]....
        /*0660*/ 	.word	0x0001eec0


	//   ....[35]....
        /*0664*/ 	.word	0x0001ef50


	//   ....[36]....
        /*0668*/ 	.word	0x00023810


	//   ....[37]....
        /*066c*/ 	.word	0x00023820


	//   ....[38]....
        /*0670*/ 	.word	0x00023930


	//   ....[39]....
        /*0674*/ 	.word	0x00023990


	//   ....[40]....
        /*0678*/ 	.word	0x000239d0


	//   ....[41]....
        /*067c*/ 	.word	0x00023a10


	//   ....[42]....
        /*0680*/ 	.word	0x00023a40


	//   ....[43]....
        /*0684*/ 	.word	0x00023a70


	//   ....[44]....
        /*0688*/ 	.word	0x00023c00


	//   ....[45]....
        /*068c*/ 	.word	0x00023c60


	//   ....[46]....
        /*0690*/ 	.word	0x00023ca0


	//   ....[47]....
        /*0694*/ 	.word	0x00023ce0


	//   ....[48]....
        /*0698*/ 	.word	0x00023d10


	//   ....[49]....
        /*069c*/ 	.word	0x00023d40


	//   ....[50]....
        /*06a0*/ 	.word	0x00023e00


	//   ....[51]....
        /*06a4*/ 	.word	0x00023e20


	//   ....[52]....
        /*06a8*/ 	.word	0x00023e90


	//   ....[53]....
        /*06ac*/ 	.word	0x000242e0


	//   ....[54]....
        /*06b0*/ 	.word	0x00024740


	//   ....[55]....
        /*06b4*/ 	.word	0x000247e0


	//   ....[56]....
        /*06b8*/ 	.word	0x00024880


	//   ....[57]....
        /*06bc*/ 	.word	0x00024920


	//   ....[58]....
        /*06c0*/ 	.word	0x00024a10


	//   ....[59]....
        /*06c4*/ 	.word	0x00024ab0


	//   ....[60]....
        /*06c8*/ 	.word	0x00024b50


	//   ....[61]....
        /*06cc*/ 	.word	0x00024bf0


	//   ....[62]....
        /*06d0*/ 	.word	0x00024e50


	//   ....[63]....
        /*06d4*/ 	.word	0x00025130


	//   ....[64]....
        /*06d8*/ 	.word	0x00025550


	//   ....[65]....
        /*06dc*/ 	.word	0x000255e0


	//   ....[66]....
        /*06e0*/ 	.word	0x00025680


	//   ....[67]....
        /*06e4*/ 	.word	0x00025730


	//   ....[68]....
        /*06e8*/ 	.word	0x000257b0


	//   ....[69]....
        /*06ec*/ 	.word	0x00025830


	//   ....[70]....
        /*06f0*/ 	.word	0x000258b0


	//   ....[71]....
        /*06f4*/ 	.word	0x00025930


	//   ....[72]....
        /*06f8*/ 	.word	0x000259c0


	//   ....[73]....
        /*06fc*/ 	.word	0x00025a70


	//   ....[74]....
        /*0700*/ 	.word	0x00025af0


	//   ....[75]....
        /*0704*/ 	.word	0x00025b70


	//   ....[76]....
        /*0708*/ 	.word	0x00025bf0


	//   ....[77]....
        /*070c*/ 	.word	0x00025c70


	//   ....[78]....
        /*0710*/ 	.word	0x00025ce0


	//   ....[79]....
        /*0714*/ 	.word	0x00025d80


	//   ....[80]....
        /*0718*/ 	.word	0x00025e10


	//   ....[81]....
        /*071c*/ 	.word	0x00025f30


	//----- nvinfo : EIATTR_REG_RECONFIG
	.align		4
.L_183:
        /*0720*/ 	.byte	0x01, 0x54
	.zero		2


	//----- nvinfo : EIATTR_SYSCALL_OFFSETS
	.align		4
        /*0724*/ 	.byte	0x04, 0x46
        /*0726*/ 	.short	(.L_185 - .L_184)


	//   ....[0]....
.L_184:
        /*0728*/ 	.word	0x000019b0


	//   ....[1]....
        /*072c*/ 	.word	0x00001b00


	//   ....[2]....
        /*0730*/ 	.word	0x0000aa00


	//   ....[3]....
        /*0734*/ 	.word	0x0000aea0


	//   ....[4]....
        /*0738*/ 	.word	0x000208a0


	//   ....[5]....
        /*073c*/ 	.word	0x000209e0


	//   ....[6]....
        /*0740*/ 	.word	0x00020ae0


	//----- nvinfo : EIATTR_MBARRIER_INSTR_OFFSETS
	.align		4
.L_185:
        /*0744*/ 	.byte	0x04, 0x39
        /*0746*/ 	.short	(.L_187 - .L_186)


	//   ....[0]....
.L_186:
        /*0748*/ 	.word	0x00000300
        /*074c*/ 	.word	0x000000ff
        /*0750*/ 	.word	0x00036800
        /*0754*/ 	.short	0x0100
        /*0756*/ 	.byte	0x08
	.zero		1


	//   ....[1]....
        /*0758*/ 	.word	0x00000310
        /*075c*/ 	.word	0x000000ff
        /*0760*/ 	.word	0x00036820
        /*0764*/ 	.short	0x0100
        /*0766*/ 	.byte	0x08
	.zero		1


	//   ....[2]....
        /*0768*/ 	.word	0x00000400
        /*076c*/ 	.word	0x000000ff
        /*0770*/ 	.word	0x00036830
        /*0774*/ 	.short	0x0100
        /*0776*/ 	.byte	0x08
	.zero		1


	//   ....[3]....
        /*0778*/ 	.word	0x00000410
        /*077c*/ 	.word	0x000000ff
        /*0780*/ 	.word	0x00036840
        /*0784*/ 	.short	0x0100
        /*0786*/ 	.byte	0x08
	.zero		1


	//   ....[4]....
        /*0788*/ 	.word	0x00000420
        /*078c*/ 	.word	0x000000ff
        /*0790*/ 	.word	0x00036838
        /*0794*/ 	.short	0x0100
        /*0796*/ 	.byte	0x08
	.zero		1


	//   ....[5]....
        /*0798*/ 	.word	0x00000430
        /*079c*/ 	.word	0x000000ff
        /*07a0*/ 	.word	0x00036848
        /*07a4*/ 	.short	0x0100
        /*07a6*/ 	.byte	0x08
	.zero		1


	//   ....[6]....
        /*07a8*/ 	.word	0x00000560
        /*07ac*/ 	.word	0x000000ff
        /*07b0*/ 	.word	0x00036850
        /*07b4*/ 	.short	0x0100
        /*07b6*/ 	.byte	0x08
	.zero		1


	//   ....[7]....
        /*07b8*/ 	.word	0x00000570
        /*07bc*/ 	.word	0x000000ff
        /*07c0*/ 	.word	0x00036860
        /*07c4*/ 	.short	0x0100
        /*07c6*/ 	.byte	0x08
	.zero		1


	//   ....[8]....
        /*07c8*/ 	.word	0x00000580
        /*07cc*/ 	.word	0x000000ff
        /*07d0*/ 	.word	0x00036858
        /*07d4*/ 	.short	0x0100
        /*07d6*/ 	.byte	0x08
	.zero		1


	//   ....[9]....
        /*07d8*/ 	.word	0x00000590
        /*07dc*/ 	.word	0x000000ff
        /*07e0*/ 	.word	0x00036868
        /*07e4*/ 	.short	0x0100
        /*07e6*/ 	.byte	0x08
	.zero		1


	//   ....[10]....
        /*07e8*/ 	.word	0x00000680
        /*07ec*/ 	.word	0x000000ff
        /*07f0*/ 	.word	0x00036870
        /*07f4*/ 	.short	0x0100
        /*07f6*/ 	.byte	0x06
	.zero		1


	//   ....[11]....
        /*07f8*/ 	.word	0x00000690
        /*07fc*/ 	.word	0x000000ff
        /*0800*/ 	.word	0x00036880
        /*0804*/ 	.short	0x0100
        /*0806*/ 	.byte	0x06
	.zero		1


	//   ....[12]....
        /*0808*/ 	.word	0x000006a0
        /*080c*/ 	.word	0x000000ff
        /*0810*/ 	.word	0x00036878
        /*0814*/ 	.short	0x0100
        /*0816*/ 	.byte	0x06
	.zero		1


	//   ....[13]....
        /*0818*/ 	.word	0x000006b0
        /*081c*/ 	.word	0x000000ff
        /*0820*/ 	.word	0x00036888
        /*0824*/ 	.short	0x0100
        /*0826*/ 	.byte	0x06
	.zero		1


	//   ....[14]....
        /*0828*/ 	.word	0x000007e0
        /*082c*/ 	.word	0x000000ff
        /*0830*/ 	.word	0x00036890
        /*0834*/ 	.short	0x0100
        /*0836*/ 	.byte	0x08
	.zero		1


	//   ....[15]....
        /*0838*/ 	.word	0x000007f0
        /*083c*/ 	.word	0x000000ff
        /*0840*/ 	.word	0x000368a0
        /*0844*/ 	.short	0x0100
        /*0846*/ 	.byte	0x08
	.zero		1


	//   ....[16]....
        /*0848*/ 	.word	0x00000800
        /*084c*/ 	.word	0x000000ff
        /*0850*/ 	.word	0x00036898
        /*0854*/ 	.short	0x0100
        /*0856*/ 	.byte	0x08
	.zero		1


	//   ....[17]....
        /*0858*/ 	.word	0x00000810
        /*085c*/ 	.word	0x000000ff
        /*0860*/ 	.word	0x000368a8
        /*0864*/ 	.short	0x0100
        /*0866*/ 	.byte	0x08
	.zero		1


	//   ....[18]....
        /*0868*/ 	.word	0x00000940
        /*086c*/ 	.word	0x000000ff
        /*0870*/ 	.word	0x000368b0
        /*0874*/ 	.short	0x0100
        /*0876*/ 	.byte	0x08
	.zero		1


	//   ....[19]....
        /*0878*/ 	.word	0x00000950
        /*087c*/ 	.word	0x000000ff
        /*0880*/ 	.word	0x000368c0
        /*0884*/ 	.short	0x0100
        /*0886*/ 	.byte	0x08
	.zero		1


	//   ....[20]....
        /*0888*/ 	.word	0x00000960
        /*088c*/ 	.word	0x000000ff
        /*0890*/ 	.word	0x000368b8
        /*0894*/ 	.short	0x0100
        /*0896*/ 	.byte	0x08
	.zero		1


	//   ....[21]....
        /*0898*/ 	.word	0x00000970
        /*089c*/ 	.word	0x000000ff
        /*08a0*/ 	.word	0x000368c8
        /*08a4*/ 	.short	0x0100
        /*08a6*/ 	.byte	0x08
	.zero		1


	//   ....[22]....
        /*08a8*/ 	.word	0x00003680
        /*08ac*/ 	.word	0x00000064
        /*08b0*/ 	.word	0x00036890
        /*08b4*/ 	.short	0x010a
        /*08b6*/ 	.byte	0x3f
	.zero		1


	//   ....[23]....
        /*08b8*/ 	.word	0x000068f0
        /*08bc*/ 	.word	0x00000064
        /*08c0*/ 	.word	0x00036890
        /*08c4*/ 	.short	0x010a
        /*08c6*/ 	.byte	0x3f
	.zero		1


	//   ....[24]....
        /*08c8*/ 	.word	0x000099a0
        /*08cc*/ 	.word	0x00000064
        /*08d0*/ 	.word	0x00036890
        /*08d4*/ 	.short	0x010a
        /*08d6*/ 	.byte	0x3f
	.zero		1


	//   ....[25]....
        /*08d8*/ 	.word	0x00009d70
        /*08dc*/ 	.word	0x0000002c
        /*08e0*/ 	.word	0x00000000
        /*08e4*/ 	.short	0x0101
        /*08e6*/ 	.byte	0x3f
	.zero		1


	//   ....[26]....
        /*08e8*/ 	.word	0x00009db0
        /*08ec*/ 	.word	0x00000064
        /*08f0*/ 	.word	0x000368b0
        /*08f4*/ 	.short	0x010a
        /*08f6*/ 	.byte	0x3f
	.zero		1


	//   ....[27]....
        /*08f8*/ 	.word	0x0000a420
        /*08fc*/ 	.word	0x00000064
        /*0900*/ 	.word	0x00000000
        /*0904*/ 	.short	0x0101
        /*0906*/ 	.byte	0x3f
	.zero		1


	//   ....[28]....
        /*0908*/ 	.word	0x0000aa80
        /*090c*/ 	.word	0x00000002
        /*0910*/ 	.word	0x00036800
        /*0914*/ 	.short	0x010a
        /*0916*/ 	.byte	0x3f
	.zero		1


	//   ....[29]....
        /*0918*/ 	.word	0x0000aad0
        /*091c*/ 	.word	0x00000002
        /*0920*/ 	.word	0x00036800
        /*0924*/ 	.short	0x010a
        /*0926*/ 	.byte	0x3f
	.zero		1


	//   ....[30]....
        /*0928*/ 	.word	0x0000b6f0
        /*092c*/ 	.word	0x00000002
        /*0930*/ 	.word	0x00036800
        /*0934*/ 	.short	0x010a
        /*0936*/ 	.byte	0x3f
	.zero		1


	//   ....[31]....
        /*0938*/ 	.word	0x0000df30
        /*093c*/ 	.word	0x00000002
        /*0940*/ 	.word	0x00036800
        /*0944*/ 	.short	0x010a
        /*0946*/ 	.byte	0x3f
	.zero		1


	//   ....[32]....
        /*0948*/ 	.word	0x000103d0
        /*094c*/ 	.word	0x00000000
        /*0950*/ 	.word	0x00036830
        /*0954*/ 	.short	0x010a
        /*0956*/ 	.byte	0x3f
	.zero		1


	//   ....[33]....
        /*0958*/ 	.word	0x00010450
        /*095c*/ 	.word	0x00000000
        /*0960*/ 	.word	0x00036830
        /*0964*/ 	.short	0x010a
        /*0966*/ 	.byte	0x3f
	.zero		1


	//   ....[34]....
        /*0968*/ 	.word	0x000144d0
        /*096c*/ 	.word	0x00000000
        /*0970*/ 	.word	0x00000000
        /*0974*/ 	.short	0x0101
        /*0976*/ 	.byte	0x3f
	.zero		1


	//   ....[35]....
        /*0978*/ 	.word	0x00015e20
        /*097c*/ 	.word	0x0000000e
        /*0980*/ 	.word	0x00036830
        /*0984*/ 	.short	0x010a
        /*0986*/ 	.byte	0x3f
	.zero		1


	//   ....[36]....
        /*0988*/ 	.word	0x00015ea0
        /*098c*/ 	.word	0x0000000e
        /*0990*/ 	.word	0x00036830
        /*0994*/ 	.short	0x010a
        /*0996*/ 	.byte	0x3f
	.zero		1


	//   ....[37]....
        /*0998*/ 	.word	0x00019530
        /*099c*/ 	.word	0x00000014
        /*09a0*/ 	.word	0x00036850
        /*09a4*/ 	.short	0x010a
        /*09a6*/ 	.byte	0x3f
	.zero		1


	//   ....[38]....
        /*09a8*/ 	.word	0x00019580
        /*09ac*/ 	.word	0x00000014
        /*09b0*/ 	.word	0x00036850
        /*09b4*/ 	.short	0x010a
        /*09b6*/ 	.byte	0x3f
	.zero		1


	//   ....[39]....
        /*09b8*/ 	.word	0x0001aca0
        /*09bc*/ 	.word	0x0000000e
        /*09c0*/ 	.word	0x00000000
        /*09c4*/ 	.short	0x0101
        /*09c6*/ 	.byte	0x3f
	.zero		1


	//   ....[40]....
        /*09c8*/ 	.word	0x0001ad00
        /*09cc*/ 	.word	0x00000014
        /*09d0*/ 	.word	0x00000000
        /*09d4*/ 	.short	0x0101
        /*09d6*/ 	.byte	0x3f
	.zero		1


	//   ....[41]....
        /*09d8*/ 	.word	0x0001b820
        /*09dc*/ 	.word	0x0000000c
        /*09e0*/ 	.word	0x00036850
        /*09e4*/ 	.short	0x010a
        /*09e6*/ 	.byte	0x3f
	.zero		1


	//   ....[42]....
        /*09e8*/ 	.word	0x0001b8c0
        /*09ec*/ 	.word	0x0000000c
        /*09f0*/ 	.word	0x00036850
        /*09f4*/ 	.short	0x010a
        /*09f6*/ 	.byte	0x3f
	.zero		1


	//   ....[43]....
        /*09f8*/ 	.word	0x0001be10
        /*09fc*/ 	.word	0x0000000b
        /*0a00*/ 	.word	0x00000000
        /*0a04*/ 	.short	0x0101
        /*0a06*/ 	.byte	0x3f
	.zero		1


	//   ....[44]....
        /*0a08*/ 	.word	0x0001d6d0
        /*0a0c*/ 	.word	0x00000000
        /*0a10*/ 	.word	0x00000000
        /*0a14*/ 	.short	0x0101
        /*0a16*/ 	.byte	0x3f
	.zero		1


	//   ....[45]....
        /*0a18*/ 	.word	0x0001f9b0
        /*0a1c*/ 	.word	0x00000009
        /*0a20*/ 	.word	0x00036820
        /*0a24*/ 	.short	0x010a
        /*0a26*/ 	.byte	0x3f
	.zero		1


	//   ....[46]....
        /*0a28*/ 	.word	0x0001fa40
        /*0a2c*/ 	.word	0x00000005
        /*0a30*/ 	.word	0x000368a0
        /*0a34*/ 	.short	0x010a
        /*0a36*/ 	.byte	0x3f
	.zero		1


	//   ....[47]....
        /*0a38*/ 	.word	0x0001fcc0
        /*0a3c*/ 	.word	0x00000005
        /*0a40*/ 	.word	0x000368c0
        /*0a44*/ 	.short	0x010a
        /*0a46*/ 	.byte	0x3f
	.zero		1


	//   ....[48]....
        /*0a48*/ 	.word	0x00020060
        /*0a4c*/ 	.word	0x00000006
        /*0a50*/ 	.word	0x000368a0
        /*0a54*/ 	.short	0x010a
        /*0a56*/ 	.byte	0x3f
	.zero		1


	//   ....[49]....
        /*0a58*/ 	.word	0x000202c0
        /*0a5c*/ 	.word	0x00000006
        /*0a60*/ 	.word	0x000368c0
        /*0a64*/ 	.short	0x010a
        /*0a66*/ 	.byte	0x3f
	.zero		1


	//   ....[50]....
        /*0a68*/ 	.word	0x00021220
        /*0a6c*/ 	.word	0x00000006
        /*0a70*/ 	.word	0x00036840
        /*0a74*/ 	.short	0x010a
        /*0a76*/ 	.byte	0x3f
	.zero		1


	//   ....[51]....
        /*0a78*/ 	.word	0x000217e0
        /*0a7c*/ 	.word	0x00000007
        /*0a80*/ 	.word	0x00036820
        /*0a84*/ 	.short	0x010a
        /*0a86*/ 	.byte	0x3f
	.zero		1


	//   ....[52]....
        /*0a88*/ 	.word	0x00021b30
        /*0a8c*/ 	.word	0x00000008
        /*0a90*/ 	.word	0x00036840
        /*0a94*/ 	.short	0x010a
        /*0a96*/ 	.byte	0x3f
	.zero		1


	//   ....[53]....
        /*0a98*/ 	.word	0x00021e30
        /*0a9c*/ 	.word	0x00000009
        /*0aa0*/ 	.word	0x00000060
        /*0aa4*/ 	.short	0x010a
        /*0aa6*/ 	.byte	0x3f
	.zero		1


	//   ....[54]....
        /*0aa8*/ 	.word	0x00022450
        /*0aac*/ 	.word	0x00000002
        /*0ab0*/ 	.word	0x00036840
        /*0ab4*/ 	.short	0x010a
        /*0ab6*/ 	.byte	0x3f
	.zero		1


	//   ....[55]....
        /*0ab8*/ 	.word	0x00022750
        /*0abc*/ 	.word	0x00000003
        /*0ac0*/ 	.word	0x00000060
        /*0ac4*/ 	.short	0x010a
        /*0ac6*/ 	.byte	0x3f
	.zero		1


	//   ....[56]....
        /*0ac8*/ 	.word	0x00022c80
        /*0acc*/ 	.word	0x00000002
        /*0ad0*/ 	.word	0x00036840
        /*0ad4*/ 	.short	0x010a
        /*0ad6*/ 	.byte	0x3f
	.zero		1


	//   ....[57]....
        /*0ad8*/ 	.word	0x00022f90
        /*0adc*/ 	.word	0x00000002
        /*0ae0*/ 	.word	0x00000060
        /*0ae4*/ 	.short	0x010a
        /*0ae6*/ 	.byte	0x3f
	.zero		1


	//   ....[58]....
        /*0ae8*/ 	.word	0x00023450
        /*0aec*/ 	.word	0x00000003
        /*0af0*/ 	.word	0x00036860
        /*0af4*/ 	.short	0x010a
        /*0af6*/ 	.byte	0x3f
	.zero		1


	//   ....[59]....
        /*0af8*/ 	.word	0x00024260
        /*0afc*/ 	.word	0x00000000
        /*0b00*/ 	.word	0x00036820
        /*0b04*/ 	.short	0x010a
        /*0b06*/ 	.byte	0x3f
	.zero		1


	//   ....[60]....
        /*0b08*/ 	.word	0x00024430
        /*0b0c*/ 	.word	0x00000006
        /*0b10*/ 	.word	0x00000000
        /*0b14*/ 	.short	0x010a
        /*0b16*/ 	.byte	0x3f
	.zero		1


	//   ....[61]....
        /*0b18*/ 	.word	0x000244a0
        /*0b1c*/ 	.word	0x00000007
        /*0b20*/ 	.word	0x00000000
        /*0b24*/ 	.short	0x010a
        /*0b26*/ 	.byte	0x3f
	.zero		1


	//   ....[62]....
        /*0b28*/ 	.word	0x00024510
        /*0b2c*/ 	.word	0x00000004
        /*0b30*/ 	.word	0x00000000
        /*0b34*/ 	.short	0x010a
        /*0b36*/ 	.byte	0x3f
	.zero		1


	//   ....[63]....
        /*0b38*/ 	.word	0x00024540
        /*0b3c*/ 	.word	0x00000003
        /*0b40*/ 	.word	0x00000000
        /*0b44*/ 	.short	0x010a
        /*0b46*/ 	.byte	0x3f
	.zero		1


	//   ....[64]....
        /*0b48*/ 	.word	0x000245a0
        /*0b4c*/ 	.word	0x00000064
        /*0b50*/ 	.word	0x00036890
        /*0b54*/ 	.short	0x010a
        /*0b56*/ 	.byte	0x3f
	.zero		1


	//   ....[65]....
        /*0b58*/ 	.word	0x000245f0
        /*0b5c*/ 	.word	0x00000064
        /*0b60*/ 	.word	0x00036890
        /*0b64*/ 	.short	0x010a
        /*0b66*/ 	.byte	0x3f
	.zero		1


	//   ....[66]....
        /*0b68*/ 	.word	0x00024640
        /*0b6c*/ 	.word	0x00000064
        /*0b70*/ 	.word	0x00036890
        /*0b74*/ 	.short	0x010a
        /*0b76*/ 	.byte	0x3f
	.zero		1


	//   ....[67]....
        /*0b78*/ 	.word	0x00024690
        /*0b7c*/ 	.word	0x00000064
        /*0b80*/ 	.word	0x000368b0
        /*0b84*/ 	.short	0x010a
        /*0b86*/ 	.byte	0x3f
	.zero		1


	//   ....[68]....
        /*0b88*/ 	.word	0x00024960
        /*0b8c*/ 	.word	0x00000002
        /*0b90*/ 	.word	0x00036800
        /*0b94*/ 	.short	0x010a
        /*0b96*/ 	.byte	0x3f
	.zero		1


	//   ....[69]....
        /*0b98*/ 	.word	0x00024c30
        /*0b9c*/ 	.word	0x00000002
        /*0ba0*/ 	.word	0x00036800
        /*0ba4*/ 	.short	0x010a
        /*0ba6*/ 	.byte	0x3f
	.zero		1


	//   ....[70]....
        /*0ba8*/ 	.word	0x00024c80
        /*0bac*/ 	.word	0x00000000
        /*0bb0*/ 	.word	0x00036830
        /*0bb4*/ 	.short	0x010a
        /*0bb6*/ 	.byte	0x3f
	.zero		1


	//   ....[71]....
        /*0bb8*/ 	.word	0x00024cd0
        /*0bbc*/ 	.word	0x0000000e
        /*0bc0*/ 	.word	0x00036830
        /*0bc4*/ 	.short	0x010a
        /*0bc6*/ 	.byte	0x3f
	.zero		1


	//   ....[72]....
        /*0bc8*/ 	.word	0x00024d20
        /*0bcc*/ 	.word	0x00000014
        /*0bd0*/ 	.word	0x00036850
        /*0bd4*/ 	.short	0x010a
        /*0bd6*/ 	.byte	0x3f
	.zero		1


	//   ....[73]....
        /*0bd8*/ 	.word	0x00024d70
        /*0bdc*/ 	.word	0x0000000c
        /*0be0*/ 	.word	0x00036850
        /*0be4*/ 	.short	0x010a
        /*0be6*/ 	.byte	0x3f
	.zero		1


	//   ....[74]....
        /*0be8*/ 	.word	0x00024f10
        /*0bec*/ 	.word	0x00000009
        /*0bf0*/ 	.word	0x00036820
        /*0bf4*/ 	.short	0x010a
        /*0bf6*/ 	.byte	0x3f
	.zero		1


	//   ....[75]....
        /*0bf8*/ 	.word	0x00024f60
        /*0bfc*/ 	.word	0x00000005
        /*0c00*/ 	.word	0x000368a0
        /*0c04*/ 	.short	0x010a
        /*0c06*/ 	.byte	0x3f
	.zero		1


	//   ....[76]....
        /*0c08*/ 	.word	0x00024fb0
        /*0c0c*/ 	.word	0x00000005
        /*0c10*/ 	.word	0x000368c0
        /*0c14*/ 	.short	0x010a
        /*0c16*/ 	.byte	0x3f
	.zero		1


	//   ....[77]....
        /*0c18*/ 	.word	0x00025000
        /*0c1c*/ 	.word	0x00000006
        /*0c20*/ 	.word	0x000368a0
        /*0c24*/ 	.short	0x010a
        /*0c26*/ 	.byte	0x3f
	.zero		1


	//   ....[78]....
        /*0c28*/ 	.word	0x00025050
        /*0c2c*/ 	.word	0x00000006
        /*0c30*/ 	.word	0x000368c0
        /*0c34*/ 	.short	0x010a
        /*0c36*/ 	.byte	0x3f
	.zero		1


	//   ....[79]....
        /*0c38*/ 	.word	0x000251f0
        /*0c3c*/ 	.word	0x00000006
        /*0c40*/ 	.word	0x00036840
        /*0c44*/ 	.short	0x010a
        /*0c46*/ 	.byte	0x3f
	.zero		1


	//   ....[80]....
        /*0c48*/ 	.word	0x00025270
        /*0c4c*/ 	.word	0x00000006
        /*0c50*/ 	.word	0x00036820
        /*0c54*/ 	.short	0x010a
        /*0c56*/ 	.byte	0x3f
	.zero		1


	//   ....[81]....
        /*0c58*/ 	.word	0x000252c0
        /*0c5c*/ 	.word	0x00000008
        /*0c60*/ 	.word	0x00036840
        /*0c64*/ 	.short	0x010a
        /*0c66*/ 	.byte	0x3f
	.zero		1


	//   ....[82]....
        /*0c68*/ 	.word	0x00025310
        /*0c6c*/ 	.word	0x00000009
        /*0c70*/ 	.word	0x00000060
        /*0c74*/ 	.short	0x010a
        /*0c76*/ 	.byte	0x3f
	.zero		1


	//   ....[83]....
        /*0c78*/ 	.word	0x00025360
        /*0c7c*/ 	.word	0x00000002
        /*0c80*/ 	.word	0x00036840
        /*0c84*/ 	.short	0x010a
        /*0c86*/ 	.byte	0x3f
	.zero		1


	//   ....[84]....
        /*0c88*/ 	.word	0x000253b0
        /*0c8c*/ 	.word	0x00000003
        /*0c90*/ 	.word	0x00000060
        /*0c94*/ 	.short	0x010a
        /*0c96*/ 	.byte	0x3f
	.zero		1


	//   ....[85]....
        /*0c98*/ 	.word	0x00025400
        /*0c9c*/ 	.word	0x00000002
        /*0ca0*/ 	.word	0x00036840
        /*0ca4*/ 	.short	0x010a
        /*0ca6*/ 	.byte	0x3f
	.zero		1


	//   ....[86]....
        /*0ca8*/ 	.word	0x00025450
        /*0cac*/ 	.word	0x00000002
        /*0cb0*/ 	.word	0x00000060
        /*0cb4*/ 	.short	0x010a
        /*0cb6*/ 	.byte	0x3f
	.zero		1


	//   ....[87]....
        /*0cb8*/ 	.word	0x000254a0
        /*0cbc*/ 	.word	0x00000003
        /*0cc0*/ 	.word	0x00036860
        /*0cc4*/ 	.short	0x010a
        /*0cc6*/ 	.byte	0x3f
	.zero		1


	//   ....[88]....
        /*0cc8*/ 	.word	0x00025e50
        /*0ccc*/ 	.word	0x00000000
        /*0cd0*/ 	.word	0x00036820
        /*0cd4*/ 	.short	0x010a
        /*0cd6*/ 	.byte	0x3f
	.zero		1


	//   ....[89]....
        /*0cd8*/ 	.word	0x00025ff0
        /*0cdc*/ 	.word	0x00000006
        /*0ce0*/ 	.word	0x00000000
        /*0ce4*/ 	.short	0x010a
        /*0ce6*/ 	.byte	0x3f
	.zero		1


	//   ....[90]....
        /*0ce8*/ 	.word	0x00026040
        /*0cec*/ 	.word	0x00000007
        /*0cf0*/ 	.word	0x00000000
        /*0cf4*/ 	.short	0x010a
        /*0cf6*/ 	.byte	0x3f
	.zero		1


	//   ....[91]....
        /*0cf8*/ 	.word	0x00026090
        /*0cfc*/ 	.word	0x00000004
        /*0d00*/ 	.word	0x00000000
        /*0d04*/ 	.short	0x010a
        /*0d06*/ 	.byte	0x3f
	.zero		1


	//----- nvinfo : EIATTR_NUM_MBARRIERS
	.align		4
.L_187:
        /*0d08*/ 	.byte	0x03, 0x38
        /*0d0a*/ 	.short	0x0016


	//----- nvinfo : EIATTR_EXIT_INSTR_OFFSETS
	.align		4
        /*0d0c*/ 	.byte	0x04, 0x1c
        /*0d0e*/ 	.short	(.L_189 - .L_188)


	//   ....[0]....
.L_188:
        /*0d10*/ 	.word	0x00024590


	//----- nvinfo : EIATTR_MAX_THREADS
	.align		4
.L_189:
        /*0d14*/ 	.byte	0x04, 0x05
        /*0d16*/ 	.short	(.L_191 - .L_190)
.L_190:
        /*0d18*/ 	.word	0x00000180
        /*0d1c*/ 	.word	0x00000001
        /*0d20*/ 	.word	0x00000001


	//----- nvinfo : EIATTR_CRS_STACK_SIZE
	.align		4
.L_191:
        /*0d24*/ 	.byte	0x04, 0x1e
        /*0d26*/ 	.short	(.L_193 - .L_192)
.L_192:
        /*0d28*/ 	.word	0x00000000


	//----- nvinfo : EIATTR_CBANK_PARAM_SIZE
	.align		4
.L_193:
        /*0d2c*/ 	.byte	0x03, 0x19
        /*0d2e*/ 	.short	0x0a70


	//----- nvinfo : EIATTR_PARAM_CBANK
	.align		4
        /*0d30*/ 	.byte	0x04, 0x0a
        /*0d32*/ 	.short	(.L_195 - .L_194)
	.align		4
.L_194:
        /*0d34*/ 	.word	index@(.nv.constant0._ZN7cutlass13device_kernelIN5flash11enable_sm90INS1_16FlashAttnFwdSm90INS1_25CollectiveMainloopFwdSm90ILi2EN4cute5tupleIJNS5_1CILi1EEES8_S8_EEENS6_IJNS7_ILi128EEENS7_ILi112EEENS7_ILi192EEEEEELi192ENS_6half_tEfNS_4arch4Sm90ELb0ELb0ELb1ELb1ELb0ELb1ELb0ELb1ELb1ELb0ELb0ELb0EEENS1_21CollectiveEpilogueFwdINS6_IJSA_SC_SB_EEES9_SE_SG_Li256ELb1ELb0ELb0ELb0EEENS1_36VarlenDynamicPersistentTileSchedulerILi128ELi112ELi256ELi32ELb0ELb0ELb1ELb0ELb1ELb1EEEEEEEEEvNT_6ParamsE)
        /*0d38*/ 	.short	0x0210
        /*0d3a*/ 	.short	0x0a70


	//----- nvinfo : EIATTR_SW_WAR
	.align		4
.L_195:
        /*0d3c*/ 	.byte	0x04, 0x36
        /*0d3e*/ 	.short	(.L_197 - .L_196)
.L_196:
        /*0d40*/ 	.word	0x00000008
.L_197:


//--------------------- .nv.info._ZN7cutlass13device_kernelIN5flash11enable_sm90INS1_16FlashAttnFwdSm90INS1_25CollectiveMainloopFwdSm90ILi2EN4cute5tupleIJNS5_1CILi1EEES8_S8_EEENS6_IJNS7_ILi128EEENS7_ILi96EEENS7_ILi192EEEEEELi192ENS_6half_tEfNS_4arch4Sm90ELb0ELb1ELb1ELb0ELb0ELb0ELb0ELb1ELb1ELb0ELb0ELb0EEENS1_21CollectiveEpilogueFwdINS6_IJSA_SC_SB_EEES9_SE_SG_Li256ELb0ELb0ELb0ELb0EEENS1_30DynamicPersistentTileSchedulerILi256ELi32ELb0ELb0ELb1EEEEEEEEEvNT_6ParamsE --------------------------
	.section	.nv.info._ZN7cutlass13device_kernelIN5flash11enable_sm90INS1_16FlashAttnFwdSm90INS1_25CollectiveMainloopFwdSm90ILi2EN4cute5tupleIJNS5_1CILi1EEES8_S8_EEENS6_IJNS7_ILi128EEENS7_ILi96EEENS7_ILi192EEEEEELi192ENS_6half_tEfNS_4arch4Sm90ELb0ELb1ELb1ELb0ELb0ELb0ELb0ELb1ELb1ELb0ELb0ELb0EEENS1_21CollectiveEpilogueFwdINS6_IJSA_SC_SB_EEES9_SE_SG_Li256ELb0ELb0ELb0ELb0EEENS1_30DynamicPersistentTileSchedulerILi256ELi32ELb0ELb0ELb1EEEEEEEEEvNT_6ParamsE,"",@"SHT_CUDA_INFO"
	.sectionflags	@""
	.align	4


	//----- nvinfo : EIATTR_CUDA_API_VERSION
	.align		4
        /*0000*/ 	.byte	0x04, 0x37
        /*0002*/ 	.short	(.L_199 - .L_198)
.L_198:
        /*0004*/ 	.word	0x00000082


	//----- nvinfo : EIATTR_KPARAM_INFO
	.align		4
.L_199:
        /*0008*/ 	.byte	0x04, 0x17
        /*000a*/ 	.short	(.L_201 - .L_200)
.L_200:
        /*000c*/ 	.word	0x00000000
        /*0010*/ 	.short	0x0000
        /*0012*/ 	.short	0x0070
        /*0014*/ 	.byte	0x00, 0xf0, 0x01, 0x2e


	//----- nvinfo : EIATTR_SPARSE_MMA_MASK
	.align		4
.L_201:
        /*0018*/ 	.byte	0x03, 0x50
        /*001a*/ 	.short	0x0000


	//----- nvinfo : EIATTR_MAXREG_COUNT
	.align		4
        /*001c*/ 	.byte	0x03, 0x1b
        /*001e*/ 	.short	0x00a8


	//----- nvinfo : EIATTR_NUM_BARRIERS
	.align		4
        /*0020*/ 	.byte	0x02, 0x4c
        /*0022*/ 	.byte	0x09
	.zero		1


	//----- nvinfo : EIATTR_EXTERNS
	.align		4
        /*0024*/ 	.byte	0x04, 0x0f
        /*0026*/ 	.short	(.L_203 - .L_202)


	//   ....[0]....
	.align		4
.L_202:
        /*0028*/ 	.word	index@(__assertfail)


	//----- nvinfo : EIATTR_ANNOTATIONS
	.align		4
.L_203:
        /*002c*/ 	.byte	0x04, 0x55
        /*002e*/ 	.short	(.L_205 - .L_204)


	//   ....[0]....
.L_204:
        /*0030*/ 	.word	0x00000001
        /*0034*/ 	.byte	0x80, 0x09, 0x00, 0x00, 0x01, 0x00, 0x00, 0x00, 0x50, 0x0a, 0x00, 0x00, 0x01, 0x00, 0x00, 0x00
        /*0044*/ 	.byte	0xa0, 0x39, 0x01, 0x00


	//----- nvinfo : EIATTR_MERCURY_ISA_VERSION
	.align		4
.L_205:
        /*0048*/ 	.byte	0x03, 0x5f
        /*004a*/ 	.short	0x0101


	//----- nvinfo : EIATTR_INT_WARP_WIDE_INSTR_OFFSETS
	.align		4
        /*004c*/ 	.byte	0x04, 0x31
        /*004e*/ 	.short	(.L_207 - .L_206)


	//   ....[0]....
.L_206:
        /*0050*/ 	.word	0x00000190


	//   ....[1]....
        /*0054*/ 	.word	0x000001c0


	//   ....[2]....
        /*0058*/ 	.word	0x000001d0


	//   ....[3]....
        /*005c*/ 	.word	0x00010f40


	//   ....[4]....
        /*0060*/ 	.word	0x00010fd0


	//   ....[5]....
        /*0064*/ 	.word	0x00011540


	//   ....[6]....
        /*0068*/ 	.word	0x00013350


	//   ....[7]....
        /*006c*/ 	.word	0x000133e0


	//----- nvinfo : EIATTR_COOP_GROUP_MASK_REGIDS
	.align		4
.L_207:
        /*0070*/ 	.byte	0x04, 0x29
        /*0072*/ 	.short	(.L_209 - .L_208)


	//   ....[0]....
.L_208:
        /*0074*/ 	.word	0xffffffff


	//   ....[1]....
        /*0078*/ 	.word	0xffffffff


	//   ....[2]....
        /*007c*/ 	.word	0xffffffff


	//   ....[3]....
        /*0080*/ 	.word	0xffffffff


	//   ....[4]....
        /*0084*/ 	.word	0xffffffff


	//   ....[5]....
        /*0088*/ 	.word	0xffffffff


	//   ....[6]....
        /*008c*/ 	.word	0xffffffff


	//   ....[7]....
        /*0090*/ 	.word	0xffffffff


	//   ....[8]....
        /*0094*/ 	.word	0xffffffff


	//   ....[9]....
        /*0098*/ 	.word	0xffffffff


	//   ....[10]....
        /*009c*/ 	.word	0xffffffff


	//   ....[11]....
        /*00a0*/ 	.word	0xffffffff


	//   ....[12]....
        /*00a4*/ 	.word	0xffffffff


	//   ....[13]....
        /*00a8*/ 	.word	0xffffffff


	//   ....[14]....
        /*00ac*/ 	.word	0xffffffff


	//   ....[15]....
        /*00b0*/ 	.word	0xffffffff


	//   ....[16]....
        /*00b4*/ 	.word	0xffffffff


	//   ....[17]....
        /*00b8*/ 	.word	0xffffffff


	//   ....[18]....
        /*00bc*/ 	.word	0xffffffff


	//   ....[19]....
        /*00c0*/ 	.word	0xffffffff


	//   ....[20]....
        /*00c4*/ 	.word	0xffffffff


	//   ....[21]....
        /*00c8*/ 	.word	0xffffffff


	//   ....[22]....
        /*00cc*/ 	.word	0xffffffff


	//   ....[23]....
        /*00d0*/ 	.word	0xffffffff


	//   ....[24]....
        /*00d4*/ 	.word	0xffffffff


	//   ....[25]....
        /*00d8*/ 	.word	0xffffffff


	//   ....[26]....
        /*00dc*/ 	.word	0xffffffff


	//   ....[27]....
        /*00e0*/ 	.word	0xffffffff


	//   ....[28]....
        /*00e4*/ 	.word	0xffffffff


	//   ....[29]....
        /*00e8*/ 	.word	0xffffffff


	//   ....[30]....
        /*00ec*/ 	.word	0xffffffff


	//   ....[31]....
        /*00f0*/ 	.word	0xffffffff


	//   ....[32]....
        /*00f4*/ 	.word	0x0500000f


	//   ....[33]....
        /*00f8*/ 	.word	0x0500000f


	//----- nvinfo : EIATTR_COOP_GROUP_INSTR_OFFSETS
	.align		4
.L_209:
        /*00fc*/ 	.byte	0x04, 0x28
        /*00fe*/ 	.short	(.L_211 - .L_210)


	//   ....[0]....
.L_210:
        /*0100*/ 	.word	0x00000060


	//   ....[1]....
        /*0104*/ 	.word	0x000001a0


	//   ....[2]....
        /*0108*/ 	.word	0x000001f0


	//   ....[3]....
        /*010c*/ 	.word	0x000003e0


	//   ....[4]....
        /*0110*/ 	.word	0x00000540


	//   ....[5]....
        /*0114*/ 	.word	0x00000660


	//   ....[6]....
        /*0118*/ 	.word	0x000007c0


	//   ....[7]....
        /*011c*/ 	.word	0x00001890


	//   ....[8]....
        /*0120*/ 	.word	0x000039d0


	//   ....[9]....
        /*0124*/ 	.word	0x00003a90


	//   ....[10]....
        /*0128*/ 	.word	0x00003f50


	//   ....[11]....
        /*012c*/ 	.word	0x00003ff0


	//   ....[12]....
        /*0130*/ 	.word	0x00007220


	//   ....[13]....
        /*0134*/ 	.word	0x00007330


	//   ....[14]....
        /*0138*/ 	.word	0x000078c0


	//   ....[15]....
        /*013c*/ 	.word	0x00007910


	//   ....[16]....
        /*0140*/ 	.word	0x00009b90


	//   ....[17]....
        /*0144*/ 	.word	0x00009c50


	//   ....[18]....
        /*0148*/ 	.word	0x00009cf0


	//   ....[19]....
        /*014c*/ 	.word	0x00009e50


	//   ....[20]....
        /*0150*/ 	.word	0x0000ce00


	//   ....[21]....
        /*0154*/ 	.word	0x0000cf20


	//   ....[22]....
        /*0158*/ 	.word	0x0000d530


	//   ....[23]....
        /*015c*/ 	.word	0x0000d580


	//   ....[24]....
        /*0160*/ 	.word	0x0000e5a0


	//   ....[25]....
        /*0164*/ 	.word	0x0000e5d0


	//   ....[26]....
        /*0168*/ 	.word	0x0000e6d0


	//   ....[27]....
        /*016c*/ 	.word	0x0000e6f0


	//   ....[28]....
        /*0170*/ 	.word	0x0000fae0


	//   ....[29]....
        /*0174*/ 	.word	0x00010690


	//   ....[30]....
        /*0178*/ 	.word	0x00013770


	//   ....[31]....
        /*017c*/ 	.word	0x00013940


	//   ....[32]....
        /*0180*/ 	.word	0x00013f90


	//   ....[33]....
        /*0184*/ 	.word	0x00014370


	//----- nvinfo : EIATTR_REG_RECONFIG
	.align		4
.L_211:
        /*0188*/ 	.byte	0x01, 0x54
	.zero		2


	//----- nvinfo : EIATTR_SYSCALL_OFFSETS
	.align		4
        /*018c*/ 	.byte	0x04, 0x46
        /*018e*/ 	.short	(.L_213 - .L_212)


	//   ....[0]....
.L_212:
        /*0190*/ 	.word	0x00001a40


	//   ....[1]....
        /*0194*/ 	.word	0x00011160


	//   ....[2]....
        /*0198*/ 	.word	0x000112a0


	//   ....[3]....
        /*019c*/ 	.word	0x00011390


	//----- nvinfo : EIATTR_MBARRIER_INSTR_OFFSETS
	.align		4
.L_213:
        /*01a0*/ 	.byte	0x04, 0x39
        /*01a2*/ 	.short	(.L_215 - .L_214)


	//   ....[0]....
.L_214:
        /*01a4*/ 	.word	0x00000290
        /*01a8*/ 	.word	0x000000ff
        /*01ac*/ 	.word	0x00030800
        /*01b0*/ 	.short	0x0100
        /*01b2*/ 	.byte	0x06
	.zero		1


	//   ....[1]....
        /*01b4*/ 	.word	0x000002a0
        /*01b8*/ 	.word	0x000000ff
        /*01bc*/ 	.word	0x00030820
        /*01c0*/ 	.short	0x0100
        /*01c2*/ 	.byte	0x06
	.zero		1


	//   ....[2]....
        /*01c4*/ 	.word	0x00000390
        /*01c8*/ 	.word	0x000000ff
        /*01cc*/ 	.word	0x00030830
        /*01d0*/ 	.short	0x0100
        /*01d2*/ 	.byte	0x08
	.zero		1


	//   ....[3]....
        /*01d4*/ 	.word	0x000003a0
        /*01d8*/ 	.word	0x000000ff
        /*01dc*/ 	.word	0x00030840
        /*01e0*/ 	.short	0x0100
        /*01e2*/ 	.byte	0x08
	.zero		1


	//   ....[4]....
        /*01e4*/ 	.word	0x000003b0
        /*01e8*/ 	.word	0x000000ff
        /*01ec*/ 	.word	0x00030838
        /*01f0*/ 	.short	0x0100
        /*01f2*/ 	.byte	0x08
	.zero		1


	//   ....[5]....
        /*01f4*/ 	.word	0x000003c0
        /*01f8*/ 	.word	0x000000ff
        /*01fc*/ 	.word	0x00030848
        /*0200*/ 	.short	0x0100
        /*0202*/ 	.byte	0x08
	.zero		1


	//   ....[6]....
        /*0204*/ 	.word	0x000004f0
        /*0208*/ 	.word	0x000000ff
        /*020c*/ 	.word	0x00030850
        /*0210*/ 	.short	0x0100
        /*0212*/ 	.byte	0x08
	.zero		1


	//   ....[7]....
        /*0214*/ 	.word	0x00000500
        /*0218*/ 	.word	0x000000ff
        /*021c*/ 	.word	0x00030860
        /*0220*/ 	.short	0x0100
        /*0222*/ 	.byte	0x08
	.zero		1


	//   ....[8]....
        /*0224*/ 	.word	0x00000510
        /*0228*/ 	.word	0x000000ff
        /*022c*/ 	.word	0x00030858
        /*0230*/ 	.short	0x0100
        /*0232*/ 	.byte	0x08
	.zero		1


	//   ....[9]....
        /*0234*/ 	.word	0x00000520
        /*0238*/ 	.word	0x000000ff
        /*023c*/ 	.word	0x00030868
        /*0240*/ 	.short	0x0100
        /*0242*/ 	.byte	0x08
	.zero		1


	//   ....[10]....
        /*0244*/ 	.word	0x00000610
        /*0248*/ 	.word	0x000000ff
        /*024c*/ 	.word	0x00030870
        /*0250*/ 	.short	0x0100
        /*0252*/ 	.byte	0x06
	.zero		1


	//   ....[11]....
        /*0254*/ 	.word	0x00000620
        /*0258*/ 	.word	0x000000ff
        /*025c*/ 	.word	0x00030880
        /*0260*/ 	.short	0x0100
        /*0262*/ 	.byte	0x06
	.zero		1


	//   ....[12]....
        /*0264*/ 	.word	0x00000630
        /*0268*/ 	.word	0x000000ff
        /*026c*/ 	.word	0x00030878
        /*0270*/ 	.short	0x0100
        /*0272*/ 	.byte	0x06
	.zero		1


	//   ....[13]....
        /*0274*/ 	.word	0x00000640
        /*0278*/ 	.word	0x000000ff
        /*027c*/ 	.word	0x00030888
        /*0280*/ 	.short	0x0100
        /*0282*/ 	.byte	0x06
	.zero		1


	//   ....[14]....
        /*0284*/ 	.word	0x00000770
        /*0288*/ 	.word	0x000000ff
        /*028c*/ 	.word	0x00030890
        /*0290*/ 	.short	0x0100
        /*0292*/ 	.byte	0x08
	.zero		1


	//   ....[15]....
        /*0294*/ 	.word	0x00000780
        /*0298*/ 	.word	0x000000ff
        /*029c*/ 	.word	0x000308a0
        /*02a0*/ 	.short	0x0100
        /*02a2*/ 	.byte	0x08
	.zero		1


	//   ....[16]....
        /*02a4*/ 	.word	0x00000790
        /*02a8*/ 	.word	0x000000ff
        /*02ac*/ 	.word	0x00030898
        /*02b0*/ 	.short	0x0100
        /*02b2*/ 	.byte	0x08
	.zero		1


	//   ....[17]....
        /*02b4*/ 	.word	0x000007a0
        /*02b8*/ 	.word	0x000000ff
        /*02bc*/ 	.word	0x000308a8
        /*02c0*/ 	.short	0x0100
        /*02c2*/ 	.byte	0x08
	.zero		1


	//   ....[18]....
        /*02c4*/ 	.word	0x000008d0
        /*02c8*/ 	.word	0x000000ff
        /*02cc*/ 	.word	0x000308b0
        /*02d0*/ 	.short	0x0100
        /*02d2*/ 	.byte	0x08
	.zero		1


	//   ....[19]....
        /*02d4*/ 	.word	0x000008e0
        /*02d8*/ 	.word	0x000000ff
        /*02dc*/ 	.word	0x000308c0
        /*02e0*/ 	.short	0x0100
        /*02e2*/ 	.byte	0x08
	.zero		1


	//   ....[20]....
        /*02e4*/ 	.word	0x000008f0
        /*02e8*/ 	.word	0x000000ff
        /*02ec*/ 	.word	0x000308b8
        /*02f0*/ 	.short	0x0100
        /*02f2*/ 	.byte	0x08
	.zero		1


	//   ....[21]....
        /*02f4*/ 	.word	0x00000900
        /*02f8*/ 	.word	0x000000ff
        /*02fc*/ 	.word	0x000308c8
        /*0300*/ 	.short	0x0100
        /*0302*/ 	.byte	0x08
	.zero		1


	//   ....[22]....
        /*0304*/ 	.word	0x00001ae0
        /*0308*/ 	.word	0x000000ff
        /*030c*/ 	.word	0x00030800
        /*0310*/ 	.short	0x010a
        /*0312*/ 	.byte	0x25
	.zero		1


	//   ....[23]....
        /*0314*/ 	.word	0x00001b60
        /*0318*/ 	.word	0x00000005
        /*031c*/ 	.word	0x00030830
        /*0320*/ 	.short	0x010a
        /*0322*/ 	.byte	0x3f
	.zero		1


	//   ....[24]....
        /*0324*/ 	.word	0x00001be0
        /*0328*/ 	.word	0x00000005
        /*032c*/ 	.word	0x00030830
        /*0330*/ 	.short	0x010a
        /*0332*/ 	.byte	0x3f
	.zero		1


	//   ....[25]....
        /*0334*/ 	.word	0x000025e0
        /*0338*/ 	.word	0x00000005
        /*033c*/ 	.word	0x00000000
        /*0340*/ 	.short	0x0101
        /*0342*/ 	.byte	0x3f
	.zero		1


	//   ....[26]....
        /*0344*/ 	.word	0x00004e70
        /*0348*/ 	.word	0x000000ff
        /*034c*/ 	.word	0x00030830
        /*0350*/ 	.short	0x010a
        /*0352*/ 	.byte	0x07
	.zero		1


	//   ....[27]....
        /*0354*/ 	.word	0x00004eb0
        /*0358*/ 	.word	0x000000ff
        /*035c*/ 	.word	0x00030830
        /*0360*/ 	.short	0x010a
        /*0362*/ 	.byte	0x07
	.zero		1


	//   ....[28]....
        /*0364*/ 	.word	0x00005970
        /*0368*/ 	.word	0x000000ff
        /*036c*/ 	.word	0x00030850
        /*0370*/ 	.short	0x010a
        /*0372*/ 	.byte	0x06
	.zero		1


	//   ....[29]....
        /*0374*/ 	.word	0x000059b0
        /*0378*/ 	.word	0x000000ff
        /*037c*/ 	.word	0x00030850
        /*0380*/ 	.short	0x010a
        /*0382*/ 	.byte	0x06
	.zero		1


	//   ....[30]....
        /*0384*/ 	.word	0x00006260
        /*0388*/ 	.word	0x00000078
        /*038c*/ 	.word	0x00000000
        /*0390*/ 	.short	0x0101
        /*0392*/ 	.byte	0x3f
	.zero		1


	//   ....[31]....
        /*0394*/ 	.word	0x00007ce0
        /*0398*/ 	.word	0x00000081
        /*039c*/ 	.word	0x00000000
        /*03a0*/ 	.short	0x0101
        /*03a2*/ 	.byte	0x3f
	.zero		1


	//   ....[32]....
        /*03a4*/ 	.word	0x000085e0
        /*03a8*/ 	.word	0x000000ff
        /*03ac*/ 	.word	0x00030830
        /*03b0*/ 	.short	0x010a
        /*03b2*/ 	.byte	0x06
	.zero		1


	//   ....[33]....
        /*03b4*/ 	.word	0x00008620
        /*03b8*/ 	.word	0x000000ff
        /*03bc*/ 	.word	0x00030830
        /*03c0*/ 	.short	0x010a
        /*03c2*/ 	.byte	0x06
	.zero		1


	//   ....[34]....
        /*03c4*/ 	.word	0x000090e0
        /*03c8*/ 	.word	0x000000ff
        /*03cc*/ 	.word	0x00030850
        /*03d0*/ 	.short	0x010a
        /*03d2*/ 	.byte	0x0a
	.zero		1


	//   ....[35]....
        /*03d4*/ 	.word	0x00009120
        /*03d8*/ 	.word	0x000000ff
        /*03dc*/ 	.word	0x00030850
        /*03e0*/ 	.short	0x010a
        /*03e2*/ 	.byte	0x0a
	.zero		1


	//   ....[36]....
        /*03e4*/ 	.word	0x0000a480
        /*03e8*/ 	.word	0x0000007d
        /*03ec*/ 	.word	0x00000000
        /*03f0*/ 	.short	0x0101
        /*03f2*/ 	.byte	0x3f
	.zero		1


	//   ....[37]....
        /*03f4*/ 	.word	0x0000a4d0
        /*03f8*/ 	.word	0x00000081
        /*03fc*/ 	.word	0x00000000
        /*0400*/ 	.short	0x0101
        /*0402*/ 	.byte	0x3f
	.zero		1


	//   ....[38]....
        /*0404*/ 	.word	0x0000aa70
        /*0408*/ 	.word	0x000000ff
        /*040c*/ 	.word	0x00030830
        /*0410*/ 	.short	0x010a
        /*0412*/ 	.byte	0x06
	.zero		1


	//   ....[39]....
        /*0414*/ 	.word	0x0000aab0
        /*0418*/ 	.word	0x000000ff
        /*041c*/ 	.word	0x00030830
        /*0420*/ 	.short	0x010a
        /*0422*/ 	.byte	0x06
	.zero		1


	//   ....[40]....
        /*0424*/ 	.word	0x0000b570
        /*0428*/ 	.word	0x000000ff
        /*042c*/ 	.word	0x00030850
        /*0430*/ 	.short	0x010a
        /*0432*/ 	.byte	0x0a
	.zero		1


	//   ....[41]....
        /*0434*/ 	.word	0x0000b5b0
        /*0438*/ 	.word	0x000000ff
        /*043c*/ 	.word	0x00030850
        /*0440*/ 	.short	0x010a
        /*0442*/ 	.byte	0x0a
	.zero		1


	//   ....[42]....
        /*0444*/ 	.word	0x0000be60
        /*0448*/ 	.word	0x0000007e
        /*044c*/ 	.word	0x00000000
        /*0450*/ 	.short	0x0101
        /*0452*/ 	.byte	0x3f
	.zero		1


	//   ....[43]....
        /*0454*/ 	.word	0x0000d910
        /*0458*/ 	.word	0x00000085
        /*045c*/ 	.word	0x00000000
        /*0460*/ 	.short	0x0101
        /*0462*/ 	.byte	0x3f
	.zero		1


	//   ....[44]....
        /*0464*/ 	.word	0x0000e510
        /*0468*/ 	.word	0x000000ff
        /*046c*/ 	.word	0x00030850
        /*0470*/ 	.short	0x010a
        /*0472*/ 	.byte	0x05
	.zero		1


	//   ....[45]....
        /*0474*/ 	.word	0x0000e550
        /*0478*/ 	.word	0x000000ff
        /*047c*/ 	.word	0x00030850
        /*0480*/ 	.short	0x010a
        /*0482*/ 	.byte	0x05
	.zero		1


	//   ....[46]....
        /*0484*/ 	.word	0x0000ea00
        /*0488*/ 	.word	0x00000004
        /*048c*/ 	.word	0x00000000
        /*0490*/ 	.short	0x0101
        /*0492*/ 	.byte	0x3f
	.zero		1


	//   ....[47]....
        /*0494*/ 	.word	0x0000fcc0
        /*0498*/ 	.word	0x000000ff
        /*049c*/ 	.word	0x00000000
        /*04a0*/ 	.short	0x0101
        /*04a2*/ 	.byte	0x05
	.zero		1


	//   ....[48]....
        /*04a4*/ 	.word	0x00011810
        /*04a8*/ 	.word	0x00000008
        /*04ac*/ 	.word	0x00030840
        /*04b0*/ 	.short	0x010a
        /*04b2*/ 	.byte	0x3f
	.zero		1


	//   ....[49]....
        /*04b4*/ 	.word	0x00011ca0
        /*04b8*/ 	.word	0x000000ff
        /*04bc*/ 	.word	0x00030820
        /*04c0*/ 	.short	0x010a
        /*04c2*/ 	.byte	0x26
	.zero		1


	//   ....[50]....
        /*04c4*/ 	.word	0x00011f80
        /*04c8*/ 	.word	0x00000003
        /*04cc*/ 	.word	0x00030840
        /*04d0*/ 	.short	0x010a
        /*04d2*/ 	.byte	0x3f
	.zero		1


	//   ....[51]....
        /*04d4*/ 	.word	0x000121f0
        /*04d8*/ 	.word	0x00000002
        /*04dc*/ 	.word	0x00000060
        /*04e0*/ 	.short	0x010a
        /*04e2*/ 	.byte	0x3f
	.zero		1


	//   ....[52]....
        /*04e4*/ 	.word	0x00012710
        /*04e8*/ 	.word	0x00000003
        /*04ec*/ 	.word	0x00030840
        /*04f0*/ 	.short	0x010a
        /*04f2*/ 	.byte	0x3f
	.zero		1


	//   ....[53]....
        /*04f4*/ 	.word	0x00012980
        /*04f8*/ 	.word	0x00000002
        /*04fc*/ 	.word	0x00000060
        /*0500*/ 	.short	0x010a
        /*0502*/ 	.byte	0x3f
	.zero		1


	//   ....[54]....
        /*0504*/ 	.word	0x00012dd0
        /*0508*/ 	.word	0x00000002
        /*050c*/ 	.word	0x00030840
        /*0510*/ 	.short	0x010a
        /*0512*/ 	.byte	0x3f
	.zero		1


	//   ....[55]....
        /*0514*/ 	.word	0x00013070
        /*0518*/ 	.word	0x00000002
        /*051c*/ 	.word	0x00000060
        /*0520*/ 	.short	0x010a
        /*0522*/ 	.byte	0x3f
	.zero		1


	//   ....[56]....
        /*0524*/ 	.word	0x00013480
        /*0528*/ 	.word	0x00000003
        /*052c*/ 	.word	0x00030860
        /*0530*/ 	.short	0x010a
        /*0532*/ 	.byte	0x3f
	.zero		1


	//   ....[57]....
        /*0534*/ 	.word	0x000138f0
        /*0538*/ 	.word	0x00000007
        /*053c*/ 	.word	0x00030820
        /*0540*/ 	.short	0x010a
        /*0542*/ 	.byte	0x3f
	.zero		1


	//   ....[58]....
        /*0544*/ 	.word	0x00013a60
        /*0548*/ 	.word	0x00000005
        /*054c*/ 	.word	0x00000000
        /*0550*/ 	.short	0x010a
        /*0552*/ 	.byte	0x3f
	.zero		1


	//   ....[59]....
        /*0554*/ 	.word	0x00013ad0
        /*0558*/ 	.word	0x00000003
        /*055c*/ 	.word	0x00000000
        /*0560*/ 	.short	0x010a
        /*0562*/ 	.byte	0x3f
	.zero		1


	//   ....[60]....
        /*0564*/ 	.word	0x00013b30
        /*0568*/ 	.word	0x00000005
        /*056c*/ 	.word	0x00000000
        /*0570*/ 	.short	0x010a
        /*0572*/ 	.byte	0x3f
	.zero		1


	//   ....[61]....
        /*0574*/ 	.word	0x00013b60
        /*0578*/ 	.word	0x00000003
        /*057c*/ 	.word	0x00000000
        /*0580*/ 	.short	0x010a
        /*0582*/ 	.byte	0x3f
	.zero		1


	//   ....[62]....
        /*0584*/ 	.word	0x00013bd0
        /*0588*/ 	.word	0x00000003
        /*058c*/ 	.word	0x00030800
        /*0590*/ 	.short	0x010a
        /*0592*/ 	.byte	0x3f
	.zero		1


	//   ....[63]....
        /*0594*/ 	.word	0x00013c20
        /*0598*/ 	.word	0x00000005
        /*059c*/ 	.word	0x00030830
        /*05a0*/ 	.short	0x010a
        /*05a2*/ 	.byte	0x3f
	.zero		1


	//   ....[64]....
        /*05a4*/ 	.word	0x00013c80
        /*05a8*/ 	.word	0x00000015
        /*05ac*/ 	.word	0x00030830
        /*05b0*/ 	.short	0x010a
        /*05b2*/ 	.byte	0x3f
	.zero		1


	//   ....[65]....
        /*05b4*/ 	.word	0x00013ce0
        /*05b8*/ 	.word	0x00000015
        /*05bc*/ 	.word	0x00030850
        /*05c0*/ 	.short	0x010a
        /*05c2*/ 	.byte	0x3f
	.zero		1


	//   ....[66]....
        /*05c4*/ 	.word	0x00013d40
        /*05c8*/ 	.word	0x00000004
        /*05cc*/ 	.word	0x00030830
        /*05d0*/ 	.short	0x010a
        /*05d2*/ 	.byte	0x3f
	.zero		1


	//   ....[67]....
        /*05d4*/ 	.word	0x00013da0
        /*05d8*/ 	.word	0x00000003
        /*05dc*/ 	.word	0x00030850
        /*05e0*/ 	.short	0x010a
        /*05e2*/ 	.byte	0x3f
	.zero		1


	//   ....[68]....
        /*05e4*/ 	.word	0x00013e00
        /*05e8*/ 	.word	0x00000004
        /*05ec*/ 	.word	0x00030830
        /*05f0*/ 	.short	0x010a
        /*05f2*/ 	.byte	0x3f
	.zero		1


	//   ....[69]....
        /*05f4*/ 	.word	0x00013e60
        /*05f8*/ 	.word	0x00000003
        /*05fc*/ 	.word	0x00030850
        /*0600*/ 	.short	0x010a
        /*0602*/ 	.byte	0x3f
	.zero		1


	//   ....[70]....
        /*0604*/ 	.word	0x00013ec0
        /*0608*/ 	.word	0x00000005
        /*060c*/ 	.word	0x00030850
        /*0610*/ 	.short	0x010a
        /*0612*/ 	.byte	0x3f
	.zero		1


	//   ....[71]....
        /*0614*/ 	.word	0x00014040
        /*0618*/ 	.word	0x00000008
        /*061c*/ 	.word	0x00030840
        /*0620*/ 	.short	0x010a
        /*0622*/ 	.byte	0x3f
	.zero		1


	//   ....[72]....
        /*0624*/ 	.word	0x000140a0
        /*0628*/ 	.word	0x00000008
        /*062c*/ 	.word	0x00030820
        /*0630*/ 	.short	0x010a
        /*0632*/ 	.byte	0x3f
	.zero		1


	//   ....[73]....
        /*0634*/ 	.word	0x000140f0
        /*0638*/ 	.word	0x00000003
        /*063c*/ 	.word	0x00030840
        /*0640*/ 	.short	0x010a
        /*0642*/ 	.byte	0x3f
	.zero		1


	//   ....[74]....
        /*0644*/ 	.word	0x00014140
        /*0648*/ 	.word	0x00000002
        /*064c*/ 	.word	0x00000060
        /*0650*/ 	.short	0x010a
        /*0652*/ 	.byte	0x3f
	.zero		1


	//   ....[75]....
        /*0654*/ 	.word	0x00014190
        /*0658*/ 	.word	0x00000003
        /*065c*/ 	.word	0x00030840
        /*0660*/ 	.short	0x010a
        /*0662*/ 	.byte	0x3f
	.zero		1


	//   ....[76]....
        /*0664*/ 	.word	0x000141e0
        /*0668*/ 	.word	0x00000002
        /*066c*/ 	.word	0x00000060
        /*0670*/ 	.short	0x010a
        /*0672*/ 	.byte	0x3f
	.zero		1


	//   ....[77]....
        /*0674*/ 	.word	0x00014230
        /*0678*/ 	.word	0x00000002
        /*067c*/ 	.word	0x00030840
        /*0680*/ 	.short	0x010a
        /*0682*/ 	.byte	0x3f
	.zero		1


	//   ....[78]....
        /*0684*/ 	.word	0x00014280
        /*0688*/ 	.word	0x00000002
        /*068c*/ 	.word	0x00000060
        /*0690*/ 	.short	0x010a
        /*0692*/ 	.byte	0x3f
	.zero		1


	//   ....[79]....
        /*0694*/ 	.word	0x000142d0
        /*0698*/ 	.word	0x00000003
        /*069c*/ 	.word	0x00030860
        /*06a0*/ 	.short	0x010a
        /*06a2*/ 	.byte	0x3f
	.zero		1


	//   ....[80]....
        /*06a4*/ 	.word	0x000143b0
        /*06a8*/ 	.word	0x00000007
        /*06ac*/ 	.word	0x00030820
        /*06b0*/ 	.short	0x010a
        /*06b2*/ 	.byte	0x3f
	.zero		1


	//   ....[81]....
        /*06b4*/ 	.word	0x00014400
        /*06b8*/ 	.word	0x00000005
        /*06bc*/ 	.word	0x00000000
        /*06c0*/ 	.short	0x010a
        /*06c2*/ 	.byte	0x3f
	.zero		1


	//   ....[82]....
        /*06c4*/ 	.word	0x00014450
        /*06c8*/ 	.word	0x00000003
        /*06cc*/ 	.word	0x00000000
        /*06d0*/ 	.short	0x010a
        /*06d2*/ 	.byte	0x3f
	.zero		1


	//   ....[83]....
        /*06d4*/ 	.word	0x000144a0
        /*06d8*/ 	.word	0x00000005
        /*06dc*/ 	.word	0x00000000
        /*06e0*/ 	.short	0x010a
        /*06e2*/ 	.byte	0x3f
	.zero		1


	//----- nvinfo : EIATTR_NUM_MBARRIERS
	.align		4
.L_215:
        /*06e4*/ 	.byte	0x03, 0x38
        /*06e6*/ 	.short	0x0016


	//----- nvinfo : EIATTR_EXIT_INSTR_OFFSETS
	.align		4
        /*06e8*/ 	.byte	0x04, 0x1c
        /*06ea*/ 	.short	(.L_217 - .L_216)


	//   ....[0]....
.L_216:
        /*06ec*/ 	.word	0x00000a40


	//   ....[1]....
        /*06f0*/ 	.word	0x00010650


	//   ....[2]....
        /*06f4*/ 	.word	0x000106b0


	//   ....[3]....
        /*06f8*/ 	.word	0x00013960


	//   ....[4]....
        /*06fc*/ 	.word	0x00013bb0


	//----- nvinfo : EIATTR_MAX_THREADS
	.align		4
.L_217:
        /*0700*/ 	.byte	0x04, 0x05
        /*0702*/ 	.short	(.L_219 - .L_218)
.L_218:
        /*0704*/ 	.word	0x00000180
        /*0708*/ 	.word	0x00000001
        /*070c*/ 	.word	0x00000001


	//----- nvinfo : EIATTR_CRS_STACK_SIZE
	.align		4
.L_219:
        /*0710*/ 	.byte	0x04, 0x1e
        /*0712*/ 	.short	(.L_221 - .L_220)
.L_220:
        /*0714*/ 	.word	0x00000000


	//----- nvinfo : EIATTR_CBANK_PARAM_SIZE
	.align		4
.L_221:
        /*0718*/ 	.byte	0x03, 0x19
        /*071a*/ 	.short	0x0bf0


	//----- nvinfo : EIATTR_PARAM_CBANK
	.align		4
        /*071c*/ 	.byte	0x04, 0x0a
        /*071e*/ 	.short	(.L_223 - .L_222)
	.align		4
.L_222:
        /*0720*/ 	.word	index@(.nv.constant0._ZN7cutlass13device_kernelIN5flash11enable_sm90INS1_16FlashAttnFwdSm90INS1_25CollectiveMainloopFwdSm90ILi2EN4cute5tupleIJNS5_1CILi1EEES8_S8_EEENS6_IJNS7_ILi128EEENS7_ILi96EEENS7_ILi192EEEEEELi192ENS_6half_tEfNS_4arch4Sm90ELb0ELb1ELb1ELb0ELb0ELb0ELb0ELb1ELb1ELb0ELb0ELb0EEENS1_21CollectiveEpilogueFwdINS6_IJSA_SC_SB_EEES9_SE_SG_Li256ELb0ELb0ELb0ELb0EEENS1_30DynamicPersistentTileSchedulerILi256ELi32ELb0ELb0ELb1EEEEEEEEEvNT_6ParamsE)
        /*0724*/ 	.short	0x0210
        /*0726*/ 	.short	0x0bf0


	//----- nvinfo : EIATTR_SW_WAR
	.align		4
.L_223:
        /*0728*/ 	.byte	0x04, 0x36
        /*072a*/ 	.short	(.L_225 - .L_224)
.L_224:
        /*072c*/ 	.word	0x00000008
.L_225:


//--------------------- .nv.info._ZN7cutlass13device_kernelIN5flash11enable_sm90INS1_16FlashAttnFwdSm90INS1_25CollectiveMainloopFwdSm90ILi2EN4cute5tupleIJNS5_1CILi1EEES8_S8_EEENS6_IJNS7_ILi128EEENS7_ILi96EEENS7_ILi192EEEEEELi192ENS_6half_tEfNS_4arch4Sm90ELb0ELb1ELb1ELb1ELb0ELb0ELb0ELb1ELb1ELb0ELb0ELb0EEENS1_21CollectiveEpilogueFwdINS6_IJSA_SC_SB_EEES9_SE_SG_Li256ELb1ELb0ELb0ELb0EEENS1_36VarlenDynamicPersistentTileSchedulerILi128ELi96ELi256ELi32ELb0ELb0ELb1ELb1ELb0ELb1EEEEEEEEEvNT_6ParamsE --------------------------
	.section	.nv.info._ZN7cutlass13device_kernelIN5flash11enable_sm90INS1_16FlashAttnFwdSm90INS1_25CollectiveMainloopFwdSm90ILi2EN4cute5tupleIJNS5_1CILi1EEES8_S8_EEENS6_IJNS7_ILi128EEENS7_ILi96EEENS7_ILi192EEEEEELi192ENS_6half_tEfNS_4arch4Sm90ELb0ELb1ELb1ELb1ELb0ELb0ELb0ELb1ELb1ELb0ELb0ELb0EEENS1_21CollectiveEpilogueFwdINS6_IJSA_SC_SB_EEES9_SE_SG_Li256ELb1ELb0ELb0ELb0EEENS1_36VarlenDynamicPersistentTileSchedulerILi128ELi96ELi256ELi32ELb0ELb0ELb1ELb1ELb0ELb1EEEEEEEEEvNT_6ParamsE,"",@"SHT_CUDA_INFO"
	.sectionflags	@""
	.align	4


	//----- nvinfo : EIATTR_CUDA_API_VERSION
	.align		4
        /*0000*/ 	.byte	0x04, 0x37
        /*0002*/ 	.short	(.L_227 - .L_226)
.L_226:
        /*0004*/ 	.word	0x00000082


	//----- nvinfo : EIATTR_KPARAM_INFO
	.align		4
.L_227:
        /*0008*/ 	.byte	0x04, 0x17
        /*000a*/ 	.short	(.L_229 - .L_228)
.L_228:
        /*000c*/ 	.word	0x00000000
        /*0010*/ 	.short	0x0000
        /*0012*/ 	.short	0x0070
        /*0014*/ 	.byte	0x00, 0xf0, 0x01, 0x28


	//----- nvinfo : EIATTR_SPARSE_MMA_MASK
	.align		4
.L_229:
        /*0018*/ 	.byte	0x03, 0x50
        /*001a*/ 	.short	0x0000


	//----- nvinfo : EIATTR_MAXREG_COUNT
	.align		4
        /*001c*/ 	.byte	0x03, 0x1b
        /*001e*/ 	.short	0x00a8


	//----- nvinfo : EIATTR_NUM_BARRIERS
	.align		4
        /*0020*/ 	.byte	0x02, 0x4c
        /*0022*/ 	.byte	0x09
	.zero		1


	//----- nvinfo : EIATTR_EXTERNS
	.align		4
        /*0024*/ 	.byte	0x04, 0x0f
        /*0026*/ 	.short	(.L_231 - .L_230)


	//   ....[0]....
	.align		4
.L_230:
        /*0028*/ 	.word	index@(__assertfail)


	//----- nvinfo : EIATTR_ANNOTATIONS
	.align		4
.L_231:
        /*002c*/ 	.byte	0x04, 0x55
        /*002e*/ 	.short	(.L_233 - .L_232)


	//   ....[0]....
.L_232:
        /* <DEDUP_REMOVED lines=34> */


	//----- nvinfo : EIATTR_MERCURY_ISA_VERSION
	.align		4
.L_233:
        /*0240*/ 	.byte	0x03, 0x5f
        /*0242*/ 	.short	0x0101


	//----- nvinfo : EIATTR_UNUSED_LOAD_BYTE_OFFSET
	.align		4
        /*0244*/ 	.byte	0x04, 0x44
        /*0246*/ 	.short	(.L_235 - .L_234)


	//   ....[0]....
.L_234:
        /*0248*/ 	.word	0x00000a40
        /*024c*/ 	.word	0x0000fff0


	//   ....[1]....
        /*0250*/ 	.word	0x0000f070
        /*0254*/ 	.word	0x0000fff0


	//----- nvinfo : EIATTR_INT_WARP_WIDE_INSTR_OFFSETS
	.align		4
.L_235:
        /*0258*/ 	.byte	0x04, 0x31
        /*025a*/ 	.short	(.L_237 - .L_236)


	//   ....[0]....
.L_236:
        /*025c*/ 	.word	0x00000160


	//   ....[1]....
        /*0260*/ 	.word	0x000001a0


	//   ....[2]....
        /*0264*/ 	.word	0x00000210


	//   ....[3]....
        /*0268*/ 	.word	0x00012be0


	//   ....[4]....
        /*026c*/ 	.word	0x00012c80


	//   ....[5]....
        /*0270*/ 	.word	0x00013190


	//   ....[6]....
        /*0274*/ 	.word	0x00013210


	//   ....[7]....
        /*0278*/ 	.word	0x00013320


	//   ....[8]....
        /*027c*/ 	.word	0x00013410


	//   ....[9]....
        /*0280*/ 	.word	0x00015870


	//   ....[10]....
        /*0284*/ 	.word	0x00015910


	//----- nvinfo : EIATTR_COOP_GROUP_MASK_REGIDS
	.align		4
.L_237:
        /*0288*/ 	.byte	0x04, 0x29
        /*028a*/ 	.short	(.L_239 - .L_238)


	//   ....[0]....
.L_238:
        /*028c*/ 	.word	0xffffffff


	//   ....[1]....
        /*0290*/ 	.word	0xffffffff


	//   ....[2]....
        /*0294*/ 	.word	0xffffffff


	//   ....[3]....
        /*0298*/ 	.word	0xffffffff


	//   ....[4]....
        /*029c*/ 	.word	0xffffffff


	//   ....[5]....
        /*02a0*/ 	.word	0xffffffff


	//   ....[6]....
        /*02a4*/ 	.word	0xffffffff


	//   ....[7]....
        /*02a8*/ 	.word	0xffffffff


	//   ....[8]....
        /*02ac*/ 	.word	0xffffffff


	//   ....[9]....
        /*02b0*/ 	.word	0xffffffff


	//   ....[10]....
        /*02b4*/ 	.word	0xffffffff


	//   ....[11]....
        /*02b8*/ 	.word	0xffffffff


	//   ....[12]....
        /*02bc*/ 	.word	0xffffffff


	//   ....[13]....
        /*02c0*/ 	.word	0xffffffff


	//   ....[14]....
        /*02c4*/ 	.word	0xffffffff


	//   ....[15]....
        /*02c8*/ 	.word	0xffffffff


	//   ....[16]....
        /*02cc*/ 	.word	0xffffffff


	//   ....[17]....
        /*02d0*/ 	.word	0xffffffff


	//   ....[18]....
        /*02d4*/ 	.word	0xffffffff


	//   ....[19]....
        /*02d8*/ 	.word	0xffffffff


	//   ....[20]....
        /*02dc*/ 	.word	0xffffffff


	//   ....[21]....
        /*02e0*/ 	.word	0xffffffff


	//   ....[22]....
        /*02e4*/ 	.word	0xffffffff


	//   ....[23]....
        /*02e8*/ 	.word	0xffffffff


	//   ....[24]....
        /*02ec*/ 	.word	0xffffffff


	//   ....[25]....
        /*02f0*/ 	.word	0xffffffff


	//   ....[26]....
        /*02f4*/ 	.word	0xffffffff


	//   ....[27]....
        /*02f8*/ 	.word	0xffffffff


	//   ....[28]....
        /*02fc*/ 	.word	0xffffffff


	//   ....[29]....
        /*0300*/ 	.word	0xffffffff


	//   ....[30]....
        /*0304*/ 	.word	0xffffffff


	//   ....[31]....
        /*0308*/ 	.word	0xffffffff


	//   ....[32]....
        /*030c*/ 	.word	0xffffffff


	//   ....[33]....
        /*0310*/ 	.word	0xffffffff


	//   ....[34]....
        /*0314*/ 	.word	0xffffffff


	//   ....[35]....
        /*0318*/ 	.word	0xffffffff


	//   ....[36]....
        /*031c*/ 	.word	0xffffffff


	//   ....[37]....
        /*0320*/ 	.word	0xffffffff


	//   ....[38]....
        /*0324*/ 	.word	0xffffffff


	//   ....[39]....
        /*0328*/ 	.word	0xffffffff


	//   ....[40]....
        /*032c*/ 	.word	0xffffffff


	//   ....[41]....
        /*0330*/ 	.word	0xffffffff


	//   ....[42]....
        /*0334*/ 	.word	0xffffffff


	//   ....[43]....
        /*0338*/ 	.word	0xffffffff


	//   ....[44]....
        /*033c*/ 	.word	0xffffffff


	//   ....[45]....
        /*0340*/ 	.word	0xffffffff


	//   ....[46]....
        /*0344*/ 	.word	0xffffffff


	//   ....[47]....
        /*0348*/ 	.word	0xffffffff


	//   ....[48]....
        /*034c*/ 	.word	0xffffffff


	//   ....[49]....
        /*0350*/ 	.word	0xffffffff


	//   ....[50]....
        /*0354*/ 	.word	0xffffffff


	//   ....[51]....
        /*0358*/ 	.word	0xffffffff


	//   ....[52]....
        /*035c*/ 	.word	0xffffffff


	//   ....[53]....
        /*0360*/ 	.word	0xffffffff


	//   ....[54]....
        /*0364*/ 	.word	0xffffffff


	//   ....[55]....
        /*0368*/ 	.word	0xffffffff


	//   ....[56]....
        /*036c*/ 	.word	0xffffffff


	//   ....[57]....
        /*0370*/ 	.word	0xffffffff


	//   ....[58]....
        /*0374*/ 	.word	0xffffffff


	//   ....[59]....
        /*0378*/ 	.word	0xffffffff


	//   ....[60]....
        /*037c*/ 	.word	0xffffffff


	//   ....[61]....
        /*0380*/ 	.word	0xffffffff


	//   ....[62]....
        /*0384*/ 	.word	0x0500000f


	//   ....[63]....
        /*0388*/ 	.word	0x0500000f


	//   ....[64]....
        /*038c*/ 	.word	0x0500000f


	//   ....[65]....
        /*0390*/ 	.word	0x0500000f


	//   ....[66]....
        /*0394*/ 	.word	0x0500000f


	//   ....[67]....
        /*0398*/ 	.word	0x0500000f


	//   ....[68]....
        /*039c*/ 	.word	0x0500000f


	//   ....[69]....
        /*03a0*/ 	.word	0x0500000f


	//   ....[70]....
        /*03a4*/ 	.word	0x0500000f


	//   ....[71]....
        /*03a8*/ 	.word	0x0500000f


	//   ....[72]....
        /*03ac*/ 	.word	0x0500000f


	//   ....[73]....
        /*03b0*/ 	.word	0x0500000f


	//   ....[74]....
        /*03b4*/ 	.word	0x0500000f


	//   ....[75]....
        /*03b8*/ 	.word	0x0500000f


	//   ....[76]....
        /*03bc*/ 	.word	0x0500000f


	//   ....[77]....
        /*03c0*/ 	.word	0x0500000f


	//   ....[78]....
        /*03c4*/ 	.word	0x0500000f


	//   ....[79]....
        /*03c8*/ 	.word	0x0500000f


	//   ....[80]....
        /*03cc*/ 	.word	0x0500000f


	//----- nvinfo : EIATTR_COOP_GROUP_INSTR_OFFSETS
	.align		4
.L_239:
        /*03d0*/ 	.byte	0x04, 0x28
        /*03d2*/ 	.short	(.L_241 - .L_240)


	//   ....[0]....
.L_240:
        /*03d4*/ 	.word	0x00000060


	//   ....[1]....
        /*03d8*/ 	.word	0x00000170


	//   ....[2]....
        /*03dc*/ 	.word	0x000001c0


	//   ....[3]....
        /*03e0*/ 	.word	0x000003f0


	//   ....[4]....
        /*03e4*/ 	.word	0x00000550


	//   ....[5]....
        /*03e8*/ 	.word	0x00000670


	//   ....[6]....
        /*03ec*/ 	.word	0x000007d0


	//   ....[7]....
        /*03f0*/ 	.word	0x00001900


	//   ....[8]....
        /*03f4*/ 	.word	0x000038c0


	//   ....[9]....
        /*03f8*/ 	.word	0x000039c0


	//   ....[10]....
        /*03fc*/ 	.word	0x00003ee0


	//   ....[11]....
        /*0400*/ 	.word	0x00003f70


	//   ....[12]....
        /*0404*/ 	.word	0x00007220


	//   ....[13]....
        /*0408*/ 	.word	0x00007330


	//   ....[14]....
        /*040c*/ 	.word	0x00007920


	//   ....[15]....
        /*0410*/ 	.word	0x000079a0


	//   ....[16]....
        /*0414*/ 	.word	0x00009bf0


	//   ....[17]....
        /*0418*/ 	.word	0x00009c10


	//   ....[18]....
        /*041c*/ 	.word	0x00009f40


	//   ....[19]....
        /*0420*/ 	.word	0x00009fa0


	//   ....[20]....
        /*0424*/ 	.word	0x0000ce00


	//   ....[21]....
        /*0428*/ 	.word	0x0000cf20


	//   ....[22]....
        /*042c*/ 	.word	0x0000d510


	//   ....[23]....
        /*0430*/ 	.word	0x0000d590


	//   ....[24]....
        /*0434*/ 	.word	0x0000e5a0


	//   ....[25]....
        /*0438*/ 	.word	0x0000e5e0


	//   ....[26]....
        /*043c*/ 	.word	0x0000e6e0


	//   ....[27]....
        /*0440*/ 	.word	0x0000e700


	//   ....[28]....
        /*0444*/ 	.word	0x000116d0


	//   ....[29]....
        /*0448*/ 	.word	0x00011870


	//   ....[30]....
        /*044c*/ 	.word	0x000118a0


	//   ....[31]....
        /*0450*/ 	.word	0x000118d0


	//   ....[32]....
        /*0454*/ 	.word	0x00011910


	//   ....[33]....
        /*0458*/ 	.word	0x00011960


	//   ....[34]....
        /*045c*/ 	.word	0x000119c0


	//   ....[35]....
        /*0460*/ 	.word	0x00011bb0


	//   ....[36]....
        /*0464*/ 	.word	0x00011c10


	//   ....[37]....
        /*0468*/ 	.word	0x00011c50


	//   ....[38]....
        /*046c*/ 	.word	0x00011c90


	//   ....[39]....
        /*0470*/ 	.word	0x00011cc0


	//   ....[40]....
        /*0474*/ 	.word	0x00011cf0


	//   ....[41]....
        /*0478*/ 	.word	0x00011d90


	//   ....[42]....
        /*047c*/ 	.word	0x00011df0


	//   ....[43]....
        /*0480*/ 	.word	0x00011e80


	//   ....[44]....
        /*0484*/ 	.word	0x00015d80


	//   ....[45]....
        /*0488*/ 	.word	0x00015d90


	//   ....[46]....
        /*048c*/ 	.word	0x00015eb0


	//   ....[47]....
        /*0490*/ 	.word	0x00015f10


	//   ....[48]....
        /*0494*/ 	.word	0x00015f50


	//   ....[49]....
        /*0498*/ 	.word	0x00015f90


	//   ....[50]....
        /*049c*/ 	.word	0x00015fc0


	//   ....[51]....
        /*04a0*/ 	.word	0x00015ff0


	//   ....[52]....
        /*04a4*/ 	.word	0x00016190


	//   ....[53]....
        /*04a8*/ 	.word	0x000161f0


	//   ....[54]....
        /*04ac*/ 	.word	0x00016230


	//   ....[55]....
        /*04b0*/ 	.word	0x00016270


	//   ....[56]....
        /*04b4*/ 	.word	0x000162a0


	//   ....[57]....
        /*04b8*/ 	.word	0x000162d0


	//   ....[58]....
        /*04bc*/ 	.word	0x00016390


	//   ....[59]....
        /*04c0*/ 	.word	0x000163b0


	//   ....[60]....
        /*04c4*/ 	.word	0x00016420


	//   ....[61]....
        /*04c8*/ 	.word	0x00016ac0


	//   ....[62]....
        /*04cc*/ 	.word	0x00017170


	//   ....[63]....
        /*04d0*/ 	.word	0x00017590


	//   ....[64]....
        /*04d4*/ 	.word	0x00017620


	//   ....[65]....
        /*04d8*/ 	.word	0x000176c0


	//   ....[66]....
        /*04dc*/ 	.word	0x00017770


	//   ....[67]....
        /*04e0*/ 	.word	0x000177f0


	//   ....[68]....
        /*04e4*/ 	.word	0x00017870


	//   ....[69]....
        /*04e8*/ 	.word	0x000178f0


	//   ....[70]....
        /*04ec*/ 	.word	0x00017970


	//   ....[71]....
        /*04f0*/ 	.word	0x00017a00


	//   ....[72]....
        /*04f4*/ 	.word	0x00017ab0


	//   ....[73]....
        /*04f8*/ 	.word	0x00017b30


	//   ....[74]....
        /*04fc*/ 	.word	0x00017bb0


	//   ....[75]....
        /*0500*/ 	.word	0x00017c30


	//   ....[76]....
        /*0504*/ 	.word	0x00017cb0


	//   ....[77]....
        /*0508*/ 	.word	0x00017d20


	//   ....[78]....
        /*050c*/ 	.word	0x00017dc0


	//   ....[79]....
        /*0510*/ 	.word	0x00017e50


	//   ....[80]....
        /*0514*/ 	.word	0x00017f80


	//----- nvinfo : EIATTR_REG_RECONFIG
	.align		4
.L_241:
        /*0518*/ 	.byte	0x01, 0x54
	.zero		2


	//----- nvinfo : EIATTR_SYSCALL_OFFSETS
	.align		4
        /*051c*/ 	.byte	0x04, 0x46
        /*051e*/ 	.short	(.L_243 - .L_242)


	//   ....[0]....
.L_242:
        /*0520*/ 	.word	0x00001ae0


	//   ....[1]....
        /*0524*/ 	.word	0x00012e10


	//   ....[2]....
        /*0528*/ 	.word	0x00012f50


	//   ....[3]....
        /*052c*/ 	.word	0x00013050


	//----- nvinfo : EIATTR_MBARRIER_INSTR_OFFSETS
	.align		4
.L_243:
        /*0530*/ 	.byte	0x04, 0x39
        /*0532*/ 	.short	(.L_245 - .L_244)


	//   ....[0]....
.L_244:
        /*0534*/ 	.word	0x000002a0
        /*0538*/ 	.word	0x000000ff
        /*053c*/ 	.word	0x00030800
        /*0540*/ 	.short	0x0100
        /*0542*/ 	.byte	0x08
	.zero		1


	//   ....[1]....
        /*0544*/ 	.word	0x000002b0
        /*0548*/ 	.word	0x000000ff
        /*054c*/ 	.word	0x00030820
        /*0550*/ 	.short	0x0100
        /*0552*/ 	.byte	0x08
	.zero		1


	//   ....[2]....
        /*0554*/ 	.word	0x000003a0
        /*0558*/ 	.word	0x000000ff
        /*055c*/ 	.word	0x00030830
        /*0560*/ 	.short	0x0100
        /*0562*/ 	.byte	0x08
	.zero		1


	//   ....[3]....
        /*0564*/ 	.word	0x000003b0
        /*0568*/ 	.word	0x000000ff
        /*056c*/ 	.word	0x00030840
        /*0570*/ 	.short	0x0100
        /*0572*/ 	.byte	0x08
	.zero		1


	//   ....[4]....
        /*0574*/ 	.word	0x000003c0
        /*0578*/ 	.word	0x000000ff
        /*057c*/ 	.word	0x00030838
        /*0580*/ 	.short	0x0100
        /*0582*/ 	.byte	0x08
	.zero		1


	//   ....[5]....
        /*0584*/ 	.word	0x000003d0
        /*0588*/ 	.word	0x000000ff
        /*058c*/ 	.word	0x00030848
        /*0590*/ 	.short	0x0100
        /*0592*/ 	.byte	0x08
	.zero		1


	//   ....[6]....
        /*0594*/ 	.word	0x00000500
        /*0598*/ 	.word	0x000000ff
        /*059c*/ 	.word	0x00030850
        /*05a0*/ 	.short	0x0100
        /*05a2*/ 	.byte	0x08
	.zero		1


	//   ....[7]....
        /*05a4*/ 	.word	0x00000510
        /*05a8*/ 	.word	0x000000ff
        /*05ac*/ 	.word	0x00030860
        /*05b0*/ 	.short	0x0100
        /*05b2*/ 	.byte	0x08
	.zero		1


	//   ....[8]....
        /*05b4*/ 	.word	0x00000520
        /*05b8*/ 	.word	0x000000ff
        /*05bc*/ 	.word	0x00030858
        /*05c0*/ 	.short	0x0100
        /*05c2*/ 	.byte	0x08
	.zero		1


	//   ....[9]....
        /*05c4*/ 	.word	0x00000530
        /*05c8*/ 	.word	0x000000ff
        /*05cc*/ 	.word	0x00030868
        /*05d0*/ 	.short	0x0100
        /*05d2*/ 	.byte	0x08
	.zero		1


	//   ....[10]....
        /*05d4*/ 	.word	0x00000620
        /*05d8*/ 	.word	0x000000ff
        /*05dc*/ 	.word	0x00030870
        /*05e0*/ 	.short	0x0100
        /*05e2*/ 	.byte	0x06
	.zero		1


	//   ....[11]....
        /*05e4*/ 	.word	0x00000630
        /*05e8*/ 	.word	0x000000ff
        /*05ec*/ 	.word	0x00030880
        /*05f0*/ 	.short	0x0100
        /*05f2*/ 	.byte	0x06
	.zero		1


	//   ....[12]....
        /*05f4*/ 	.word	0x00000640
        /*05f8*/ 	.word	0x000000ff
        /*05fc*/ 	.word	0x00030878
        /*0600*/ 	.short	0x0100
        /*0602*/ 	.byte	0x06
	.zero		1


	//   ....[13]....
        /*0604*/ 	.word	0x00000650
        /*0608*/ 	.word	0x000000ff
        /*060c*/ 	.word	0x00030888
        /*0610*/ 	.short	0x0100
        /*0612*/ 	.byte	0x06
	.zero		1


	//   ....[14]....
        /*0614*/ 	.word	0x00000780
        /*0618*/ 	.word	0x000000ff
        /*061c*/ 	.word	0x00030890
        /*0620*/ 	.short	0x0100
        /*0622*/ 	.byte	0x08
	.zero		1


	//   ....[15]....
        /*0624*/ 	.word	0x00000790
        /*0628*/ 	.word	0x000000ff
        /*062c*/ 	.word	0x000308a0
        /*0630*/ 	.short	0x0100
        /*0632*/ 	.byte	0x08
	.zero		1


	//   ....[16]....
        /*0634*/ 	.word	0x000007a0
        /*0638*/ 	.word	0x000000ff
        /*063c*/ 	.word	0x00030898
        /*0640*/ 	.short	0x0100
        /*0642*/ 	.byte	0x08
	.zero		1


	//   ....[17]....
        /*0644*/ 	.word	0x000007b0
        /*0648*/ 	.word	0x000000ff
        /*064c*/ 	.word	0x000308a8
        /*0650*/ 	.short	0x0100
        /*0652*/ 	.byte	0x08
	.zero		1


	//   ....[18]....
        /*0654*/ 	.word	0x000008e0
        /*0658*/ 	.word	0x000000ff
        /*065c*/ 	.word	0x000308b0
        /*0660*/ 	.short	0x0100
        /*0662*/ 	.byte	0x08
	.zero		1


	//   ....[19]....
        /*0664*/ 	.word	0x000008f0
        /*0668*/ 	.word	0x000000ff
        /*066c*/ 	.word	0x000308c0
        /*0670*/ 	.short	0x0100
        /*0672*/ 	.byte	0x08
	.zero		1


	//   ....[20]....
        /*0674*/ 	.word	0x00000900
        /*0678*/ 	.word	0x000000ff
        /*067c*/ 	.word	0x000308b8
        /*0680*/ 	.short	0x0100
        /*0682*/ 	.byte	0x08
	.zero		1


	//   ....[21]....
        /*0684*/ 	.word	0x00000910
        /*0688*/ 	.word	0x000000ff
        /*068c*/ 	.word	0x000308c8
        /*0690*/ 	.short	0x0100
        /*0692*/ 	.byte	0x08
	.zero		1


	//   ....[22]....
        /*0694*/ 	.word	0x00001b80
        /*0698*/ 	.word	0x000000ff
        /*069c*/ 	.word	0x00030800
        /*06a0*/ 	.short	0x010a
        /*06a2*/ 	.byte	0x27
	.zero		1


	//   ....[23]....
        /*06a4*/ 	.word	0x00001c00
        /*06a8*/ 	.word	0x00000005
        /*06ac*/ 	.word	0x00030830
        /*06b0*/ 	.short	0x010a
        /*06b2*/ 	.byte	0x3f
	.zero		1


	//   ....[24]....
        /*06b4*/ 	.word	0x00001ca0
        /*06b8*/ 	.word	0x00000005
        /*06bc*/ 	.word	0x00030830
        /*06c0*/ 	.short	0x010a
        /*06c2*/ 	.byte	0x3f
	.zero		1


	//   ....[25]....
        /*06c4*/ 	.word	0x00002620
        /*06c8*/ 	.word	0x00000004
        /*06cc*/ 	.word	0x00000000
        /*06d0*/ 	.short	0x0101
        /*06d2*/ 	.byte	0x3f
	.zero		1


	//   ....[26]....
        /*06d4*/ 	.word	0x00004e80
        /*06d8*/ 	.word	0x000000ff
        /*06dc*/ 	.word	0x00030830
        /*06e0*/ 	.short	0x010a
        /*06e2*/ 	.byte	0x06
	.zero		1


	//   ....[27]....
        /*06e4*/ 	.word	0x00004ec0
        /*06e8*/ 	.word	0x000000ff
        /*06ec*/ 	.word	0x00030830
        /*06f0*/ 	.short	0x010a
        /*06f2*/ 	.byte	0x06
	.zero		1


	//   ....[28]....
        /*06f4*/ 	.word	0x00005980
        /*06f8*/ 	.word	0x000000ff
        /*06fc*/ 	.word	0x00030850
        /*0700*/ 	.short	0x010a
        /*0702*/ 	.byte	0x0e
	.zero		1


	//   ....[29]....
        /*0704*/ 	.word	0x000059c0
        /*0708*/ 	.word	0x000000ff
        /*070c*/ 	.word	0x00030850
        /*0710*/ 	.short	0x010a
        /*0712*/ 	.byte	0x0e
	.zero		1


	//   ....[30]....
        /*0714*/ 	.word	0x000062d0
        /*0718*/ 	.word	0x00000078
        /*071c*/ 	.word	0x00000000
        /*0720*/ 	.short	0x0101
        /*0722*/ 	.byte	0x3f
	.zero		1


	//   ....[31]....
        /*0724*/ 	.word	0x00007df0
        /*0728*/ 	.word	0x00000087
        /*072c*/ 	.word	0x00000000
        /*0730*/ 	.short	0x0101
        /*0732*/ 	.byte	0x3f
	.zero		1


	//   ....[32]....
        /*0734*/ 	.word	0x000085f0
        /*0738*/ 	.word	0x000000ff
        /*073c*/ 	.word	0x00030830
        /*0740*/ 	.short	0x010a
        /*0742*/ 	.byte	0x06
	.zero		1


	//   ....[33]....
        /*0744*/ 	.word	0x00008630
        /*0748*/ 	.word	0x000000ff
        /*074c*/ 	.word	0x00030830
        /*0750*/ 	.short	0x010a
        /*0752*/ 	.byte	0x06
	.zero		1


	//   ....[34]....
        /*0754*/ 	.word	0x000090f0
        /*0758*/ 	.word	0x000000ff
        /*075c*/ 	.word	0x00030850
        /*0760*/ 	.short	0x010a
        /*0762*/ 	.byte	0x07
	.zero		1


	//   ....[35]....
        /*0764*/ 	.word	0x00009130
        /*0768*/ 	.word	0x000000ff
        /*076c*/ 	.word	0x00030850
        /*0770*/ 	.short	0x010a
        /*0772*/ 	.byte	0x07
	.zero		1


	//   ....[36]....
        /*0774*/ 	.word	0x0000a420
        /*0778*/ 	.word	0x0000007b
        /*077c*/ 	.word	0x00000000
        /*0780*/ 	.short	0x0101
        /*0782*/ 	.byte	0x3f
	.zero		1


	//   ....[37]....
        /*0784*/ 	.word	0x0000a460
        /*0788*/ 	.word	0x0000007d
        /*078c*/ 	.word	0x00000000
        /*0790*/ 	.short	0x0101
        /*0792*/ 	.byte	0x3f
	.zero		1


	//   ....[38]....
        /*0794*/ 	.word	0x0000aa90
        /*0798*/ 	.word	0x000000ff
        /*079c*/ 	.word	0x00030830
        /*07a0*/ 	.short	0x010a
        /*07a2*/ 	.byte	0x06
	.zero		1


	//   ....[39]....
        /*07a4*/ 	.word	0x0000aad0
        /*07a8*/ 	.word	0x000000ff
        /*07ac*/ 	.word	0x00030830
        /*07b0*/ 	.short	0x010a
        /*07b2*/ 	.byte	0x06
	.zero		1


	//   ....[40]....
        /*07b4*/ 	.word	0x0000b590
        /*07b8*/ 	.word	0x000000ff
        /*07bc*/ 	.word	0x00030850
        /*07c0*/ 	.short	0x010a
        /*07c2*/ 	.byte	0x07
	.zero		1


	//   ....[41]....
        /*07c4*/ 	.word	0x0000b5d0
        /*07c8*/ 	.word	0x000000ff
        /*07cc*/ 	.word	0x00030850
        /*07d0*/ 	.short	0x010a
        /*07d2*/ 	.byte	0x07
	.zero		1


	//   ....[42]....
        /*07d4*/ 	.word	0x0000bf00
        /*07d8*/ 	.word	0x00000002
        /*07dc*/ 	.word	0x00000000
        /*07e0*/ 	.short	0x0101
        /*07e2*/ 	.byte	0x3f
	.zero		1


	//   ....[43]....
        /*07e4*/ 	.word	0x0000d850
        /*07e8*/ 	.word	0x00000081
        /*07ec*/ 	.word	0x00000000
        /*07f0*/ 	.short	0x0101
        /*07f2*/ 	.byte	0x3f
	.zero		1


	//   ....[44]....
        /*07f4*/ 	.word	0x0000e510
        /*07f8*/ 	.word	0x000000ff
        /*07fc*/ 	.word	0x00030850
        /*0800*/ 	.short	0x010a
        /*0802*/ 	.byte	0x05
	.zero		1


	//   ....[45]....
        /*0804*/ 	.word	0x0000e550
        /*0808*/ 	.word	0x000000ff
        /*080c*/ 	.word	0x00030850
        /*0810*/ 	.short	0x010a
        /*0812*/ 	.byte	0x05
	.zero		1


	//   ....[46]....
        /*0814*/ 	.word	0x0000ea10
        /*0818*/ 	.word	0x00000009
        /*081c*/ 	.word	0x00000000
        /*0820*/ 	.short	0x0101
        /*0822*/ 	.byte	0x3f
	.zero		1


	//   ....[47]....
        /*0824*/ 	.word	0x000103a0
        /*0828*/ 	.word	0x00000026
        /*082c*/ 	.word	0x00000000
        /*0830*/ 	.short	0x0101
        /*0832*/ 	.byte	0x3f
	.zero		1


	//   ....[48]....
        /*0834*/ 	.word	0x00013760
        /*0838*/ 	.word	0x00000009
        /*083c*/ 	.word	0x00030840
        /*0840*/ 	.short	0x010a
        /*0842*/ 	.byte	0x3f
	.zero		1


	//   ....[49]....
        /*0844*/ 	.word	0x00013d10
        /*0848*/ 	.word	0x0000000a
        /*084c*/ 	.word	0x00030820
        /*0850*/ 	.short	0x010a
        /*0852*/ 	.byte	0x3f
	.zero		1


	//   ....[50]....
        /*0854*/ 	.word	0x00014060
        /*0858*/ 	.word	0x00000002
        /*085c*/ 	.word	0x00030840
        /*0860*/ 	.short	0x010a
        /*0862*/ 	.byte	0x3f
	.zero		1


	//   ....[51]....
        /*0864*/ 	.word	0x00014360
        /*0868*/ 	.word	0x00000003
        /*086c*/ 	.word	0x00000060
        /*0870*/ 	.short	0x010a
        /*0872*/ 	.byte	0x3f
	.zero		1


	//   ....[52]....
        /*0874*/ 	.word	0x000149b0
        /*0878*/ 	.word	0x00000002
        /*087c*/ 	.word	0x00030840
        /*0880*/ 	.short	0x010a
        /*0882*/ 	.byte	0x3f
	.zero		1


	//   ....[53]....
        /*0884*/ 	.word	0x00014cb0
        /*0888*/ 	.word	0x00000003
        /*088c*/ 	.word	0x00000060
        /*0890*/ 	.short	0x010a
        /*0892*/ 	.byte	0x3f
	.zero		1


	//   ....[54]....
        /*0894*/ 	.word	0x000151f0
        /*0898*/ 	.word	0x00000002
        /*089c*/ 	.word	0x00030840
        /*08a0*/ 	.short	0x010a
        /*08a2*/ 	.byte	0x3f
	.zero		1


	//   ....[55]....
        /*08a4*/ 	.word	0x00015500
        /*08a8*/ 	.word	0x00000002
        /*08ac*/ 	.word	0x00000060
        /*08b0*/ 	.short	0x010a
        /*08b2*/ 	.byte	0x3f
	.zero		1


	//   ....[56]....
        /*08b4*/ 	.word	0x000159d0
        /*08b8*/ 	.word	0x00000003
        /*08bc*/ 	.word	0x00030860
        /*08c0*/ 	.short	0x010a
        /*08c2*/ 	.byte	0x3f
	.zero		1


	//   ....[57]....
        /*08c4*/ 	.word	0x00016a40
        /*08c8*/ 	.word	0x00000000
        /*08cc*/ 	.word	0x00030820
        /*08d0*/ 	.short	0x010a
        /*08d2*/ 	.byte	0x3f
	.zero		1


	//   ....[58]....
        /*08d4*/ 	.word	0x00016c20
        /*08d8*/ 	.word	0x00000006
        /*08dc*/ 	.word	0x00000000
        /*08e0*/ 	.short	0x010a
        /*08e2*/ 	.byte	0x3f
	.zero		1


	//   ....[59]....
        /*08e4*/ 	.word	0x00016c90
        /*08e8*/ 	.word	0x00000007
        /*08ec*/ 	.word	0x00000000
        /*08f0*/ 	.short	0x010a
        /*08f2*/ 	.byte	0x3f
	.zero		1


	//   ....[60]....
        /*08f4*/ 	.word	0x00016d00
        /*08f8*/ 	.word	0x00000004
        /*08fc*/ 	.word	0x00000000
        /*0900*/ 	.short	0x010a
        /*0902*/ 	.byte	0x3f
	.zero		1


	//   ....[61]....
        /*0904*/ 	.word	0x00016d30
        /*0908*/ 	.word	0x00000003
        /*090c*/ 	.word	0x00000000
        /*0910*/ 	.short	0x010a
        /*0912*/ 	.byte	0x3f
	.zero		1


	//   ....[62]....
        /*0914*/ 	.word	0x00016da0
        /*0918*/ 	.word	0x00000003
        /*091c*/ 	.word	0x00030800
        /*0920*/ 	.short	0x010a
        /*0922*/ 	.byte	0x3f
	.zero		1


	//   ....[63]....
        /*0924*/ 	.word	0x00016df0
        /*0928*/ 	.word	0x00000005
        /*092c*/ 	.word	0x00030830
        /*0930*/ 	.short	0x010a
        /*0932*/ 	.byte	0x3f
	.zero		1


	//   ....[64]....
        /*0934*/ 	.word	0x00016e50
        /*0938*/ 	.word	0x00000079
        /*093c*/ 	.word	0x00030830
        /*0940*/ 	.short	0x010a
        /*0942*/ 	.byte	0x3f
	.zero		1


	//   ....[65]....
        /*0944*/ 	.word	0x00016eb0
        /*0948*/ 	.word	0x000000c3
        /*094c*/ 	.word	0x00030850
        /*0950*/ 	.short	0x010a
        /*0952*/ 	.byte	0x3f
	.zero		1


	//   ....[66]....
        /*0954*/ 	.word	0x00016f10
        /*0958*/ 	.word	0x00000004
        /*095c*/ 	.word	0x00030830
        /*0960*/ 	.short	0x010a
        /*0962*/ 	.byte	0x3f
	.zero		1


	//   ....[67]....
        /*0964*/ 	.word	0x00016f70
        /*0968*/ 	.word	0x00000003
        /*096c*/ 	.word	0x00030850
        /*0970*/ 	.short	0x010a
        /*0972*/ 	.byte	0x3f
	.zero		1


	//   ....[68]....
        /*0974*/ 	.word	0x00016fd0
        /*0978*/ 	.word	0x00000004
        /*097c*/ 	.word	0x00030830
        /*0980*/ 	.short	0x010a
        /*0982*/ 	.byte	0x3f
	.zero		1


	//   ....[69]....
        /*0984*/ 	.word	0x00017030
        /*0988*/ 	.word	0x00000003
        /*098c*/ 	.word	0x00030850
        /*0990*/ 	.short	0x010a
        /*0992*/ 	.byte	0x3f
	.zero		1


	//   ....[70]....
        /*0994*/ 	.word	0x00017090
        /*0998*/ 	.word	0x00000005
        /*099c*/ 	.word	0x00030850
        /*09a0*/ 	.short	0x010a
        /*09a2*/ 	.byte	0x3f
	.zero		1


	//   ....[71]....
        /*09a4*/ 	.word	0x00017230
        /*09a8*/ 	.word	0x00000009
        /*09ac*/ 	.word	0x00030840
        /*09b0*/ 	.short	0x010a
        /*09b2*/ 	.byte	0x3f
	.zero		1


	//   ....[72]....
        /*09b4*/ 	.word	0x000172b0
        /*09b8*/ 	.word	0x00000008
        /*09bc*/ 	.word	0x00030820
        /*09c0*/ 	.short	0x010a
        /*09c2*/ 	.byte	0x3f
	.zero		1


	//   ....[73]....
        /*09c4*/ 	.word	0x00017300
        /*09c8*/ 	.word	0x00000002
        /*09cc*/ 	.word	0x00030840
        /*09d0*/ 	.short	0x010a
        /*09d2*/ 	.byte	0x3f
	.zero		1


	//   ....[74]....
        /*09d4*/ 	.word	0x00017350
        /*09d8*/ 	.word	0x00000003
        /*09dc*/ 	.word	0x00000060
        /*09e0*/ 	.short	0x010a
        /*09e2*/ 	.byte	0x3f
	.zero		1


	//   ....[75]....
        /*09e4*/ 	.word	0x000173a0
        /*09e8*/ 	.word	0x00000002
        /*09ec*/ 	.word	0x00030840
        /*09f0*/ 	.short	0x010a
        /*09f2*/ 	.byte	0x3f
	.zero		1


	//   ....[76]....
        /*09f4*/ 	.word	0x000173f0
        /*09f8*/ 	.word	0x00000003
        /*09fc*/ 	.word	0x00000060
        /*0a00*/ 	.short	0x010a
        /*0a02*/ 	.byte	0x3f
	.zero		1


	//   ....[77]....
        /*0a04*/ 	.word	0x00017440
        /*0a08*/ 	.word	0x00000002
        /*0a0c*/ 	.word	0x00030840
        /*0a10*/ 	.short	0x010a
        /*0a12*/ 	.byte	0x3f
	.zero		1


	//   ....[78]....
        /*0a14*/ 	.word	0x00017490
        /*0a18*/ 	.word	0x00000002
        /*0a1c*/ 	.word	0x00000060
        /*0a20*/ 	.short	0x010a
        /*0a22*/ 	.byte	0x3f
	.zero		1


	//   ....[79]....
        /*0a24*/ 	.word	0x000174e0
        /*0a28*/ 	.word	0x00000003
        /*0a2c*/ 	.word	0x00030860
        /*0a30*/ 	.short	0x010a
        /*0a32*/ 	.byte	0x3f
	.zero		1


	//   ....[80]....
        /*0a34*/ 	.word	0x00017ea0
        /*0a38*/ 	.word	0x00000000
        /*0a3c*/ 	.word	0x00030820
        /*0a40*/ 	.short	0x010a
        /*0a42*/ 	.byte	0x3f
	.zero		1


	//   ....[81]....
        /*0a44*/ 	.word	0x00018040
        /*0a48*/ 	.word	0x00000006
        /*0a4c*/ 	.word	0x00000000
        /*0a50*/ 	.short	0x010a
        /*0a52*/ 	.byte	0x3f
	.zero		1


	//   ....[82]....
        /*0a54*/ 	.word	0x00018090
        /*0a58*/ 	.word	0x00000007
        /*0a5c*/ 	.word	0x00000000
        /*0a60*/ 	.short	0x010a
        /*0a62*/ 	.byte	0x3f
	.zero		1


	//   ....[83]....
        /*0a64*/ 	.word	0x000180e0
        /*0a68*/ 	.word	0x00000004
        /*0a6c*/ 	.word	0x00000000
        /*0a70*/ 	.short	0x010a
        /*0a72*/ 	.byte	0x3f
	.zero		1


	//----- nvinfo : EIATTR_NUM_MBARRIERS
	.align		4
.L_245:
        /*0a74*/ 	.byte	0x03, 0x38
        /*0a76*/ 	.short	0x0016


	//----- nvinfo : EIATTR_EXIT_INSTR_OFFSETS
	.align		4
        /*0a78*/ 	.byte	0x04, 0x1c
        /*0a7a*/ 	.short	(.L_247 - .L_246)


	//   ....[0]....
.L_246:
        /*0a7c*/ 	.word	0x00000a80


	//   ....[1]....
        /*0a80*/ 	.word	0x00011690


	//   ....[2]....
        /*0a84*/ 	.word	0x000116f0


	//   ....[3]....
        /*0a88*/ 	.word	0x00016d80


	//----- nvinfo : EIATTR_MAX_THREADS
	.align		4
.L_247:
        /*0a8c*/ 	.byte	0x04, 0x05
        /*0a8e*/ 	.short	(.L_249 - .L_248)
.L_248:
        /*0a90*/ 	.word	0x00000180
        /*0a94*/ 	.word	0x00000001
        /*0a98*/ 	.word	0x00000001


	//----- nvinfo : EIATTR_CRS_STACK_SIZE
	.align		4
.L_249:
        /*0a9c*/ 	.byte	0x04, 0x1e
        /*0a9e*/ 	.short	(.L_251 - .L_250)
.L_250:
        /*0aa0*/ 	.word	0x00000000


	//----- nvinfo : EIATTR_CBANK_PARAM_SIZE
	.align		4
.L_251:
        /*0aa4*/ 	.byte	0x03, 0x19
        /*0aa6*/ 	.short	0x0a70


	//----- nvinfo : EIATTR_PARAM_CBANK
	.align		4
        /*0aa8*/ 	.byte	0x04, 0x0a
        /*0aaa*/ 	.short	(.L_253 - .L_252)
	.align		4
.L_252:
        /*0aac*/ 	.word	index@(.nv.constant0._ZN7cutlass13device_kernelIN5flash11enable_sm90INS1_16FlashAttnFwdSm90INS1_25CollectiveMainloopFwdSm90ILi2EN4cute5tupleIJNS5_1CILi1EEES8_S8_EEENS6_IJNS7_ILi128EEENS7_ILi96EEENS7_ILi192EEEEEELi192ENS_6half_tEfNS_4arch4Sm90ELb0ELb1ELb1ELb1ELb0ELb0ELb0ELb1ELb1ELb0ELb0ELb0EEENS1_21CollectiveEpilogueFwdINS6_IJSA_SC_SB_EEES9_SE_SG_Li256ELb1ELb0ELb0ELb0EEENS1_36VarlenDynamicPersistentTileSchedulerILi128ELi96ELi256ELi32ELb0ELb0ELb1ELb1ELb0ELb1EEEEEEEEEvNT_6ParamsE)
        /*0ab0*/ 	.short	0x0210
        /*0ab2*/ 	.short	0x0a70


	//----- nvinfo : EIATTR_SW_WAR
	.align		4
.L_253:
        /*0ab4*/ 	.byte	0x04, 0x36
        /*0ab6*/ 	.short	(.L_255 - .L_254)
.L_254:
        /*0ab8*/ 	.word	0x00000008
.L_255:


//--------------------- .nv.info._ZN7cutlass13device_kernelIN5flash11enable_sm90INS1_16FlashAttnFwdSm90INS1_25CollectiveMainloopFwdSm90ILi2EN4cute5tupleIJNS5_1CILi1EEES8_S8_EEENS6_IJNS7_ILi128EEENS7_ILi96EEENS7_ILi192EEEEEELi192ENS_6half_tEfNS_4arch4Sm90ELb0ELb1ELb1ELb1ELb0ELb1ELb0ELb1ELb1ELb0ELb0ELb0EEENS1_21CollectiveEpilogueFwdINS6_IJSA_SC_SB_EEES9_SE_SG_Li256ELb1ELb0ELb0ELb0EEENS1_36VarlenDynamicPersistentTileSchedulerILi128ELi96ELi256ELi32ELb0ELb0ELb1ELb1ELb0ELb1EEEEEEEEEvNT_6ParamsE --------------------------
	.section	.nv.info._ZN7cutlass13device_kernelIN5flash11enable_sm90INS1_16FlashAttnFwdSm90INS1_25CollectiveMainloopFwdSm90ILi2EN4cute5tupleIJNS5_1CILi1EEES8_S8_EEENS6_IJNS7_ILi128EEENS7_ILi96EEENS7_ILi192EEEEEELi192ENS_6half_tEfNS_4arch4Sm90ELb0ELb1ELb1ELb1ELb0ELb1ELb0ELb1ELb1ELb0ELb0ELb0EEENS1_21CollectiveEpilogueFwdINS6_IJSA_SC_SB_EEES9_SE_SG_Li256ELb1ELb0ELb0ELb0EEENS1_36VarlenDynamicPersistentTileSchedulerILi128ELi96ELi256ELi32ELb0ELb0ELb1ELb1ELb0ELb1EEEEEEEEEvNT_6ParamsE,"",@"SHT_CUDA_INFO"
	.sectionflags	@""
	.align	4


	//----- nvinfo : EIATTR_CUDA_API_VERSION
	.align		4
        /*0000*/ 	.byte	0x04, 0x37
        /*0002*/ 	.short	(.L_257 - .L_256)
.L_256:
        /*0004*/ 	.word	0x00000082


	//----- nvinfo : EIATTR_KPARAM_INFO
	.align		4
.L_257:
        /*0008*/ 	.byte	0x04, 0x17
        /*000a*/ 	.short	(.L_259 - .L_258)
.L_258:
        /*000c*/ 	.word	0x00000000
        /*0010*/ 	.short	0x0000
        /*0012*/ 	.short	0x0070
        /*0014*/ 	.byte	0x00, 0xf0, 0x01, 0x28


	//----- nvinfo : EIATTR_SPARSE_MMA_MASK
	.align		4
.L_259:
        /*0018*/ 	.byte	0x03, 0x50
        /*001a*/ 	.short	0x0000


	//----- nvinfo : EIATTR_MAXREG_COUNT
	.align		4
        /*001c*/ 	.byte	0x03, 0x1b
        /*001e*/ 	.short	0x00a8


	//----- nvinfo : EIATTR_NUM_BARRIERS
	.align		4
        /*0020*/ 	.byte	0x02, 0x4c
        /*0022*/ 	.byte	0x10
	.zero		1


	//----- nvinfo : EIATTR_EXTERNS
	.align		4
        /*0024*/ 	.byte	0x04, 0x0f
        /*0026*/ 	.short	(.L_261 - .L_260)


	//   ....[0]....
	.align		4
.L_260:
        /*0028*/ 	.word	index@(__assertfail)


	//----- nvinfo : EIATTR_ANNOTATIONS
	.align		4
.L_261:
        /*002c*/ 	.byte	0x04, 0x55
        /*002e*/ 	.short	(.L_263 - .L_262)


	//   ....[0]....
.L_262:
        /* <DEDUP_REMOVED lines=58> */


	//----- nvinfo : EIATTR_MERCURY_ISA_VERSION
	.align		4
.L_263:
        /*03b8*/ 	.byte	0x03, 0x5f
        /*03ba*/ 	.short	0x0101


	//----- nvinfo : EIATTR_UNUSED_LOAD_BYTE_OFFSET
	.align		4
        /*03bc*/ 	.byte	0x04, 0x44
        /*03be*/ 	.short	(.L_265 - .L_264)


	//   ....[0]....
.L_264:
        /*03c0*/ 	.word	0x00000ab0
        /*03c4*/ 	.word	0x0000fff0


	//   ....[1]....
        /*03c8*/ 	.word	0x00020440
        /*03cc*/ 	.word	0x0000fff0


	//----- nvinfo : EIATTR_INT_WARP_WIDE_INSTR_OFFSETS
	.align		4
.L_265:
        /*03d0*/ 	.byte	0x04, 0x31
        /*03d2*/ 	.short	(.L_267 - .L_266)


	//   ....[0]....
.L_266:
        /*03d4*/ 	.word	0x000001c0


	//   ....[1]....
        /*03d8*/ 	.word	0x00000200


	//   ....[2]....
        /*03dc*/ 	.word	0x00000270


	//   ....[3]....
        /*03e0*/ 	.word	0x00025070


	//   ....[4]....
        /*03e4*/ 	.word	0x00025110


	//   ....[5]....
        /*03e8*/ 	.word	0x000255e0


	//   ....[6]....
        /*03ec*/ 	.word	0x00025610


	//   ....[7]....
        /*03f0*/ 	.word	0x00025800


	//   ....[8]....
        /*03f4*/ 	.word	0x00025900


	//   ....[9]....
        /*03f8*/ 	.word	0x00027be0


	//   ....[10]....
        /*03fc*/ 	.word	0x00027c80


	//----- nvinfo : EIATTR_COOP_GROUP_MASK_REGIDS
	.align		4
.L_267:
        /*0400*/ 	.byte	0x04, 0x29
        /*0402*/ 	.short	(.L_269 - .L_268)


	//   ....[0]....
.L_268:
        /*0404*/ 	.word	0xffffffff


	//   ....[1]....
        /*0408*/ 	.word	0xffffffff


	//   ....[2]....
        /*040c*/ 	.word	0xffffffff


	//   ....[3]....
        /*0410*/ 	.word	0xffffffff


	//   ....[4]....
        /*0414*/ 	.word	0xffffffff


	//   ....[5]....
        /*0418*/ 	.word	0xffffffff


	//   ....[6]....
        /*041c*/ 	.word	0xffffffff


	//   ....[7]....
        /*0420*/ 	.word	0xffffffff


	//   ....[8]....
        /*0424*/ 	.word	0xffffffff


	//   ....[9]....
        /*0428*/ 	.word	0xffffffff


	//   ....[10]....
        /*042c*/ 	.word	0xffffffff


	//   ....[11]....
        /*0430*/ 	.word	0xffffffff


	//   ....[12]....
        /*0434*/ 	.word	0xffffffff


	//   ....[13]....
        /*0438*/ 	.word	0xffffffff


	//   ....[14]....
        /*043c*/ 	.word	0xffffffff


	//   ....[15]....
        /*0440*/ 	.word	0xffffffff


	//   ....[16]....
        /*0444*/ 	.word	0xffffffff


	//   ....[17]....
        /*0448*/ 	.word	0xffffffff


	//   ....[18]....
        /*044c*/ 	.word	0xffffffff


	//   ....[19]....
        /*0450*/ 	.word	0xffffffff


	//   ....[20]....
        /*0454*/ 	.word	0xffffffff


	//   ....[21]....
        /*0458*/ 	.word	0xffffffff


	//   ....[22]....
        /*045c*/ 	.word	0xffffffff


	//   ....[23]....
        /*0460*/ 	.word	0xffffffff


	//   ....[24]....
        /*0464*/ 	.word	0xffffffff


	//   ....[25]....
        /*0468*/ 	.word	0xffffffff


	//   ....[26]....
        /*046c*/ 	.word	0xffffffff


	//   ....[27]....
        /*0470*/ 	.word	0xffffffff


	//   ....[28]....
        /*0474*/ 	.word	0xffffffff


	//   ....[29]....
        /*0478*/ 	.word	0xffffffff


	//   ....[30]....
        /*047c*/ 	.word	0xffffffff


	//   ....[31]....
        /*0480*/ 	.word	0xffffffff


	//   ....[32]....
        /*0484*/ 	.word	0xffffffff


	//   ....[33]....
        /*0488*/ 	.word	0xffffffff


	//   ....[34]....
        /*048c*/ 	.word	0xffffffff


	//   ....[35]....
        /*0490*/ 	.word	0xffffffff


	//   ....[36]....
        /*0494*/ 	.word	0xffffffff


	//   ....[37]....
        /*0498*/ 	.word	0xffffffff


	//   ....[38]....
        /*049c*/ 	.word	0xffffffff


	//   ....[39]....
        /*04a0*/ 	.word	0xffffffff


	//   ....[40]....
        /*04a4*/ 	.word	0xffffffff


	//   ....[41]....
        /*04a8*/ 	.word	0xffffffff


	//   ....[42]....
        /*04ac*/ 	.word	0xffffffff


	//   ....[43]....
        /*04b0*/ 	.word	0xffffffff


	//   ....[44]....
        /*04b4*/ 	.word	0xffffffff


	//   ....[45]....
        /*04b8*/ 	.word	0xffffffff


	//   ....[46]....
        /*04bc*/ 	.word	0xffffffff


	//   ....[47]....
        /*04c0*/ 	.word	0xffffffff


	//   ....[48]....
        /*04c4*/ 	.word	0xffffffff


	//   ....[49]....
        /*04c8*/ 	.word	0xffffffff


	//   ....[50]....
        /*04cc*/ 	.word	0xffffffff


	//   ....[51]....
        /*04d0*/ 	.word	0xffffffff


	//   ....[52]....
        /*04d4*/ 	.word	0xffffffff


	//   ....[53]....
        /*04d8*/ 	.word	0xffffffff


	//   ....[54]....
        /*04dc*/ 	.word	0xffffffff


	//   ....[55]....
        /*04e0*/ 	.word	0xffffffff


	//   ....[56]....
        /*04e4*/ 	.word	0xffffffff


	//   ....[57]....
        /*04e8*/ 	.word	0xffffffff


	//   ....[58]....
        /*04ec*/ 	.word	0xffffffff


	//   ....[59]....
        /*04f0*/ 	.word	0xffffffff


	//   ....[60]....
        /*04f4*/ 	.word	0xffffffff


	//   ....[61]....
        /*04f8*/ 	.word	0xffffffff


	//   ....[62]....
        /*04fc*/ 	.word	0x0500000f


	//   ....[63]....
        /*0500*/ 	.word	0x0500000f


	//   ....[64]....
        /*0504*/ 	.word	0x0500000f


	//   ....[65]....
        /*0508*/ 	.word	0x0500000f


	//   ....[66]....
        /*050c*/ 	.word	0x0500000f


	//   ....[67]....
        /*0510*/ 	.word	0x0500000f


	//   ....[68]....
        /*0514*/ 	.word	0x0500000f


	//   ....[69]....
        /*0518*/ 	.word	0x0500000f


	//   ....[70]....
        /*051c*/ 	.word	0x0500000f


	//   ....[71]....
        /*0520*/ 	.word	0x0500000f


	//   ....[72]....
        /*0524*/ 	.word	0x0500000f


	//   ....[73]....
        /*0528*/ 	.word	0x0500000f


	//   ....[74]....
        /*052c*/ 	.word	0x0500000f


	//   ....[75]....
        /*0530*/ 	.word	0x0500000f


	//   ....[76]....
        /*0534*/ 	.word	0x0500000f


	//   ....[77]....
        /*0538*/ 	.word	0x0500000f


	//   ....[78]....
        /*053c*/ 	.word	0x0500000f


	//   ....[79]....
        /*0540*/ 	.word	0x0500000f


	//   ....[80]....
        /*0544*/ 	.word	0x0500000f


	//   ....[81]....
        /*0548*/ 	.word	0x0500000f


	//   ....[82]....
        /*054c*/ 	.word	0x0500000f


	//   ....[83]....
        /*0550*/ 	.word	0x0500000f


	//   ....[84]....
        /*0554*/ 	.word	0x0500000f


	//   ....[85]....
        /*0558*/ 	.word	0x0500000f


	//   ....[86]....
        /*055c*/ 	.word	0x0500000f


	//   ....[87]....
        /*0560*/ 	.word	0x0500000f


	//   ....[88]....
        /*0564*/ 	.word	0x0500000f


	//   ....[89]....
        /*0568*/ 	.word	0x0500000f


	//   ....[90]....
        /*056c*/ 	.word	0x0500000f


	//   ....[91]....
        /*0570*/ 	.word	0x0500000f


	//   ....[92]....
        /*0574*/ 	.word	0x0500000f


	//   ....[93]....
        /*0578*/ 	.word	0x0500000f


	//   ....[94]....
        /*057c*/ 	.word	0x0500000f


	//   ....[95]....
        /*0580*/ 	.word	0x0500000f


	//   ....[96]....
        /*0584*/ 	.word	0x0500000f


	//   ....[97]....
        /*0588*/ 	.word	0x0500000f


	//----- nvinfo : EIATTR_COOP_GROUP_INSTR_OFFSETS
	.align		4
.L_269:
        /*058c*/ 	.byte	0x04, 0x28
        /*058e*/ 	.short	(.L_271 - .L_270)


	//   ....[0]....
.L_270:
        /*0590*/ 	.word	0x00000060


	//   ....[1]....
        /*0594*/ 	.word	0x000001d0


	//   ....[2]....
        /*0598*/ 	.word	0x00000220


	//   ....[3]....
        /*059c*/ 	.word	0x00000450


	//   ....[4]....
        /*05a0*/ 	.word	0x000005b0


	//   ....[5]....
        /*05a4*/ 	.word	0x000006d0


	//   ....[6]....
        /*05a8*/ 	.word	0x00000830


	//   ....[7]....
        /*05ac*/ 	.word	0x0000ada0


	//   ....[8]....
        /*05b0*/ 	.word	0x00013d50


	//   ....[9]....
        /*05b4*/ 	.word	0x00013e10


	//   ....[10]....
        /*05b8*/ 	.word	0x000143c0


	//   ....[11]....
        /*05bc*/ 	.word	0x00014480


	//   ....[12]....
        /*05c0*/ 	.word	0x00017dc0


	//   ....[13]....
        /*05c4*/ 	.word	0x00017ea0


	//   ....[14]....
        /*05c8*/ 	.word	0x000182b0


	//   ....[15]....
        /*05cc*/ 	.word	0x00018320


	//   ....[16]....
        /*05d0*/ 	.word	0x0001a7a0


	//   ....[17]....
        /*05d4*/ 	.word	0x0001a860


	//   ....[18]....
        /*05d8*/ 	.word	0x0001ad20


	//   ....[19]....
        /*05dc*/ 	.word	0x0001ad60


	//   ....[20]....
        /*05e0*/ 	.word	0x0001e300


	//   ....[21]....
        /*05e4*/ 	.word	0x0001e3c0


	//   ....[22]....
        /*05e8*/ 	.word	0x0001e820


	//   ....[23]....
        /*05ec*/ 	.word	0x0001e880


	//   ....[24]....
        /*05f0*/ 	.word	0x0001f970


	//   ....[25]....
        /*05f4*/ 	.word	0x0001fbc0


	//   ....[26]....
        /*05f8*/ 	.word	0x0001fca0


	//   ....[27]....
        /*05fc*/ 	.word	0x0001fcd0


	//   ....[28]....
        /*0600*/ 	.word	0x000228c0


	//   ....[29]....
        /*0604*/ 	.word	0x00022a40


	//   ....[30]....
        /*0608*/ 	.word	0x00022a70


	//   ....[31]....
        /*060c*/ 	.word	0x00022ab0


	//   ....[32]....
        /*0610*/ 	.word	0x00022b20


	//   ....[33]....
        /*0614*/ 	.word	0x00022b80


	//   ....[34]....
        /*0618*/ 	.word	0x00022bc0


	//   ....[35]....
        /*061c*/ 	.word	0x00022d80


	//   ....[36]....
        /*0620*/ 	.word	0x00022de0


	//   ....[37]....
        /*0624*/ 	.word	0x00022e20


	//   ....[38]....
        /*0628*/ 	.word	0x00022e60


	//   ....[39]....
        /*062c*/ 	.word	0x00022e90


	//   ....[40]....
        /*0630*/ 	.word	0x00022ec0


	//   ....[41]....
        /*0634*/ 	.word	0x00022f60


	//   ....[42]....
        /*0638*/ 	.word	0x00022fa0


	//   ....[43]....
        /*063c*/ 	.word	0x00023060


	//   ....[44]....
        /*0640*/ 	.word	0x00028090


	//   ....[45]....
        /*0644*/ 	.word	0x000280a0


	//   ....[46]....
        /*0648*/ 	.word	0x000281d0


	//   ....[47]....
        /*064c*/ 	.word	0x00028230


	//   ....[48]....
        /*0650*/ 	.word	0x00028270


	//   ....[49]....
        /*0654*/ 	.word	0x000282b0


	//   ....[50]....
        /*0658*/ 	.word	0x000282e0


	//   ....[51]....
        /*065c*/ 	.word	0x00028310


	//   ....[52]....
        /*0660*/ 	.word	0x000284e0


	//   ....[53]....
        /*0664*/ 	.word	0x00028540


	//   ....[54]....
        /*0668*/ 	.word	0x00028580


	//   ....[55]....
        /*066c*/ 	.word	0x000285c0


	//   ....[56]....
        /*0670*/ 	.word	0x000285f0


	//   ....[57]....
        /*0674*/ 	.word	0x00028620


	//   ....[58]....
        /*0678*/ 	.word	0x000286e0


	//   ....[59]....
        /*067c*/ 	.word	0x00028700


	//   ....[60]....
        /*0680*/ 	.word	0x00028770


	//   ....[61]....
        /*0684*/ 	.word	0x00028eb0


	//   ....[62]....
        /*0688*/ 	.word	0x000292c0


	//   ....[63]....
        /*068c*/ 	.word	0x00029360


	//   ....[64]....
        /*0690*/ 	.word	0x00029400


	//   ....[65]....
        /*0694*/ 	.word	0x000294a0


	//   ....[66]....
        /*0698*/ 	.word	0x00029540


	//   ....[67]....
        /*069c*/ 	.word	0x000295e0


	//   ....[68]....
        /*06a0*/ 	.word	0x00029680


	//   ....[69]....
        /*06a4*/ 	.word	0x00029720


	//   ....[70]....
        /*06a8*/ 	.word	0x00029810


	//   ....[71]....
        /*06ac*/ 	.word	0x000298b0


	//   ....[72]....
        /*06b0*/ 	.word	0x00029950


	//   ....[73]....
        /*06b4*/ 	.word	0x000299f0


	//   ....[74]....
        /*06b8*/ 	.word	0x00029a90


	//   ....[75]....
        /*06bc*/ 	.word	0x00029b30


	//   ....[76]....
        /*06c0*/ 	.word	0x00029bd0


	//   ....[77]....
        /*06c4*/ 	.word	0x00029c70


	//   ....[78]....
        /*06c8*/ 	.word	0x0002a010


	//   ....[79]....
        /*06cc*/ 	.word	0x0002a2f0


	//   ....[80]....
        /*06d0*/ 	.word	0x0002a720


	//   ....[81]....
        /*06d4*/ 	.word	0x0002a7b0


	//   ....[82]....
        /*06d8*/ 	.word	0x0002a850


	//   ....[83]....
        /*06dc*/ 	.word	0x0002a900


	//   ....[84]....
        /*06e0*/ 	.word	0x0002a980


	//   ....[85]....
        /*06e4*/ 	.word	0x0002aa00


	//   ....[86]....
        /*06e8*/ 	.word	0x0002aa80


	//   ....[87]....
        /*06ec*/ 	.word	0x0002ab00


	//   ....[88]....
        /*06f0*/ 	.word	0x0002ab90


	//   ....[89]....
        /*06f4*/ 	.word	0x0002ac40


	//   ....[90]....
        /*06f8*/ 	.word	0x0002acc0


	//   ....[91]....
        /*06fc*/ 	.word	0x0002ad40


	//   ....[92]....
        /*0700*/ 	.word	0x0002adc0


	//   ....[93]....
        /*0704*/ 	.word	0x0002ae40


	//   ....[94]....
        /*0708*/ 	.word	0x0002aeb0


	//   ....[95]....
        /*070c*/ 	.word	0x0002af50


	//   ....[96]....
        /*0710*/ 	.word	0x0002afe0


	//   ....[97]....
        /*0714*/ 	.word	0x0002b110


	//----- nvinfo : EIATTR_REG_RECONFIG
	.align		4
.L_271:
        /*0718*/ 	.byte	0x01, 0x54
	.zero		2


	//----- nvinfo : EIATTR_SYSCALL_OFFSETS
	.align		4
        /*071c*/ 	.byte	0x04, 0x46
        /*071e*/ 	.short	(.L_273 - .L_272)


	//   ....[0]....
.L_272:
        /*0720*/ 	.word	0x00001c50


	//   ....[1]....
        /*0724*/ 	.word	0x00001da0


	//   ....[2]....
        /*0728*/ 	.word	0x0000af40


	//   ....[3]....
        /*072c*/ 	.word	0x0000b3e0


	//   ....[4]....
        /*0730*/ 	.word	0x000252b0


	//   ....[5]....
        /*0734*/ 	.word	0x000253f0


	//   ....[6]....
        /*0738*/ 	.word	0x000254f0


	//----- nvinfo : EIATTR_MBARRIER_INSTR_OFFSETS
	.align		4
.L_273:
        /*073c*/ 	.byte	0x04, 0x39
        /*073e*/ 	.short	(.L_275 - .L_274)


	//   ....[0]....
.L_274:
        /*0740*/ 	.word	0x00000300
        /*0744*/ 	.word	0x000000ff
        /*0748*/ 	.word	0x00030800
        /*074c*/ 	.short	0x0100
        /*074e*/ 	.byte	0x08
	.zero		1


	//   ....[1]....
        /*0750*/ 	.word	0x00000310
        /*0754*/ 	.word	0x000000ff
        /*0758*/ 	.word	0x00030820
        /*075c*/ 	.short	0x0100
        /*075e*/ 	.byte	0x08
	.zero		1


	//   ....[2]....
        /*0760*/ 	.word	0x00000400
        /*0764*/ 	.word	0x000000ff
        /*0768*/ 	.word	0x00030830
        /*076c*/ 	.short	0x0100
        /*076e*/ 	.byte	0x08
	.zero		1


	//   ....[3]....
        /*0770*/ 	.word	0x00000410
        /*0774*/ 	.word	0x000000ff
        /*0778*/ 	.word	0x00030840
        /*077c*/ 	.short	0x0100
        /*077e*/ 	.byte	0x08
	.zero		1


	//   ....[4]....
        /*0780*/ 	.word	0x00000420
        /*0784*/ 	.word	0x000000ff
        /*0788*/ 	.word	0x00030838
        /*078c*/ 	.short	0x0100
        /*078e*/ 	.byte	0x08
	.zero		1


	//   ....[5]....
        /*0790*/ 	.word	0x00000430
        /*0794*/ 	.word	0x000000ff
        /*0798*/ 	.word	0x00030848
        /*079c*/ 	.short	0x0100
        /*079e*/ 	.byte	0x08
	.zero		1


	//   ....[6]....
        /*07a0*/ 	.word	0x00000560
        /*07a4*/ 	.word	0x000000ff
        /*07a8*/ 	.word	0x00030850
        /*07ac*/ 	.short	0x0100
        /*07ae*/ 	.byte	0x08
	.zero		1


	//   ....[7]....
        /*07b0*/ 	.word	0x00000570
        /*07b4*/ 	.word	0x000000ff
        /*07b8*/ 	.word	0x00030860
        /*07bc*/ 	.short	0x0100
        /*07be*/ 	.byte	0x08
	.zero		1


	//   ....[8]....
        /*07c0*/ 	.word	0x00000580
        /*07c4*/ 	.word	0x000000ff
        /*07c8*/ 	.word	0x00030858
        /*07cc*/ 	.short	0x0100
        /*07ce*/ 	.byte	0x08
	.zero		1


	//   ....[9]....
        /*07d0*/ 	.word	0x00000590
        /*07d4*/ 	.word	0x000000ff
        /*07d8*/ 	.word	0x00030868
        /*07dc*/ 	.short	0x0100
        /*07de*/ 	.byte	0x08
	.zero		1


	//   ....[10]....
        /*07e0*/ 	.word	0x00000680
        /*07e4*/ 	.word	0x000000ff
        /*07e8*/ 	.word	0x00030870
        /*07ec*/ 	.short	0x0100
        /*07ee*/ 	.byte	0x06
	.zero		1


	//   ....[11]....
        /*07f0*/ 	.word	0x00000690
        /*07f4*/ 	.word	0x000000ff
        /*07f8*/ 	.word	0x00030880
        /*07fc*/ 	.short	0x0100
        /*07fe*/ 	.byte	0x06
	.zero		1


	//   ....[12]....
        /*0800*/ 	.word	0x000006a0
        /*0804*/ 	.word	0x000000ff
        /*0808*/ 	.word	0x00030878
        /*080c*/ 	.short	0x0100
        /*080e*/ 	.byte	0x06
	.zero		1


	//   ....[13]....
        /*0810*/ 	.word	0x000006b0
        /*0814*/ 	.word	0x000000ff
        /*0818*/ 	.word	0x00030888
        /*081c*/ 	.short	0x0100
        /*081e*/ 	.byte	0x06
	.zero		1


	//   ....[14]....
        /*0820*/ 	.word	0x000007e0
        /*0824*/ 	.word	0x000000ff
        /*0828*/ 	.word	0x00030890
        /*082c*/ 	.short	0x0100
        /*082e*/ 	.byte	0x08
	.zero		1


	//   ....[15]....
        /*0830*/ 	.word	0x000007f0
        /*0834*/ 	.word	0x000000ff
        /*0838*/ 	.word	0x000308a0
        /*083c*/ 	.short	0x0100
        /*083e*/ 	.byte	0x08
	.zero		1


	//   ....[16]....
        /*0840*/ 	.word	0x00000800
        /*0844*/ 	.word	0x000000ff
        /*0848*/ 	.word	0x00030898
        /*084c*/ 	.short	0x0100
        /*084e*/ 	.byte	0x08
	.zero		1


	//   ....[17]....
        /*0850*/ 	.word	0x00000810
        /*0854*/ 	.word	0x000000ff
        /*0858*/ 	.word	0x000308a8
        /*085c*/ 	.short	0x0100
        /*085e*/ 	.byte	0x08
	.zero		1


	//   ....[18]....
        /*0860*/ 	.word	0x00000940
        /*0864*/ 	.word	0x000000ff
        /*0868*/ 	.word	0x000308b0
        /*086c*/ 	.short	0x0100
        /*086e*/ 	.byte	0x08
	.zero		1


	//   ....[19]....
        /*0870*/ 	.word	0x00000950
        /*0874*/ 	.word	0x000000ff
        /*0878*/ 	.word	0x000308c0
        /*087c*/ 	.short	0x0100
        /*087e*/ 	.byte	0x08
	.zero		1


	//   ....[20]....
        /*0880*/ 	.word	0x00000960
        /*0884*/ 	.word	0x000000ff
        /*0888*/ 	.word	0x000308b8
        /*088c*/ 	.short	0x0100
        /*088e*/ 	.byte	0x08
	.zero		1


	//   ....[21]....
        /*0890*/ 	.word	0x00000970
        /*0894*/ 	.word	0x000000ff
        /*0898*/ 	.word	0x000308c8
        /*089c*/ 	.short	0x0100
        /*089e*/ 	.byte	0x08
	.zero		1


	//   ....[22]....
        /*08a0*/ 	.word	0x00003940
        /*08a4*/ 	.word	0x00000059
        /*08a8*/ 	.word	0x00030890
        /*08ac*/ 	.short	0x010a
        /*08ae*/ 	.byte	0x3f
	.zero		1


	//   ....[23]....
        /*08b0*/ 	.word	0x00006cb0
        /*08b4*/ 	.word	0x00000059
        /*08b8*/ 	.word	0x00030890
        /*08bc*/ 	.short	0x010a
        /*08be*/ 	.byte	0x3f
	.zero		1


	//   ....[24]....
        /*08c0*/ 	.word	0x00009cc0
        /*08c4*/ 	.word	0x00000059
        /*08c8*/ 	.word	0x00030890
        /*08cc*/ 	.short	0x010a
        /*08ce*/ 	.byte	0x3f
	.zero		1


	//   ....[25]....
        /*08d0*/ 	.word	0x0000a0b0
        /*08d4*/ 	.word	0x00000020
        /*08d8*/ 	.word	0x00000000
        /*08dc*/ 	.short	0x0101
        /*08de*/ 	.byte	0x3f
	.zero		1


	//   ....[26]....
        /*08e0*/ 	.word	0x0000a0f0
        /*08e4*/ 	.word	0x00000059
        /*08e8*/ 	.word	0x000308b0
        /*08ec*/ 	.short	0x010a
        /*08ee*/ 	.byte	0x3f
	.zero		1


	//   ....[27]....
        /*08f0*/ 	.word	0x0000a630
        /*08f4*/ 	.word	0x00000059
        /*08f8*/ 	.word	0x00000000
        /*08fc*/ 	.short	0x0101
        /*08fe*/ 	.byte	0x3f
	.zero		1


	//   ....[28]....
        /*0900*/ 	.word	0x0000afc0
        /*0904*/ 	.word	0x00000011
        /*0908*/ 	.word	0x00030800
        /*090c*/ 	.short	0x010a
        /*090e*/ 	.byte	0x3f
	.zero		1


	//   ....[29]....
        /*0910*/ 	.word	0x0000b010
        /*0914*/ 	.word	0x00000011
        /*0918*/ 	.word	0x00030800
        /*091c*/ 	.short	0x010a
        /*091e*/ 	.byte	0x3f
	.zero		1


	//   ....[30]....
        /*0920*/ 	.word	0x0000c3d0
        /*0924*/ 	.word	0x00000011
        /*0928*/ 	.word	0x00030800
        /*092c*/ 	.short	0x010a
        /*092e*/ 	.byte	0x3f
	.zero		1


	//   ....[31]....
        /*0930*/ 	.word	0x0000f560
        /*0934*/ 	.word	0x00000011
        /*0938*/ 	.word	0x00030800
        /*093c*/ 	.short	0x010a
        /*093e*/ 	.byte	0x3f
	.zero		1


	//   ....[32]....
        /*0940*/ 	.word	0x00011d70
        /*0944*/ 	.word	0x00000002
        /*0948*/ 	.word	0x00030830
        /*094c*/ 	.short	0x010a
        /*094e*/ 	.byte	0x3f
	.zero		1


	//   ....[33]....
        /*0950*/ 	.word	0x00011de0
        /*0954*/ 	.word	0x00000002
        /*0958*/ 	.word	0x00030830
        /*095c*/ 	.short	0x010a
        /*095e*/ 	.byte	0x3f
	.zero		1


	//   ....[34]....
        /*0960*/ 	.word	0x000127a0
        /*0964*/ 	.word	0x00000002
        /*0968*/ 	.word	0x00000000
        /*096c*/ 	.short	0x0101
        /*096e*/ 	.byte	0x3f
	.zero		1


	//   ....[35]....
        /*0970*/ 	.word	0x000152f0
        /*0974*/ 	.word	0x00000007
        /*0978*/ 	.word	0x00030830
        /*097c*/ 	.short	0x010a
        /*097e*/ 	.byte	0x3f
	.zero		1


	//   ....[36]....
        /*0980*/ 	.word	0x00015360
        /*0984*/ 	.word	0x00000007
        /*0988*/ 	.word	0x00030830
        /*098c*/ 	.short	0x010a
        /*098e*/ 	.byte	0x3f
	.zero		1


	//   ....[37]....
        /*0990*/ 	.word	0x00016140
        /*0994*/ 	.word	0x0000000e
        /*0998*/ 	.word	0x00030850
        /*099c*/ 	.short	0x010a
        /*099e*/ 	.byte	0x3f
	.zero		1


	//   ....[38]....
        /*09a0*/ 	.word	0x000161e0
        /*09a4*/ 	.word	0x0000000e
        /*09a8*/ 	.word	0x00030850
        /*09ac*/ 	.short	0x010a
        /*09ae*/ 	.byte	0x3f
	.zero		1


	//   ....[39]....
        /*09b0*/ 	.word	0x00016b20
        /*09b4*/ 	.word	0x00000007
        /*09b8*/ 	.word	0x00000000
        /*09bc*/ 	.short	0x0101
        /*09be*/ 	.byte	0x3f
	.zero		1


	//   ....[40]....
        /*09c0*/ 	.word	0x00018770
        /*09c4*/ 	.word	0x00000080
        /*09c8*/ 	.word	0x00000000
        /*09cc*/ 	.short	0x0101
        /*09ce*/ 	.byte	0x3f
	.zero		1


	//   ....[41]....
        /*09d0*/ 	.word	0x00019000
        /*09d4*/ 	.word	0x00000003
        /*09d8*/ 	.word	0x00030830
        /*09dc*/ 	.short	0x010a
        /*09de*/ 	.byte	0x3f
	.zero		1


	//   ....[42]....
        /*09e0*/ 	.word	0x00019070
        /*09e4*/ 	.word	0x00000003
        /*09e8*/ 	.word	0x00030830
        /*09ec*/ 	.short	0x010a
        /*09ee*/ 	.byte	0x3f
	.zero		1


	//   ....[43]....
        /*09f0*/ 	.word	0x00019e50
        /*09f4*/ 	.word	0x00000014
        /*09f8*/ 	.word	0x00030850
        /*09fc*/ 	.short	0x010a
        /*09fe*/ 	.byte	0x3f
	.zero		1


	//   ....[44]....
        /*0a00*/ 	.word	0x00019ea0
        /*0a04*/ 	.word	0x00000014
        /*0a08*/ 	.word	0x00030850
        /*0a0c*/ 	.short	0x010a
        /*0a0e*/ 	.byte	0x3f
	.zero		1


	//   ....[45]....
        /*0a10*/ 	.word	0x0001b1e0
        /*0a14*/ 	.word	0x0000000d
        /*0a18*/ 	.word	0x00000000
        /*0a1c*/ 	.short	0x0101
        /*0a1e*/ 	.byte	0x3f
	.zero		1


	//   ....[46]....
        /*0a20*/ 	.word	0x0001b320
        /*0a24*/ 	.word	0x00000079
        /*0a28*/ 	.word	0x00000000
        /*0a2c*/ 	.short	0x0101
        /*0a2e*/ 	.byte	0x3f
	.zero		1


	//   ....[47]....
        /*0a30*/ 	.word	0x0001b870
        /*0a34*/ 	.word	0x00000003
        /*0a38*/ 	.word	0x00030830
        /*0a3c*/ 	.short	0x010a
        /*0a3e*/ 	.byte	0x3f
	.zero		1


	//   ....[48]....
        /*0a40*/ 	.word	0x0001b8e0
        /*0a44*/ 	.word	0x00000003
        /*0a48*/ 	.word	0x00030830
        /*0a4c*/ 	.short	0x010a
        /*0a4e*/ 	.byte	0x3f
	.zero		1


	//   ....[49]....
        /*0a50*/ 	.word	0x0001c6a0
        /*0a54*/ 	.word	0x0000000e
        /*0a58*/ 	.word	0x00030850
        /*0a5c*/ 	.short	0x010a
        /*0a5e*/ 	.byte	0x3f
	.zero		1


	//   ....[50]....
        /*0a60*/ 	.word	0x0001c740
        /*0a64*/ 	.word	0x0000000e
        /*0a68*/ 	.word	0x00030850
        /*0a6c*/ 	.short	0x010a
        /*0a6e*/ 	.byte	0x3f
	.zero		1


	//   ....[51]....
        /*0a70*/ 	.word	0x0001d100
        /*0a74*/ 	.word	0x0000000c
        /*0a78*/ 	.word	0x00000000
        /*0a7c*/ 	.short	0x0101
        /*0a7e*/ 	.byte	0x3f
	.zero		1


	//   ....[52]....
        /*0a80*/ 	.word	0x0001eb00
        /*0a84*/ 	.word	0x00000086
        /*0a88*/ 	.word	0x00000000
        /*0a8c*/ 	.short	0x0101
        /*0a8e*/ 	.byte	0x3f
	.zero		1


	//   ....[53]....
        /*0a90*/ 	.word	0x0001f860
        /*0a94*/ 	.word	0x0000000d
        /*0a98*/ 	.word	0x00030850
        /*0a9c*/ 	.short	0x010a
        /*0a9e*/ 	.byte	0x3f
	.zero		1


	//   ....[54]....
        /*0aa0*/ 	.word	0x0001f900
        /*0aa4*/ 	.word	0x0000000d
        /*0aa8*/ 	.word	0x00030850
        /*0aac*/ 	.short	0x010a
        /*0aae*/ 	.byte	0x3f
	.zero		1


	//   ....[55]....
        /*0ab0*/ 	.word	0x0001fdd0
        /*0ab4*/ 	.word	0x0000000b
        /*0ab8*/ 	.word	0x00000000
        /*0abc*/ 	.short	0x0101
        /*0abe*/ 	.byte	0x3f
	.zero		1


	//   ....[56]....
        /*0ac0*/ 	.word	0x000216a0
        /*0ac4*/ 	.word	0x00000000
        /*0ac8*/ 	.word	0x00000000
        /*0acc*/ 	.short	0x0101
        /*0ace*/ 	.byte	0x3f
	.zero		1


	//   ....[57]....
        /*0ad0*/ 	.word	0x00024110
        /*0ad4*/ 	.word	0x0000000c
        /*0ad8*/ 	.word	0x00030820
        /*0adc*/ 	.short	0x010a
        /*0ade*/ 	.byte	0x3f
	.zero		1


	//   ....[58]....
        /*0ae0*/ 	.word	0x00024190
        /*0ae4*/ 	.word	0x00000009
        /*0ae8*/ 	.word	0x000308a0
        /*0aec*/ 	.short	0x010a
        /*0aee*/ 	.byte	0x3f
	.zero		1


	//   ....[59]....
        /*0af0*/ 	.word	0x00024400
        /*0af4*/ 	.word	0x00000009
        /*0af8*/ 	.word	0x000308c0
        /*0afc*/ 	.short	0x010a
        /*0afe*/ 	.byte	0x3f
	.zero		1


	//   ....[60]....
        /*0b00*/ 	.word	0x00024740
        /*0b04*/ 	.word	0x00000008
        /*0b08*/ 	.word	0x000308a0
        /*0b0c*/ 	.short	0x010a
        /*0b0e*/ 	.byte	0x3f
	.zero		1


	//   ....[61]....
        /*0b10*/ 	.word	0x000249a0
        /*0b14*/ 	.word	0x00000008
        /*0b18*/ 	.word	0x000308c0
        /*0b1c*/ 	.short	0x010a
        /*0b1e*/ 	.byte	0x3f
	.zero		1


	//   ....[62]....
        /*0b20*/ 	.word	0x00025c30
        /*0b24*/ 	.word	0x00000007
        /*0b28*/ 	.word	0x00030840
        /*0b2c*/ 	.short	0x010a
        /*0b2e*/ 	.byte	0x3f
	.zero		1


	//   ....[63]....
        /*0b30*/ 	.word	0x000261d0
        /*0b34*/ 	.word	0x0000000a
        /*0b38*/ 	.word	0x00030820
        /*0b3c*/ 	.short	0x010a
        /*0b3e*/ 	.byte	0x3f
	.zero		1


	//   ....[64]....
        /*0b40*/ 	.word	0x00026500
        /*0b44*/ 	.word	0x00000003
        /*0b48*/ 	.word	0x00030840
        /*0b4c*/ 	.short	0x010a
        /*0b4e*/ 	.byte	0x3f
	.zero		1


	//   ....[65]....
        /*0b50*/ 	.word	0x000267d0
        /*0b54*/ 	.word	0x00000008
        /*0b58*/ 	.word	0x00000060
        /*0b5c*/ 	.short	0x010a
        /*0b5e*/ 	.byte	0x3f
	.zero		1


	//   ....[66]....
        /*0b60*/ 	.word	0x00026dc0
        /*0b64*/ 	.word	0x00000002
        /*0b68*/ 	.word	0x00030840
        /*0b6c*/ 	.short	0x010a
        /*0b6e*/ 	.byte	0x3f
	.zero		1


	//   ....[67]....
        /*0b70*/ 	.word	0x00027090
        /*0b74*/ 	.word	0x00000002
        /*0b78*/ 	.word	0x00000060
        /*0b7c*/ 	.short	0x010a
        /*0b7e*/ 	.byte	0x3f
	.zero		1


	//   ....[68]....
        /*0b80*/ 	.word	0x00027590
        /*0b84*/ 	.word	0x00000002
        /*0b88*/ 	.word	0x00030840
        /*0b8c*/ 	.short	0x010a
        /*0b8e*/ 	.byte	0x3f
	.zero		1


	//   ....[69]....
        /*0b90*/ 	.word	0x00027880
        /*0b94*/ 	.word	0x00000002
        /*0b98*/ 	.word	0x00000060
        /*0b9c*/ 	.short	0x010a
        /*0b9e*/ 	.byte	0x3f
	.zero		1


	//   ....[70]....
        /*0ba0*/ 	.word	0x00027d30
        /*0ba4*/ 	.word	0x00000003
        /*0ba8*/ 	.word	0x00030860
        /*0bac*/ 	.short	0x010a
        /*0bae*/ 	.byte	0x3f
	.zero		1


	//   ....[71]....
        /*0bb0*/ 	.word	0x00028e30
        /*0bb4*/ 	.word	0x00000000
        /*0bb8*/ 	.word	0x00030820
        /*0bbc*/ 	.short	0x010a
        /*0bbe*/ 	.byte	0x3f
	.zero		1


	//   ....[72]....
        /*0bc0*/ 	.word	0x00028fc0
        /*0bc4*/ 	.word	0x00000007
        /*0bc8*/ 	.word	0x00000000
        /*0bcc*/ 	.short	0x010a
        /*0bce*/ 	.byte	0x3f
	.zero		1


	//   ....[73]....
        /*0bd0*/ 	.word	0x00029030
        /*0bd4*/ 	.word	0x00000003
        /*0bd8*/ 	.word	0x00000000
        /*0bdc*/ 	.short	0x010a
        /*0bde*/ 	.byte	0x3f
	.zero		1


	//   ....[74]....
        /*0be0*/ 	.word	0x00029090
        /*0be4*/ 	.word	0x00000005
        /*0be8*/ 	.word	0x00000000
        /*0bec*/ 	.short	0x010a
        /*0bee*/ 	.byte	0x3f
	.zero		1


	//   ....[75]....
        /*0bf0*/ 	.word	0x000290c0
        /*0bf4*/ 	.word	0x00000003
        /*0bf8*/ 	.word	0x00000000
        /*0bfc*/ 	.short	0x010a
        /*0bfe*/ 	.byte	0x3f
	.zero		1


	//   ....[76]....
        /*0c00*/ 	.word	0x00029120
        /*0c04*/ 	.word	0x00000059
        /*0c08*/ 	.word	0x00030890
        /*0c0c*/ 	.short	0x010a
        /*0c0e*/ 	.byte	0x3f
	.zero		1


	//   ....[77]....
        /*0c10*/ 	.word	0x00029170
        /*0c14*/ 	.word	0x00000059
        /*0c18*/ 	.word	0x00030890
        /*0c1c*/ 	.short	0x010a
        /*0c1e*/ 	.byte	0x3f
	.zero		1


	//   ....[78]....
        /*0c20*/ 	.word	0x000291c0
        /*0c24*/ 	.word	0x00000059
        /*0c28*/ 	.word	0x00030890
        /*0c2c*/ 	.short	0x010a
        /*0c2e*/ 	.byte	0x3f
	.zero		1


	//   ....[79]....
        /*0c30*/ 	.word	0x00029210
        /*0c34*/ 	.word	0x00000059
        /*0c38*/ 	.word	0x000308b0
        /*0c3c*/ 	.short	0x010a
        /*0c3e*/ 	.byte	0x3f
	.zero		1


	//   ....[80]....
        /*0c40*/ 	.word	0x00029760
        /*0c44*/ 	.word	0x00000011
        /*0c48*/ 	.word	0x00030800
        /*0c4c*/ 	.short	0x010a
        /*0c4e*/ 	.byte	0x3f
	.zero		1


	//   ....[81]....
        /*0c50*/ 	.word	0x00029cb0
        /*0c54*/ 	.word	0x00000011
        /*0c58*/ 	.word	0x00030800
        /*0c5c*/ 	.short	0x010a
        /*0c5e*/ 	.byte	0x3f
	.zero		1


	//   ....[82]....
        /*0c60*/ 	.word	0x00029d00
        /*0c64*/ 	.word	0x00000002
        /*0c68*/ 	.word	0x00030830
        /*0c6c*/ 	.short	0x010a
        /*0c6e*/ 	.byte	0x3f
	.zero		1


	//   ....[83]....
        /*0c70*/ 	.word	0x00029d50
        /*0c74*/ 	.word	0x00000007
        /*0c78*/ 	.word	0x00030830
        /*0c7c*/ 	.short	0x010a
        /*0c7e*/ 	.byte	0x3f
	.zero		1


	//   ....[84]....
        /*0c80*/ 	.word	0x00029da0
        /*0c84*/ 	.word	0x0000000e
        /*0c88*/ 	.word	0x00030850
        /*0c8c*/ 	.short	0x010a
        /*0c8e*/ 	.byte	0x3f
	.zero		1


	//   ....[85]....
        /*0c90*/ 	.word	0x00029df0
        /*0c94*/ 	.word	0x00000003
        /*0c98*/ 	.word	0x00030830
        /*0c9c*/ 	.short	0x010a
        /*0c9e*/ 	.byte	0x3f
	.zero		1


	//   ....[86]....
        /*0ca0*/ 	.word	0x00029e40
        /*0ca4*/ 	.word	0x00000014
        /*0ca8*/ 	.word	0x00030850
        /*0cac*/ 	.short	0x010a
        /*0cae*/ 	.byte	0x3f
	.zero		1


	//   ....[87]....
        /*0cb0*/ 	.word	0x00029e90
        /*0cb4*/ 	.word	0x00000003
        /*0cb8*/ 	.word	0x00030830
        /*0cbc*/ 	.short	0x010a
        /*0cbe*/ 	.byte	0x3f
	.zero		1


	//   ....[88]....
        /*0cc0*/ 	.word	0x00029ee0
        /*0cc4*/ 	.word	0x0000000e
        /*0cc8*/ 	.word	0x00030850
        /*0ccc*/ 	.short	0x010a
        /*0cce*/ 	.byte	0x3f
	.zero		1


	//   ....[89]....
        /*0cd0*/ 	.word	0x00029f30
        /*0cd4*/ 	.word	0x0000000d
        /*0cd8*/ 	.word	0x00030850
        /*0cdc*/ 	.short	0x010a
        /*0cde*/ 	.byte	0x3f
	.zero		1


	//   ....[90]....
        /*0ce0*/ 	.word	0x0002a0d0
        /*0ce4*/ 	.word	0x0000000c
        /*0ce8*/ 	.word	0x00030820
        /*0cec*/ 	.short	0x010a
        /*0cee*/ 	.byte	0x3f
	.zero		1


	//   ....[91]....
        /*0cf0*/ 	.word	0x0002a120
        /*0cf4*/ 	.word	0x00000009
        /*0cf8*/ 	.word	0x000308a0
        /*0cfc*/ 	.short	0x010a
        /*0cfe*/ 	.byte	0x3f
	.zero		1


	//   ....[92]....
        /*0d00*/ 	.word	0x0002a170
        /*0d04*/ 	.word	0x00000009
        /*0d08*/ 	.word	0x000308c0
        /*0d0c*/ 	.short	0x010a
        /*0d0e*/ 	.byte	0x3f
	.zero		1


	//   ....[93]....
        /*0d10*/ 	.word	0x0002a1c0
        /*0d14*/ 	.word	0x00000008
        /*0d18*/ 	.word	0x000308a0
        /*0d1c*/ 	.short	0x010a
        /*0d1e*/ 	.byte	0x3f
	.zero		1


	//   ....[94]....
        /*0d20*/ 	.word	0x0002a210
        /*0d24*/ 	.word	0x00000008
        /*0d28*/ 	.word	0x000308c0
        /*0d2c*/ 	.short	0x010a
        /*0d2e*/ 	.byte	0x3f
	.zero		1


	//   ....[95]....
        /*0d30*/ 	.word	0x0002a3b0
        /*0d34*/ 	.word	0x00000007
        /*0d38*/ 	.word	0x00030840
        /*0d3c*/ 	.short	0x010a
        /*0d3e*/ 	.byte	0x3f
	.zero		1


	//   ....[96]....
        /*0d40*/ 	.word	0x0002a430
        /*0d44*/ 	.word	0x00000003
        /*0d48*/ 	.word	0x00030820
        /*0d4c*/ 	.short	0x010a
        /*0d4e*/ 	.byte	0x3f
	.zero		1


	//   ....[97]....
        /*0d50*/ 	.word	0x0002a480
        /*0d54*/ 	.word	0x00000003
        /*0d58*/ 	.word	0x00030840
        /*0d5c*/ 	.short	0x010a
        /*0d5e*/ 	.byte	0x3f
	.zero		1


	//   ....[98]....
        /*0d60*/ 	.word	0x0002a4d0
        /*0d64*/ 	.word	0x00000008
        /*0d68*/ 	.word	0x00000060
        /*0d6c*/ 	.short	0x010a
        /*0d6e*/ 	.byte	0x3f
	.zero		1


	//   ....[99]....
        /*0d70*/ 	.word	0x0002a520
        /*0d74*/ 	.word	0x00000002
        /*0d78*/ 	.word	0x00030840
        /*0d7c*/ 	.short	0x010a
        /*0d7e*/ 	.byte	0x3f
	.zero		1


	//   ....[100]....
        /*0d80*/ 	.word	0x0002a570
        /*0d84*/ 	.word	0x00000002
        /*0d88*/ 	.word	0x00000060
        /*0d8c*/ 	.short	0x010a
        /*0d8e*/ 	.byte	0x3f
	.zero		1


	//   ....[101]....
        /*0d90*/ 	.word	0x0002a5c0
        /*0d94*/ 	.word	0x00000002
        /*0d98*/ 	.word	0x00030840
        /*0d9c*/ 	.short	0x010a
        /*0d9e*/ 	.byte	0x3f
	.zero		1


	//   ....[102]....
        /*0da0*/ 	.word	0x0002a610
        /*0da4*/ 	.word	0x00000002
        /*0da8*/ 	.word	0x00000060
        /*0dac*/ 	.short	0x010a
        /*0dae*/ 	.byte	0x3f
	.zero		1


	//   ....[103]....
        /*0db0*/ 	.word	0x0002a660
        /*0db4*/ 	.word	0x00000003
        /*0db8*/ 	.word	0x00030860
        /*0dbc*/ 	.short	0x010a
        /*0dbe*/ 	.byte	0x3f
	.zero		1


	//   ....[104]....
        /*0dc0*/ 	.word	0x0002b030
        /*0dc4*/ 	.word	0x00000000
        /*0dc8*/ 	.word	0x00030820
        /*0dcc*/ 	.short	0x010a
        /*0dce*/ 	.byte	0x3f
	.zero		1


	//   ....[105]....
        /*0dd0*/ 	.word	0x0002b1d0
        /*0dd4*/ 	.word	0x00000007
        /*0dd8*/ 	.word	0x00000000
        /*0ddc*/ 	.short	0x010a
        /*0dde*/ 	.byte	0x3f
	.zero		1


	//   ....[106]....
        /*0de0*/ 	.word	0x0002b220
        /*0de4*/ 	.word	0x00000003
        /*0de8*/ 	.word	0x00000000
        /*0dec*/ 	.short	0x010a
        /*0dee*/ 	.byte	0x3f
	.zero		1


	//   ....[107]....
        /*0df0*/ 	.word	0x0002b270
        /*0df4*/ 	.word	0x00000005
        /*0df8*/ 	.word	0x00000000
        /*0dfc*/ 	.short	0x010a
        /*0dfe*/ 	.byte	0x3f
	.zero		1


	//----- nvinfo : EIATTR_NUM_MBARRIERS
	.align		4
.L_275:
        /*0e00*/ 	.byte	0x03, 0x38
        /*0e02*/ 	.short	0x0016


	//----- nvinfo : EIATTR_EXIT_INSTR_OFFSETS
	.align		4
        /*0e04*/ 	.byte	0x04, 0x1c
        /*0e06*/ 	.short	(.L_277 - .L_276)


	//   ....[0]....
.L_276:
        /*0e08*/ 	.word	0x00029110


	//----- nvinfo : EIATTR_MAX_THREADS
	.align		4
.L_277:
        /*0e0c*/ 	.byte	0x04, 0x05
        /*0e0e*/ 	.short	(.L_279 - .L_278)
.L_278:
        /*0e10*/ 	.word	0x00000180
        /*0e14*/ 	.word	0x00000001
        /*0e18*/ 	.word	0x00000001


	//----- nvinfo : EIATTR_CRS_STACK_SIZE
	.align		4
.L_279:
        /*0e1c*/ 	.byte	0x04, 0x1e
        /*0e1e*/ 	.short	(.L_281 - .L_280)
.L_280:
        /*0e20*/ 	.word	0x00000000


	//----- nvinfo : EIATTR_CBANK_PARAM_SIZE
	.align		4
.L_281:
        /*0e24*/ 	.byte	0x03, 0x19
        /*0e26*/ 	.short	0x0a70


	//----- nvinfo : EIATTR_PARAM_CBANK
	.align		4
        /*0e28*/ 	.byte	0x04, 0x0a
        /*0e2a*/ 	.short	(.L_283 - .L_282)
	.align		4
.L_282:
        /*0e2c*/ 	.word	index@(.nv.constant0._ZN7cutlass13device_kernelIN5flash11enable_sm90INS1_16FlashAttnFwdSm90INS1_25CollectiveMainloopFwdSm90ILi2EN4cute5tupleIJNS5_1CILi1EEES8_S8_EEENS6_IJNS7_ILi128EEENS7_ILi96EEENS7_ILi192EEEEEELi192ENS_6half_tEfNS_4arch4Sm90ELb0ELb1ELb1ELb1ELb0ELb1ELb0ELb1ELb1ELb0ELb0ELb0EEENS1_21CollectiveEpilogueFwdINS6_IJSA_SC_SB_EEES9_SE_SG_Li256ELb1ELb0ELb0ELb0EEENS1_36VarlenDynamicPersistentTileSchedulerILi128ELi96ELi256ELi32ELb0ELb0ELb1ELb1ELb0ELb1EEEEEEEEEvNT_6ParamsE)
        /*0e30*/ 	.short	0x0210
        /*0e32*/ 	.short	0x0a70


	//----- nvinfo : EIATTR_SW_WAR
	.align		4
.L_283:
        /*0e34*/ 	.byte	0x04, 0x36
        /*0e36*/ 	.short	(.L_285 - .L_284)
.L_284:
        /*0e38*/ 	.word	0x00000008
.L_285:


//--------------------- .nv.info._ZN7cutlass13device_kernelIN5flash11enable_sm90INS1_16FlashAttnFwdSm90INS1_25CollectiveMainloopFwdSm90ILi2EN4cute5tupleIJNS5_1CILi1EEES8_S8_EEENS6_IJNS7_ILi128EEENS7_ILi112EEENS7_ILi192EEEEEELi192ENS_6half_tEfNS_4arch4Sm90ELb1ELb0ELb1ELb0ELb0ELb0ELb0ELb1ELb1ELb0ELb0ELb0EEENS1_21CollectiveEpilogueFwdINS6_IJSA_SC_SB_EEES9_SE_SG_Li256ELb0ELb0ELb0ELb0EEENS1_30DynamicPersistentTileSchedulerILi256ELi32ELb0ELb0ELb1EEEEEEEEEvNT_6ParamsE --------------------------
	.section	.nv.info._ZN7cutlass13device_kernelIN5flash11enable_sm90INS1_16FlashAttnFwdSm90INS1_25CollectiveMainloopFwdSm90ILi2EN4cute5tupleIJNS5_1CILi1EEES8_S8_EEENS6_IJNS7_ILi128EEENS7_ILi112EEENS7_ILi192EEEEEELi192ENS_6half_tEfNS_4arch4Sm90ELb1ELb0ELb1ELb0ELb0ELb0ELb0ELb1ELb1ELb0ELb0ELb0EEENS1_21CollectiveEpilogueFwdINS6_IJSA_SC_SB_EEES9_SE_SG_Li256ELb0ELb0ELb0ELb0EEENS1_30DynamicPersistentTileSchedulerILi256ELi32ELb0ELb0ELb1EEEEEEEEEvNT_6ParamsE,"",@"SHT_CUDA_INFO"
	.sectionflags	@""
	.align	4


	//----- nvinfo : EIATTR_CUDA_API_VERSION
	.align		4
        /*0000*/ 	.byte	0x04, 0x37
        /*0002*/ 	.short	(.L_287 - .L_286)
.L_286:
        /*0004*/ 	.word	0x00000082


	//----- nvinfo : EIATTR_KPARAM_INFO
	.align		4
.L_287:
        /*0008*/ 	.byte	0x04, 0x17
        /*000a*/ 	.short	(.L_289 - .L_288)
.L_288:
        /*000c*/ 	.word	0x00000000
        /*0010*/ 	.short	0x0000
        /*0012*/ 	.short	0x0070
        /*0014*/ 	.byte	0x00, 0xf0, 0x01, 0x2e


	//----- nvinfo : EIATTR_SPARSE_MMA_MASK
	.align		4
.L_289:
        /*0018*/ 	.byte	0x03, 0x50
        /*001a*/ 	.short	0x0000


	//----- nvinfo : EIATTR_MAXREG_COUNT
	.align		4
        /*001c*/ 	.byte	0x03, 0x1b
        /*001e*/ 	.short	0x00a8


	//----- nvinfo : EIATTR_NUM_BARRIERS
	.align		4
        /*0020*/ 	.byte	0x02, 0x4c
        /*0022*/ 	.byte	0x09
	.zero		1


	//----- nvinfo : EIATTR_EXTERNS
	.align		4
        /*0024*/ 	.byte	0x04, 0x0f
        /*0026*/ 	.short	(.L_291 - .L_290)


	//   ....[0]....
	.align		4
.L_290:
        /*0028*/ 	.word	index@(__assertfail)


	//----- nvinfo : EIATTR_ANNOTATIONS
	.align		4
.L_291:
        /*002c*/ 	.byte	0x04, 0x55
        /*002e*/ 	.short	(.L_293 - .L_292)


	//   ....[0]....
.L_292:
        /*0030*/ 	.word	0x00000001
        /*0034*/ 	.byte	0x40, 0x09, 0x00, 0x00, 0x01, 0x00, 0x00, 0x00, 0x10, 0x0a, 0x00, 0x00, 0x01, 0x00, 0x00, 0x00
        /*0044*/ 	.byte	0x50, 0x20, 0x01, 0x00, 0x01, 0x00, 0x00, 0x00, 0x00, 0x21, 0x01, 0x00, 0x01, 0x00, 0x00, 0x00
        /*0054*/ 	.byte	0x10, 0x21, 0x01, 0x00, 0x01, 0x00, 0x00, 0x00, 0x20, 0x21, 0x01, 0x00, 0x01, 0x00, 0x00, 0x00
        /*0064*/ 	.byte	0xf0, 0x30, 0x01, 0x00, 0x01, 0x00, 0x00, 0x00, 0x40, 0x33, 0x01, 0x00, 0x01, 0x00, 0x00, 0x00
        /*0074*/ 	.byte	0x90, 0x4a, 0x01, 0x00, 0x01, 0x00, 0x00, 0x00, 0x80, 0x4d, 0x01, 0x00, 0x01, 0x00, 0x00, 0x00
        /*0084*/ 	.byte	0x70, 0x4e, 0x01, 0x00, 0x01, 0x00, 0x00, 0x00, 0x10, 0x4f, 0x01, 0x00, 0x01, 0x00, 0x00, 0x00
        /*0094*/ 	.byte	0x50, 0x50, 0x01, 0x00


	//----- nvinfo : EIATTR_MERCURY_ISA_VERSION
	.align		4
.L_293:
        /*0098*/ 	.byte	0x03, 0x5f
        /*009a*/ 	.short	0x0101


	//----- nvinfo : EIATTR_INT_WARP_WIDE_INSTR_OFFSETS
	.align		4
        /*009c*/ 	.byte	0x04, 0x31
        /*009e*/ 	.short	(.L_295 - .L_294)


	//   ....[0]....
.L_294:
        /*00a0*/ 	.word	0x00000180


	//   ....[1]....
        /*00a4*/ 	.word	0x000001b0


	//   ....[2]....
        /*00a8*/ 	.word	0x00000240


	//   ....[3]....
        /*00ac*/ 	.word	0x000125c0


	//   ....[4]....
        /*00b0*/ 	.word	0x00012660


	//   ....[5]....
        /*00b4*/ 	.word	0x00012bd0


	//   ....[6]....
        /*00b8*/ 	.word	0x000149d0


	//   ....[7]....
        /*00bc*/ 	.word	0x00014a70


	//----- nvinfo : EIATTR_COOP_GROUP_MASK_REGIDS
	.align		4
.L_295:
        /*00c0*/ 	.byte	0x04, 0x29
        /*00c2*/ 	.short	(.L_297 - .L_296)


	//   ....[0]....
.L_296:
        /*00c4*/ 	.word	0xffffffff


	//   ....[1]....
        /*00c8*/ 	.word	0xffffffff


	//   ....[2]....
        /*00cc*/ 	.word	0xffffffff


	//   ....[3]....
        /*00d0*/ 	.word	0xffffffff


	//   ....[4]....
        /*00d4*/ 	.word	0xffffffff


	//   ....[5]....
        /*00d8*/ 	.word	0xffffffff


	//   ....[6]....
        /*00dc*/ 	.word	0xffffffff


	//   ....[7]....
        /*00e0*/ 	.word	0xffffffff


	//   ....[8]....
        /*00e4*/ 	.word	0xffffffff


	//   ....[9]....
        /*00e8*/ 	.word	0xffffffff


	//   ....[10]....
        /*00ec*/ 	.word	0xffffffff


	//   ....[11]....
        /*00f0*/ 	.word	0xffffffff


	//   ....[12]....
        /*00f4*/ 	.word	0xffffffff


	//   ....[13]....
        /*00f8*/ 	.word	0xffffffff


	//   ....[14]....
        /*00fc*/ 	.word	0xffffffff


	//   ....[15]....
        /*0100*/ 	.word	0xffffffff


	//   ....[16]....
        /*0104*/ 	.word	0xffffffff


	//   ....[17]....
        /*0108*/ 	.word	0xffffffff


	//   ....[18]....
        /*010c*/ 	.word	0xffffffff


	//   ....[19]....
        /*0110*/ 	.word	0xffffffff


	//   ....[20]....
        /*0114*/ 	.word	0xffffffff


	//   ....[21]....
        /*0118*/ 	.word	0xffffffff


	//   ....[22]....
        /*011c*/ 	.word	0xffffffff


	//   ....[23]....
        /*0120*/ 	.word	0xffffffff


	//   ....[24]....
        /*0124*/ 	.word	0xffffffff


	//   ....[25]....
        /*0128*/ 	.word	0xffffffff


	//   ....[26]....
        /*012c*/ 	.word	0xffffffff


	//   ....[27]....
        /*0130*/ 	.word	0xffffffff


	//   ....[28]....
        /*0134*/ 	.word	0x0500000f


	//   ....[29]....
        /*0138*/ 	.word	0x0500000f


	//----- nvinfo : EIATTR_COOP_GROUP_INSTR_OFFSETS
	.align		4
.L_297:
        /*013c*/ 	.byte	0x04, 0x28
        /*013e*/ 	.short	(.L_299 - .L_298)


	//   ....[0]....
.L_298:
        /*0140*/ 	.word	0x00000060


	//   ....[1]....
        /*0144*/ 	.word	0x00000190


	//   ....[2]....
        /*0148*/ 	.word	0x00000250


	//   ....[3]....
        /*014c*/ 	.word	0x000003c0


	//   ....[4]....
        /*0150*/ 	.word	0x00000520


	//   ....[5]....
        /*0154*/ 	.word	0x00000640


	//   ....[6]....
        /*0158*/ 	.word	0x000007a0


	//   ....[7]....
        /*015c*/ 	.word	0x00001530


	//   ....[8]....
        /*0160*/ 	.word	0x00004ca0


	//   ....[9]....
        /*0164*/ 	.word	0x00004d90


	//   ....[10]....
        /*0168*/ 	.word	0x000055d0


	//   ....[11]....
        /*016c*/ 	.word	0x00005650


	//   ....[12]....
        /*0170*/ 	.word	0x00009ec0


	//   ....[13]....
        /*0174*/ 	.word	0x0000a000


	//   ....[14]....
        /*0178*/ 	.word	0x0000a740


	//   ....[15]....
        /*017c*/ 	.word	0x0000a7b0


	//   ....[16]....
        /*0180*/ 	.word	0x0000e890


	//   ....[17]....
        /*0184*/ 	.word	0x0000e8e0


	//   ....[18]....
        /*0188*/ 	.word	0x0000e9c0


	//   ....[19]....
        /*018c*/ 	.word	0x0000ec80


	//   ....[20]....
        /*0190*/ 	.word	0x0000fe80


	//   ....[21]....
        /*0194*/ 	.word	0x0000fec0


	//   ....[22]....
        /*0198*/ 	.word	0x0000ffb0


	//   ....[23]....
        /*019c*/ 	.word	0x0000ffc0


	//   ....[24]....
        /*01a0*/ 	.word	0x00011400


	//   ....[25]....
        /*01a4*/ 	.word	0x00012010


	//   ....[26]....
        /*01a8*/ 	.word	0x00014e10


	//   ....[27]....
        /*01ac*/ 	.word	0x00014ff0


	//   ....[28]....
        /*01b0*/ 	.word	0x00015560


	//   ....[29]....
        /*01b4*/ 	.word	0x00015930


	//----- nvinfo : EIATTR_REG_RECONFIG
	.align		4
.L_299:
        /*01b8*/ 	.byte	0x01, 0x54
	.zero		2


	//----- nvinfo : EIATTR_SYSCALL_OFFSETS
	.align		4
        /*01bc*/ 	.byte	0x04, 0x46
        /*01be*/ 	.short	(.L_301 - .L_300)


	//   ....[0]....
.L_300:
        /*01c0*/ 	.word	0x000016e0


	//   ....[1]....
        /*01c4*/ 	.word	0x000127e0


	//   ....[2]....
        /*01c8*/ 	.word	0x00012910


	//   ....[3]....
        /*01cc*/ 	.word	0x00012a10


	//----- nvinfo : EIATTR_MBARRIER_INSTR_OFFSETS
	.align		4
.L_301:
        /*01d0*/ 	.byte	0x04, 0x39
        /*01d2*/ 	.short	(.L_303 - .L_302)


	//   ....[0]....
.L_302:
        /*01d4*/ 	.word	0x00000270
        /*01d8*/ 	.word	0x000000ff
        /*01dc*/ 	.word	0x00036800
        /*01e0*/ 	.short	0x0100
        /*01e2*/ 	.byte	0x06
	.zero		1


	//   ....[1]....
        /*01e4*/ 	.word	0x00000280
        /*01e8*/ 	.word	0x000000ff
        /*01ec*/ 	.word	0x00036820
        /*01f0*/ 	.short	0x0100
        /*01f2*/ 	.byte	0x06
	.zero		1


	//   ....[2]....
        /*01f4*/ 	.word	0x00000370
        /*01f8*/ 	.word	0x000000ff
        /*01fc*/ 	.word	0x00036830
        /*0200*/ 	.short	0x0100
        /*0202*/ 	.byte	0x08
	.zero		1


	//   ....[3]....
        /*0204*/ 	.word	0x00000380
        /*0208*/ 	.word	0x000000ff
        /*020c*/ 	.word	0x00036840
        /*0210*/ 	.short	0x0100
        /*0212*/ 	.byte	0x08
	.zero		1


	//   ....[4]....
        /*0214*/ 	.word	0x00000390
        /*0218*/ 	.word	0x000000ff
        /*021c*/ 	.word	0x00036838
        /*0220*/ 	.short	0x0100
        /*0222*/ 	.byte	0x08
	.zero		1


	//   ....[5]....
        /*0224*/ 	.word	0x000003a0
        /*0228*/ 	.word	0x000000ff
        /*022c*/ 	.word	0x00036848
        /*0230*/ 	.short	0x0100
        /*0232*/ 	.byte	0x08
	.zero		1


	//   ....[6]....
        /*0234*/ 	.word	0x000004d0
        /*0238*/ 	.word	0x000000ff
        /*023c*/ 	.word	0x00036850
        /*0240*/ 	.short	0x0100
        /*0242*/ 	.byte	0x08
	.zero		1


	//   ....[7]....
        /*0244*/ 	.word	0x000004e0
        /*0248*/ 	.word	0x000000ff
        /*024c*/ 	.word	0x00036860
        /*0250*/ 	.short	0x0100
        /*0252*/ 	.byte	0x08
	.zero		1


	//   ....[8]....
        /*0254*/ 	.word	0x000004f0
        /*0258*/ 	.word	0x000000ff
        /*025c*/ 	.word	0x00036858
        /*0260*/ 	.short	0x0100
        /*0262*/ 	.byte	0x08
	.zero		1


	//   ....[9]....
        /*0264*/ 	.word	0x00000500
        /*0268*/ 	.word	0x000000ff
        /*026c*/ 	.word	0x00036868
        /*0270*/ 	.short	0x0100
        /*0272*/ 	.byte	0x08
	.zero		1


	//   ....[10]....
        /*0274*/ 	.word	0x000005f0
        /*0278*/ 	.word	0x000000ff
        /*027c*/ 	.word	0x00036870
        /*0280*/ 	.short	0x0100
        /*0282*/ 	.byte	0x06
	.zero		1


	//   ....[11]....
        /*0284*/ 	.word	0x00000600
        /*0288*/ 	.word	0x000000ff
        /*028c*/ 	.word	0x00036880
        /*0290*/ 	.short	0x0100
        /*0292*/ 	.byte	0x06
	.zero		1


	//   ....[12]....
        /*0294*/ 	.word	0x00000610
        /*0298*/ 	.word	0x000000ff
        /*029c*/ 	.word	0x00036878
        /*02a0*/ 	.short	0x0100
        /*02a2*/ 	.byte	0x06
	.zero		1


	//   ....[13]....
        /*02a4*/ 	.word	0x00000620
        /*02a8*/ 	.word	0x000000ff
        /*02ac*/ 	.word	0x00036888
        /*02b0*/ 	.short	0x0100
        /*02b2*/ 	.byte	0x06
	.zero		1


	//   ....[14]....
        /*02b4*/ 	.word	0x00000750
        /*02b8*/ 	.word	0x000000ff
        /*02bc*/ 	.word	0x00036890
        /*02c0*/ 	.short	0x0100
        /*02c2*/ 	.byte	0x08
	.zero		1


	//   ....[15]....
        /*02c4*/ 	.word	0x00000760
        /*02c8*/ 	.word	0x000000ff
        /*02cc*/ 	.word	0x000368a0
        /*02d0*/ 	.short	0x0100
        /*02d2*/ 	.byte	0x08
	.zero		1


	//   ....[16]....
        /*02d4*/ 	.word	0x00000770
        /*02d8*/ 	.word	0x000000ff
        /*02dc*/ 	.word	0x00036898
        /*02e0*/ 	.short	0x0100
        /*02e2*/ 	.byte	0x08
	.zero		1


	//   ....[17]....
        /*02e4*/ 	.word	0x00000780
        /*02e8*/ 	.word	0x000000ff
        /*02ec*/ 	.word	0x000368a8
        /*02f0*/ 	.short	0x0100
        /*02f2*/ 	.byte	0x08
	.zero		1


	//   ....[18]....
        /*02f4*/ 	.word	0x000008b0
        /*02f8*/ 	.word	0x000000ff
        /*02fc*/ 	.word	0x000368b0
        /*0300*/ 	.short	0x0100
        /*0302*/ 	.byte	0x08
	.zero		1


	//   ....[19]....
        /*0304*/ 	.word	0x000008c0
        /*0308*/ 	.word	0x000000ff
        /*030c*/ 	.word	0x000368c0
        /*0310*/ 	.short	0x0100
        /*0312*/ 	.byte	0x08
	.zero		1


	//   ....[20]....
        /*0314*/ 	.word	0x000008d0
        /*0318*/ 	.word	0x000000ff
        /*031c*/ 	.word	0x000368b8
        /*0320*/ 	.short	0x0100
        /*0322*/ 	.byte	0x08
	.zero		1


	//   ....[21]....
        /*0324*/ 	.word	0x000008e0
        /*0328*/ 	.word	0x000000ff
        /*032c*/ 	.word	0x000368c8
        /*0330*/ 	.short	0x0100
        /*0332*/ 	.byte	0x08
	.zero		1


	//   ....[22]....
        /*0334*/ 	.word	0x00001740
        /*0338*/ 	.word	0x000000ff
        /*033c*/ 	.word	0x00036800
        /*0340*/ 	.short	0x010a
        /*0342*/ 	.byte	0x3d
	.zero		1


	//   ....[23]....
        /*0344*/ 	.word	0x000017d0
        /*0348*/ 	.word	0x00000000
        /*034c*/ 	.word	0x00036830
        /*0350*/ 	.short	0x010a
        /*0352*/ 	.byte	0x3f
	.zero		1


	//   ....[24]....
        /*0354*/ 	.word	0x00001840
        /*0358*/ 	.word	0x00000000
        /*035c*/ 	.word	0x00036830
        /*0360*/ 	.short	0x010a
        /*0362*/ 	.byte	0x3f
	.zero		1


	//   ....[25]....
        /*0364*/ 	.word	0x00004b40
        /*0368*/ 	.word	0x00000000
        /*036c*/ 	.word	0x00000000
        /*0370*/ 	.short	0x0101
        /*0372*/ 	.byte	0x3f
	.zero		1


	//   ....[26]....
        /*0374*/ 	.word	0x00006810
        /*0378*/ 	.word	0x000000ff
        /*037c*/ 	.word	0x00036830
        /*0380*/ 	.short	0x010a
        /*0382*/ 	.byte	0x3c
	.zero		1


	//   ....[27]....
        /*0384*/ 	.word	0x00006850
        /*0388*/ 	.word	0x000000ff
        /*038c*/ 	.word	0x00036830
        /*0390*/ 	.short	0x010a
        /*0392*/ 	.byte	0x3c
	.zero		1


	//   ....[28]....
        /*0394*/ 	.word	0x00008f40
        /*0398*/ 	.word	0x000000ff
        /*039c*/ 	.word	0x00036850
        /*03a0*/ 	.short	0x010a
        /*03a2*/ 	.byte	0x0a
	.zero		1


	//   ....[29]....
        /*03a4*/ 	.word	0x00008f80
        /*03a8*/ 	.word	0x000000ff
        /*03ac*/ 	.word	0x00036850
        /*03b0*/ 	.short	0x010a
        /*03b2*/ 	.byte	0x0a
	.zero		1


	//   ....[30]....
        /*03b4*/ 	.word	0x0000aec0
        /*03b8*/ 	.word	0x00000003
        /*03bc*/ 	.word	0x00000000
        /*03c0*/ 	.short	0x0101
        /*03c2*/ 	.byte	0x3f
	.zero		1


	//   ....[31]....
        /*03c4*/ 	.word	0x0000af20
        /*03c8*/ 	.word	0x0000008b
        /*03cc*/ 	.word	0x00000000
        /*03d0*/ 	.short	0x0101
        /*03d2*/ 	.byte	0x3f
	.zero		1


	//   ....[32]....
        /*03d4*/ 	.word	0x0000b490
        /*03d8*/ 	.word	0x000000ff
        /*03dc*/ 	.word	0x00036830
        /*03e0*/ 	.short	0x010a
        /*03e2*/ 	.byte	0x06
	.zero		1


	//   ....[33]....
        /*03e4*/ 	.word	0x0000b4d0
        /*03e8*/ 	.word	0x000000ff
        /*03ec*/ 	.word	0x00036830
        /*03f0*/ 	.short	0x010a
        /*03f2*/ 	.byte	0x06
	.zero		1


	//   ....[34]....
        /*03f4*/ 	.word	0x0000dbb0
        /*03f8*/ 	.word	0x000000ff
        /*03fc*/ 	.word	0x00036850
        /*0400*/ 	.short	0x010a
        /*0402*/ 	.byte	0x07
	.zero		1


	//   ....[35]....
        /*0404*/ 	.word	0x0000dbf0
        /*0408*/ 	.word	0x000000ff
        /*040c*/ 	.word	0x00036850
        /*0410*/ 	.short	0x010a
        /*0412*/ 	.byte	0x07
	.zero		1


	//   ....[36]....
        /*0414*/ 	.word	0x0000f1c0
        /*0418*/ 	.word	0x00000086
        /*041c*/ 	.word	0x00000000
        /*0420*/ 	.short	0x0101
        /*0422*/ 	.byte	0x3f
	.zero		1


	//   ....[37]....
        /*0424*/ 	.word	0x0000f230
        /*0428*/ 	.word	0x00000086
        /*042c*/ 	.word	0x00000000
        /*0430*/ 	.short	0x0101
        /*0432*/ 	.byte	0x3f
	.zero		1


	//   ....[38]....
        /*0434*/ 	.word	0x0000fdf0
        /*0438*/ 	.word	0x000000ff
        /*043c*/ 	.word	0x00036850
        /*0440*/ 	.short	0x010a
        /*0442*/ 	.byte	0x05
	.zero		1


	//   ....[39]....
        /*0444*/ 	.word	0x0000fe30
        /*0448*/ 	.word	0x000000ff
        /*044c*/ 	.word	0x00036850
        /*0450*/ 	.short	0x010a
        /*0452*/ 	.byte	0x05
	.zero		1


	//   ....[40]....
        /*0454*/ 	.word	0x00010320
        /*0458*/ 	.word	0x00000005
        /*045c*/ 	.word	0x00000000
        /*0460*/ 	.short	0x0101
        /*0462*/ 	.byte	0x3f
	.zero		1


	//   ....[41]....
        /*0464*/ 	.word	0x000115f0
        /*0468*/ 	.word	0x000000ff
        /*046c*/ 	.word	0x00000000
        /*0470*/ 	.short	0x0101
        /*0472*/ 	.byte	0x05
	.zero		1


	//   ....[42]....
        /*0474*/ 	.word	0x00012e60
        /*0478*/ 	.word	0x00000008
        /*047c*/ 	.word	0x00036840
        /*0480*/ 	.short	0x010a
        /*0482*/ 	.byte	0x3f
	.zero		1


	//   ....[43]....
        /*0484*/ 	.word	0x00013380
        /*0488*/ 	.word	0x00000012
        /*048c*/ 	.word	0x00036820
        /*0490*/ 	.short	0x010a
        /*0492*/ 	.byte	0x3f
	.zero		1


	//   ....[44]....
        /*0494*/ 	.word	0x000135f0
        /*0498*/ 	.word	0x00000003
        /*049c*/ 	.word	0x00036840
        /*04a0*/ 	.short	0x010a
        /*04a2*/ 	.byte	0x3f
	.zero		1


	//   ....[45]....
        /*04a4*/ 	.word	0x00013880
        /*04a8*/ 	.word	0x00000003
        /*04ac*/ 	.word	0x00000060
        /*04b0*/ 	.short	0x010a
        /*04b2*/ 	.byte	0x3f
	.zero		1


	//   ....[46]....
        /*04b4*/ 	.word	0x00013d60
        /*04b8*/ 	.word	0x00000002
        /*04bc*/ 	.word	0x00036840
        /*04c0*/ 	.short	0x010a
        /*04c2*/ 	.byte	0x3f
	.zero		1


	//   ....[47]....
        /*04c4*/ 	.word	0x00013ff0
        /*04c8*/ 	.word	0x00000002
        /*04cc*/ 	.word	0x00000060
        /*04d0*/ 	.short	0x010a
        /*04d2*/ 	.byte	0x3f
	.zero		1


	//   ....[48]....
        /*04d4*/ 	.word	0x00014440
        /*04d8*/ 	.word	0x00000002
        /*04dc*/ 	.word	0x00036840
        /*04e0*/ 	.short	0x010a
        /*04e2*/ 	.byte	0x3f
	.zero		1


	//   ....[49]....
        /*04e4*/ 	.word	0x000146f0
        /*04e8*/ 	.word	0x00000002
        /*04ec*/ 	.word	0x00000060
        /*04f0*/ 	.short	0x010a
        /*04f2*/ 	.byte	0x3f
	.zero		1


	//   ....[50]....
        /*04f4*/ 	.word	0x00014b20
        /*04f8*/ 	.word	0x00000003
        /*04fc*/ 	.word	0x00036860
        /*0500*/ 	.short	0x010a
        /*0502*/ 	.byte	0x3f
	.zero		1


	//   ....[51]....
        /*0504*/ 	.word	0x00014fa0
        /*0508*/ 	.word	0x00000007
        /*050c*/ 	.word	0x00036820
        /*0510*/ 	.short	0x010a
        /*0512*/ 	.byte	0x3f
	.zero		1


	//   ....[52]....
        /*0514*/ 	.word	0x000150f0
        /*0518*/ 	.word	0x00000005
        /*051c*/ 	.word	0x00000000
        /*0520*/ 	.short	0x010a
        /*0522*/ 	.byte	0x3f
	.zero		1


	//   ....[53]....
        /*0524*/ 	.word	0x00015160
        /*0528*/ 	.word	0x00000003
        /*052c*/ 	.word	0x00000000
        /*0530*/ 	.short	0x010a
        /*0532*/ 	.byte	0x3f
	.zero		1


	//   ....[54]....
        /*0534*/ 	.word	0x000151c0
        /*0538*/ 	.word	0x00000005
        /*053c*/ 	.word	0x00000000
        /*0540*/ 	.short	0x010a
        /*0542*/ 	.byte	0x3f
	.zero		1


	//   ....[55]....
        /*0544*/ 	.word	0x000151f0
        /*0548*/ 	.word	0x00000003
        /*054c*/ 	.word	0x00000000
        /*0550*/ 	.short	0x010a
        /*0552*/ 	.byte	0x3f
	.zero		1


	//   ....[56]....
        /*0554*/ 	.word	0x00015260
        /*0558*/ 	.word	0x00000003
        /*055c*/ 	.word	0x00036800
        /*0560*/ 	.short	0x010a
        /*0562*/ 	.byte	0x3f
	.zero		1


	//   ....[57]....
        /*0564*/ 	.word	0x000152b0
        /*0568*/ 	.word	0x00000000
        /*056c*/ 	.word	0x00036830
        /*0570*/ 	.short	0x010a
        /*0572*/ 	.byte	0x3f
	.zero		1


	//   ....[58]....
        /*0574*/ 	.word	0x00015310
        /*0578*/ 	.word	0x00000009
        /*057c*/ 	.word	0x00036830
        /*0580*/ 	.short	0x010a
        /*0582*/ 	.byte	0x3f
	.zero		1


	//   ....[59]....
        /*0584*/ 	.word	0x00015370
        /*0588*/ 	.word	0x00000009
        /*058c*/ 	.word	0x00036850
        /*0590*/ 	.short	0x010a
        /*0592*/ 	.byte	0x3f
	.zero		1


	//   ....[60]....
        /*0594*/ 	.word	0x000153d0
        /*0598*/ 	.word	0x00000009
        /*059c*/ 	.word	0x00036830
        /*05a0*/ 	.short	0x010a
        /*05a2*/ 	.byte	0x3f
	.zero		1


	//   ....[61]....
        /*05a4*/ 	.word	0x00015430
        /*05a8*/ 	.word	0x00000009
        /*05ac*/ 	.word	0x00036850
        /*05b0*/ 	.short	0x010a
        /*05b2*/ 	.byte	0x3f
	.zero		1


	//   ....[62]....
        /*05b4*/ 	.word	0x00015490
        /*05b8*/ 	.word	0x00000005
        /*05bc*/ 	.word	0x00036850
        /*05c0*/ 	.short	0x010a
        /*05c2*/ 	.byte	0x3f
	.zero		1


	//   ....[63]....
        /*05c4*/ 	.word	0x00015610
        /*05c8*/ 	.word	0x00000008
        /*05cc*/ 	.word	0x00036840
        /*05d0*/ 	.short	0x010a
        /*05d2*/ 	.byte	0x3f
	.zero		1


	//   ....[64]....
        /*05d4*/ 	.word	0x00015660
        /*05d8*/ 	.word	0x00000012
        /*05dc*/ 	.word	0x00036820
        /*05e0*/ 	.short	0x010a
        /*05e2*/ 	.byte	0x3f
	.zero		1


	//   ....[65]....
        /*05e4*/ 	.word	0x000156b0
        /*05e8*/ 	.word	0x00000003
        /*05ec*/ 	.word	0x00036840
        /*05f0*/ 	.short	0x010a
        /*05f2*/ 	.byte	0x3f
	.zero		1


	//   ....[66]....
        /*05f4*/ 	.word	0x00015700
        /*05f8*/ 	.word	0x00000003
        /*05fc*/ 	.word	0x00000060
        /*0600*/ 	.short	0x010a
        /*0602*/ 	.byte	0x3f
	.zero		1


	//   ....[67]....
        /*0604*/ 	.word	0x00015750
        /*0608*/ 	.word	0x00000002
        /*060c*/ 	.word	0x00036840
        /*0610*/ 	.short	0x010a
        /*0612*/ 	.byte	0x3f
	.zero		1


	//   ....[68]....
        /*0614*/ 	.word	0x000157a0
        /*0618*/ 	.word	0x00000002
        /*061c*/ 	.word	0x00000060
        /*0620*/ 	.short	0x010a
        /*0622*/ 	.byte	0x3f
	.zero		1


	//   ....[69]....
        /*0624*/ 	.word	0x000157f0
        /*0628*/ 	.word	0x00000002
        /*062c*/ 	.word	0x00036840
        /*0630*/ 	.short	0x010a
        /*0632*/ 	.byte	0x3f
	.zero		1


	//   ....[70]....
        /*0634*/ 	.word	0x00015840
        /*0638*/ 	.word	0x00000002
        /*063c*/ 	.word	0x00000060
        /*0640*/ 	.short	0x010a
        /*0642*/ 	.byte	0x3f
	.zero		1


	//   ....[71]....
        /*0644*/ 	.word	0x00015890
        /*0648*/ 	.word	0x00000003
        /*064c*/ 	.word	0x00036860
        /*0650*/ 	.short	0x010a
        /*0652*/ 	.byte	0x3f
	.zero		1


	//   ....[72]....
        /*0654*/ 	.word	0x00015970
        /*0658*/ 	.word	0x00000007
        /*065c*/ 	.word	0x00036820
        /*0660*/ 	.short	0x010a
        /*0662*/ 	.byte	0x3f
	.zero		1


	//   ....[73]....
        /*0664*/ 	.word	0x000159c0
        /*0668*/ 	.word	0x00000005
        /*066c*/ 	.word	0x00000000
        /*0670*/ 	.short	0x010a
        /*0672*/ 	.byte	0x3f
	.zero		1


	//   ....[74]....
        /*0674*/ 	.word	0x00015a10
        /*0678*/ 	.word	0x00000003
        /*067c*/ 	.word	0x00000000
        /*0680*/ 	.short	0x010a
        /*0682*/ 	.byte	0x3f
	.zero		1


	//   ....[75]....
        /*0684*/ 	.word	0x00015a60
        /*0688*/ 	.word	0x00000005
        /*068c*/ 	.word	0x00000000
        /*0690*/ 	.short	0x010a
        /*0692*/ 	.byte	0x3f
	.zero		1


	//----- nvinfo : EIATTR_NUM_MBARRIERS
	.align		4
.L_303:
        /*0694*/ 	.byte	0x03, 0x38
        /*0696*/ 	.short	0x0016


	//----- nvinfo : EIATTR_EXIT_INSTR_OFFSETS
	.align		4
        /*0698*/ 	.byte	0x04, 0x1c
        /*069a*/ 	.short	(.L_305 - .L_304)


	//   ....[0]....
.L_304:
        /*069c*/ 	.word	0x00000a00


	//   ....[1]....
        /*06a0*/ 	.word	0x00011fd0


	//   ....[2]....
        /*06a4*/ 	.word	0x00012030


	//   ....[3]....
        /*06a8*/ 	.word	0x00015010


	//   ....[4]....
        /*06ac*/ 	.word	0x00015240


	//----- nvinfo : EIATTR_MAX_THREADS
	.align		4
.L_305:
        /*06b0*/ 	.byte	0x04, 0x05
        /*06b2*/ 	.short	(.L_307 - .L_306)
.L_306:
        /*06b4*/ 	.word	0x00000180
        /*06b8*/ 	.word	0x00000001
        /*06bc*/ 	.word	0x00000001


	//----- nvinfo : EIATTR_CRS_STACK_SIZE
	.align		4
.L_307:
        /*06c0*/ 	.byte	0x04, 0x1e
        /*06c2*/ 	.short	(.L_309 - .L_308)
.L_308:
        /*06c4*/ 	.word	0x00000000


	//----- nvinfo : EIATTR_CBANK_PARAM_SIZE
	.align		4
.L_309:
        /*06c8*/ 	.byte	0x03, 0x19
        /*06ca*/ 	.short	0x0bf0


	//----- nvinfo : EIATTR_PARAM_CBANK
	.align		4
        /*06cc*/ 	.byte	0x04, 0x0a
        /*06ce*/ 	.short	(.L_311 - .L_310)
	.align		4
.L_310:
        /*06d0*/ 	.word	index@(.nv.constant0._ZN7cutlass13device_kernelIN5flash11enable_sm90INS1_16FlashAttnFwdSm90INS1_25CollectiveMainloopFwdSm90ILi2EN4cute5tupleIJNS5_1CILi1EEES8_S8_EEENS6_IJNS7_ILi128EEENS7_ILi112EEENS7_ILi192EEEEEELi192ENS_6half_tEfNS_4arch4Sm90ELb1ELb0ELb1ELb0ELb0ELb0ELb0ELb1ELb1ELb0ELb0ELb0EEENS1_21CollectiveEpilogueFwdINS6_IJSA_SC_SB_EEES9_SE_SG_Li256ELb0ELb0ELb0ELb0EEENS1_30DynamicPersistentTileSchedulerILi256ELi32ELb0ELb0ELb1EEEEEEEEEvNT_6ParamsE)
        /*06d4*/ 	.short	0x0210
        /*06d6*/ 	.short	0x0bf0


	//----- nvinfo : EIATTR_SW_WAR
	.align		4
.L_311:
        /*06d8*/ 	.byte	0x04, 0x36
        /*06da*/ 	.short	(.L_313 - .L_312)
.L_312:
        /*06dc*/ 	.word	0x00000008
.L_313:


//--------------------- .nv.info._ZN7cutlass13device_kernelIN5flash11enable_sm90INS1_16FlashAttnFwdSm90INS1_25CollectiveMainloopFwdSm90ILi2EN4cute5tupleIJNS5_1CILi1EEES8_S8_EEENS6_IJNS7_ILi128EEENS7_ILi112EEENS7_ILi192EEEEEELi192ENS_6half_tEfNS_4arch4Sm90ELb1ELb0ELb1ELb1ELb0ELb0ELb0ELb1ELb1ELb0ELb0ELb0EEENS1_21CollectiveEpilogueFwdINS6_IJSA_SC_SB_EEES9_SE_SG_Li256ELb1ELb0ELb0ELb0EEENS1_36VarlenDynamicPersistentTileSchedulerILi128ELi112ELi256ELi32ELb0ELb0ELb1ELb1ELb1ELb1EEEEEEEEEvNT_6ParamsE --------------------------
	.section	.nv.info._ZN7cutlass13device_kernelIN5flash11enable_sm90INS1_16FlashAttnFwdSm90INS1_25CollectiveMainloopFwdSm90ILi2EN4cute5tupleIJNS5_1CILi1EEES8_S8_EEENS6_IJNS7_ILi128EEENS7_ILi112EEENS7_ILi192EEEEEELi192ENS_6half_tEfNS_4arch4Sm90ELb1ELb0ELb1ELb1ELb0ELb0ELb0ELb1ELb1ELb0ELb0ELb0EEENS1_21CollectiveEpilogueFwdINS6_IJSA_SC_SB_EEES9_SE_SG_Li256ELb1ELb0ELb0ELb0EEENS1_36VarlenDynamicPersistentTileSchedulerILi128ELi112ELi256ELi32ELb0ELb0ELb1ELb1ELb1ELb1EEEEEEEEEvNT_6ParamsE,"",@"SHT_CUDA_INFO"
	.sectionflags	@""
	.align	4


	//----- nvinfo : EIATTR_CUDA_API_VERSION
	.align		4
        /*0000*/ 	.byte	0x04, 0x37
        /*0002*/ 	.short	(.L_315 - .L_314)
.L_314:
        /*0004*/ 	.word	0x00000082


	//----- nvinfo : EIATTR_KPARAM_INFO
	.align		4
.L_315:
        /*0008*/ 	.byte	0x04, 0x17
        /*000a*/ 	.short	(.L_317 - .L_316)
.L_316:
        /*000c*/ 	.word	0x00000000
        /*0010*/ 	.short	0x0000
        /*0012*/ 	.short	0x0070
        /*0014*/ 	.byte	0x00, 0xf0, 0x01, 0x28


	//----- nvinfo : EIATTR_SPARSE_MMA_MASK
	.align		4
.L_317:
        /*0018*/ 	.byte	0x03, 0x50
        /*001a*/ 	.short	0x0000


	//----- nvinfo : EIATTR_MAXREG_COUNT
	.align		4
        /*001c*/ 	.byte	0x03, 0x1b
        /*001e*/ 	.short	0x00a8


	//----- nvinfo : EIATTR_NUM_BARRIERS
	.align		4
        /*0020*/ 	.byte	0x02, 0x4c
        /*0022*/ 	.byte	0x09
	.zero		1


	//----- nvinfo : EIATTR_EXTERNS
	.align		4
        /*0024*/ 	.byte	0x04, 0x0f
        /*0026*/ 	.short	(.L_319 - .L_318)


	//   ....[0]....
	.align		4
.L_318:
        /*0028*/ 	.word	index@(__assertfail)


	//----- nvinfo : EIATTR_ANNOTATIONS
	.align		4
.L_319:
        /*002c*/ 	.byte	0x04, 0x55
        /*002e*/ 	.short	(.L_321 - .L_320)


	//   ....[0]....
.L_320:
        /* <DEDUP_REMOVED lines=33> */


	//----- nvinfo : EIATTR_MERCURY_ISA_VERSION
	.align		4
.L_321:
        /*0230*/ 	.byte	0x03, 0x5f
        /*0232*/ 	.short	0x0101


	//----- nvinfo : EIATTR_UNUSED_LOAD_BYTE_OFFSET
	.align		4
        /*0234*/ 	.byte	0x04, 0x44
        /*0236*/ 	.short	(.L_323 - .L_322)


	//   ....[0]....
.L_322:
        /*0238*/ 	.word	0x00000a40
        /*023c*/ 	.word	0x0000fff0


	//   ....[1]....
        /*0240*/ 	.word	0x00010790
        /*0244*/ 	.word	0x0000fff0


	//----- nvinfo : EIATTR_INT_WARP_WIDE_INSTR_OFFSETS
	.align		4
.L_323:
        /*0248*/ 	.byte	0x04, 0x31
        /*024a*/ 	.short	(.L_325 - .L_324)


	//   ....[0]....
.L_324:
        /*024c*/ 	.word	0x00000160


	//   ....[1]....
        /*0250*/ 	.word	0x000001a0


	//   ....[2]....
        /*0254*/ 	.word	0x00000210


	//   ....[3]....
        /*0258*/ 	.word	0x000141a0


	//   ....[4]....
        /*025c*/ 	.word	0x00014240


	//   ....[5]....
        /*0260*/ 	.word	0x000146d0


	//   ....[6]....
        /*0264*/ 	.word	0x00014700


	//   ....[7]....
        /*0268*/ 	.word	0x00014910


	//   ....[8]....
        /*026c*/ 	.word	0x00014a00


	//   ....[9]....
        /*0270*/ 	.word	0x00016e00


	//   ....[10]....
        /*0274*/ 	.word	0x00016ea0


	//----- nvinfo : EIATTR_COOP_GROUP_MASK_REGIDS
	.align		4
.L_325:
        /*0278*/ 	.byte	0x04, 0x29
        /*027a*/ 	.short	(.L_327 - .L_326)


	//   ....[0]....
.L_326:
        /*027c*/ 	.word	0xffffffff


	//   ....[1]....
        /*0280*/ 	.word	0xffffffff


	//   ....[2]....
        /*0284*/ 	.word	0xffffffff


	//   ....[3]....
        /*0288*/ 	.word	0xffffffff


	//   ....[4]....
        /*028c*/ 	.word	0xffffffff


	//   ....[5]....
        /*0290*/ 	.word	0xffffffff


	//   ....[6]....
        /*0294*/ 	.word	0xffffffff


	//   ....[7]....
        /*0298*/ 	.word	0xffffffff


	//   ....[8]....
        /*029c*/ 	.word	0xffffffff


	//   ....[9]....
        /*02a0*/ 	.word	0xffffffff


	//   ....[10]....
        /*02a4*/ 	.word	0xffffffff


	//   ....[11]....
        /*02a8*/ 	.word	0xffffffff


	//   ....[12]....
        /*02ac*/ 	.word	0xffffffff


	//   ....[13]....
        /*02b0*/ 	.word	0xffffffff


	//   ....[14]....
        /*02b4*/ 	.word	0xffffffff


	//   ....[15]....
        /*02b8*/ 	.word	0xffffffff


	//   ....[16]....
        /*02bc*/ 	.word	0xffffffff


	//   ....[17]....
        /*02c0*/ 	.word	0xffffffff


	//   ....[18]....
        /*02c4*/ 	.word	0xffffffff


	//   ....[19]....
        /*02c8*/ 	.word	0xffffffff


	//   ....[20]....
        /*02cc*/ 	.word	0xffffffff


	//   ....[21]....
        /*02d0*/ 	.word	0xffffffff


	//   ....[22]....
        /*02d4*/ 	.word	0xffffffff


	//   ....[23]....
        /*02d8*/ 	.word	0xffffffff


	//   ....[24]....
        /*02dc*/ 	.word	0xffffffff


	//   ....[25]....
        /*02e0*/ 	.word	0xffffffff


	//   ....[26]....
        /*02e4*/ 	.word	0xffffffff


	//   ....[27]....
        /*02e8*/ 	.word	0xffffffff


	//   ....[28]....
        /*02ec*/ 	.word	0xffffffff


	//   ....[29]....
        /*02f0*/ 	.word	0xffffffff


	//   ....[30]....
        /*02f4*/ 	.word	0xffffffff


	//   ....[31]....
        /*02f8*/ 	.word	0xffffffff


	//   ....[32]....
        /*02fc*/ 	.word	0xffffffff


	//   ....[33]....
        /*0300*/ 	.word	0xffffffff


	//   ....[34]....
        /*0304*/ 	.word	0xffffffff


	//   ....[35]....
        /*0308*/ 	.word	0xffffffff


	//   ....[36]....
        /*030c*/ 	.word	0xffffffff


	//   ....[37]....
        /*0310*/ 	.word	0xffffffff


	//   ....[38]....
        /*0314*/ 	.word	0xffffffff


	//   ....[39]....
        /*0318*/ 	.word	0xffffffff


	//   ....[40]....
        /*031c*/ 	.word	0xffffffff


	//   ....[41]....
        /*0320*/ 	.word	0xffffffff


	//   ....[42]....
        /*0324*/ 	.word	0xffffffff


	//   ....[43]....
        /*0328*/ 	.word	0xffffffff


	//   ....[44]....
        /*032c*/ 	.word	0xffffffff


	//   ....[45]....
        /*0330*/ 	.word	0xffffffff


	//   ....[46]....
        /*0334*/ 	.word	0xffffffff


	//   ....[47]....
        /*0338*/ 	.word	0xffffffff


	//   ....[48]....
        /*033c*/ 	.word	0xffffffff


	//   ....[49]....
        /*0340*/ 	.word	0xffffffff


	//   ....[50]....
        /*0344*/ 	.word	0xffffffff


	//   ....[51]....
        /*0348*/ 	.word	0xffffffff


	//   ....[52]....
        /*034c*/ 	.word	0xffffffff


	//   ....[53]....
        /*0350*/ 	.word	0xffffffff


	//   ....[54]....
        /*0354*/ 	.word	0xffffffff


	//   ....[55]....
        /*0358*/ 	.word	0xffffffff


	//   ....[56]....
        /*035c*/ 	.word	0xffffffff


	//   ....[57]....
        /*0360*/ 	.word	0xffffffff


	//   ....[58]....
        /*0364*/ 	.word	0x0500000f


	//   ....[59]....
        /*0368*/ 	.word	0x0500000f


	//   ....[60]....
        /*036c*/ 	.word	0x0500000f


	//   ....[61]....
        /*0370*/ 	.word	0x0500000f


	//   ....[62]....
        /*0374*/ 	.word	0x0500000f


	//   ....[63]....
        /*0378*/ 	.word	0x0500000f


	//   ....[64]....
        /*037c*/ 	.word	0x0500000f


	//   ....[65]....
        /*0380*/ 	.word	0x0500000f


	//   ....[66]....
        /*0384*/ 	.word	0x0500000f


	//   ....[67]....
        /*0388*/ 	.word	0x0500000f


	//   ....[68]....
        /*038c*/ 	.word	0x0500000f


	//   ....[69]....
        /*0390*/ 	.word	0x0500000f


	//   ....[70]....
        /*0394*/ 	.word	0x0500000f


	//   ....[71]....
        /*0398*/ 	.word	0x0500000f


	//   ....[72]....
        /*039c*/ 	.word	0x0500000f


	//   ....[73]....
        /*03a0*/ 	.word	0x0500000f


	//   ....[74]....
        /*03a4*/ 	.word	0x0500000f


	//   ....[75]....
        /*03a8*/ 	.word	0x0500000f


	//   ....[76]....
        /*03ac*/ 	.word	0x0500000f


	//----- nvinfo : EIATTR_COOP_GROUP_INSTR_OFFSETS
	.align		4
.L_327:
        /*03b0*/ 	.byte	0x04, 0x28
        /*03b2*/ 	.short	(.L_329 - .L_328)


	//   ....[0]....
.L_328:
        /*03b4*/ 	.word	0x00000060


	//   ....[1]....
        /*03b8*/ 	.word	0x00000170


	//   ....[2]....
        /*03bc*/ 	.word	0x000001c0


	//   ....[3]....
        /*03c0*/ 	.word	0x000003f0


	//   ....[4]....
        /*03c4*/ 	.word	0x00000550


	//   ....[5]....
        /*03c8*/ 	.word	0x00000670


	//   ....[6]....
        /*03cc*/ 	.word	0x000007d0


	//   ....[7]....
        /*03d0*/ 	.word	0x000017c0


	//   ....[8]....
        /*03d4*/ 	.word	0x00004ee0


	//   ....[9]....
        /*03d8*/ 	.word	0x00004fd0


	//   ....[10]....
        /*03dc*/ 	.word	0x00005910


	//   ....[11]....
        /*03e0*/ 	.word	0x00005990


	//   ....[12]....
        /*03e4*/ 	.word	0x00009ee0


	//   ....[13]....
        /*03e8*/ 	.word	0x0000a010


	//   ....[14]....
        /*03ec*/ 	.word	0x0000a7d0


	//   ....[15]....
        /*03f0*/ 	.word	0x0000a830


	//   ....[16]....
        /*03f4*/ 	.word	0x0000e510


	//   ....[17]....
        /*03f8*/ 	.word	0x0000e540


	//   ....[18]....
        /*03fc*/ 	.word	0x0000e950


	//   ....[19]....
        /*0400*/ 	.word	0x0000ea60


	//   ....[20]....
        /*0404*/ 	.word	0x0000fc90


	//   ....[21]....
        /*0408*/ 	.word	0x0000fcd0


	//   ....[22]....
        /*040c*/ 	.word	0x0000fdc0


	//   ....[23]....
        /*0410*/ 	.word	0x0000fde0


	//   ....[24]....
        /*0414*/ 	.word	0x00012f20


	//   ....[25]....
        /*0418*/ 	.word	0x000130b0


	//   ....[26]....
        /*041c*/ 	.word	0x000130e0


	//   ....[27]....
        /*0420*/ 	.word	0x00013120


	//   ....[28]....
        /*0424*/ 	.word	0x00013190


	//   ....[29]....
        /*0428*/ 	.word	0x000131f0


	//   ....[30]....
        /*042c*/ 	.word	0x00013230


	//   ....[31]....
        /*0430*/ 	.word	0x000133e0


	//   ....[32]....
        /*0434*/ 	.word	0x00013440


	//   ....[33]....
        /*0438*/ 	.word	0x00013480


	//   ....[34]....
        /*043c*/ 	.word	0x000134c0


	//   ....[35]....
        /*0440*/ 	.word	0x000134f0


	//   ....[36]....
        /*0444*/ 	.word	0x00013520


	//   ....[37]....
        /*0448*/ 	.word	0x000135c0


	//   ....[38]....
        /*044c*/ 	.word	0x00013620


	//   ....[39]....
        /*0450*/ 	.word	0x000136b0


	//   ....[40]....
        /*0454*/ 	.word	0x00017310


	//   ....[41]....
        /*0458*/ 	.word	0x00017320


	//   ....[42]....
        /*045c*/ 	.word	0x00017440


	//   ....[43]....
        /*0460*/ 	.word	0x000174a0


	//   ....[44]....
        /*0464*/ 	.word	0x000174e0


	//   ....[45]....
        /*0468*/ 	.word	0x00017520


	//   ....[46]....
        /*046c*/ 	.word	0x00017550


	//   ....[47]....
        /*0470*/ 	.word	0x00017580


	//   ....[48]....
        /*0474*/ 	.word	0x00017720


	//   ....[49]....
        /*0478*/ 	.word	0x00017780


	//   ....[50]....
        /*047c*/ 	.word	0x000177c0


	//   ....[51]....
        /*0480*/ 	.word	0x00017800


	//   ....[52]....
        /*0484*/ 	.word	0x00017830


	//   ....[53]....
        /*0488*/ 	.word	0x00017860


	//   ....[54]....
        /*048c*/ 	.word	0x00017920


	//   ....[55]....
        /*0490*/ 	.word	0x00017940


	//   ....[56]....
        /*0494*/ 	.word	0x000179b0


	//   ....[57]....
        /*0498*/ 	.word	0x00018050


	//   ....[58]....
        /*049c*/ 	.word	0x00018640


	//   ....[59]....
        /*04a0*/ 	.word	0x00018a60


	//   ....[60]....
        /*04a4*/ 	.word	0x00018af0


	//   ....[61]....
        /*04a8*/ 	.word	0x00018b90


	//   ....[62]....
        /*04ac*/ 	.word	0x00018c40


	//   ....[63]....
        /*04b0*/ 	.word	0x00018cc0


	//   ....[64]....
        /*04b4*/ 	.word	0x00018d40


	//   ....[65]....
        /*04b8*/ 	.word	0x00018dc0


	//   ....[66]....
        /*04bc*/ 	.word	0x00018e40


	//   ....[67]....
        /*04c0*/ 	.word	0x00018ed0


	//   ....[68]....
        /*04c4*/ 	.word	0x00018f80


	//   ....[69]....
        /*04c8*/ 	.word	0x00019000


	//   ....[70]....
        /*04cc*/ 	.word	0x00019080


	//   ....[71]....
        /*04d0*/ 	.word	0x00019100


	//   ....[72]....
        /*04d4*/ 	.word	0x00019180


	//   ....[73]....
        /*04d8*/ 	.word	0x000191f0


	//   ....[74]....
        /*04dc*/ 	.word	0x00019290


	//   ....[75]....
        /*04e0*/ 	.word	0x00019320


	//   ....[76]....
        /*04e4*/ 	.word	0x00019450


	//----- nvinfo : EIATTR_REG_RECONFIG
	.align		4
.L_329:
        /*04e8*/ 	.byte	0x01, 0x54
	.zero		2


	//----- nvinfo : EIATTR_SYSCALL_OFFSETS
	.align		4
        /*04ec*/ 	.byte	0x04, 0x46
        /*04ee*/ 	.short	(.L_331 - .L_330)


	//   ....[0]....
.L_330:
        /*04f0*/ 	.word	0x000019a0


	//   ....[1]....
        /*04f4*/ 	.word	0x000143d0


	//   ....[2]....
        /*04f8*/ 	.word	0x00014510


	//   ....[3]....
        /*04fc*/ 	.word	0x00014610


	//----- nvinfo : EIATTR_MBARRIER_INSTR_OFFSETS
	.align		4
.L_331:
        /*0500*/ 	.byte	0x04, 0x39
        /*0502*/ 	.short	(.L_333 - .L_332)


	//   ....[0]....
.L_332:
        /*0504*/ 	.word	0x000002a0
        /*0508*/ 	.word	0x000000ff
        /*050c*/ 	.word	0x00036800
        /*0510*/ 	.short	0x0100
        /*0512*/ 	.byte	0x08
	.zero		1


	//   ....[1]....
        /*0514*/ 	.word	0x000002b0
        /*0518*/ 	.word	0x000000ff
        /*051c*/ 	.word	0x00036820
        /*0520*/ 	.short	0x0100
        /*0522*/ 	.byte	0x08
	.zero		1


	//   ....[2]....
        /*0524*/ 	.word	0x000003a0
        /*0528*/ 	.word	0x000000ff
        /*052c*/ 	.word	0x00036830
        /*0530*/ 	.short	0x0100
        /*0532*/ 	.byte	0x08
	.zero		1


	//   ....[3]....
        /*0534*/ 	.word	0x000003b0
        /*0538*/ 	.word	0x000000ff
        /*053c*/ 	.word	0x00036840
        /*0540*/ 	.short	0x0100
        /*0542*/ 	.byte	0x08
	.zero		1


	//   ....[4]....
        /*0544*/ 	.word	0x000003c0
        /*0548*/ 	.word	0x000000ff
        /*054c*/ 	.word	0x00036838
        /*0550*/ 	.short	0x0100
        /*0552*/ 	.byte	0x08
	.zero		1


	//   ....[5]....
        /*0554*/ 	.word	0x000003d0
        /*0558*/ 	.word	0x000000ff
        /*055c*/ 	.word	0x00036848
        /*0560*/ 	.short	0x0100
        /*0562*/ 	.byte	0x08
	.zero		1


	//   ....[6]....
        /*0564*/ 	.word	0x00000500
        /*0568*/ 	.word	0x000000ff
        /*056c*/ 	.word	0x00036850
        /*0570*/ 	.short	0x0100
        /*0572*/ 	.byte	0x08
	.zero		1


	//   ....[7]....
        /*0574*/ 	.word	0x00000510
        /*0578*/ 	.word	0x000000ff
        /*057c*/ 	.word	0x00036860
        /*0580*/ 	.short	0x0100
        /*0582*/ 	.byte	0x08
	.zero		1


	//   ....[8]....
        /*0584*/ 	.word	0x00000520
        /*0588*/ 	.word	0x000000ff
        /*058c*/ 	.word	0x00036858
        /*0590*/ 	.short	0x0100
        /*0592*/ 	.byte	0x08
	.zero		1


	//   ....[9]....
        /*0594*/ 	.word	0x00000530
        /*0598*/ 	.word	0x000000ff
        /*059c*/ 	.word	0x00036868
        /*05a0*/ 	.short	0x0100
        /*05a2*/ 	.byte	0x08
	.zero		1


	//   ....[10]....
        /*05a4*/ 	.word	0x00000620
        /*05a8*/ 	.word	0x000000ff
        /*05ac*/ 	.word	0x00036870
        /*05b0*/ 	.short	0x0100
        /*05b2*/ 	.byte	0x06
	.zero		1


	//   ....[11]....
        /*05b4*/ 	.word	0x00000630
        /*05b8*/ 	.word	0x000000ff
        /*05bc*/ 	.word	0x00036880
        /*05c0*/ 	.short	0x0100
        /*05c2*/ 	.byte	0x06
	.zero		1


	//   ....[12]....
        /*05c4*/ 	.word	0x00000640
        /*05c8*/ 	.word	0x000000ff
        /*05cc*/ 	.word	0x00036878
        /*05d0*/ 	.short	0x0100
        /*05d2*/ 	.byte	0x06
	.zero		1


	//   ....[13]....
        /*05d4*/ 	.word	0x00000650
        /*05d8*/ 	.word	0x000000ff
        /*05dc*/ 	.word	0x00036888
        /*05e0*/ 	.short	0x0100
        /*05e2*/ 	.byte	0x06
	.zero		1


	//   ....[14]....
        /*05e4*/ 	.word	0x00000780
        /*05e8*/ 	.word	0x000000ff
        /*05ec*/ 	.word	0x00036890
        /*05f0*/ 	.short	0x0100
        /*05f2*/ 	.byte	0x08
	.zero		1


	//   ....[15]....
        /*05f4*/ 	.word	0x00000790
        /*05f8*/ 	.word	0x000000ff
        /*05fc*/ 	.word	0x000368a0
        /*0600*/ 	.short	0x0100
        /*0602*/ 	.byte	0x08
	.zero		1


	//   ....[16]....
        /*0604*/ 	.word	0x000007a0
        /*0608*/ 	.word	0x000000ff
        /*060c*/ 	.word	0x00036898
        /*0610*/ 	.short	0x0100
        /*0612*/ 	.byte	0x08
	.zero		1


	//   ....[17]....
        /*0614*/ 	.word	0x000007b0
        /*0618*/ 	.word	0x000000ff
        /*061c*/ 	.word	0x000368a8
        /*0620*/ 	.short	0x0100
        /*0622*/ 	.byte	0x08
	.zero		1


	//   ....[18]....
        /*0624*/ 	.word	0x000008e0
        /*0628*/ 	.word	0x000000ff
        /*062c*/ 	.word	0x000368b0
        /*0630*/ 	.short	0x0100
        /*0632*/ 	.byte	0x08
	.zero		1


	//   ....[19]....
        /*0634*/ 	.word	0x000008f0
        /*0638*/ 	.word	0x000000ff
        /*063c*/ 	.word	0x000368c0
        /*0640*/ 	.short	0x0100
        /*0642*/ 	.byte	0x08
	.zero		1


	//   ....[20]....
        /*0644*/ 	.word	0x00000900
        /*0648*/ 	.word	0x000000ff
        /*064c*/ 	.word	0x000368b8
        /*0650*/ 	.short	0x0100
        /*0652*/ 	.byte	0x08
	.zero		1


	//   ....[21]....
        /*0654*/ 	.word	0x00000910
        /*0658*/ 	.word	0x000000ff
        /*065c*/ 	.word	0x000368c8
        /*0660*/ 	.short	0x0100
        /*0662*/ 	.byte	0x08
	.zero		1


	//   ....[22]....
        /*0664*/ 	.word	0x00001a40
        /*0668*/ 	.word	0x000000ff
        /*066c*/ 	.word	0x00036800
        /*0670*/ 	.short	0x010a
        /*0672*/ 	.byte	0x26
	.zero		1


	//   ....[23]....
        /*0674*/ 	.word	0x00001ac0
        /*0678*/ 	.word	0x00000000
        /*067c*/ 	.word	0x00036830
        /*0680*/ 	.short	0x010a
        /*0682*/ 	.byte	0x3f
	.zero		1


	//   ....[24]....
        /*0684*/ 	.word	0x00001b30
        /*0688*/ 	.word	0x00000000
        /*068c*/ 	.word	0x00036830
        /*0690*/ 	.short	0x010a
        /*0692*/ 	.byte	0x3f
	.zero		1


	//   ....[25]....
        /*0694*/ 	.word	0x00004d80
        /*0698*/ 	.word	0x00000000
        /*069c*/ 	.word	0x00000000
        /*06a0*/ 	.short	0x0101
        /*06a2*/ 	.byte	0x3f
	.zero		1


	//   ....[26]....
        /*06a4*/ 	.word	0x000069f0
        /*06a8*/ 	.word	0x000000ff
        /*06ac*/ 	.word	0x00036830
        /*06b0*/ 	.short	0x010a
        /*06b2*/ 	.byte	0x25
	.zero		1


	//   ....[27]....
        /*06b4*/ 	.word	0x00006a30
        /*06b8*/ 	.word	0x000000ff
        /*06bc*/ 	.word	0x00036830
        /*06c0*/ 	.short	0x010a
        /*06c2*/ 	.byte	0x25
	.zero		1


	//   ....[28]....
        /*06c4*/ 	.word	0x00008f80
        /*06c8*/ 	.word	0x000000ff
        /*06cc*/ 	.word	0x00036850
        /*06d0*/ 	.short	0x010a
        /*06d2*/ 	.byte	0x04
	.zero		1


	//   ....[29]....
        /*06d4*/ 	.word	0x00008fc0
        /*06d8*/ 	.word	0x000000ff
        /*06dc*/ 	.word	0x00036850
        /*06e0*/ 	.short	0x010a
        /*06e2*/ 	.byte	0x04
	.zero		1


	//   ....[30]....
        /*06e4*/ 	.word	0x0000af70
        /*06e8*/ 	.word	0x00000003
        /*06ec*/ 	.word	0x00000000
        /*06f0*/ 	.short	0x0101
        /*06f2*/ 	.byte	0x3f
	.zero		1


	//   ....[31]....
        /*06f4*/ 	.word	0x0000afa0
        /*06f8*/ 	.word	0x0000008b
        /*06fc*/ 	.word	0x00000000
        /*0700*/ 	.short	0x0101
        /*0702*/ 	.byte	0x3f
	.zero		1


	//   ....[32]....
        /*0704*/ 	.word	0x0000b450
        /*0708*/ 	.word	0x000000ff
        /*070c*/ 	.word	0x00036830
        /*0710*/ 	.short	0x010a
        /*0712*/ 	.byte	0x04
	.zero		1


	//   ....[33]....
        /*0714*/ 	.word	0x0000b490
        /*0718*/ 	.word	0x000000ff
        /*071c*/ 	.word	0x00036830
        /*0720*/ 	.short	0x010a
        /*0722*/ 	.byte	0x04
	.zero		1


	//   ....[34]....
        /*0724*/ 	.word	0x0000d9e0
        /*0728*/ 	.word	0x000000ff
        /*072c*/ 	.word	0x00036850
        /*0730*/ 	.short	0x010a
        /*0732*/ 	.byte	0x0e
	.zero		1


	//   ....[35]....
        /*0734*/ 	.word	0x0000da20
        /*0738*/ 	.word	0x000000ff
        /*073c*/ 	.word	0x00036850
        /*0740*/ 	.short	0x010a
        /*0742*/ 	.byte	0x0e
	.zero		1


	//   ....[36]....
        /*0744*/ 	.word	0x0000f0a0
        /*0748*/ 	.word	0x0000000b
        /*074c*/ 	.word	0x00000000
        /*0750*/ 	.short	0x0101
        /*0752*/ 	.byte	0x3f
	.zero		1


	//   ....[37]....
        /*0754*/ 	.word	0x0000f0f0
        /*0758*/ 	.word	0x0000000f
        /*075c*/ 	.word	0x00000000
        /*0760*/ 	.short	0x0101
        /*0762*/ 	.byte	0x3f
	.zero		1


	//   ....[38]....
        /*0764*/ 	.word	0x0000fc00
        /*0768*/ 	.word	0x000000ff
        /*076c*/ 	.word	0x00036850
        /*0770*/ 	.short	0x010a
        /*0772*/ 	.byte	0x05
	.zero		1


	//   ....[39]....
        /*0774*/ 	.word	0x0000fc40
        /*0778*/ 	.word	0x000000ff
        /*077c*/ 	.word	0x00036850
        /*0780*/ 	.short	0x010a
        /*0782*/ 	.byte	0x05
	.zero		1


	//   ....[40]....
        /*0784*/ 	.word	0x00010130
        /*0788*/ 	.word	0x00000005
        /*078c*/ 	.word	0x00000000
        /*0790*/ 	.short	0x0101
        /*0792*/ 	.byte	0x3f
	.zero		1


	//   ....[41]....
        /*0794*/ 	.word	0x00011b60
        /*0798*/ 	.word	0x0000002a
        /*079c*/ 	.word	0x00000000
        /*07a0*/ 	.short	0x0101
        /*07a2*/ 	.byte	0x3f
	.zero		1


	//   ....[42]....
        /*07a4*/ 	.word	0x00014d50
        /*07a8*/ 	.word	0x00000008
        /*07ac*/ 	.word	0x00036840
        /*07b0*/ 	.short	0x010a
        /*07b2*/ 	.byte	0x3f
	.zero		1


	//   ....[43]....
        /*07b4*/ 	.word	0x00015300
        /*07b8*/ 	.word	0x00000009
        /*07bc*/ 	.word	0x00036820
        /*07c0*/ 	.short	0x010a
        /*07c2*/ 	.byte	0x3f
	.zero		1


	//   ....[44]....
        /*07c4*/ 	.word	0x00015630
        /*07c8*/ 	.word	0x00000002
        /*07cc*/ 	.word	0x00036840
        /*07d0*/ 	.short	0x010a
        /*07d2*/ 	.byte	0x3f
	.zero		1


	//   ....[45]....
        /*07d4*/ 	.word	0x00015930
        /*07d8*/ 	.word	0x00000003
        /*07dc*/ 	.word	0x00000060
        /*07e0*/ 	.short	0x010a
        /*07e2*/ 	.byte	0x3f
	.zero		1


	//   ....[46]....
        /*07e4*/ 	.word	0x00015f50
        /*07e8*/ 	.word	0x00000002
        /*07ec*/ 	.word	0x00036840
        /*07f0*/ 	.short	0x010a
        /*07f2*/ 	.byte	0x3f
	.zero		1


	//   ....[47]....
        /*07f4*/ 	.word	0x00016250
        /*07f8*/ 	.word	0x00000003
        /*07fc*/ 	.word	0x00000060
        /*0800*/ 	.short	0x010a
        /*0802*/ 	.byte	0x3f
	.zero		1


	//   ....[48]....
        /*0804*/ 	.word	0x00016780
        /*0808*/ 	.word	0x00000002
        /*080c*/ 	.word	0x00036840
        /*0810*/ 	.short	0x010a
        /*0812*/ 	.byte	0x3f
	.zero		1


	//   ....[49]....
        /*0814*/ 	.word	0x00016a90
        /*0818*/ 	.word	0x00000002
        /*081c*/ 	.word	0x00000060
        /*0820*/ 	.short	0x010a
        /*0822*/ 	.byte	0x3f
	.zero		1


	//   ....[50]....
        /*0824*/ 	.word	0x00016f60
        /*0828*/ 	.word	0x00000003
        /*082c*/ 	.word	0x00036860
        /*0830*/ 	.short	0x010a
        /*0832*/ 	.byte	0x3f
	.zero		1


	//   ....[51]....
        /*0834*/ 	.word	0x00017fd0
        /*0838*/ 	.word	0x00000000
        /*083c*/ 	.word	0x00036820
        /*0840*/ 	.short	0x010a
        /*0842*/ 	.byte	0x3f
	.zero		1


	//   ....[52]....
        /*0844*/ 	.word	0x000181b0
        /*0848*/ 	.word	0x00000006
        /*084c*/ 	.word	0x00000000
        /*0850*/ 	.short	0x010a
        /*0852*/ 	.byte	0x3f
	.zero		1


	//   ....[53]....
        /*0854*/ 	.word	0x00018220
        /*0858*/ 	.word	0x00000007
        /*085c*/ 	.word	0x00000000
        /*0860*/ 	.short	0x010a
        /*0862*/ 	.byte	0x3f
	.zero		1


	//   ....[54]....
        /*0864*/ 	.word	0x00018290
        /*0868*/ 	.word	0x00000004
        /*086c*/ 	.word	0x00000000
        /*0870*/ 	.short	0x010a
        /*0872*/ 	.byte	0x3f
	.zero		1


	//   ....[55]....
        /*0874*/ 	.word	0x000182c0
        /*0878*/ 	.word	0x00000003
        /*087c*/ 	.word	0x00000000
        /*0880*/ 	.short	0x010a
        /*0882*/ 	.byte	0x3f
	.zero		1


	//   ....[56]....
        /*0884*/ 	.word	0x00018330
        /*0888*/ 	.word	0x00000003
        /*088c*/ 	.word	0x00036800
        /*0890*/ 	.short	0x010a
        /*0892*/ 	.byte	0x3f
	.zero		1


	//   ....[57]....
        /*0894*/ 	.word	0x00018380
        /*0898*/ 	.word	0x00000000
        /*089c*/ 	.word	0x00036830
        /*08a0*/ 	.short	0x010a
        /*08a2*/ 	.byte	0x3f
	.zero		1


	//   ....[58]....
        /*08a4*/ 	.word	0x000183e0
        /*08a8*/ 	.word	0x00000007
        /*08ac*/ 	.word	0x00036830
        /*08b0*/ 	.short	0x010a
        /*08b2*/ 	.byte	0x3f
	.zero		1


	//   ....[59]....
        /*08b4*/ 	.word	0x00018440
        /*08b8*/ 	.word	0x00000007
        /*08bc*/ 	.word	0x00036850
        /*08c0*/ 	.short	0x010a
        /*08c2*/ 	.byte	0x3f
	.zero		1


	//   ....[60]....
        /*08c4*/ 	.word	0x000184a0
        /*08c8*/ 	.word	0x00000007
        /*08cc*/ 	.word	0x00036830
        /*08d0*/ 	.short	0x010a
        /*08d2*/ 	.byte	0x3f
	.zero		1


	//   ....[61]....
        /*08d4*/ 	.word	0x00018500
        /*08d8*/ 	.word	0x00000007
        /*08dc*/ 	.word	0x00036850
        /*08e0*/ 	.short	0x010a
        /*08e2*/ 	.byte	0x3f
	.zero		1


	//   ....[62]....
        /*08e4*/ 	.word	0x00018560
        /*08e8*/ 	.word	0x00000005
        /*08ec*/ 	.word	0x00036850
        /*08f0*/ 	.short	0x010a
        /*08f2*/ 	.byte	0x3f
	.zero		1


	//   ....[63]....
        /*08f4*/ 	.word	0x00018700
        /*08f8*/ 	.word	0x00000008
        /*08fc*/ 	.word	0x00036840
        /*0900*/ 	.short	0x010a
        /*0902*/ 	.byte	0x3f
	.zero		1


	//   ....[64]....
        /*0904*/ 	.word	0x00018780
        /*0908*/ 	.word	0x00000008
        /*090c*/ 	.word	0x00036820
        /*0910*/ 	.short	0x010a
        /*0912*/ 	.byte	0x3f
	.zero		1


	//   ....[65]....
        /*0914*/ 	.word	0x000187d0
        /*0918*/ 	.word	0x00000002
        /*091c*/ 	.word	0x00036840
        /*0920*/ 	.short	0x010a
        /*0922*/ 	.byte	0x3f
	.zero		1


	//   ....[66]....
        /*0924*/ 	.word	0x00018820
        /*0928*/ 	.word	0x00000003
        /*092c*/ 	.word	0x00000060
        /*0930*/ 	.short	0x010a
        /*0932*/ 	.byte	0x3f
	.zero		1


	//   ....[67]....
        /*0934*/ 	.word	0x00018870
        /*0938*/ 	.word	0x00000002
        /*093c*/ 	.word	0x00036840
        /*0940*/ 	.short	0x010a
        /*0942*/ 	.byte	0x3f
	.zero		1


	//   ....[68]....
        /*0944*/ 	.word	0x000188c0
        /*0948*/ 	.word	0x00000003
        /*094c*/ 	.word	0x00000060
        /*0950*/ 	.short	0x010a
        /*0952*/ 	.byte	0x3f
	.zero		1


	//   ....[69]....
        /*0954*/ 	.word	0x00018910
        /*0958*/ 	.word	0x00000002
        /*095c*/ 	.word	0x00036840
        /*0960*/ 	.short	0x010a
        /*0962*/ 	.byte	0x3f
	.zero		1


	//   ....[70]....
        /*0964*/ 	.word	0x00018960
        /*0968*/ 	.word	0x00000002
        /*096c*/ 	.word	0x00000060
        /*0970*/ 	.short	0x010a
        /*0972*/ 	.byte	0x3f
	.zero		1


	//   ....[71]....
        /*0974*/ 	.word	0x000189b0
        /*0978*/ 	.word	0x00000003
        /*097c*/ 	.word	0x00036860
        /*0980*/ 	.short	0x010a
        /*0982*/ 	.byte	0x3f
	.zero		1


	//   ....[72]....
        /*0984*/ 	.word	0x00019370
        /*0988*/ 	.word	0x00000000
        /*098c*/ 	.word	0x00036820
        /*0990*/ 	.short	0x010a
        /*0992*/ 	.byte	0x3f
	.zero		1


	//   ....[73]....
        /*0994*/ 	.word	0x00019510
        /*0998*/ 	.word	0x00000006
        /*099c*/ 	.word	0x00000000
        /*09a0*/ 	.short	0x010a
        /*09a2*/ 	.byte	0x3f
	.zero		1


	//   ....[74]....
        /*09a4*/ 	.word	0x00019560
        /*09a8*/ 	.word	0x00000007
        /*09ac*/ 	.word	0x00000000
        /*09b0*/ 	.short	0x010a
        /*09b2*/ 	.byte	0x3f
	.zero		1


	//   ....[75]....
        /*09b4*/ 	.word	0x000195b0
        /*09b8*/ 	.word	0x00000004
        /*09bc*/ 	.word	0x00000000
        /*09c0*/ 	.short	0x010a
        /*09c2*/ 	.byte	0x3f
	.zero		1


	//----- nvinfo : EIATTR_NUM_MBARRIERS
	.align		4
.L_333:
        /*09c4*/ 	.byte	0x03, 0x38
        /*09c6*/ 	.short	0x0016


	//----- nvinfo : EIATTR_EXIT_INSTR_OFFSETS
	.align		4
        /*09c8*/ 	.byte	0x04, 0x1c
        /*09ca*/ 	.short	(.L_335 - .L_334)


	//   ....[0]....
.L_334:
        /*09cc*/ 	.word	0x00000a80


	//   ....[1]....
        /*09d0*/ 	.word	0x00012ee0


	//   ....[2]....
        /*09d4*/ 	.word	0x00012f40


	//   ....[3]....
        /*09d8*/ 	.word	0x00018310


	//----- nvinfo : EIATTR_MAX_THREADS
	.align		4
.L_335:
        /*09dc*/ 	.byte	0x04, 0x05
        /*09de*/ 	.short	(.L_337 - .L_336)
.L_336:
        /*09e0*/ 	.word	0x00000180
        /*09e4*/ 	.word	0x00000001
        /*09e8*/ 	.word	0x00000001


	//----- nvinfo : EIATTR_CRS_STACK_SIZE
	.align		4
.L_337:
        /*09ec*/ 	.byte	0x04, 0x1e
        /*09ee*/ 	.short	(.L_339 - .L_338)
.L_338:
        /*09f0*/ 	.word	0x00000000


	//----- nvinfo : EIATTR_CBANK_PARAM_SIZE
	.align		4
.L_339:
        /*09f4*/ 	.byte	0x03, 0x19
        /*09f6*/ 	.short	0x0a70


	//----- nvinfo : EIATTR_PARAM_CBANK
	.align		4
        /*09f8*/ 	.byte	0x04, 0x0a
        /*09fa*/ 	.short	(.L_341 - .L_340)
	.align		4
.L_340:
        /*09fc*/ 	.word	index@(.nv.constant0._ZN7cutlass13device_kernelIN5flash11enable_sm90INS1_16FlashAttnFwdSm90INS1_25CollectiveMainloopFwdSm90ILi2EN4cute5tupleIJNS5_1CILi1EEES8_S8_EEENS6_IJNS7_ILi128EEENS7_ILi112EEENS7_ILi192EEEEEELi192ENS_6half_tEfNS_4arch4Sm90ELb1ELb0ELb1ELb1ELb0ELb0ELb0ELb1ELb1ELb0ELb0ELb0EEENS1_21CollectiveEpilogueFwdINS6_IJSA_SC_SB_EEES9_SE_SG_Li256ELb1ELb0ELb0ELb0EEENS1_36VarlenDynamicPersistentTileSchedulerILi128ELi112ELi256ELi32ELb0ELb0ELb1ELb1ELb1ELb1EEEEEEEEEvNT_6ParamsE)
        /*0a00*/ 	.short	0x0210
        /*0a02*/ 	.short	0x0a70


	//----- nvinfo : EIATTR_SW_WAR
	.align		4
.L_341:
        /*0a04*/ 	.byte	0x04, 0x36
        /*0a06*/ 	.short	(.L_343 - .L_342)
.L_342:
        /*0a08*/ 	.word	0x00000008
.L_343:


//--------------------- .nv.info._ZN7cutlass13device_kernelIN5flash11enable_sm90INS1_16FlashAttnFwdSm90INS1_25CollectiveMainloopFwdSm90ILi2EN4cute5tupleIJNS5_1CILi1EEES8_S8_EEENS6_IJNS7_ILi128EEENS7_ILi112EEENS7_ILi192EEEEEELi192ENS_6half_tEfNS_4arch4Sm90ELb1ELb0ELb1ELb1ELb0ELb1ELb0ELb1ELb1ELb0ELb0ELb0EEENS1_21CollectiveEpilogueFwdINS6_IJSA_SC_SB_EEES9_SE_SG_Li256ELb1ELb0ELb0ELb0EEENS1_36VarlenDynamicPersistentTileSchedulerILi128ELi112ELi256ELi32ELb0ELb0ELb1ELb1ELb1ELb1EEEEEEEEEvNT_6ParamsE --------------------------
	.section	.nv.info._ZN7cutlass13device_kernelIN5flash11enable_sm90INS1_16FlashAttnFwdSm90INS1_25CollectiveMainloopFwdSm90ILi2EN4cute5tupleIJNS5_1CILi1EEES8_S8_EEENS6_IJNS7_ILi128EEENS7_ILi112EEENS7_ILi192EEEEEELi192ENS_6half_tEfNS_4arch4Sm90ELb1ELb0ELb1ELb1ELb0ELb1ELb0ELb1ELb1ELb0ELb0ELb0EEENS1_21CollectiveEpilogueFwdINS6_IJSA_SC_SB_EEES9_SE_SG_Li256ELb1ELb0ELb0ELb0EEENS1_36VarlenDynamicPersistentTileSchedulerILi128ELi112ELi256ELi32ELb0ELb0ELb1ELb1ELb1ELb1EEEEEEEEEvNT_6ParamsE,"",@"SHT_CUDA_INFO"
	.sectionflags	@""
	.align	4


	//----- nvinfo : EIATTR_CUDA_API_VERSION
	.align		4
        /*0000*/ 	.byte	0x04, 0x37
        /*0002*/ 	.short	(.L_345 - .L_344)
.L_344:
        /*0004*/ 	.word	0x00000082


	//----- nvinfo : EIATTR_KPARAM_INFO
	.align		4
.L_345:
        /*0008*/ 	.byte	0x04, 0x17
        /*000a*/ 	.short	(.L_347 - .L_346)
.L_346:
        /*000c*/ 	.word	0x00000000
        /*0010*/ 	.short	0x0000
        /*0012*/ 	.short	0x0070
        /*0014*/ 	.byte	0x00, 0xf0, 0x01, 0x28


	//----- nvinfo : EIATTR_SPARSE_MMA_MASK
	.align		4
.L_347:
        /*0018*/ 	.byte	0x03, 0x50
        /*001a*/ 	.short	0x0000


	//----- nvinfo : EIATTR_MAXREG_COUNT
	.align		4
        /*001c*/ 	.byte	0x03, 0x1b
        /*001e*/ 	.short	0x00a8


	//----- nvinfo : EIATTR_NUM_BARRIERS
	.align		4
        /*0020*/ 	.byte	0x02, 0x4c
        /*0022*/ 	.byte	0x10
	.zero		1


	//----- nvinfo : EIATTR_EXTERNS
	.align		4
        /*0024*/ 	.byte	0x04, 0x0f
        /*0026*/ 	.short	(.L_349 - .L_348)


	//   ....[0]....
	.align		4
.L_348:
        /*0028*/ 	.word	index@(__assertfail)


	//----- nvinfo : EIATTR_ANNOTATIONS
	.align		4
.L_349:
        /*002c*/ 	.byte	0x04, 0x55
        /*002e*/ 	.short	(.L_351 - .L_350)


	//   ....[0]....
.L_350:
        /* <DEDUP_REMOVED lines=78> */


	//----- nvinfo : EIATTR_MERCURY_ISA_VERSION
	.align		4
.L_351:
        /*04f8*/ 	.byte	0x03, 0x5f
        /*04fa*/ 	.short	0x0101


	//----- nvinfo : EIATTR_UNUSED_LOAD_BYTE_OFFSET
	.align		4
        /*04fc*/ 	.byte	0x04, 0x44
        /*04fe*/ 	.short	(.L_353 - .L_352)


	//   ....[0]....
.L_352:
        /*0500*/ 	.word	0x00000ae0
        /*0504*/ 	.word	0x0000fff0


	//   ....[1]....
        /*0508*/ 	.word	0x00023960
        /*050c*/ 	.word	0x0000fff0


	//----- nvinfo : EIATTR_INT_WARP_WIDE_INSTR_OFFSETS
	.align		4
.L_353:
        /*0510*/ 	.byte	0x04, 0x31
        /*0512*/ 	.short	(.L_355 - .L_354)


	//   ....[0]....
.L_354:
        /*0514*/ 	.word	0x000001c0


	//   ....[1]....
        /*0518*/ 	.word	0x00000200


	//   ....[2]....
        /*051c*/ 	.word	0x00000270


	//   ....[3]....
        /*0520*/ 	.word	0x00027ec0


	//   ....[4]....
        /*0524*/ 	.word	0x00027f50


	//   ....[5]....
        /*0528*/ 	.word	0x000283d0


	//   ....[6]....
        /*052c*/ 	.word	0x00028400


	//   ....[7]....
        /*0530*/ 	.word	0x00028610


	//   ....[8]....
        /*0534*/ 	.word	0x00028700


	//   ....[9]....
        /*0538*/ 	.word	0x0002aa90


	//   ....[10]....
        /*053c*/ 	.word	0x0002ab20


	//----- nvinfo : EIATTR_COOP_GROUP_MASK_REGIDS
	.align		4
.L_355:
        /*0540*/ 	.byte	0x04, 0x29
        /*0542*/ 	.short	(.L_357 - .L_356)


	//   ....[0]....
.L_356:
        /*0544*/ 	.word	0xffffffff


	//   ....[1]....
        /*0548*/ 	.word	0xffffffff


	//   ....[2]....
        /*054c*/ 	.word	0xffffffff


	//   ....[3]....
        /*0550*/ 	.word	0xffffffff


	//   ....[4]....
        /*0554*/ 	.word	0xffffffff


	//   ....[5]....
        /*0558*/ 	.word	0xffffffff


	//   ....[6]....
        /*055c*/ 	.word	0xffffffff


	//   ....[7]....
        /*0560*/ 	.word	0xffffffff


	//   ....[8]....
        /*0564*/ 	.word	0xffffffff


	//   ....[9]....
        /*0568*/ 	.word	0xffffffff


	//   ....[10]....
        /*056c*/ 	.word	0xffffffff


	//   ....[11]....
        /*0570*/ 	.word	0xffffffff


	//   ....[12]....
        /*0574*/ 	.word	0xffffffff


	//   ....[13]....
        /*0578*/ 	.word	0xffffffff


	//   ....[14]....
        /*057c*/ 	.word	0xffffffff


	//   ....[15]....
        /*0580*/ 	.word	0xffffffff


	//   ....[16]....
        /*0584*/ 	.word	0xffffffff


	//   ....[17]....
        /*0588*/ 	.word	0xffffffff


	//   ....[18]....
        /*058c*/ 	.word	0xffffffff


	//   ....[19]....
        /*0590*/ 	.word	0xffffffff


	//   ....[20]....
        /*0594*/ 	.word	0xffffffff


	//   ....[21]....
        /*0598*/ 	.word	0xffffffff


	//   ....[22]....
        /*059c*/ 	.word	0xffffffff


	//   ....[23]....
        /*05a0*/ 	.word	0xffffffff


	//   ....[24]....
        /*05a4*/ 	.word	0xffffffff


	//   ....[25]....
        /*05a8*/ 	.word	0xffffffff


	//   ....[26]....
        /*05ac*/ 	.word	0xffffffff


	//   ....[27]....
        /*05b0*/ 	.word	0xffffffff


	//   ....[28]....
        /*05b4*/ 	.word	0xffffffff


	//   ....[29]....
        /*05b8*/ 	.word	0xffffffff


	//   ....[30]....
        /*05bc*/ 	.word	0xffffffff


	//   ....[31]....
        /*05c0*/ 	.word	0xffffffff


	//   ....[32]....
        /*05c4*/ 	.word	0xffffffff


	//   ....[33]....
        /*05c8*/ 	.word	0xffffffff


	//   ....[34]....
        /*05cc*/ 	.word	0xffffffff


	//   ....[35]....
        /*05d0*/ 	.word	0xffffffff


	//   ....[36]....
        /*05d4*/ 	.word	0xffffffff


	//   ....[37]....
        /*05d8*/ 	.word	0xffffffff


	//   ....[38]....
        /*05dc*/ 	.word	0xffffffff


	//   ....[39]....
        /*05e0*/ 	.word	0xffffffff


	//   ....[40]....
        /*05e4*/ 	.word	0xffffffff


	//   ....[41]....
        /*05e8*/ 	.word	0xffffffff


	//   ....[42]....
        /*05ec*/ 	.word	0xffffffff


	//   ....[43]....
        /*05f0*/ 	.word	0xffffffff


	//   ....[44]....
        /*05f4*/ 	.word	0xffffffff


	//   ....[45]....
        /*05f8*/ 	.word	0xffffffff


	//   ....[46]....
        /*05fc*/ 	.word	0xffffffff


	//   ....[47]....
        /*0600*/ 	.word	0xffffffff


	//   ....[48]....
        /*0604*/ 	.word	0xffffffff


	//   ....[49]....
        /*0608*/ 	.word	0xffffffff


	//   ....[50]....
        /*060c*/ 	.word	0xffffffff


	//   ....[51]....
        /*0610*/ 	.word	0xffffffff


	//   ....[52]....
        /*0614*/ 	.word	0xffffffff


	//   ....[53]....
        /*0618*/ 	.word	0xffffffff


	//   ....[54]....
        /*061c*/ 	.word	0xffffffff


	//   ....[55]....
        /*0620*/ 	.word	0xffffffff


	//   ....[56]....
        /*0624*/ 	.word	0xffffffff


	//   ....[57]....
        /*0628*/ 	.word	0xffffffff


	//   ....[58]....
        /*062c*/ 	.word	0x0500000f


	//   ....[59]....
        /*0630*/ 	.word	0x0500000f


	//   ....[60]....
        /*0634*/ 	.word	0x0500000f


	//   ....[61]....
        /*0638*/ 	.word	0x0500000f


	//   ....[62]....
        /*063c*/ 	.word	0x0500000f


	//   ....[63]....
        /*0640*/ 	.word	0x0500000f


	//   ....[64]....
        /*0644*/ 	.word	0x0500000f


	//   ....[65]....
        /*0648*/ 	.word	0x0500000f


	//   ....[66]....
        /*064c*/ 	.word	0x0500000f


	//   ....[67]....
        /*0650*/ 	.word	0x0500000f


	//   ....[68]....
        /*0654*/ 	.word	0x0500000f


	//   ....[69]....
        /*0658*/ 	.word	0x0500000f


	//   ....[70]....
        /*065c*/ 	.word	0x0500000f


	//   ....[71]....
        /*0660*/ 	.word	0x0500000f


	//   ....[72]....
        /*0664*/ 	.word	0x0500000f


	//   ....[73]....
        /*0668*/ 	.word	0x0500000f


	//   ....[74]....
        /*066c*/ 	.word	0x0500000f


	//   ....[75]....
        /*0670*/ 	.word	0x0500000f


	//   ....[76]....
        /*0674*/ 	.word	0x0500000f


	//   ....[77]....
        /*0678*/ 	.word	0x0500000f


	//   ....[78]....
        /*067c*/ 	.word	0x0500000f


	//   ....[79]....
        /*0680*/ 	.word	0x0500000f


	//   ....[80]....
        /*0684*/ 	.word	0x0500000f


	//   ....[81]....
        /*0688*/ 	.word	0x0500000f


	//   ....[82]....
        /*068c*/ 	.word	0x0500000f


	//   ....[83]....
        /*0690*/ 	.word	0x0500000f


	//   ....[84]....
        /*0694*/ 	.word	0x0500000f


	//   ....[85]....
        /*0698*/ 	.word	0x0500000f


	//   ....[86]....
        /*069c*/ 	.word	0x0500000f


	//   ....[87]....
        /*06a0*/ 	.word	0x0500000f


	//   ....[88]....
        /*06a4*/ 	.word	0x0500000f


	//   ....[89]....
        /*06a8*/ 	.word	0x0500000f


	//   ....[90]....
        /*06ac*/ 	.word	0x0500000f


	//   ....[91]....
        /*06b0*/ 	.word	0x0500000f


	//   ....[92]....
        /*06b4*/ 	.word	0x0500000f


	//   ....[93]....
        /*06b8*/ 	.word	0x0500000f


	//----- nvinfo : EIATTR_COOP_GROUP_INSTR_OFFSETS
	.align		4
.L_357:
        /*06bc*/ 	.byte	0x04, 0x28
        /*06be*/ 	.short	(.L_359 - .L_358)


	//   ....[0]....
.L_358:
        /*06c0*/ 	.word	0x00000060


	//   ....[1]....
        /*06c4*/ 	.word	0x000001d0


	//   ....[2]....
        /*06c8*/ 	.word	0x00000220


	//   ....[3]....
        /*06cc*/ 	.word	0x00000450


	//   ....[4]....
        /*06d0*/ 	.word	0x000005b0


	//   ....[5]....
        /*06d4*/ 	.word	0x000006d0


	//   ....[6]....
        /*06d8*/ 	.word	0x00000830


	//   ....[7]....
        /*06dc*/ 	.word	0x0000a8f0


	//   ....[8]....
        /*06e0*/ 	.word	0x00015ab0


	//   ....[9]....
        /*06e4*/ 	.word	0x00015b80


	//   ....[10]....
        /*06e8*/ 	.word	0x00016460


	//   ....[11]....
        /*06ec*/ 	.word	0x000164e0


	//   ....[12]....
        /*06f0*/ 	.word	0x0001bcd0


	//   ....[13]....
        /*06f4*/ 	.word	0x0001bdd0


	//   ....[14]....
        /*06f8*/ 	.word	0x0001c500


	//   ....[15]....
        /*06fc*/ 	.word	0x0001c560


	//   ....[16]....
        /*0700*/ 	.word	0x000215c0


	//   ....[17]....
        /*0704*/ 	.word	0x000215e0


	//   ....[18]....
        /*0708*/ 	.word	0x00021a20


	//   ....[19]....
        /*070c*/ 	.word	0x00021a50


	//   ....[20]....
        /*0710*/ 	.word	0x000230a0


	//   ....[21]....
        /*0714*/ 	.word	0x00023110


	//   ....[22]....
        /*0718*/ 	.word	0x00023140


	//   ....[23]....
        /*071c*/ 	.word	0x00023150


	//   ....[24]....
        /*0720*/ 	.word	0x00025cf0


	//   ....[25]....
        /*0724*/ 	.word	0x00025e70


	//   ....[26]....
        /*0728*/ 	.word	0x00025ea0


	//   ....[27]....
        /*072c*/ 	.word	0x00025ee0


	//   ....[28]....
        /*0730*/ 	.word	0x00025f40


	//   ....[29]....
        /*0734*/ 	.word	0x00025fa0


	//   ....[30]....
        /*0738*/ 	.word	0x00025ff0


	//   ....[31]....
        /*073c*/ 	.word	0x000261a0


	//   ....[32]....
        /*0740*/ 	.word	0x00026200


	//   ....[33]....
        /*0744*/ 	.word	0x00026240


	//   ....[34]....
        /*0748*/ 	.word	0x00026280


	//   ....[35]....
        /*074c*/ 	.word	0x000262b0


	//   ....[36]....
        /*0750*/ 	.word	0x000262e0


	//   ....[37]....
        /*0754*/ 	.word	0x00026370


	//   ....[38]....
        /*0758*/ 	.word	0x000263d0


	//   ....[39]....
        /*075c*/ 	.word	0x00026460


	//   ....[40]....
        /*0760*/ 	.word	0x0002af90


	//   ....[41]....
        /*0764*/ 	.word	0x0002afa0


	//   ....[42]....
        /*0768*/ 	.word	0x0002b0b0


	//   ....[43]....
        /*076c*/ 	.word	0x0002b110


	//   ....[44]....
        /*0770*/ 	.word	0x0002b150


	//   ....[45]....
        /*0774*/ 	.word	0x0002b190


	//   ....[46]....
        /*0778*/ 	.word	0x0002b1c0


	//   ....[47]....
        /*077c*/ 	.word	0x0002b1f0


	//   ....[48]....
        /*0780*/ 	.word	0x0002b380


	//   ....[49]....
        /*0784*/ 	.word	0x0002b3e0


	//   ....[50]....
        /*0788*/ 	.word	0x0002b420


	//   ....[51]....
        /*078c*/ 	.word	0x0002b460


	//   ....[52]....
        /*0790*/ 	.word	0x0002b490


	//   ....[53]....
        /*0794*/ 	.word	0x0002b4c0


	//   ....[54]....
        /*0798*/ 	.word	0x0002b580


	//   ....[55]....
        /*079c*/ 	.word	0x0002b5a0


	//   ....[56]....
        /*07a0*/ 	.word	0x0002b610


	//   ....[57]....
        /*07a4*/ 	.word	0x0002bca0


	//   ....[58]....
        /*07a8*/ 	.word	0x0002c100


	//   ....[59]....
        /*07ac*/ 	.word	0x0002c1a0


	//   ....[60]....
        /*07b0*/ 	.word	0x0002c240


	//   ....[61]....
        /*07b4*/ 	.word	0x0002c2e0


	//   ....[62]....
        /*07b8*/ 	.word	0x0002c380


	//   ....[63]....
        /*07bc*/ 	.word	0x0002c420


	//   ....[64]....
        /*07c0*/ 	.word	0x0002c4c0


	//   ....[65]....
        /*07c4*/ 	.word	0x0002c560


	//   ....[66]....
        /*07c8*/ 	.word	0x0002c650


	//   ....[67]....
        /*07cc*/ 	.word	0x0002c6f0


	//   ....[68]....
        /*07d0*/ 	.word	0x0002c790


	//   ....[69]....
        /*07d4*/ 	.word	0x0002c830


	//   ....[70]....
        /*07d8*/ 	.word	0x0002c8d0


	//   ....[71]....
        /*07dc*/ 	.word	0x0002c970


	//   ....[72]....
        /*07e0*/ 	.word	0x0002ca10


	//   ....[73]....
        /*07e4*/ 	.word	0x0002cab0


	//   ....[74]....
        /*07e8*/ 	.word	0x0002cdb0


	//   ....[75]....
        /*07ec*/ 	.word	0x0002d090


	//   ....[76]....
        /*07f0*/ 	.word	0x0002d4b0


	//   ....[77]....
        /*07f4*/ 	.word	0x0002d540


	//   ....[78]....
        /*07f8*/ 	.word	0x0002d5e0


	//   ....[79]....
        /*07fc*/ 	.word	0x0002d690


	//   ....[80]....
        /*0800*/ 	.word	0x0002d710


	//   ....[81]....
        /*0804*/ 	.word	0x0002d790


	//   ....[82]....
        /*0808*/ 	.word	0x0002d810


	//   ....[83]....
        /*080c*/ 	.word	0x0002d890


	//   ....[84]....
        /*0810*/ 	.word	0x0002d920


	//   ....[85]....
        /*0814*/ 	.word	0x0002d9d0


	//   ....[86]....
        /*0818*/ 	.word	0x0002da50


	//   ....[87]....
        /*081c*/ 	.word	0x0002dad0


	//   ....[88]....
        /*0820*/ 	.word	0x0002db50


	//   ....[89]....
        /*0824*/ 	.word	0x0002dbd0


	//   ....[90]....
        /*0828*/ 	.word	0x0002dc40


	//   ....[91]....
        /*082c*/ 	.word	0x0002dce0


	//   ....[92]....
        /*0830*/ 	.word	0x0002dd70


	//   ....[93]....
        /*0834*/ 	.word	0x0002dea0


	//----- nvinfo : EIATTR_REG_RECONFIG
	.align		4
.L_359:
        /*0838*/ 	.byte	0x01, 0x54
	.zero		2


	//----- nvinfo : EIATTR_SYSCALL_OFFSETS
	.align		4
        /*083c*/ 	.byte	0x04, 0x46
        /*083e*/ 	.short	(.L_361 - .L_360)


	//   ....[0]....
.L_360:
        /*0840*/ 	.word	0x00001a70


	//   ....[1]....
        /*0844*/ 	.word	0x00001bc0


	//   ....[2]....
        /*0848*/ 	.word	0x0000aa90


	//   ....[3]....
        /*084c*/ 	.word	0x0000af30


	//   ....[4]....
        /*0850*/ 	.word	0x000280e0


	//   ....[5]....
        /*0854*/ 	.word	0x00028220


	//   ....[6]....
        /*0858*/ 	.word	0x00028320


	//----- nvinfo : EIATTR_MBARRIER_INSTR_OFFSETS
	.align		4
.L_361:
        /*085c*/ 	.byte	0x04, 0x39
        /*085e*/ 	.short	(.L_363 - .L_362)


	//   ....[0]....
.L_362:
        /*0860*/ 	.word	0x00000300
        /*0864*/ 	.word	0x000000ff
        /*0868*/ 	.word	0x00036800
        /*086c*/ 	.short	0x0100
        /*086e*/ 	.byte	0x08
	.zero		1


	//   ....[1]....
        /*0870*/ 	.word	0x00000310
        /*0874*/ 	.word	0x000000ff
        /*0878*/ 	.word	0x00036820
        /*087c*/ 	.short	0x0100
        /*087e*/ 	.byte	0x08
	.zero		1


	//   ....[2]....
        /*0880*/ 	.word	0x00000400
        /*0884*/ 	.word	0x000000ff
        /*0888*/ 	.word	0x00036830
        /*088c*/ 	.short	0x0100
        /*088e*/ 	.byte	0x08
	.zero		1


	//   ....[3]....
        /*0890*/ 	.word	0x00000410
        /*0894*/ 	.word	0x000000ff
        /*0898*/ 	.word	0x00036840
        /*089c*/ 	.short	0x0100
        /*089e*/ 	.byte	0x08
	.zero		1


	//   ....[4]....
        /*08a0*/ 	.word	0x00000420
        /*08a4*/ 	.word	0x000000ff
        /*08a8*/ 	.word	0x00036838
        /*08ac*/ 	.short	0x0100
        /*08ae*/ 	.byte	0x08
	.zero		1


	//   ....[5]....
        /*08b0*/ 	.word	0x00000430
        /*08b4*/ 	.word	0x000000ff
        /*08b8*/ 	.word	0x00036848
        /*08bc*/ 	.short	0x0100
        /*08be*/ 	.byte	0x08
	.zero		1


	//   ....[6]....
        /*08c0*/ 	.word	0x00000560
        /*08c4*/ 	.word	0x000000ff
        /*08c8*/ 	.word	0x00036850
        /*08cc*/ 	.short	0x0100
        /*08ce*/ 	.byte	0x08
	.zero		1


	//   ....[7]....
        /*08d0*/ 	.word	0x00000570
        /*08d4*/ 	.word	0x000000ff
        /*08d8*/ 	.word	0x00036860
        /*08dc*/ 	.short	0x0100
        /*08de*/ 	.byte	0x08
	.zero		1


	//   ....[8]....
        /*08e0*/ 	.word	0x00000580
        /*08e4*/ 	.word	0x000000ff
        /*08e8*/ 	.word	0x00036858
        /*08ec*/ 	.short	0x0100
        /*08ee*/ 	.byte	0x08
	.zero		1


	//   ....[9]....
        /*08f0*/ 	.word	0x00000590
        /*08f4*/ 	.word	0x000000ff
        /*08f8*/ 	.word	0x00036868
        /*08fc*/ 	.short	0x0100
        /*08fe*/ 	.byte	0x08
	.zero		1


	//   ....[10]....
        /*0900*/ 	.word	0x00000680
        /*0904*/ 	.word	0x000000ff
        /*0908*/ 	.word	0x00036870
        /*090c*/ 	.short	0x0100
        /*090e*/ 	.byte	0x06
	.zero		1


	//   ....[11]....
        /*0910*/ 	.word	0x00000690
        /*0914*/ 	.word	0x000000ff
        /*0918*/ 	.word	0x00036880
        /*091c*/ 	.short	0x0100
        /*091e*/ 	.byte	0x06
	.zero		1


	//   ....[12]....
        /*0920*/ 	.word	0x000006a0
        /*0924*/ 	.word	0x000000ff
        /*0928*/ 	.word	0x00036878
        /*092c*/ 	.short	0x0100
        /*092e*/ 	.byte	0x06
	.zero		1


	//   ....[13]....
        /*0930*/ 	.word	0x000006b0
        /*0934*/ 	.word	0x000000ff
        /*0938*/ 	.word	0x00036888
        /*093c*/ 	.short	0x0100
        /*093e*/ 	.byte	0x06
	.zero		1


	//   ....[14]....
        /*0940*/ 	.word	0x000007e0
        /*0944*/ 	.word	0x000000ff
        /*0948*/ 	.word	0x00036890
        /*094c*/ 	.short	0x0100
        /*094e*/ 	.byte	0x08
	.zero		1


	//   ....[15]....
        /*0950*/ 	.word	0x000007f0
        /*0954*/ 	.word	0x000000ff
        /*0958*/ 	.word	0x000368a0
        /*095c*/ 	.short	0x0100
        /*095e*/ 	.byte	0x08
	.zero		1


	//   ....[16]....
        /*0960*/ 	.word	0x00000800
        /*0964*/ 	.word	0x000000ff
        /*0968*/ 	.word	0x00036898
        /*096c*/ 	.short	0x0100
        /*096e*/ 	.byte	0x08
	.zero		1


	//   ....[17]....
        /*0970*/ 	.word	0x00000810
        /*0974*/ 	.word	0x000000ff
        /*0978*/ 	.word	0x000368a8
        /*097c*/ 	.short	0x0100
        /*097e*/ 	.byte	0x08
	.zero		1


	//   ....[18]....
        /*0980*/ 	.word	0x00000940
        /*0984*/ 	.word	0x000000ff
        /*0988*/ 	.word	0x000368b0
        /*098c*/ 	.short	0x0100
        /*098e*/ 	.byte	0x08
	.zero		1


	//   ....[19]....
        /*0990*/ 	.word	0x00000950
        /*0994*/ 	.word	0x000000ff
        /*0998*/ 	.word	0x000368c0
        /*099c*/ 	.short	0x0100
        /*099e*/ 	.byte	0x08
	.zero		1


	//   ....[20]....
        /*09a0*/ 	.word	0x00000960
        /*09a4*/ 	.word	0x000000ff
        /*09a8*/ 	.word	0x000368b8
        /*09ac*/ 	.short	0x0100
        /*09ae*/ 	.byte	0x08
	.zero		1


	//   ....[21]....
        /*09b0*/ 	.word	0x00000970
        /*09b4*/ 	.word	0x000000ff
        /*09b8*/ 	.word	0x000368c8
        /*09bc*/ 	.short	0x0100
        /*09be*/ 	.byte	0x08
	.zero		1


	//   ....[22]....
        /*09c0*/ 	.word	0x000037b0
        /*09c4*/ 	.word	0x0000002b
        /*09c8*/ 	.word	0x00036890
        /*09cc*/ 	.short	0x010a
        /*09ce*/ 	.byte	0x3f
	.zero		1


	//   ....[23]....
        /*09d0*/ 	.word	0x00006a50
        /*09d4*/ 	.word	0x0000002b
        /*09d8*/ 	.word	0x00036890
        /*09dc*/ 	.short	0x010a
        /*09de*/ 	.byte	0x3f
	.zero		1


	//   ....[24]....
        /*09e0*/ 	.word	0x00009a20
        /*09e4*/ 	.word	0x0000002b
        /*09e8*/ 	.word	0x00036890
        /*09ec*/ 	.short	0x010a
        /*09ee*/ 	.byte	0x3f
	.zero		1


	//   ....[25]....
        /*09f0*/ 	.word	0x00009df0
        /*09f4*/ 	.word	0x0000002c
        /*09f8*/ 	.word	0x00000000
        /*09fc*/ 	.short	0x0101
        /*09fe*/ 	.byte	0x3f
	.zero		1


	//   ....[26]....
        /*0a00*/ 	.word	0x00009e30
        /*0a04*/ 	.word	0x0000002b
        /*0a08*/ 	.word	0x000368b0
        /*0a0c*/ 	.short	0x010a
        /*0a0e*/ 	.byte	0x3f
	.zero		1


	//   ....[27]....
        /*0a10*/ 	.word	0x0000a4a0
        /*0a14*/ 	.word	0x0000002b
        /*0a18*/ 	.word	0x00000000
        /*0a1c*/ 	.short	0x0101
        /*0a1e*/ 	.byte	0x3f
	.zero		1


	//   ....[28]....
        /*0a20*/ 	.word	0x0000ab10
        /*0a24*/ 	.word	0x00000012
        /*0a28*/ 	.word	0x00036800
        /*0a2c*/ 	.short	0x010a
        /*0a2e*/ 	.byte	0x3f
	.zero		1


	//   ....[29]....
        /*0a30*/ 	.word	0x0000ab60
        /*0a34*/ 	.word	0x00000012
        /*0a38*/ 	.word	0x00036800
        /*0a3c*/ 	.short	0x010a
        /*0a3e*/ 	.byte	0x3f
	.zero		1


	//   ....[30]....
        /*0a40*/ 	.word	0x0000bf00
        /*0a44*/ 	.word	0x00000012
        /*0a48*/ 	.word	0x00036800
        /*0a4c*/ 	.short	0x010a
        /*0a4e*/ 	.byte	0x3f
	.zero		1


	//   ....[31]....
        /*0a50*/ 	.word	0x0000f060
        /*0a54*/ 	.word	0x00000012
        /*0a58*/ 	.word	0x00036800
        /*0a5c*/ 	.short	0x010a
        /*0a5e*/ 	.byte	0x3f
	.zero		1


	//   ....[32]....
        /*0a60*/ 	.word	0x00011920
        /*0a64*/ 	.word	0x00000000
        /*0a68*/ 	.word	0x00036830
        /*0a6c*/ 	.short	0x010a
        /*0a6e*/ 	.byte	0x3f
	.zero		1


	//   ....[33]....
        /*0a70*/ 	.word	0x000119a0
        /*0a74*/ 	.word	0x00000000
        /*0a78*/ 	.word	0x00036830
        /*0a7c*/ 	.short	0x010a
        /*0a7e*/ 	.byte	0x3f
	.zero		1


	//   ....[34]....
        /*0a80*/ 	.word	0x000158d0
        /*0a84*/ 	.word	0x00000000
        /*0a88*/ 	.word	0x00000000
        /*0a8c*/ 	.short	0x0101
        /*0a8e*/ 	.byte	0x3f
	.zero		1


	//   ....[35]....
        /*0a90*/ 	.word	0x000175c0
        /*0a94*/ 	.word	0x0000000d
        /*0a98*/ 	.word	0x00036830
        /*0a9c*/ 	.short	0x010a
        /*0a9e*/ 	.byte	0x3f
	.zero		1


	//   ....[36]....
        /*0aa0*/ 	.word	0x00017640
        /*0aa4*/ 	.word	0x0000000d
        /*0aa8*/ 	.word	0x00036830
        /*0aac*/ 	.short	0x010a
        /*0aae*/ 	.byte	0x3f
	.zero		1


	//   ....[37]....
        /*0ab0*/ 	.word	0x0001ad40
        /*0ab4*/ 	.word	0x0000000b
        /*0ab8*/ 	.word	0x00036850
        /*0abc*/ 	.short	0x010a
        /*0abe*/ 	.byte	0x3f
	.zero		1


	//   ....[38]....
        /*0ac0*/ 	.word	0x0001ad90
        /*0ac4*/ 	.word	0x0000000b
        /*0ac8*/ 	.word	0x00036850
        /*0acc*/ 	.short	0x010a
        /*0ace*/ 	.byte	0x3f
	.zero		1


	//   ....[39]....
        /*0ad0*/ 	.word	0x0001cfb0
        /*0ad4*/ 	.word	0x0000000d
        /*0ad8*/ 	.word	0x00000000
        /*0adc*/ 	.short	0x0101
        /*0ade*/ 	.byte	0x3f
	.zero		1


	//   ....[40]....
        /*0ae0*/ 	.word	0x0001d020
        /*0ae4*/ 	.word	0x0000000d
        /*0ae8*/ 	.word	0x00000000
        /*0aec*/ 	.short	0x0101
        /*0aee*/ 	.byte	0x3f
	.zero		1


	//   ....[41]....
        /*0af0*/ 	.word	0x0001d2c0
        /*0af4*/ 	.word	0x00000004
        /*0af8*/ 	.word	0x00036830
        /*0afc*/ 	.short	0x010a
        /*0afe*/ 	.byte	0x3f
	.zero		1


	//   ....[42]....
        /*0b00*/ 	.word	0x0001d340
        /*0b04*/ 	.word	0x00000004
        /*0b08*/ 	.word	0x00036830
        /*0b0c*/ 	.short	0x010a
        /*0b0e*/ 	.byte	0x3f
	.zero		1


	//   ....[43]....
        /*0b10*/ 	.word	0x00020a20
        /*0b14*/ 	.word	0x0000000b
        /*0b18*/ 	.word	0x00036850
        /*0b1c*/ 	.short	0x010a
        /*0b1e*/ 	.byte	0x3f
	.zero		1


	//   ....[44]....
        /*0b20*/ 	.word	0x00020a70
        /*0b24*/ 	.word	0x0000000b
        /*0b28*/ 	.word	0x00036850
        /*0b2c*/ 	.short	0x010a
        /*0b2e*/ 	.byte	0x3f
	.zero		1


	//   ....[45]....
        /*0b30*/ 	.word	0x00022200
        /*0b34*/ 	.word	0x0000000f
        /*0b38*/ 	.word	0x00000000
        /*0b3c*/ 	.short	0x0101
        /*0b3e*/ 	.byte	0x3f
	.zero		1


	//   ....[46]....
        /*0b40*/ 	.word	0x00022260
        /*0b44*/ 	.word	0x0000000b
        /*0b48*/ 	.word	0x00000000
        /*0b4c*/ 	.short	0x0101
        /*0b4e*/ 	.byte	0x3f
	.zero		1


	//   ....[47]....
        /*0b50*/ 	.word	0x00022d10
        /*0b54*/ 	.word	0x0000000d
        /*0b58*/ 	.word	0x00036850
        /*0b5c*/ 	.short	0x010a
        /*0b5e*/ 	.byte	0x3f
	.zero		1


	//   ....[48]....
        /*0b60*/ 	.word	0x00022db0
        /*0b64*/ 	.word	0x0000000d
        /*0b68*/ 	.word	0x00036850
        /*0b6c*/ 	.short	0x010a
        /*0b6e*/ 	.byte	0x3f
	.zero		1


	//   ....[49]....
        /*0b70*/ 	.word	0x000232f0
        /*0b74*/ 	.word	0x0000000b
        /*0b78*/ 	.word	0x00000000
        /*0b7c*/ 	.short	0x0101
        /*0b7e*/ 	.byte	0x3f
	.zero		1


	//   ....[50]....
        /*0b80*/ 	.word	0x00024bb0
        /*0b84*/ 	.word	0x00000000
        /*0b88*/ 	.word	0x00000000
        /*0b8c*/ 	.short	0x0101
        /*0b8e*/ 	.byte	0x3f
	.zero		1


	//   ....[51]....
        /*0b90*/ 	.word	0x000271f0
        /*0b94*/ 	.word	0x00000009
        /*0b98*/ 	.word	0x00036820
        /*0b9c*/ 	.short	0x010a
        /*0b9e*/ 	.byte	0x3f
	.zero		1


	//   ....[52]....
        /*0ba0*/ 	.word	0x00027280
        /*0ba4*/ 	.word	0x00000005
        /*0ba8*/ 	.word	0x000368a0
        /*0bac*/ 	.short	0x010a
        /*0bae*/ 	.byte	0x3f
	.zero		1


	//   ....[53]....
        /*0bb0*/ 	.word	0x00027500
        /*0bb4*/ 	.word	0x00000005
        /*0bb8*/ 	.word	0x000368c0
        /*0bbc*/ 	.short	0x010a
        /*0bbe*/ 	.byte	0x3f
	.zero		1


	//   ....[54]....
        /*0bc0*/ 	.word	0x000278a0
        /*0bc4*/ 	.word	0x00000006
        /*0bc8*/ 	.word	0x000368a0
        /*0bcc*/ 	.short	0x010a
        /*0bce*/ 	.byte	0x3f
	.zero		1


	//   ....[55]....
        /*0bd0*/ 	.word	0x00027b00
        /*0bd4*/ 	.word	0x00000006
        /*0bd8*/ 	.word	0x000368c0
        /*0bdc*/ 	.short	0x010a
        /*0bde*/ 	.byte	0x3f
	.zero		1


	//   ....[56]....
        /*0be0*/ 	.word	0x00028a30
        /*0be4*/ 	.word	0x00000007
        /*0be8*/ 	.word	0x00036840
        /*0bec*/ 	.short	0x010a
        /*0bee*/ 	.byte	0x3f
	.zero		1


	//   ....[57]....
        /*0bf0*/ 	.word	0x00028fe0
        /*0bf4*/ 	.word	0x0000000a
        /*0bf8*/ 	.word	0x00036820
        /*0bfc*/ 	.short	0x010a
        /*0bfe*/ 	.byte	0x3f
	.zero		1


	//   ....[58]....
        /*0c00*/ 	.word	0x000292f0
        /*0c04*/ 	.word	0x00000007
        /*0c08*/ 	.word	0x00036840
        /*0c0c*/ 	.short	0x010a
        /*0c0e*/ 	.byte	0x3f
	.zero		1


	//   ....[59]....
        /*0c10*/ 	.word	0x000295f0
        /*0c14*/ 	.word	0x00000008
        /*0c18*/ 	.word	0x00000060
        /*0c1c*/ 	.short	0x010a
        /*0c1e*/ 	.byte	0x3f
	.zero		1


	//   ....[60]....
        /*0c20*/ 	.word	0x00029c00
        /*0c24*/ 	.word	0x00000002
        /*0c28*/ 	.word	0x00036840
        /*0c2c*/ 	.short	0x010a
        /*0c2e*/ 	.byte	0x3f
	.zero		1


	//   ....[61]....
        /*0c30*/ 	.word	0x00029f00
        /*0c34*/ 	.word	0x00000003
        /*0c38*/ 	.word	0x00000060
        /*0c3c*/ 	.short	0x010a
        /*0c3e*/ 	.byte	0x3f
	.zero		1


	//   ....[62]....
        /*0c40*/ 	.word	0x0002a420
        /*0c44*/ 	.word	0x00000002
        /*0c48*/ 	.word	0x00036840
        /*0c4c*/ 	.short	0x010a
        /*0c4e*/ 	.byte	0x3f
	.zero		1


	//   ....[63]....
        /*0c50*/ 	.word	0x0002a730
        /*0c54*/ 	.word	0x00000002
        /*0c58*/ 	.word	0x00000060
        /*0c5c*/ 	.short	0x010a
        /*0c5e*/ 	.byte	0x3f
	.zero		1


	//   ....[64]....
        /*0c60*/ 	.word	0x0002abe0
        /*0c64*/ 	.word	0x00000003
        /*0c68*/ 	.word	0x00036860
        /*0c6c*/ 	.short	0x010a
        /*0c6e*/ 	.byte	0x3f
	.zero		1


	//   ....[65]....
        /*0c70*/ 	.word	0x0002bc20
        /*0c74*/ 	.word	0x00000000
        /*0c78*/ 	.word	0x00036820
        /*0c7c*/ 	.short	0x010a
        /*0c7e*/ 	.byte	0x3f
	.zero		1


	//   ....[66]....
        /*0c80*/ 	.word	0x0002bdf0
        /*0c84*/ 	.word	0x00000006
        /*0c88*/ 	.word	0x00000000
        /*0c8c*/ 	.short	0x010a
        /*0c8e*/ 	.byte	0x3f
	.zero		1


	//   ....[67]....
        /*0c90*/ 	.word	0x0002be60
        /*0c94*/ 	.word	0x00000007
        /*0c98*/ 	.word	0x00000000
        /*0c9c*/ 	.short	0x010a
        /*0c9e*/ 	.byte	0x3f
	.zero		1


	//   ....[68]....
        /*0ca0*/ 	.word	0x0002bed0
        /*0ca4*/ 	.word	0x00000004
        /*0ca8*/ 	.word	0x00000000
        /*0cac*/ 	.short	0x010a
        /*0cae*/ 	.byte	0x3f
	.zero		1


	//   ....[69]....
        /*0cb0*/ 	.word	0x0002bf00
        /*0cb4*/ 	.word	0x00000003
        /*0cb8*/ 	.word	0x00000000
        /*0cbc*/ 	.short	0x010a
        /*0cbe*/ 	.byte	0x3f
	.zero		1


	//   ....[70]....
        /*0cc0*/ 	.word	0x0002bf60
        /*0cc4*/ 	.word	0x0000002b
        /*0cc8*/ 	.word	0x00036890
        /*0ccc*/ 	.short	0x010a
        /*0cce*/ 	.byte	0x3f
	.zero		1


	//   ....[71]....
        /*0cd0*/ 	.word	0x0002bfb0
        /*0cd4*/ 	.word	0x0000002b
        /*0cd8*/ 	.word	0x00036890
        /*0cdc*/ 	.short	0x010a
        /*0cde*/ 	.byte	0x3f
	.zero		1


	//   ....[72]....
        /*0ce0*/ 	.word	0x0002c000
        /*0ce4*/ 	.word	0x0000002b
        /*0ce8*/ 	.word	0x00036890
        /*0cec*/ 	.short	0x010a
        /*0cee*/ 	.byte	0x3f
	.zero		1


	//   ....[73]....
        /*0cf0*/ 	.word	0x0002c050
        /*0cf4*/ 	.word	0x0000002b
        /*0cf8*/ 	.word	0x000368b0
        /*0cfc*/ 	.short	0x010a
        /*0cfe*/ 	.byte	0x3f
	.zero		1


	//   ....[74]....
        /*0d00*/ 	.word	0x0002c5a0
        /*0d04*/ 	.word	0x00000012
        /*0d08*/ 	.word	0x00036800
        /*0d0c*/ 	.short	0x010a
        /*0d0e*/ 	.byte	0x3f
	.zero		1


	//   ....[75]....
        /*0d10*/ 	.word	0x0002caf0
        /*0d14*/ 	.word	0x00000012
        /*0d18*/ 	.word	0x00036800
        /*0d1c*/ 	.short	0x010a
        /*0d1e*/ 	.byte	0x3f
	.zero		1


	//   ....[76]....
        /*0d20*/ 	.word	0x0002cb40
        /*0d24*/ 	.word	0x00000000
        /*0d28*/ 	.word	0x00036830
        /*0d2c*/ 	.short	0x010a
        /*0d2e*/ 	.byte	0x3f
	.zero		1


	//   ....[77]....
        /*0d30*/ 	.word	0x0002cb90
        /*0d34*/ 	.word	0x0000000d
        /*0d38*/ 	.word	0x00036830
        /*0d3c*/ 	.short	0x010a
        /*0d3e*/ 	.byte	0x3f
	.zero		1


	//   ....[78]....
        /*0d40*/ 	.word	0x0002cbe0
        /*0d44*/ 	.word	0x0000000b
        /*0d48*/ 	.word	0x00036850
        /*0d4c*/ 	.short	0x010a
        /*0d4e*/ 	.byte	0x3f
	.zero		1


	//   ....[79]....
        /*0d50*/ 	.word	0x0002cc30
        /*0d54*/ 	.word	0x00000004
        /*0d58*/ 	.word	0x00036830
        /*0d5c*/ 	.short	0x010a
        /*0d5e*/ 	.byte	0x3f
	.zero		1


	//   ....[80]....
        /*0d60*/ 	.word	0x0002cc80
        /*0d64*/ 	.word	0x0000000b
        /*0d68*/ 	.word	0x00036850
        /*0d6c*/ 	.short	0x010a
        /*0d6e*/ 	.byte	0x3f
	.zero		1


	//   ....[81]....
        /*0d70*/ 	.word	0x0002ccd0
        /*0d74*/ 	.word	0x0000000d
        /*0d78*/ 	.word	0x00036850
        /*0d7c*/ 	.short	0x010a
        /*0d7e*/ 	.byte	0x3f
	.zero		1


	//   ....[82]....
        /*0d80*/ 	.word	0x0002ce70
        /*0d84*/ 	.word	0x00000009
        /*0d88*/ 	.word	0x00036820
        /*0d8c*/ 	.short	0x010a
        /*0d8e*/ 	.byte	0x3f
	.zero		1


	//   ....[83]....
        /*0d90*/ 	.word	0x0002cec0
        /*0d94*/ 	.word	0x00000005
        /*0d98*/ 	.word	0x000368a0
        /*0d9c*/ 	.short	0x010a
        /*0d9e*/ 	.byte	0x3f
	.zero		1


	//   ....[84]....
        /*0da0*/ 	.word	0x0002cf10
        /*0da4*/ 	.word	0x00000005
        /*0da8*/ 	.word	0x000368c0
        /*0dac*/ 	.short	0x010a
        /*0dae*/ 	.byte	0x3f
	.zero		1


	//   ....[85]....
        /*0db0*/ 	.word	0x0002cf60
        /*0db4*/ 	.word	0x00000006
        /*0db8*/ 	.word	0x000368a0
        /*0dbc*/ 	.short	0x010a
        /*0dbe*/ 	.byte	0x3f
	.zero		1


	//   ....[86]....
        /*0dc0*/ 	.word	0x0002cfb0
        /*0dc4*/ 	.word	0x00000006
        /*0dc8*/ 	.word	0x000368c0
        /*0dcc*/ 	.short	0x010a
        /*0dce*/ 	.byte	0x3f
	.zero		1


	//   ....[87]....
        /*0dd0*/ 	.word	0x0002d150
        /*0dd4*/ 	.word	0x00000007
        /*0dd8*/ 	.word	0x00036840
        /*0ddc*/ 	.short	0x010a
        /*0dde*/ 	.byte	0x3f
	.zero		1


	//   ....[88]....
        /*0de0*/ 	.word	0x0002d1d0
        /*0de4*/ 	.word	0x00000003
        /*0de8*/ 	.word	0x00036820
        /*0dec*/ 	.short	0x010a
        /*0dee*/ 	.byte	0x3f
	.zero		1


	//   ....[89]....
        /*0df0*/ 	.word	0x0002d220
        /*0df4*/ 	.word	0x00000007
        /*0df8*/ 	.word	0x00036840
        /*0dfc*/ 	.short	0x010a
        /*0dfe*/ 	.byte	0x3f
	.zero		1


	//   ....[90]....
        /*0e00*/ 	.word	0x0002d270
        /*0e04*/ 	.word	0x00000008
        /*0e08*/ 	.word	0x00000060
        /*0e0c*/ 	.short	0x010a
        /*0e0e*/ 	.byte	0x3f
	.zero		1


	//   ....[91]....
        /*0e10*/ 	.word	0x0002d2c0
        /*0e14*/ 	.word	0x00000002
        /*0e18*/ 	.word	0x00036840
        /*0e1c*/ 	.short	0x010a
        /*0e1e*/ 	.byte	0x3f
	.zero		1


	//   ....[92]....
        /*0e20*/ 	.word	0x0002d310
        /*0e24*/ 	.word	0x00000003
        /*0e28*/ 	.word	0x00000060
        /*0e2c*/ 	.short	0x010a
        /*0e2e*/ 	.byte	0x3f
	.zero		1


	//   ....[93]....
        /*0e30*/ 	.word	0x0002d360
        /*0e34*/ 	.word	0x00000002
        /*0e38*/ 	.word	0x00036840
        /*0e3c*/ 	.short	0x010a
        /*0e3e*/ 	.byte	0x3f
	.zero		1


	//   ....[94]....
        /*0e40*/ 	.word	0x0002d3b0
        /*0e44*/ 	.word	0x00000002
        /*0e48*/ 	.word	0x00000060
        /*0e4c*/ 	.short	0x010a
        /*0e4e*/ 	.byte	0x3f
	.zero		1


	//   ....[95]....
        /*0e50*/ 	.word	0x0002d400
        /*0e54*/ 	.word	0x00000003
        /*0e58*/ 	.word	0x00036860
        /*0e5c*/ 	.short	0x010a
        /*0e5e*/ 	.byte	0x3f
	.zero		1


	//   ....[96]....
        /*0e60*/ 	.word	0x0002ddc0
        /*0e64*/ 	.word	0x00000000
        /*0e68*/ 	.word	0x00036820
        /*0e6c*/ 	.short	0x010a
        /*0e6e*/ 	.byte	0x3f
	.zero		1


	//   ....[97]....
        /*0e70*/ 	.word	0x0002df60
        /*0e74*/ 	.word	0x00000006
        /*0e78*/ 	.word	0x00000000
        /*0e7c*/ 	.short	0x010a
        /*0e7e*/ 	.byte	0x3f
	.zero		1


	//   ....[98]....
        /*0e80*/ 	.word	0x0002dfb0
        /*0e84*/ 	.word	0x00000007
        /*0e88*/ 	.word	0x00000000
        /*0e8c*/ 	.short	0x010a
        /*0e8e*/ 	.byte	0x3f
	.zero		1


	//   ....[99]....
        /*0e90*/ 	.word	0x0002e000
        /*0e94*/ 	.word	0x00000004
        /*0e98*/ 	.word	0x00000000
        /*0e9c*/ 	.short	0x010a
        /*0e9e*/ 	.byte	0x3f
	.zero		1


	//----- nvinfo : EIATTR_NUM_MBARRIERS
	.align		4
.L_363:
        /*0ea0*/ 	.byte	0x03, 0x38
        /*0ea2*/ 	.short	0x0016


	//----- nvinfo : EIATTR_EXIT_INSTR_OFFSETS
	.align		4
        /*0ea4*/ 	.byte	0x04, 0x1c
        /*0ea6*/ 	.short	(.L_365 - .L_364)


	//   ....[0]....
.L_364:
        /*0ea8*/ 	.word	0x0002bf50


	//----- nvinfo : EIATTR_MAX_THREADS
	.align		4
.L_365:
        /*0eac*/ 	.byte	0x04, 0x05
        /*0eae*/ 	.short	(.L_367 - .L_366)
.L_366:
        /*0eb0*/ 	.word	0x00000180
        /*0eb4*/ 	.word	0x00000001
        /*0eb8*/ 	.word	0x00000001


	//----- nvinfo : EIATTR_CRS_STACK_SIZE
	.align		4
.L_367:
        /*0ebc*/ 	.byte	0x04, 0x1e
        /*0ebe*/ 	.short	(.L_369 - .L_368)
.L_368:
        /*0ec0*/ 	.word	0x00000000


	//----- nvinfo : EIATTR_CBANK_PARAM_SIZE
	.align		4
.L_369:
        /*0ec4*/ 	.byte	0x03, 0x19
        /*0ec6*/ 	.short	0x0a70


	//----- nvinfo : EIATTR_PARAM_CBANK
	.align		4
        /*0ec8*/ 	.byte	0x04, 0x0a
        /*0eca*/ 	.short	(.L_371 - .L_370)
	.align		4
.L_370:
        /*0ecc*/ 	.word	index@(.nv.constant0._ZN7cutlass13device_kernelIN5flash11enable_sm90INS1_16FlashAttnFwdSm90INS1_25CollectiveMainloopFwdSm90ILi2EN4cute5tupleIJNS5_1CILi1EEES8_S8_EEENS6_IJNS7_ILi128EEENS7_ILi112EEENS7_ILi192EEEEEELi192ENS_6half_tEfNS_4arch4Sm90ELb1ELb0ELb1ELb1ELb0ELb1ELb0ELb1ELb1ELb0ELb0ELb0EEENS1_21CollectiveEpilogueFwdINS6_IJSA_SC_SB_EEES9_SE_SG_Li256ELb1ELb0ELb0ELb0EEENS1_36VarlenDynamicPersistentTileSchedulerILi128ELi112ELi256ELi32ELb0ELb0ELb1ELb1ELb1ELb1EEEEEEEEEvNT_6ParamsE)
        /*0ed0*/ 	.short	0x0210
        /*0ed2*/ 	.short	0x0a70


	//----- nvinfo : EIATTR_SW_WAR
	.align		4
.L_371:
        /*0ed4*/ 	.byte	0x04, 0x36
        /*0ed6*/ 	.short	(.L_373 - .L_372)
.L_372:
        /*0ed8*/ 	.word	0x00000008
.L_373:


//--------------------- .nv.callgraph             --------------------------
	.section	.nv.callgraph,"",@"SHT_CUDA_CALLGRAPH"
	.align	4
	.sectionentsize	8
	.align		4
        /*0000*/ 	.word	0x00000000
	.align		4
        /*0004*/ 	.word	0xffffffff
	.align		4
        /*0008*/ 	.word	index@(_ZN7cutlass13device_kernelIN5flash11enable_sm90INS1_16FlashAttnFwdSm90INS1_25CollectiveMainloopFwdSm90ILi2EN4cute5tupleIJNS5_1CILi1EEES8_S8_EEENS6_IJNS7_ILi128EEENS7_ILi112EEENS7_ILi192EEEEEELi192ENS_6half_tEfNS_4arch4Sm90ELb0ELb0ELb1ELb0ELb0ELb0ELb0ELb1ELb1ELb0ELb0ELb0EEENS1_21CollectiveEpilogueFwdINS6_IJSA_SC_SB_EEES9_SE_SG_Li256ELb0ELb0ELb0ELb0EEENS1_29StaticPersistentTileSchedulerILb0EEEEEEEEEvNT_6ParamsE)
	.align		4
        /*000c*/ 	.word	index@(__assertfail)
	.align		4
        /*0010*/ 	.word	index@(_ZN7cutlass13device_kernelIN5flash11enable_sm90INS1_16FlashAttnFwdSm90INS1_25CollectiveMainloopFwdSm90ILi2EN4cute5tupleIJNS5_1CILi2EEENS7_ILi1EEES9_EEENS6_IJNS7_ILi128EEENS7_ILi112EEENS7_ILi192EEEEEELi192ENS_6half_tEfNS_4arch4Sm90ELb0ELb0ELb1ELb0ELb0ELb0ELb0ELb1ELb1ELb0ELb0ELb0EEENS1_21CollectiveEpilogueFwdINS6_IJSB_SD_SC_EEESA_SF_SH_Li256ELb0ELb0ELb0ELb0EEENS1_29StaticPersistentTileSchedulerILb0EEEEEEEEEvNT_6ParamsE)
	.align		4
        /*0014*/ 	.word	index@(__assertfail)
	.align		4
        /*0018*/ 	.word	index@(_ZN7cutlass13device_kernelIN5flash11enable_sm90INS1_16FlashAttnFwdSm90INS1_25CollectiveMainloopFwdSm90ILi2EN4cute5tupleIJNS5_1CILi1EEES8_S8_EEENS6_IJNS7_ILi128EEENS7_ILi112EEENS7_ILi192EEEEEELi192ENS_6half_tEfNS_4arch4Sm90ELb0ELb0ELb1ELb1ELb0ELb0ELb0ELb1ELb1ELb0ELb0ELb0EEENS1_21CollectiveEpilogueFwdINS6_IJSA_SC_SB_EEES9_SE_SG_Li256ELb1ELb0ELb0ELb0EEENS1_36VarlenDynamicPersistentTileSchedulerILi128ELi112ELi256ELi32ELb0ELb0ELb1ELb0ELb1ELb1EEEEEEEEEvNT_6ParamsE)
	.align		4
        /*001c*/ 	.word	index@(__assertfail)
	.align		4
        /*0020*/ 	.word	index@(_ZN7cutlass13device_kernelIN5flash11enable_sm90INS1_16FlashAttnFwdSm90INS1_25CollectiveMainloopFwdSm90ILi2EN4cute5tupleIJNS5_1CILi1EEES8_S8_EEENS6_IJNS7_ILi128EEENS7_ILi112EEENS7_ILi192EEEEEELi192ENS_6half_tEfNS_4arch4Sm90ELb0ELb0ELb1ELb1ELb0ELb1ELb0ELb1ELb1ELb0ELb0ELb0EEENS1_21CollectiveEpilogueFwdINS6_IJSA_SC_SB_EEES9_SE_SG_Li256ELb1ELb0ELb0ELb0EEENS1_36VarlenDynamicPersistentTileSchedulerILi128ELi112ELi256ELi32ELb0ELb0ELb1ELb0ELb1ELb1EEEEEEEEEvNT_6ParamsE)
	.align		4
        /*0024*/ 	.word	index@(__assertfail)
	.align		4
        /*0028*/ 	.word	index@(_ZN7cutlass13device_kernelIN5flash11enable_sm90INS1_16FlashAttnFwdSm90INS1_25CollectiveMainloopFwdSm90ILi2EN4cute5tupleIJNS5_1CILi1EEES8_S8_EEENS6_IJNS7_ILi128EEENS7_ILi96EEENS7_ILi192EEEEEELi192ENS_6half_tEfNS_4arch4Sm90ELb0ELb1ELb1ELb0ELb0ELb0ELb0ELb1ELb1ELb0ELb0ELb0EEENS1_21CollectiveEpilogueFwdINS6_IJSA_SC_SB_EEES9_SE_SG_Li256ELb0ELb0ELb0ELb0EEENS1_30DynamicPersistentTileSchedulerILi256ELi32ELb0ELb0ELb1EEEEEEEEEvNT_6ParamsE)
	.align		4
        /*002c*/ 	.word	index@(__assertfail)
	.align		4
        /*0030*/ 	.word	index@(_ZN7cutlass13device_kernelIN5flash11enable_sm90INS1_16FlashAttnFwdSm90INS1_25CollectiveMainloopFwdSm90ILi2EN4cute5tupleIJNS5_1CILi1EEES8_S8_EEENS6_IJNS7_ILi128EEENS7_ILi96EEENS7_ILi192EEEEEELi192ENS_6half_tEfNS_4arch4Sm90ELb0ELb1ELb1ELb1ELb0ELb0ELb0ELb1ELb1ELb0ELb0ELb0EEENS1_21CollectiveEpilogueFwdINS6_IJSA_SC_SB_EEES9_SE_SG_Li256ELb1ELb0ELb0ELb0EEENS1_36VarlenDynamicPersistentTileSchedulerILi128ELi96ELi256ELi32ELb0ELb0ELb1ELb1ELb0ELb1EEEEEEEEEvNT_6ParamsE)
	.align		4
        /*0034*/ 	.word	index@(__assertfail)
	.align		4
        /*0038*/ 	.word	index@(_ZN7cutlass13device_kernelIN5flash11enable_sm90INS1_16FlashAttnFwdSm90INS1_25CollectiveMainloopFwdSm90ILi2EN4cute5tupleIJNS5_1CILi1EEES8_S8_EEENS6_IJNS7_ILi128EEENS7_ILi96EEENS7_ILi192EEEEEELi192ENS_6half_tEfNS_4arch4Sm90ELb0ELb1ELb1ELb1ELb0ELb1ELb0ELb1ELb1ELb0ELb0ELb0EEENS1_21CollectiveEpilogueFwdINS6_IJSA_SC_SB_EEES9_SE_SG_Li256ELb1ELb0ELb0ELb0EEENS1_36VarlenDynamicPersistentTileSchedulerILi128ELi96ELi256ELi32ELb0ELb0ELb1ELb1ELb0ELb1EEEEEEEEEvNT_6ParamsE)
	.align		4
        /*003c*/ 	.word	index@(__assertfail)
	.align		4
        /*0040*/ 	.word	index@(_ZN7cutlass13device_kernelIN5flash11enable_sm90INS1_16FlashAttnFwdSm90INS1_25CollectiveMainloopFwdSm90ILi2EN4cute5tupleIJNS5_1CILi1EEES8_S8_EEENS6_IJNS7_ILi128EEENS7_ILi112EEENS7_ILi192EEEEEELi192ENS_6half_tEfNS_4arch4Sm90ELb1ELb0ELb1ELb0ELb0ELb0ELb0ELb1ELb1ELb0ELb0ELb0EEENS1_21CollectiveEpilogueFwdINS6_IJSA_SC_SB_EEES9_SE_SG_Li256ELb0ELb0ELb0ELb0EEENS1_30DynamicPersistentTileSchedulerILi256ELi32ELb0ELb0ELb1EEEEEEEEEvNT_6ParamsE)
	.align		4
        /*0044*/ 	.word	index@(__assertfail)
	.align		4
        /*0048*/ 	.word	index@(_ZN7cutlass13device_kernelIN5flash11enable_sm90INS1_16FlashAttnFwdSm90INS1_25CollectiveMainloopFwdSm90ILi2EN4cute5tupleIJNS5_1CILi1EEES8_S8_EEENS6_IJNS7_ILi128EEENS7_ILi112EEENS7_ILi192EEEEEELi192ENS_6half_tEfNS_4arch4Sm90ELb1ELb0ELb1ELb1ELb0ELb0ELb0ELb1ELb1ELb0ELb0ELb0EEENS1_21CollectiveEpilogueFwdINS6_IJSA_SC_SB_EEES9_SE_SG_Li256ELb1ELb0ELb0ELb0EEENS1_36VarlenDynamicPersistentTileSchedulerILi128ELi112ELi256ELi32ELb0ELb0ELb1ELb1ELb1ELb1EEEEEEEEEvNT_6ParamsE)
	.align		4
        /*004c*/ 	.word	index@(__assertfail)
	.align		4
        /*0050*/ 	.word	index@(_ZN7cutlass13device_kernelIN5flash11enable_sm90INS1_16FlashAttnFwdSm90INS1_25CollectiveMainloopFwdSm90ILi2EN4cute5tupleIJNS5_1CILi1EEES8_S8_EEENS6_IJNS7_ILi128EEENS7_ILi112EEENS7_ILi192EEEEEELi192ENS_6half_tEfNS_4arch4Sm90ELb1ELb0ELb1ELb1ELb0ELb1ELb0ELb1ELb1ELb0ELb0ELb0EEENS1_21CollectiveEpilogueFwdINS6_IJSA_SC_SB_EEES9_SE_SG_Li256ELb1ELb0ELb0ELb0EEENS1_36VarlenDynamicPersistentTileSchedulerILi128ELi112ELi256ELi32ELb0ELb0ELb1ELb1ELb1ELb1EEEEEEEEEvNT_6ParamsE)
	.align		4
        /*0054*/ 	.word	index@(__assertfail)
	.align		4
        /*0058*/ 	.word	0x00000000
	.align		4
        /*005c*/ 	.word	0xfffffffe
	.align		4
        /*0060*/ 	.word	0x00000000
	.align		4
        /*0064*/ 	.word	0xfffffffd
	.align		4
        /*0068*/ 	.word	0x00000000
	.align		4
        /*006c*/ 	.word	0xfffffffc


//--------------------- .nv.constant4             --------------------------
	.section	.nv.constant4,"a",@progbits
	.align	8
	.align		8
.nv.constant4:
        /*0000*/ 	.dword	__assertfail
	.align		8
        /*0008*/ 	.dword	__unnamed_1
	.align		8
        /*0010*/ 	.dword	__unnamed_2
	.align		8
        /*0018*/ 	.dword	__unnamed_3
	.align		8
        /*0020*/ 	.dword	__unnamed_4
	.align		8
        /*0028*/ 	.dword	__unnamed_5
	.align		8
        /*0030*/ 	.dword	__unnamed_6
	.align		8
        /*0038*/ 	.dword	__unnamed_7
	.align		8
        /*0040*/ 	.dword	__unnamed_8
	.align		8
        /*0048*/ 	.dword	__unnamed_9
	.align		8
        /*0050*/ 	.dword	_ZN74_INTERNAL_0f67f349_38_flash_fwd_hdim192_fp16_softcap_sm90_cu_f3e6f9ee_32894cuda3std3__45__cpo5beginE
	.align		8
        /*0058*/ 	.dword	_ZN74_INTERNAL_0f67f349_38_flash_fwd_hdim192_fp16_softcap_sm90_cu_f3e6f9ee_32894cuda3std3__45__cpo3endE
	.align		8
        /*0060*/ 	.dword	_ZN74_INTERNAL_0f67f349_38_flash_fwd_hdim192_fp16_softcap_sm90_cu_f3e6f9ee_32894cuda3std3__45__cpo6cbeginE
	.align		8
        /*0068*/ 	.dword	_ZN74_INTERNAL_0f67f349_38_flash_fwd_hdim192_fp16_softcap_sm90_cu_f3e6f9ee_32894cuda3std3__45__cpo4cendE
	.align		8
        /*0070*/ 	.dword	_ZN74_INTERNAL_0f67f349_38_flash_fwd_hdim192_fp16_softcap_sm90_cu_f3e6f9ee_32894cuda3std3__476_GLOBAL__N__0f67f349_38_flash_fwd_hdim192_fp16_softcap_sm90_cu_f3e6f9ee_32896ignoreE
	.align		8
        /*0078*/ 	.dword	_ZN74_INTERNAL_0f67f349_38_flash_fwd_hdim192_fp16_softcap_sm90_cu_f3e6f9ee_32894cuda3std3__419piecewise_constructE
	.align		8
        /*0080*/ 	.dword	_ZN74_INTERNAL_0f67f349_38_flash_fwd_hdim192_fp16_softcap_sm90_cu_f3e6f9ee_32894cuda3std3__48in_placeE
	.align		8
        /*0088*/ 	.dword	_ZN74_INTERNAL_0f67f349_38_flash_fwd_hdim192_fp16_softcap_sm90_cu_f3e6f9ee_32894cuda3std6ranges3__45__cpo4swapE
	.align		8
        /*0090*/ 	.dword	_ZN74_INTERNAL_0f67f349_38_flash_fwd_hdim192_fp16_softcap_sm90_cu_f3e6f9ee_32894cuda3std6ranges3__45__cpo9iter_moveE
	.align		8
        /*0098*/ 	.dword	_ZN74_INTERNAL_0f67f349_38_flash_fwd_hdim192_fp16_softcap_sm90_cu_f3e6f9ee_32894cute7productE
	.align		8
        /*00a0*/ 	.dword	_ZN74_INTERNAL_0f67f349_38_flash_fwd_hdim192_fp16_softcap_sm90_cu_f3e6f9ee_32894cute1_E
	.align		8
        /*00a8*/ 	.dword	$str$23
	.align		8
        /*00b0*/ 	.dword	$str$24


//--------------------- .text._ZN7cutlass13device_kernelIN5flash11enable_sm90INS1_16FlashAttnFwdSm90INS1_25CollectiveMainloopFwdSm90ILi2EN4cute5tupleIJNS5_1CILi1EEES8_S8_EEENS6_IJNS7_ILi128EEENS7_ILi112EEENS7_ILi192EEEEEELi192ENS_6half_tEfNS_4arch4Sm90ELb0ELb0ELb1ELb0ELb0ELb0ELb0ELb1ELb1ELb0ELb0ELb0EEENS1_21CollectiveEpilogueFwdINS6_IJSA_SC_SB_EEES9_SE_SG_Li256ELb0ELb0ELb0ELb0EEENS1_29StaticPersistentTileSchedulerILb0EEEEEEEEEvNT_6ParamsE --------------------------
	.section	.text._ZN7cutlass13device_kernelIN5flash11enable_sm90INS1_16FlashAttnFwdSm90INS1_25CollectiveMainloopFwdSm90ILi2EN4cute5tupleIJNS5_1CILi1EEES8_S8_EEENS6_IJNS7_ILi128EEENS7_ILi112EEENS7_ILi192EEEEEELi192ENS_6half_tEfNS_4arch4Sm90ELb0ELb0ELb1ELb0ELb0ELb0ELb0ELb1ELb1ELb0ELb0ELb0EEENS1_21CollectiveEpilogueFwdINS6_IJSA_SC_SB_EEES9_SE_SG_Li256ELb0ELb0ELb0ELb0EEENS1_29StaticPersistentTileSchedulerILb0EEEEEEEEEvNT_6ParamsE,"ax",@progbits
	.align	128
.text._ZN7cutlass13device_kernelIN5flash11enable_sm90INS1_16FlashAttnFwdSm90INS1_25CollectiveMainloopFwdSm90ILi2EN4cute5tupleIJNS5_1CILi1EEES8_S8_EEENS6_IJNS7_ILi128EEENS7_ILi112EEENS7_ILi192EEEEEELi192ENS_6half_tEfNS_4arch4Sm90ELb0ELb0ELb1ELb0ELb0ELb0ELb0ELb1ELb1ELb0ELb0ELb0EEENS1_21CollectiveEpilogueFwdINS6_IJSA_SC_SB_EEES9_SE_SG_Li256ELb0ELb0ELb0ELb0EEENS1_29StaticPersistentTileSchedulerILb0EEEEEEEEEvNT_6ParamsE:
        .type           _ZN7cutlass13device_kernelIN5flash11enable_sm90INS1_16FlashAttnFwdSm90INS1_25CollectiveMainloopFwdSm90ILi2EN4cute5tupleIJNS5_1CILi1EEES8_S8_EEENS6_IJNS7_ILi128EEENS7_ILi112EEENS7_ILi192EEEEEELi192ENS_6half_tEfNS_4arch4Sm90ELb0ELb0ELb1ELb0ELb0ELb0ELb0ELb1ELb1ELb0ELb0ELb0EEENS1_21CollectiveEpilogueFwdINS6_IJSA_SC_SB_EEES9_SE_SG_Li256ELb0ELb0ELb0ELb0EEENS1_29StaticPersistentTileSchedulerILb0EEEEEEEEEvNT_6ParamsE,@function
        .size           _ZN7cutlass13device_kernelIN5flash11enable_sm90INS1_16FlashAttnFwdSm90INS1_25CollectiveMainloopFwdSm90ILi2EN4cute5tupleIJNS5_1CILi1EEES8_S8_EEENS6_IJNS7_ILi128EEENS7_ILi112EEENS7_ILi192EEEEEELi192ENS_6half_tEfNS_4arch4Sm90ELb0ELb0ELb1ELb0ELb0ELb0ELb0ELb1ELb1ELb0ELb0ELb0EEENS1_21CollectiveEpilogueFwdINS6_IJSA_SC_SB_EEES9_SE_SG_Li256ELb0ELb0ELb0ELb0EEENS1_29StaticPersistentTileSchedulerILb0EEEEEEEEEvNT_6ParamsE,(.L_x_2655 - _ZN7cutlass13device_kernelIN5flash11enable_sm90INS1_16FlashAttnFwdSm90INS1_25CollectiveMainloopFwdSm90ILi2EN4cute5tupleIJNS5_1CILi1EEES8_S8_EEENS6_IJNS7_ILi128EEENS7_ILi112EEENS7_ILi192EEEEEELi192ENS_6half_tEfNS_4arch4Sm90ELb0ELb0ELb1ELb0ELb0ELb0ELb0ELb1ELb1ELb0ELb0ELb0EEENS1_21CollectiveEpilogueFwdINS6_IJSA_SC_SB_EEES9_SE_SG_Li256ELb0ELb0ELb0ELb0EEENS1_29StaticPersistentTileSchedulerILb0EEEEEEEEEvNT_6ParamsE)
        .other          _ZN7cutlass13device_kernelIN5flash11enable_sm90INS1_16FlashAttnFwdSm90INS1_25CollectiveMainloopFwdSm90ILi2EN4cute5tupleIJNS5_1CILi1EEES8_S8_EEENS6_IJNS7_ILi128EEENS7_ILi112EEENS7_ILi192EEEEEELi192ENS_6half_tEfNS_4arch4Sm90ELb0ELb0ELb1ELb0ELb0ELb0ELb0ELb1ELb1ELb0ELb0ELb0EEENS1_21CollectiveEpilogueFwdINS6_IJSA_SC_SB_EEES9_SE_SG_Li256ELb0ELb0ELb0ELb0EEENS1_29StaticPersistentTileSchedulerILb0EEEEEEEEEvNT_6ParamsE,@"STO_CUDA_ENTRY STV_DEFAULT"
_ZN7cutlass13device_kernelIN5flash11enable_sm90INS1_16FlashAttnFwdSm90INS1_25CollectiveMainloopFwdSm90ILi2EN4cute5tupleIJNS5_1CILi1EEES8_S8_EEENS6_IJNS7_ILi128EEENS7_ILi112EEENS7_ILi192EEEEEELi192ENS_6half_tEfNS_4arch4Sm90ELb0ELb0ELb1ELb0ELb0ELb0ELb0ELb1ELb1ELb0ELb0ELb0EEENS1_21CollectiveEpilogueFwdINS6_IJSA_SC_SB_EEES9_SE_SG_Li256ELb0ELb0ELb0ELb0EEENS1_29StaticPersistentTileSchedulerILb0EEEEEEEEEvNT_6ParamsE:
[----:B------:R-:W1:Y:S02]  /*0000*/  LDC R1, c[0x0][0x28] ;  /* 0x00000a00ff017b82 */ /* 0x000e640000000800 */
[----:B-1----:R-:W-:Y:S01]  /*0010*/  VIADD R1, R1, 0xffffffe0 ;  /* 0xffffffe001017836 */ /* 0x002fe20000000000 */
[----:B------:R-:W1:Y:S01]  /*0020*/  S2R R4, SR_TID.X ;  /* 0x0000000000047919 */ /* 0x000e620000002100 */
[----:B------:R-:W-:Y:S01]  /*0030*/  ELECT P0, URZ, PT ;  /* 0x00000000003f782f */ /* 0x000fe20003800000 */
[----:B------:R-:W-:Y:S01]  /*0040*/  BSSY B0, `(.L_x_0) ;  /* 0x0000014000007945 */ /* 0x000fe20003800000 */
[----:B-1----:R-:W-:-:S05]  /*0050*/  SHF.R.U32.HI R0, RZ, 0x5, R4 ;  /* 0x00000005ff007819 */ /* 0x002fca0000011604 */
[----:B------:R-:W1:Y:S02]  /*0060*/  SHFL.IDX PT, R2, R0, RZ, 0x1f ;  /* 0x00001fff00027589 */ /* 0x000e6400000e0000 */
[----:B-1----:R-:W-:Y:S02]  /*0070*/  ISETP.EQ.AND P0, PT, R2, RZ, P0 ;  /* 0x000000ff0200720c */ /* 0x002fe40000702270 */
[----:B------:R-:W-:-:S11]  /*0080*/  SHF.R.U32.HI R2, RZ, 0x7, R4 ;  /* 0x00000007ff027819 */ /* 0x000fd60000011604 */
[----:B------:R-:W-:Y:S05]  /*0090*/  @!P0 BRA `(.L_x_1) ;  /* 0x0000000000388947 */ /* 0x000fea0003800000 */
[----:B------:R-:W-:Y:S02]  /*00a0*/  ULDC.64 UR4, c[0x0][0x198] ;  /* 0x0000660000047ab9 */ /* 0x000fe40000000a00 */
[----:B------:R-:W-:Y:S02]  /*00b0*/  UIADD3 UR6, UP0, UR4, 0x270, URZ ;  /* 0x0000027004067890 */ /* 0x000fe4000ff1e03f */
[----:B------:R-:W-:Y:S02]  /*00c0*/  UIADD3 UR8, UP1, UR4, 0x370, URZ ;  /* 0x0000037004087890 */ /* 0x000fe4000ff3e03f */
[----:B------:R-:W-:Y:S02]  /*00d0*/  UIADD3 UR10, UP2, UR4, 0x470, URZ ;  /* 0x00000470040a7890 */ /* 0x000fe4000ff5e03f */
[----:B------:R-:W-:Y:S02]  /*00e0*/  UIADD3 UR4, UP3, UR4, 0x9f0, URZ ;  /* 0x000009f004047890 */ /* 0x000fe4000ff7e03f */
[----:B------:R-:W-:-:S02]  /*00f0*/  UIADD3.X UR7, URZ, UR5, URZ, UP0, !UPT ;  /* 0x000000053f077290 */ /* 0x000fc400087fe43f */
[----:B------:R-:W-:Y:S02]  /*0100*/  UIADD3.X UR9, URZ, UR5, URZ, UP1, !UPT ;  /* 0x000000053f097290 */ /* 0x000fe40008ffe43f */
[----:B------:R-:W-:Y:S02]  /*0110*/  UIADD3.X UR11, URZ, UR5, URZ, UP2, !UPT ;  /* 0x000000053f0b7290 */ /* 0x000fe400097fe43f */
[----:B------:R-:W-:-:S03]  /*0120*/  UIADD3.X UR5, URZ, UR5, URZ, UP3, !UPT ;  /* 0x000000053f057290 */ /* 0x000fc60009ffe43f */
[----:B------:R1:W-:Y:S02]  /*0130*/  UTMACCTL.PF [UR6] ;  /* 0x00000000060079b9 */ /* 0x0003e40008040000 */
[----:B------:R1:W-:Y:S02]  /*0140*/  UTMACCTL.PF [UR8] ;  /* 0x00000000080079b9 */ /* 0x0003e40008040000 */
[----:B------:R1:W-:Y:S02]  /*0150*/  UTMACCTL.PF [UR10] ;  /* 0x000000000a0079b9 */ /* 0x0003e40008040000 */
[----:B------:R1:W-:Y:S02]  /*0160*/  UTMACCTL.PF [UR4] ;  /* 0x00000000040079b9 */ /* 0x0003e40008040000 */
[----:B-1----:R-:W-:Y:S01]  /*0170*/  NOP ;  /* 0x0000000000007918 */ /* 0x002fe20000000000 */
.L_x_1:
[----:B------:R-:W-:Y:S05]  /*0180*/  BSYNC B0 ;  /* 0x0000000000007941 */ /* 0x000fea0003800000 */
.L_x_0:
[----:B------:R-:W-:Y:S01]  /*0190*/  VOTEU.ANY UP0, P0 ;  /* 0x00000000003f7886 */ /* 0x000fe20000000100 */
[----:B------:R-:W1:Y:S01]  /*01a0*/  SHFL.IDX PT, R2, R2, RZ, 0x1f ;  /* 0x00001fff02027589 */ /* 0x000e6200000e0000 */
[----:B------:R-:W-:Y:S01]  /*01b0*/  UMOV UR4, 0x1 ;  /* 0x0000000100047882 */ /* 0x000fe20000000000 */
[----:B------:R-:W-:Y:S01]  /*01c0*/  VOTEU.ANY UP1, P0 ;  /* 0x00000000003f7886 */ /* 0x000fe20000020100 */
[----:B------:R-:W-:Y:S01]  /*01d0*/  VOTEU.ANY UP2, P0 ;  /* 0x00000000003f7886 */ /* 0x000fe20000040100 */
[----:B------:R-:W2:Y:S01]  /*01e0*/  @UP0 S2UR UR7, SR_CgaCtaId ;  /* 0x00000000000709c3 */ /* 0x000ea20000008800 */
[----:B------:R-:W3:Y:S01]  /*01f0*/  SHFL.IDX PT, R3, R0, RZ, 0x1f ;  /* 0x00001fff00037589 */ /* 0x000ee200000e0000 */
[----:B------:R-:W-:Y:S01]  /*0200*/  @UP0 UMOV UR6, 0x400 ;  /* 0x0000040000060882 */ /* 0x000fe20000000000 */
[----:B------:R-:W-:-:S04]  /*0210*/  @UP0 UIADD3 UR4, -UR4, 0x100000, URZ ;  /* 0x0010000004040890 */ /* 0x000fc8000fffe13f */
[----:B------:R-:W-:Y:S02]  /*0220*/  @UP0 USHF.L.U32 UR5, UR4, 0xb, URZ ;  /* 0x0000000b04050899 */ /* 0x000fe4000800063f */
[----:B------:R-:W-:Y:S01]  /*0230*/  @UP0 USHF.L.U32 UR4, UR4, 0x1, URZ ;  /* 0x0000000104040899 */ /* 0x000fe2000800063f */
[----:B-1----:R-:W-:Y:S01]  /*0240*/  R2UR UR8, R2 ;  /* 0x00000000020872ca */ /* 0x002fe200000e0000 */
[----:B--2---:R-:W-:Y:S01]  /*0250*/  @UP0 ULEA UR6, UR7, UR6, 0x18 ;  /* 0x0000000607060291 */ /* 0x004fe2000f8ec03f */
[----:B---3--:R-:W-:-:S11]  /*0260*/  ISETP.NE.AND P1, PT, R3, RZ, PT ;  /* 0x000000ff0300720c */ /* 0x008fd60003f25270 */
[----:B------:R-:W-:Y:S01]  /*0270*/  UISETP.NE.AND UP0, UPT, UR8, URZ, UPT ;  /* 0x0000003f0800728c */ /* 0x000fe2000bf05270 */
[----:B------:R-:W1:Y:S02]  /*0280*/  FENCE.VIEW.ASYNC.S ;  /* 0x00000000000073c6 */ /* 0x000e640000000000 */
[----:B-1----:R1:W2:Y:S01]  /*0290*/  @UP1 SYNCS.EXCH.64 URZ, [UR6+0x36800], UR4 ;  /* 0x03680004063f15b2 */ /* 0x0022a20008000100 */
[----:B------:R1:W3:Y:S01]  /*02a0*/  @UP2 SYNCS.EXCH.64 URZ, [UR6+0x36820], UR4 ;  /* 0x03682004063f25b2 */ /* 0x0002e20008000100 */
[----:B------:R-:W-:Y:S06]  /*02b0*/  @P1 BRA `(.L_x_2) ;  /* 0x0000000000481947 */ /* 0x000fec0003800000 */
[----:B-1----:R-:W1:Y:S01]  /*02c0*/  S2UR UR5, SR_CgaCtaId ;  /* 0x00000000000579c3 */ /* 0x002e620000008800 */
[----:B------:R-:W-:Y:S01]  /*02d0*/  UMOV UR4, 0x400 ;  /* 0x0000040000047882 */ /* 0x000fe20000000000 */
[----:B------:R-:W-:Y:S01]  /*02e0*/  UMOV UR6, 0x1 ;  /* 0x0000000100067882 */ /* 0x000fe20000000000 */
[----:B------:R-:W-:Y:S01]  /*02f0*/  UMOV UR9, 0x2 ;  /* 0x0000000200097882 */ /* 0x000fe20000000000 */
[----:B------:R-:W-:-:S04]  /*0300*/  UIADD3 UR6, -UR6, 0x100000, URZ ;  /* 0x0010000006067890 */ /* 0x000fc8000fffe13f */
[----:B------:R-:W-:Y:S02]  /*0310*/  USHF.L.U32 UR7, UR6, 0xb, URZ ;  /* 0x0000000b06077899 */ /* 0x000fe4000800063f */
[----:B------:R-:W-:Y:S01]  /*0320*/  USHF.L.U32 UR6, UR6, 0x1, URZ ;  /* 0x0000000106067899 */ /* 0x000fe2000800063f */
[----:B------:R-:W-:Y:S01]  /*0330*/  ELECT P0, URZ, PT ;  /* 0x00000000003f782f */ /* 0x000fe20003800000 */
[----:B-1----:R-:W-:Y:S02]  /*0340*/  ULEA UR8, UR5, UR4, 0x18 ;  /* 0x0000000405087291 */ /* 0x002fe4000f8ec03f */
[----:B------:R-:W-:-:S04]  /*0350*/  UIADD3 UR4, -UR9, 0x100000, URZ ;  /* 0x0010000009047890 */ /* 0x000fc8000fffe13f */
[----:B------:R-:W-:Y:S02]  /*0360*/  USHF.L.U32 UR5, UR4, 0xb, URZ ;  /* 0x0000000b04057899 */ /* 0x000fe4000800063f */
[----:B------:R-:W-:Y:S01]  /*0370*/  USHF.L.U32 UR4, UR4, 0x1, URZ ;  /* 0x0000000104047899 */ /* 0x000fe2000800063f */
[----:B------:R-:W1:Y:S03]  /*0380*/  FENCE.VIEW.ASYNC.S ;  /* 0x00000000000073c6 */ /* 0x000e660000000000 */
[----:B-1----:R4:W1:Y:S08]  /*0390*/  SYNCS.EXCH.64 URZ, [UR8+0x36830], UR6 ;  /* 0x03683006083f75b2 */ /* 0x0028700008000100 */
[----:B------:R4:W1:Y:S01]  /*03a0*/  SYNCS.EXCH.64 URZ, [UR8+0x36840], UR4 ;  /* 0x03684004083f75b2 */ /* 0x0008620008000100 */
[----:B------:R4:W1:Y:S01]  /*03b0*/  SYNCS.EXCH.64 URZ, [UR8+0x36838], UR6 ;  /* 0x03683806083f75b2 */ /* 0x0008620008000100 */
[----:B------:R4:W1:Y:S02]  /*03c0*/  SYNCS.EXCH.64 URZ, [UR8+0x36848], UR4 ;  /* 0x03684804083f75b2 */ /* 0x0008640008000100 */
[----:B----4-:R-:W-:Y:S01]  /*03d0*/  NOP ;  /* 0x0000000000007918 */ /* 0x010fe20000000000 */
.L_x_2:
[----:B------:R-:W4:Y:S01]  /*03e0*/  SHFL.IDX PT, R2, R0, RZ, 0x1f ;  /* 0x00001fff00027589 */ /* 0x000f2200000e0000 */
[----:B------:R-:W-:Y:S01]  /*03f0*/  NOP ;  /* 0x0000000000007918 */ /* 0x000fe20000000000 */
[----:B----4-:R-:W-:-:S13]  /*0400*/  ISETP.NE.AND P0, PT, R2, RZ, PT ;  /* 0x000000ff0200720c */ /* 0x010fda0003f05270 */
[----:B------:R-:W-:Y:S05]  /*0410*/  @P0 BRA `(.L_x_3) ;  /* 0x0000000000480947 */ /* 0x000fea0003800000 */
[----:B-1----:R-:W1:Y:S01]  /*0420*/  S2UR UR5, SR_CgaCtaId ;  /* 0x00000000000579c3 */ /* 0x002e620000008800 */
[----:B------:R-:W-:Y:S01]  /*0430*/  UMOV UR4, 0x400 ;  /* 0x0000040000047882 */ /* 0x000fe20000000000 */
[----:B------:R-:W-:Y:S01]  /*0440*/  UMOV UR6, 0x1 ;  /* 0x0000000100067882 */ /* 0x000fe20000000000 */
[----:B------:R-:W-:Y:S01]  /*0450*/  UMOV UR7, 0x2 ;  /* 0x0000000200077882 */ /* 0x000fe20000000000 */
[----:B------:R-:W-:Y:S01]  /*0460*/  ELECT P0, URZ, PT ;  /* 0x00000000003f782f */ /* 0x000fe20003800000 */
[----:B-1----:R-:W-:Y:S02]  /*0470*/  ULEA UR8, UR5, UR4, 0x18 ;  /* 0x0000000405087291 */ /* 0x002fe4000f8ec03f */
[----:B------:R-:W-:-:S04]  /*0480*/  UIADD3 UR4, -UR6, 0x100000, URZ ;  /* 0x0010000006047890 */ /* 0x000fc8000fffe13f */
[----:B------:R-:W-:Y:S02]  /*0490*/  USHF.L.U32 UR5, UR4, 0xb, URZ ;  /* 0x0000000b04057899 */ /* 0x000fe4000800063f */
[----:B------:R-:W-:Y:S02]  /*04a0*/  USHF.L.U32 UR4, UR4, 0x1, URZ ;  /* 0x0000000104047899 */ /* 0x000fe4000800063f */
        /* <DEDUP_REMOVED lines=9> */
.L_x_3:
[----:B------:R-:W4:Y:S01]  /*0540*/  SHFL.IDX PT, R2, R0, RZ, 0x1f ;  /* 0x00001fff00027589 */ /* 0x000f2200000e0000 */
[----:B------:R-:W-:Y:S01]  /*0550*/  NOP ;  /* 0x0000000000007918 */ /* 0x000fe20000000000 */
[----:B----4-:R-:W-:-:S13]  /*0560*/  ISETP.NE.AND P0, PT, R2, RZ, PT ;  /* 0x000000ff0200720c */ /* 0x010fda0003f05270 */
[----:B------:R-:W-:Y:S05]  /*0570*/  @P0 BRA `(.L_x_4) ;  /* 0x0000000000380947 */ /* 0x000fea0003800000 */
[----:B-1----:R-:W1:Y:S01]  /*0580*/  S2UR UR5, SR_CgaCtaId ;  /* 0x00000000000579c3 */ /* 0x002e620000008800 */
[----:B------:R-:W-:Y:S01]  /*0590*/  UMOV UR4, 0x400 ;  /* 0x0000040000047882 */ /* 0x000fe20000000000 */
[----:B------:R-:W-:Y:S01]  /*05a0*/  UMOV UR7, 0x1 ;  /* 0x0000000100077882 */ /* 0x000fe20000000000 */
[----:B------:R-:W-:Y:S01]  /*05b0*/  ELECT P0, URZ, PT ;  /* 0x00000000003f782f */ /* 0x000fe20003800000 */
[----:B-1----:R-:W-:Y:S02]  /*05c0*/  ULEA UR6, UR5, UR4, 0x18 ;  /* 0x0000000405067291 */ /* 0x002fe4000f8ec03f */
[----:B------:R-:W-:-:S04]  /*05d0*/  UIADD3 UR4, -UR7, 0x100000, URZ ;  /* 0x0010000007047890 */ /* 0x000fc8000fffe13f */
[----:B------:R-:W-:Y:S02]  /*05e0*/  USHF.L.U32 UR5, UR4, 0xb, URZ ;  /* 0x0000000b04057899 */ /* 0x000fe4000800063f */
[----:B------:R-:W-:Y:S01]  /*05f0*/  USHF.L.U32 UR4, UR4, 0x1, URZ ;  /* 0x0000000104047899 */ /* 0x000fe2000800063f */
[----:B------:R-:W1:Y:S11]  /*0600*/  FENCE.VIEW.ASYNC.S ;  /* 0x00000000000073c6 */ /* 0x000e760000000000 */
[----:B-1----:R4:W1:Y:S01]  /*0610*/  SYNCS.EXCH.64 URZ, [UR6+0x36870], UR4 ;  /* 0x03687004063f75b2 */ /* 0x0028620008000100 */
[----:B------:R4:W1:Y:S01]  /*0620*/  SYNCS.EXCH.64 URZ, [UR6+0x36880], UR4 ;  /* 0x03688004063f75b2 */ /* 0x0008620008000100 */
[----:B------:R4:W1:Y:S01]  /*0630*/  SYNCS.EXCH.64 URZ, [UR6+0x36878], UR4 ;  /* 0x03687804063f75b2 */ /* 0x0008620008000100 */
[----:B------:R4:W1:Y:S02]  /*0640*/  SYNCS.EXCH.64 URZ, [UR6+0x36888], UR4 ;  /* 0x03688804063f75b2 */ /* 0x0008640008000100 */
[----:B----4-:R-:W-:Y:S01]  /*0650*/  NOP ;  /* 0x0000000000007918 */ /* 0x010fe20000000000 */
.L_x_4:
        /* <DEDUP_REMOVED lines=22> */
.L_x_5:
        /* <DEDUP_REMOVED lines=22> */
.L_x_6:
[----:B-1----:R-:W-:Y:S01]  /*0920*/  UMOV UR4, 0x1 ;  /* 0x0000000100047882 */ /* 0x002fe20000000000 */
[----:B------:R-:W-:Y:S01]  /*0930*/  PLOP3.LUT P0, PT, PT, PT, UP0, 0x80, 0x0 ;  /* 0x000000000000781c */ /* 0x000fe20003f0f008 */
[----:B------:R-:W-:Y:S01]  /*0940*/  USEL UR4, UR4, 0x2, !UP0 ;  /* 0x0000000204047887 */ /* 0x000fe2000c000000 */
[----:B------:R-:W-:-:S05]  /*0950*/  NOP ;  /* 0x0000000000007918 */ /* 0x000fca0000000000 */
[----:B------:R-:W-:-:S05]  /*0960*/  IMAD.U32 R2, RZ, RZ, UR4 ;  /* 0x00000004ff027e24 */ /* 0x000fca000f8e00ff */
[----:B------:R1:W-:Y:S01]  /*0970*/  STL [R1+0x1c], R2 ;  /* 0x00001c0201007387 */ /* 0x0003e20000100800 */
[----:B--23--:R-:W-:Y:S06]  /*0980*/  BAR.SYNC.DEFER_BLOCKING 0x0 ;  /* 0x0000000000007b1d */ /* 0x00cfec0000010000 */
[----:B------:R-:W-:Y:S05]  /*0990*/  @!P0 BRA `(.L_x_7) ;  /* 0x000000b800108947 */ /* 0x000fea0003800000 */
.L_x_8:
[----:B------:R-:W-:-:S08]  /*09a0*/  NOP ;  /* 0x0000000000007918 */ /* 0x000fd00000000000 */
[----:B------:R-:W2:Y:S02]  /*09b0*/  USETMAXREG.TRY_ALLOC.CTAPOOL UP0, 0xf0 ;  /* 0x000000f0000079c8 */ /* 0x000ea40008000600 */
[----:B--2---:R-:W-:-:S13]  /*09c0*/  PLOP3.LUT P0, PT, PT, PT, UP0, 0x80, 0x0 ;  /* 0x000000000000781c */ /* 0x004fda0003f0f008 */
[----:B------:R-:W-:Y:S05]  /*09d0*/  @!P0 BRA `(.L_x_8) ;  /* 0xfffffffc00f08947 */ /* 0x000fea000383ffff */
[----:B------:R-:W2:Y:S08]  /*09e0*/  S2UR UR7, SR_CTAID.X ;  /* 0x00000000000779c3 */ /* 0x000eb00000002500 */
[----:B------:R-:W-:Y:S08]  /*09f0*/  BAR.ARV 0x8, 0x120 ;  /* 0x0204800000007b1d */ /* 0x000ff00000002000 */
[----:B------:R-:W2:Y:S02]  /*0a00*/  LDC R0, c[0x0][0xda4] ;  /* 0x00036900ff007b82 */ /* 0x000ea40000000800 */
[----:B--2---:R-:W-:-:S13]  /*0a10*/  ISETP.LE.AND P0, PT, R0, UR7, PT ;  /* 0x0000000700007c0c */ /* 0x004fda000bf03270 */
[----:B------:R-:W-:Y:S05]  /*0a20*/  @P0 EXIT ;  /* 0x000000000000094d */ /* 0x000fea0003800000 */
[----:B-1----:R-:W2:Y:S01]  /*0a30*/  LDL R2, [R1+0x1c] ;  /* 0x00001c0001027983 */ /* 0x002ea20000100800 */
[----:B------:R-:W-:Y:S01]  /*0a40*/  IADD3 R0, R4, -0x80, RZ ;  /* 0xffffff8004007810 */ /* 0x000fe20007ffe0ff */
[----:B------:R-:W1:Y:S01]  /*0a50*/  S2UR UR5, SR_CgaCtaId ;  /* 0x00000000000579c3 */ /* 0x000e620000008800 */
[----:B------:R-:W-:Y:S01]  /*0a60*/  UMOV UR4, 0x400 ;  /* 0x0000040000047882 */ /* 0x000fe20000000000 */
[----:B------:R-:W-:Y:S01]  /*0a70*/  IMAD.MOV.U32 R209, RZ, RZ, -0x2 ;  /* 0xfffffffeffd17424 */ /* 0x000fe200078e00ff */
[----:B------:R-:W-:Y:S01]  /*0a80*/  SHF.R.S32.HI R3, RZ, 0x1f, R0 ;  /* 0x0000001fff037819 */ /* 0x000fe20000011400 */
[----:B------:R-:W-:Y:S01]  /*0a90*/  IMAD.U32 R17, RZ, RZ, UR7 ;  /* 0x00000007ff117e24 */ /* 0x000fe2000f8e00ff */
[----:B------:R-:W-:Y:S02]  /*0aa0*/  UMOV UR38, URZ ;  /* 0x0000003f00267c82 */ /* 0x000fe40008000000 */
[CC--:B------:R-:W-:Y:S01]  /*0ab0*/  LEA.HI R5, R3.reuse, R0.reuse, RZ, 0x7 ;  /* 0x0000000003057211 */ /* 0x0c0fe200078f38ff */
[----:B------:R-:W3:Y:S01]  /*0ac0*/  S2UR UR6, SR_SWINHI ;  /* 0x00000000000679c3 */ /* 0x000ee20000002f00 */
[----:B------:R-:W-:-:S02]  /*0ad0*/  LEA.HI R207, R3, R0, RZ, 0x5 ;  /* 0x0000000003cf7211 */ /* 0x000fc400078f28ff */
[----:B------:R-:W-:Y:S02]  /*0ae0*/  LOP3.LUT R23, R5, 0xffffff80, RZ, 0xc0, !PT ;  /* 0xffffff8005177812 */ /* 0x000fe400078ec0ff */
[----:B------:R-:W-:Y:S02]  /*0af0*/  SHF.R.S32.HI R207, RZ, 0x5, R207 ;  /* 0x00000005ffcf7819 */ /* 0x000fe400000114cf */
[----:B------:R-:W-:Y:S01]  /*0b00*/  SHF.R.S32.HI R206, RZ, 0x7, R5 ;  /* 0x00000007ffce7819 */ /* 0x000fe20000011405 */
[----:B------:R-:W-:-:S03]  /*0b10*/  IMAD.IADD R23, R0, 0x1, -R23 ;  /* 0x0000000100177824 */ /* 0x000fc600078e0a17 */
[----:B------:R-:W-:Y:S02]  /*0b20*/  LEA.HI R5, R5, R206, RZ, 0x1 ;  /* 0x000000ce05057211 */ /* 0x000fe400078f08ff */
[----:B------:R-:W-:Y:S02]  /*0b30*/  SHF.R.S32.HI R4, RZ, 0x1f, R23 ;  /* 0x0000001fff047819 */ /* 0x000fe40000011417 */
[----:B------:R-:W-:Y:S01]  /*0b40*/  LOP3.LUT R5, R5, 0x3fffffe, RZ, 0xc0, !PT ;  /* 0x03fffffe05057812 */ /* 0x000fe200078ec0ff */
[----:B-1----:R-:W-:Y:S01]  /*0b50*/  ULEA UR9, UR5, UR4, 0x18 ;  /* 0x0000000405097291 */ /* 0x002fe2000f8ec03f */
[CC--:B------:R-:W-:Y:S02]  /*0b60*/  LEA.HI R6, R4.reuse, R23.reuse, RZ, 0x2 ;  /* 0x0000001704067211 */ /* 0x0c0fe400078f10ff */
[----:B------:R-:W-:Y:S01]  /*0b70*/  LEA.HI R4, R4, R23, RZ, 0x5 ;  /* 0x0000001704047211 */ /* 0x000fe200078f28ff */
[----:B------:R-:W-:Y:S01]  /*0b80*/  IMAD.IADD R5, R206, 0x1, -R5 ;  /* 0x00000001ce057824 */ /* 0x000fe200078e0a05 */
[----:B------:R-:W-:-:S02]  /*0b90*/  SHF.R.S32.HI R9, RZ, 0x1f, R6 ;  /* 0x0000001fff097819 */ /* 0x000fc40000011406 */
[----:B------:R-:W-:Y:S01]  /*0ba0*/  SHF.R.S32.HI R4, RZ, 0x5, R4 ;  /* 0x00000005ff047819 */ /* 0x000fe20000011404 */
[----:B------:R-:W-:Y:S01]  /*0bb0*/  UMOV UR4, UR9 ;  /* 0x0000000900047c82 */ /* 0x000fe20008000000 */
[----:B---3--:R-:W-:Y:S01]  /*0bc0*/  UMOV UR5, UR6 ;  /* 0x0000000600057c82 */ /* 0x008fe20008000000 */
[----:B------:R-:W-:Y:S02]  /*0bd0*/  IMAD.U32 R18, RZ, RZ, UR4 ;  /* 0x00000004ff127e24 */ /* 0x000fe4000f8e00ff */
[----:B------:R-:W-:Y:S01]  /*0be0*/  IMAD.U32 R19, RZ, RZ, UR5 ;  /* 0x00000005ff137e24 */ /* 0x000fe2000f8e00ff */
[----:B------:R-:W-:Y:S02]  /*0bf0*/  UMOV UR5, URZ ;  /* 0x0000003f00057c82 */ /* 0x000fe40008000000 */
[----:B------:R-:W-:Y:S02]  /*0c00*/  MOV R22, UR5 ;  /* 0x0000000500167c02 */ /* 0x000fe40008000f00 */
[----:B--2---:R-:W-:-:S02]  /*0c10*/  R2UR UR8, R2 ;  /* 0x00000000020872ca */ /* 0x004fc400000e0000 */
[----:B------:R-:W-:-:S04]  /*0c20*/  LEA.HI R2, R3, R0, RZ, 0x4 ;  /* 0x0000000003027211 */ /* 0x000fc800078f20ff */
[----:B------:R-:W-:Y:S02]  /*0c30*/  SHF.R.S32.HI R7, RZ, 0x4, R2 ;  /* 0x00000004ff077819 */ /* 0x000fe40000011402 */
[C---:B------:R-:W-:Y:S02]  /*0c40*/  LOP3.LUT R3, R2.reuse, 0x3fffff0, RZ, 0xc0, !PT ;  /* 0x03fffff002037812 */ /* 0x040fe400078ec0ff */
[----:B------:R-:W-:Y:S02]  /*0c50*/  LEA.HI R8, R2, R7, RZ, 0x1 ;  /* 0x0000000702087211 */ /* 0x000fe400078f08ff */
[----:B------:R-:W-:Y:S01]  /*0c60*/  SHF.R.S32.HI R2, RZ, 0x2, R6 ;  /* 0x00000002ff027819 */ /* 0x000fe20000011406 */
[----:B------:R-:W-:Y:S01]  /*0c70*/  IMAD.IADD R0, R0, 0x1, -R3 ;  /* 0x0000000100007824 */ /* 0x000fe200078e0a03 */
[----:B------:R-:W-:Y:S01]  /*0c80*/  LOP3.LUT R8, R8, 0x1ffffffe, RZ, 0xc0, !PT ;  /* 0x1ffffffe08087812 */ /* 0x000fe200078ec0ff */
[----:B------:R-:W-:Y:S01]  /*0c90*/  ULOP3.LUT UR4, UR8, 0x1, URZ, 0xfc, !UPT ;  /* 0x0000000108047892 */ /* 0x000fe2000f8efc3f */
[----:B------:R-:W-:Y:S01]  /*0ca0*/  LEA.HI R9, R9, R2, RZ, 0x3 ;  /* 0x0000000209097211 */ /* 0x000fe200078f18ff */
[----:B------:R-:W-:Y:S01]  /*0cb0*/  IMAD R3, R207, 0x10, R0 ;  /* 0x00000010cf037824 */ /* 0x000fe200078e0200 */
[----:B------:R-:W-:-:S02]  /*0cc0*/  IADD3 R8, R7, -R8, RZ ;  /* 0x8000000807087210 */ /* 0x000fc40007ffe0ff */
[----:B------:R-:W-:Y:S01]  /*0cd0*/  LOP3.LUT R9, R9, 0xfffffff8, RZ, 0xc0, !PT ;  /* 0xfffffff809097812 */ /* 0x000fe200078ec0ff */
[----:B------:R-:W-:Y:S01]  /*0ce0*/  IMAD.U32 R210, RZ, RZ, UR4 ;  /* 0x00000004ffd27e24 */ /* 0x000fe2000f8e00ff */
[----:B------:R-:W-:Y:S01]  /*0cf0*/  LOP3.LUT R6, R6, 0x7ffffffc, RZ, 0xc0, !PT ;  /* 0x7ffffffc06067812 */ /* 0x000fe200078ec0ff */
[----:B------:R-:W-:Y:S01]  /*0d00*/  IMAD R3, R3, 0x8, R8 ;  /* 0x0000000803037824 */ /* 0x000fe200078e0208 */
[----:B------:R-:W-:Y:S01]  /*0d10*/  IADD3 R9, R2, -R9, RZ ;  /* 0x8000000902097210 */ /* 0x000fe20007ffe0ff */
[----:B------:R-:W-:Y:S01]  /*0d20*/  UMOV UR4, URZ ;  /* 0x0000003f00047c82 */ /* 0x000fe20008000000 */
[----:B------:R-:W-:Y:S01]  /*0d30*/  IADD3 R6, R23, -R6, RZ ;  /* 0x8000000617067210 */ /* 0x000fe20007ffe0ff */
[----:B------:R-:W-:Y:S01]  /*0d40*/  IMAD.U32 R2, RZ, RZ, UR9 ;  /* 0x00000009ff027e24 */ /* 0x000fe2000f8e00ff */
[----:B------:R-:W-:Y:S01]  /*0d50*/  SHF.L.U32 R3, R3, 0x3, RZ ;  /* 0x0000000303037819 */ /* 0x000fe200000006ff */
[----:B------:R-:W-:Y:S02]  /*0d60*/  IMAD R4, R4, 0x10, R9 ;  /* 0x0000001004047824 */ /* 0x000fe400078e0209 */
[----:B------:R-:W-:-:S02]  /*0d70*/  IMAD R209, R6, R209, 0x70 ;  /* 0x0000007006d17424 */ /* 0x000fc400078e02d1 */
[----:B------:R-:W-:Y:S01]  /*0d80*/  IMAD.WIDE R18, R3, 0x2, R18 ;  /* 0x0000000203127825 */ /* 0x000fe200078e0212 */
[----:B------:R-:W-:-:S03]  /*0d90*/  LEA R208, R5, R4, 0x6 ;  /* 0x0000000405d07211 */ /* 0x000fc600078e30ff */
[----:B------:R-:W-:-:S07]  /*0da0*/  IMAD.U32 R16, RZ, RZ, UR4 ;  /* 0x00000004ff107e24 */ /* 0x000fce000f8e00ff */
.L_x_31:
[----:B------:R-:W1:Y:S01]  /*0db0*/  SHFL.IDX PT, R0, R206, RZ, 0x1f ;  /* 0x00001fffce007589 */ /* 0x000e6200000e0000 */
[----:B------:R-:W-:Y:S01]  /*0dc0*/  R2UR UR9, R2 ;  /* 0x00000000020972ca */ /* 0x000fe200000e0000 */
[----:B------:R-:W-:Y:S01]  /*0dd0*/  ULDC UR5, c[0x0][0xda8] ;  /* 0x00036a0000057ab9 */ /* 0x000fe20000000800 */
[----:B------:R-:W-:Y:S01]  /*0de0*/  ULDC.64 UR6, c[0x0][0x3f8] ;  /* 0x0000fe0000067ab9 */ /* 0x000fe20000000a00 */
[----:B------:R-:W-:Y:S01]  /*0df0*/  R2UR UR12, R17 ;  /* 0x00000000110c72ca */ /* 0x000fe200000e0000 */
[----:B------:R-:W-:Y:S02]  /*0e00*/  UISETP.NE.AND UP1, UPT, UR5, 0x1, UPT ;  /* 0x000000010500788c */ /* 0x000fe4000bf25270 */
[----:B------:R-:W-:Y:S01]  /*0e10*/  UISETP.NE.U32.AND UP0, UPT, UR6, URZ, UPT ;  /* 0x0000003f0600728c */ /* 0x000fe2000bf05070 */
[----:B------:R-:W-:Y:S01]  /*0e20*/  ULDC UR5, c[0x0][0xdb4] ;  /* 0x00036d0000057ab9 */ /* 0x000fe20000000800 */
[----:B------:R-:W-:Y:S01]  /*0e30*/  ULDC UR60, c[0x0][0x404] ;  /* 0x00010100003c7ab9 */ /* 0x000fe20000000800 */
[----:B------:R-:W-:-:S02]  /*0e40*/  UISETP.NE.AND UP2, UPT, UR5, 0x1, UPT ;  /* 0x000000010500788c */ /* 0x000fc4000bf45270 */
[----:B------:R-:W-:Y:S02]  /*0e50*/  UISETP.NE.AND.EX UP0, UPT, UR7, URZ, UPT, UP0 ;  /* 0x0000003f0700728c */ /* 0x000fe4000bf05300 */
[----:B------:R-:W-:Y:S02]  /*0e60*/  UIADD3 UR9, UR9, 0x15400, URZ ;  /* 0x0001540009097890 */ /* 0x000fe4000fffe03f */
[----:B------:R-:W-:Y:S01]  /*0e70*/  USEL UR60, UR60, 0x1, UP0 ;  /* 0x000000013c3c7887 */ /* 0x000fe20008000000 */
[----:B------:R-:W-:Y:S01]  /*0e80*/  ULDC UR8, c[0x0][0x2e0] ;  /* 0x0000b80000087ab9 */ /* 0x000fe20000000800 */
[----:B------:R-:W-:Y:S01]  /*0e90*/  @UP1 ULDC UR6, c[0x0][0xdac] ;  /* 0x00036b0000061ab9 */ /* 0x000fe20000000800 */
[----:B------:R-:W-:Y:S02]  /*0ea0*/  ULOP3.LUT UP0, URZ, UR9, 0x9f, URZ, 0xc0, !UPT ;  /* 0x0000009f093f7892 */ /* 0x000fe4000f80c03f */
[----:B------:R-:W-:Y:S01]  /*0eb0*/  UIMAD.WIDE.U32 UR6, UR12, UR6, URZ ;  /* 0x000000060c0672a5 */ /* 0x000fe2000f8e003f */
[----:B-1----:R-:W-:Y:S01]  /*0ec0*/  R2UR UR4, R0 ;  /* 0x00000000000472ca */ /* 0x002fe200000e0000 */
[----:B------:R-:W-:Y:S01]  /*0ed0*/  UIMAD UR60, UR60, UR8, URZ ;  /* 0x000000083c3c72a4 */ /* 0x000fe2000f8e023f */
[----:B------:R-:W-:-:S02]  /*0ee0*/  UMOV UR13, UR12 ;  /* 0x0000000c000d7c82 */ /* 0x000fc40008000000 */
[----:B------:R-:W-:Y:S01]  /*0ef0*/  @UP1 ULDC UR8, c[0x0][0xdb0] ;  /* 0x00036c0000081ab9 */ /* 0x000fe20000000800 */
[----:B------:R-:W-:Y:S01]  /*0f00*/  PLOP3.LUT P0, PT, PT, PT, UP0, 0x80, 0x0 ;  /* 0x000000000000781c */ /* 0x000fe20003f0f008 */
[----:B------:R-:W-:Y:S01]  /*0f10*/  @UP1 USHF.R.U32.HI UR13, URZ, UR8, UR7 ;  /* 0x000000083f0d1299 */ /* 0x000fe20008011607 */
[----:B------:R-:W-:-:S03]  /*0f20*/  @UP2 ULDC.64 UR10, c[0x0][0xdb8] ;  /* 0x00036e00000a2ab9 */ /* 0x000fc60000000a00 */
[----:B------:R-:W-:Y:S02]  /*0f30*/  UIMAD.WIDE.U32 UR6, UR13, UR10, URZ ;  /* 0x0000000a0d0672a5 */ /* 0x000fe4000f8e003f */
[----:B------:R-:W-:Y:S01]  /*0f40*/  IMAD.U32 R205, RZ, RZ, UR13 ;  /* 0x0000000dffcd7e24 */ /* 0x000fe2000f8e00ff */
[----:B------:R-:W-:Y:S01]  /*0f50*/  ULEA.HI UR5, UR4, UR4, URZ, 0x1 ;  /* 0x0000000404057291 */ /* 0x000fe2000f8f083f */
[----:B------:R-:W-:Y:S01]  /*0f60*/  UMOV UR36, UR13 ;  /* 0x0000000d00247c82 */ /* 0x000fe20008000000 */
[----:B------:R-:W-:Y:S02]  /*0f70*/  @UP2 USHF.R.U32.HI UR36, URZ, UR11, UR7 ;  /* 0x0000000b3f242299 */ /* 0x000fe40008011607 */
[----:B------:R-:W-:-:S04]  /*0f80*/  ULOP3.LUT UR5, UR5, 0x1e, URZ, 0xc0, !UPT ;  /* 0x0000001e05057892 */ /* 0x000fc8000f8ec03f */
[----:B------:R-:W-:Y:S02]  /*0f90*/  UIADD3 UR4, UR4, -UR5, URZ ;  /* 0x8000000504047290 */ /* 0x000fe4000fffe03f */
[----:B------:R-:W-:Y:S02]  /*0fa0*/  UIADD3 UR5, UR60, 0x6f, URZ ;  /* 0x0000006f3c057890 */ /* 0x000fe4000fffe03f */
[----:B------:R-:W-:-:S03]  /*0fb0*/  ULEA UR8, UR4, UR9, 0xd ;  /* 0x0000000904087291 */ /* 0x000fc6000f8e683f */
[----:B------:R-:W-:Y:S01]  /*0fc0*/  UMOV UR4, URZ ;  /* 0x0000003f00047c82 */ /* 0x000fe20008000000 */
[----:B------:R-:W-:Y:S02]  /*0fd0*/  USHF.R.U32.HI UR8, URZ, 0x4, UR8 ;  /* 0x000000043f087899 */ /* 0x000fe40008011608 */
[----:B------:R-:W-:Y:S02]  /*0fe0*/  UIMAD.WIDE UR4, UR5, -0x6db6db6d, UR4 ;  /* 0x92492493050478a5 */ /* 0x000fe4000f8e0204 */
[----:B------:R-:W-:Y:S02]  /*0ff0*/  ULOP3.LUT UR39, UR8, 0x3fff, URZ, 0xc0, !UPT ;  /* 0x00003fff08277892 */ /* 0x000fe4000f8ec03f */
[----:B------:R-:W-:-:S03]  /*1000*/  USHF.R.U32.HI UR61, URZ, 0x1f, UR5 ;  /* 0x0000001f3f3d7899 */ /* 0x000fc60008011605 */
[----:B------:R-:W-:Y:S01]  /*1010*/  UMOV UR4, UR12 ;  /* 0x0000000c00047c82 */ /* 0x000fe20008000000 */
[----:B------:R-:W-:Y:S01]  /*1020*/  ULEA.HI.SX32 UR61, UR5, UR61, 0x1a ;  /* 0x0000003d053d7291 */ /* 0x000fe2000f8fd23f */
[----:B------:R-:W-:Y:S01]  /*1030*/  MOV R204, UR4 ;  /* 0x0000000400cc7c02 */ /* 0x000fe20008000f00 */
[----:B------:R-:W-:Y:S10]  /*1040*/  @!P0 BRA `(.L_x_9) ;  /* 0x0000000000408947 */ /* 0x000ff40003800000 */
[----:B------:R-:W-:Y:S01]  /*1050*/  MOV R0, 0x0 ;  /* 0x0000000000007802 */ /* 0x000fe20000000f00 */
[----:B------:R-:W-:Y:S01]  /*1060*/  ULDC.64 UR4, c[0x4][0xa8] ;  /* 0x01002a0000047ab9 */ /* 0x000fe20000000a00 */
[----:B------:R-:W-:Y:S01]  /*1070*/  ULDC.64 UR6, c[0x4][0x20] ;  /* 0x0100080000067ab9 */ /* 0x000fe20000000a00 */
[----:B------:R-:W-:Y:S01]  /*1080*/  IMAD.U32 R4, RZ, RZ, UR4 ;  /* 0x00000004ff047e24 */ /* 0x000fe2000f8e00ff */
[----:B------:R1:W2:Y:S01]  /*1090*/  LDC.64 R14, c[0x4][R0] ;  /* 0x01000000000e7b82 */ /* 0x0002a20000000a00 */
[----:B------:R-:W-:Y:S01]  /*10a0*/  IMAD.U32 R5, RZ, RZ, UR5 ;  /* 0x00000005ff057e24 */ /* 0x000fe2000f8e00ff */
[----:B------:R-:W-:Y:S01]  /*10b0*/  ULDC.64 UR4, c[0x4][0xb0] ;  /* 0x01002c0000047ab9 */ /* 0x000fe20000000a00 */
[----:B------:R-:W-:Y:S01]  /*10c0*/  IMAD.U32 R10, RZ, RZ, UR6 ;  /* 0x00000006ff0a7e24 */ /* 0x000fe2000f8e00ff */
[----:B------:R-:W-:Y:S01]  /*10d0*/  MOV R6, UR4 ;  /* 0x0000000400067c02 */ /* 0x000fe20008000f00 */
[----:B------:R-:W-:Y:S01]  /*10e0*/  IMAD.U32 R7, RZ, RZ, UR5 ;  /* 0x00000005ff077e24 */ /* 0x000fe2000f8e00ff */
[----:B------:R-:W-:Y:S01]  /*10f0*/  MOV R11, UR7 ;  /* 0x00000007000b7c02 */ /* 0x000fe20008000f00 */
[----:B------:R-:W-:Y:S01]  /*1100*/  IMAD.MOV.U32 R8, RZ, RZ, 0x70 ;  /* 0x00000070ff087424 */ /* 0x000fe200078e00ff */
[----:B------:R-:W-:Y:S01]  /*1110*/  MOV R13, RZ ;  /* 0x000000ff000d7202 */ /* 0x000fe20000000f00 */
[----:B-1----:R-:W-:-:S07]  /*1120*/  IMAD.MOV.U32 R12, RZ, RZ, 0x1 ;  /* 0x00000001ff0c7424 */ /* 0x002fce00078e00ff */
[----:B------:R-:W-:-:S07]  /*1130*/  LEPC R20, `(.L_x_9) ;  /* 0x000000001014794e */ /* 0x000fce0000000000 */
[----:B--2---:R-:W-:Y:S05]  /*1140*/  CALL.ABS.NOINC R14 ;  /* 0x000000000e007343 */ /* 0x004fea0003c00000 */
.L_x_9:
[----:B------:R-:W-:Y:S02]  /*1150*/  R2UR UR4, R22 ;  /* 0x00000000160472ca */ /* 0x000fe400000e0000 */
[----:B------:R-:W-:Y:S02]  /*1160*/  R2UR UR6, R2 ;  /* 0x00000000020672ca */ /* 0x000fe400000e0000 */
[----:B------:R-:W-:-:S09]  /*1170*/  R2UR UR5, R210 ;  /* 0x00000000d20572ca */ /* 0x000fd200000e0000 */
[----:B------:R-:W-:-:S04]  /*1180*/  ULOP3.LUT UR4, UR4, 0x1, URZ, 0xc0, !UPT ;  /* 0x0000000104047892 */ /* 0x000fc8000f8ec03f */
[----:B------:R-:W-:Y:S02]  /*1190*/  IMAD.U32 R3, RZ, RZ, UR5 ;  /* 0x00000005ff037e24 */ /* 0x000fe4000f8e00ff */
[----:B------:R-:W-:-:S03]  /*11a0*/  IMAD.U32 R0, RZ, RZ, UR4 ;  /* 0x00000004ff007e24 */ /* 0x000fc6000f8e00ff */
[----:B------:R-:W-:Y:S02]  /*11b0*/  ISETP.NE.AND P0, PT, R3, 0x3, PT ;  /* 0x000000030300780c */ /* 0x000fe40003f05270 */
[----:B------:R-:W-:-:S04]  /*11c0*/  SHF.L.U32 R0, R0, 0x1f, RZ ;  /* 0x0000001f00007819 */ /* 0x000fc800000006ff */
[----:B------:R-:W1:Y:S02]  /*11d0*/  SYNCS.PHASECHK.TRANS64.TRYWAIT P1, [UR6+0x36800], R0 ;  /* 0x03680000ff0075a7 */ /* 0x000e640008020146 */
[----:B-1----:R-:W-:Y:S05]  /*11e0*/  @!P1 BRA `(.L_x_10) ;  /* 0x000000e000c09947 */ /* 0x002fea0003800000 */
.L_x_89:
[----:B------:R-:W-:Y:S05]  /*11f0*/  @!P0 BRA `(.L_x_11) ;  /* 0x0000000000048947 */ /* 0x000fea0003800000 */
[----:B------:R-:W-:Y:S01]  /*1200*/  BPT.TRAP 0x1 ;  /* 0x000000040000795c */ /* 0x000fe20000300000 */
.L_x_11:
[----:B------:R-:W-:Y:S02]  /*1210*/  R2UR UR5, R16 ;  /* 0x00000000100572ca */ /* 0x000fe400000e0000 */
[----:B------:R-:W-:Y:S02]  /*1220*/  R2UR UR4, R2 ;  /* 0x00000000020472ca */ /* 0x000fe400000e0000 */
[----:B-1----:R-:W-:-:S09]  /*1230*/  MOV R0, UR38 ;  /* 0x0000002600007c02 */ /* 0x002fd20008000f00 */
[----:B------:R-:W-:Y:S02]  /*1240*/  IMAD.U32 R3, RZ, RZ, UR5 ;  /* 0x00000005ff037e24 */ /* 0x000fe4000f8e00ff */
[----:B------:R-:W-:-:S03]  /*1250*/  LEA R0, R0, UR4, 0x3 ;  /* 0x0000000400007c11 */ /* 0x000fc6000f8e18ff */
[----:B------:R-:W-:-:S04]  /*1260*/  SHF.L.U32 R3, R3, 0x1f, RZ ;  /* 0x0000001f03037819 */ /* 0x000fc800000006ff */
[----:B------:R1:W2:Y:S01]  /*1270*/  SYNCS.PHASECHK.TRANS64.TRYWAIT P2, [R0+URZ+0x36830], R3 ;  /* 0x03683003000075a7 */ /* 0x0002a2000804017f */
[----:B------:R-:W-:Y:S05]  /*1280*/  @!P0 BRA `(.L_x_12) ;  /* 0x0000000000048947 */ /* 0x000fea0003800000 */
[----:B------:R-:W-:Y:S01]  /*1290*/  BPT.TRAP 0x1 ;  /* 0x000000040000795c */ /* 0x000fe20000300000 */
.L_x_12:
[----:B------:R-:W3:Y:S01]  /*12a0*/  S2R R4, SR_TID.X ;  /* 0x0000000000047919 */ /* 0x000ee20000002100 */
[----:B------:R-:W-:Y:S01]  /*12b0*/  IMAD.MOV.U32 R119, RZ, RZ, RZ ;  /* 0x000000ffff777224 */ /* 0x000fe200078e00ff */
[----:B---3--:R-:W-:-:S04]  /*12c0*/  LOP3.LUT R4, R4, 0x7f, RZ, 0xc0, !PT ;  /* 0x0000007f04047812 */ /* 0x008fc800078ec0ff */
[----:B------:R-:W-:Y:S01]  /*12d0*/  ISETP.NE.AND P1, PT, R4, RZ, PT ;  /* 0x000000ff0400720c */ /* 0x000fe20003f25270 */
[----:B--2---:R-:W-:-:S12]  /*12e0*/  @P2 BRA `(.L_x_13) ;  /* 0x0000000000082947 */ /* 0x004fd80003800000 */
[----:B------:R-:W2:Y:S02]  /*12f0*/  SYNCS.PHASECHK.TRANS64.TRYWAIT P2, [R0+URZ+0x36830], R3 ;  /* 0x03683003000075a7 */ /* 0x000ea4000804017f */
[----:B--2---:R-:W-:Y:S05]  /*1300*/  @!P2 BRA `(.L_x_14) ;  /* 0x000000e00094a947 */ /* 0x004fea0003800000 */
.L_x_13:
[----:B------:R-:W-:Y:S05]  /*1310*/  WARPSYNC.ALL ;  /* 0x0000000000007948 */ /* 0x000fea0003800000 */
[----:B------:R-:W-:Y:S01]  /*1320*/  R2UR UR4, R2 ;  /* 0x00000000020472ca */ /* 0x000fe200000e0000 */
[----:B------:R-:W-:Y:S01]  /*1330*/  ULOP3.LUT UR39, UR39, 0x10000, URZ, 0xfc, !UPT ;  /* 0x0001000027277892 */ /* 0x000fe2000f8efc3f */
[----:B------:R-:W-:Y:S01]  /*1340*/  WARPGROUP.ARRIVE ;  /* 0x00000000000079c5 */ /* 0x000fe20000000000 */
[----:B------:R-:W-:Y:S01]  /*1350*/  UMOV UR57, 0x40000040 ;  /* 0x4000004000397882 */ /* 0x000fe20000000000 */
[----:B------:R-:W-:Y:S01]  /*1360*/  UMOV UR59, 0x40000040 ;  /* 0x40000040003b7882 */ /* 0x000fe20000000000 */
[----:B------:R-:W-:Y:S01]  /*1370*/  UMOV UR7, 0x40000040 ;  /* 0x4000004000077882 */ /* 0x000fe20000000000 */
[----:B------:R-:W-:Y:S01]  /*1380*/  UMOV UR9, UR57 ;  /* 0x0000003900097c82 */ /* 0x000fe20008000000 */
[----:B------:R-:W-:Y:S01]  /*1390*/  UMOV UR11, 0x40000040 ;  /* 0x40000040000b7882 */ /* 0x000fe20000000000 */
[----:B------:R-:W-:Y:S01]  /*13a0*/  UMOV UR56, UR39 ;  /* 0x0000002700387c82 */ /* 0x000fe20008000000 */
[----:B------:R-:W-:Y:S01]  /*13b0*/  UMOV UR13, UR57 ;  /* 0x00000039000d7c82 */ /* 0x000fe20008000000 */
[----:B------:R-:W-:Y:S01]  /*13c0*/  UMOV UR8, UR56 ;  /* 0x0000003800087c82 */ /* 0x000fe20008000000 */
[----:B------:R-:W-:Y:S01]  /*13d0*/  UMOV UR12, UR56 ;  /* 0x00000038000c7c82 */ /* 0x000fe20008000000 */
[----:B------:R-:W-:Y:S01]  /*13e0*/  UMOV UR15, 0x40000040 ;  /* 0x40000040000f7882 */ /* 0x000fe20000000000 */
[----:B------:R-:W-:Y:S01]  /*13f0*/  UIADD3 UR4, UR4, 0x21400, URZ ;  /* 0x0002140004047890 */ /* 0x000fe2000fffe03f */
[----:B------:R-:W-:Y:S01]  /*1400*/  MOV R6, UR57 ;  /* 0x0000003900067c02 */ /* 0x000fe20008000f00 */
[----:B------:R-:W-:Y:S01]  /*1410*/  UMOV UR16, UR56 ;  /* 0x0000003800107c82 */ /* 0x000fe20008000000 */
[----:B------:R-:W-:Y:S01]  /*1420*/  UMOV UR17, UR57 ;  /* 0x0000003900117c82 */ /* 0x000fe20008000000 */
[----:B------:R-:W-:Y:S01]  /*1430*/  USHF.R.U32.HI UR4, URZ, 0x4, UR4 ;  /* 0x000000043f047899 */ /* 0x000fe20008011604 */
[----:B------:R-:W-:Y:S01]  /*1440*/  MOV R7, UR56 ;  /* 0x0000003800077c02 */ /* 0x000fe20008000f00 */
[----:B------:R-:W-:Y:S01]  /*1450*/  UMOV UR19, 0x40000040 ;  /* 0x4000004000137882 */ /* 0x000fe20000000000 */
[----:B------:R-:W-:Y:S01]  /*1460*/  UMOV UR20, UR56 ;  /* 0x0000003800147c82 */ /* 0x000fe20008000000 */
[----:B------:R-:W-:Y:S01]  /*1470*/  ULOP3.LUT UR4, UR4, 0x3fff, URZ, 0xc0, !UPT ;  /* 0x00003fff04047892 */ /* 0x000fe2000f8ec03f */
[----:B------:R-:W-:Y:S01]  /*1480*/  VIADD R8, R209, UR60 ;  /* 0x0000003cd1087c36 */ /* 0x000fe20008000000 */
[----:B------:R-:W-:Y:S01]  /*1490*/  UMOV UR21, UR57 ;  /* 0x0000003900157c82 */ /* 0x000fe20008000000 */
[----:B------:R-:W-:Y:S01]  /*14a0*/  UMOV UR23, 0x40000040 ;  /* 0x4000004000177882 */ /* 0x000fe20000000000 */
[----:B------:R-:W-:Y:S01]  /*14b0*/  ULOP3.LUT UR5, UR4, 0x10000, URZ, 0xfc, !UPT ;  /* 0x0001000004057892 */ /* 0x000fe2000f8efc3f */
[----:B------:R-:W-:Y:S01]  /*14c0*/  IMAD.U32 R9, RZ, RZ, UR61 ;  /* 0x0000003dff097e24 */ /* 0x000fe2000f8e00ff */
[----:B------:R-:W-:Y:S01]  /*14d0*/  UIADD3 UR24, UR39, 0x2, URZ ;  /* 0x0000000227187890 */ /* 0x000fe2000fffe03f */
[----:B------:R-:W-:Y:S01]  /*14e0*/  P2R R80, PR, RZ, 0x1 ;  /* 0x00000001ff507803 */ /* 0x000fe20000000000 */
[----:B------:R-:W-:Y:S01]  /*14f0*/  UIMAD UR37, UR38, 0xa80, UR5 ;  /* 0x00000a80262578a4 */ /* 0x000fe2000f8e0205 */
[----:B-12---:R-:W-:Y:S01]  /*1500*/  @!P1 VIADD R0, R0, 0x36840 ;  /* 0x0003684000009836 */ /* 0x006fe20000000000 */
[----:B------:R-:W-:Y:S01]  /*1510*/  MOV R5, UR5 ;  /* 0x0000000500057c02 */ /* 0x000fe20008000f00 */
[----:B------:R-:W-:Y:S01]  /*1520*/  UMOV UR4, UR56 ;  /* 0x0000003800047c82 */ /* 0x000fe20008000000 */
[----:B------:R-:W-:Y:S01]  /*1530*/  UIADD3 UR6, UR37, 0x80, URZ ;  /* 0x0000008025067890 */ /* 0x000fe2000fffe03f */
[--C-:B------:R-:W-:Y:S01]  /*1540*/  IMAD.MOV.U32 R118, RZ, RZ, R119.reuse ;  /* 0x000000ffff767224 */ /* 0x100fe200078e0077 */
[----:B------:R-:W-:Y:S01]  /*1550*/  UMOV UR5, UR57 ;  /* 0x0000003900057c82 */ /* 0x000fe20008000000 */
[----:B------:R-:W-:Y:S01]  /*1560*/  UMOV UR58, UR37 ;  /* 0x00000025003a7c82 */ /* 0x000fe20008000000 */
[----:B------:R-:W-:Y:S01]  /*1570*/  UIADD3 UR10, UR37, 0x100, URZ ;  /* 0x00000100250a7890 */ /* 0x000fe2000fffe03f */
[----:B------:R-:W-:Y:S01]  /*1580*/  HGMMA.64x16x16.F32 R72, gdesc[UR56], RZ, !UPT, gsb0 ;  /* 0x00200000384879f0 */ /* 0x000fe2000c0008ff */
[----:B------:R-:W-:Y:S01]  /*1590*/  UIADD3 UR14, UR37, 0x180, URZ ;  /* 0x00000180250e7890 */ /* 0x000fe2000fffe03f */
[----:B------:R-:W-:Y:S01]  /*15a0*/  @!P1 PRMT R0, RZ, 0x654, R0 ;  /* 0x00000654ff009816 */ /* 0x000fe20000000000 */
[----:B------:R-:W-:Y:S01]  /*15b0*/  UIADD3 UR18, UR37, 0x200, URZ ;  /* 0x0000020025127890 */ /* 0x000fe2000fffe03f */
[-C--:B------:R-:W-:Y:S01]  /*15c0*/  MOV R116, R119.reuse ;  /* 0x0000007700747202 */ /* 0x080fe20000000f00 */
[----:B------:R-:W-:Y:S01]  /*15d0*/  UIADD3 UR22, UR37, 0x280, URZ ;  /* 0x0000028025167890 */ /* 0x000fe2000fffe03f */
[--C-:B------:R-:W-:Y:S01]  /*15e0*/  IMAD.MOV.U32 R114, RZ, RZ, R119.reuse ;  /* 0x000000ffff727224 */ /* 0x100fe200078e0077 */
[----:B------:R-:W-:Y:S01]  /*15f0*/  UIADD3 UR26, UR37, 0x284, URZ ;  /* 0x00000284251a7890 */ /* 0x000fe2000fffe03f */
[--C-:B------:R-:W-:Y:S01]  /*1600*/  IMAD.MOV.U32 R112, RZ, RZ, R119.reuse ;  /* 0x000000ffff707224 */ /* 0x100fe200078e0077 */
[----:B------:R-:W-:Y:S01]  /*1610*/  UMOV UR27, 0x40000040 ;  /* 0x40000040001b7882 */ /* 0x000fe20000000000 */
[----:B------:R-:W-:Y:S01]  /*1620*/  UIADD3 UR30, UR37, 0x286, URZ ;  /* 0x00000286251e7890 */ /* 0x000fe2000fffe03f */
[-C--:B------:R-:W-:Y:S01]  /*1630*/  MOV R110, R119.reuse ;  /* 0x00000077006e7202 */ /* 0x080fe20000000f00 */
[----:B------:R-:W-:Y:S01]  /*1640*/  UMOV UR31, 0x40000040 ;  /* 0x40000040001f7882 */ /* 0x000fe20000000000 */
[----:B------:R-:W-:Y:S01]  /*1650*/  UIADD3 UR34, UR37, 0x600, URZ ;  /* 0x0000060025227890 */ /* 0x000fe2000fffe03f */
[--C-:B------:R-:W-:Y:S01]  /*1660*/  IMAD.MOV.U32 R108, RZ, RZ, R119.reuse ;  /* 0x000000ffff6c7224 */ /* 0x100fe200078e0077 */
[----:B------:R-:W-:Y:S01]  /*1670*/  UMOV UR35, 0x40000040 ;  /* 0x4000004000237882 */ /* 0x000fe20000000000 */
        /* <DEDUP_REMOVED lines=12> */
[----:B------:R-:W-:Y:S01]  /*1740*/  UMOV UR59, 0x40000040 ;  /* 0x40000040003b7882 */ /* 0x000fe20000000000 */
[----:B------:R-:W-:Y:S01]  /*1750*/  UISETP.GE.AND UP0, UPT, UR60, 0x71, UPT ;  /* 0x000000713c00788c */ /* 0x000fe2000bf06270 */
[-C--:B------:R-:W-:Y:S01]  /*1760*/  MOV R98, R119.reuse ;  /* 0x0000007700627202 */ /* 0x080fe20000000f00 */
[--C-:B------:R-:W-:Y:S01]  /*1770*/  IMAD.MOV.U32 R96, RZ, RZ, R119.reuse ;  /* 0x000000ffff607224 */ /* 0x100fe200078e0077 */
[-C--:B------:R-:W-:Y:S01]  /*1780*/  MOV R92, R119.reuse ;  /* 0x00000077005c7202 */ /* 0x080fe20000000f00 */
[--C-:B------:R-:W-:Y:S01]  /*1790*/  IMAD.MOV.U32 R94, RZ, RZ, R119.reuse ;  /* 0x000000ffff5e7224 */ /* 0x100fe200078e0077 */
[----:B------:R-:W-:Y:S01]  /*17a0*/  MOV R86, R119 ;  /* 0x0000007700567202 */ /* 0x000fe20000000f00 */
[----:B------:R-:W-:-:S02]  /*17b0*/  IMAD.MOV.U32 R90, RZ, RZ, R119 ;  /* 0x000000ffff5a7224 */ /* 0x000fc400078e0077 */
[--C-:B------:R-:W-:Y:S02]  /*17c0*/  IMAD.MOV.U32 R88, RZ, RZ, R119.reuse ;  /* 0x000000ffff587224 */ /* 0x100fe400078e0077 */
[--C-:B------:R-:W-:Y:S02]  /*17d0*/  IMAD.MOV.U32 R84, RZ, RZ, R119.reuse ;  /* 0x000000ffff547224 */ /* 0x100fe400078e0077 */
[----:B------:R-:W-:Y:S01]  /*17e0*/  IMAD.MOV.U32 R82, RZ, RZ, R119 ;  /* 0x000000ffff527224 */ /* 0x000fe200078e0077 */
[----:B------:R-:W-:Y:S02]  /*17f0*/  WARPGROUP.DEPBAR.LE gsb0, 0x0 ;  /* 0x00008000000079c5 */ /* 0x000fe40000010000 */
[----:B------:R-:W-:-:S06]  /*1800*/  WARPGROUP.ARRIVE ;  /* 0x00000000000079c5 */ /* 0x000fcc0000000000 */
[----:B------:R-:W-:Y:S01]  /*1810*/  HGMMA.64x16x16.F32 R64, gdesc[UR4], RZ, !UPT, gsb0 ;  /* 0x00200000044079f0 */ /* 0x000fe2000c0008ff */
[----:B------:R-:W-:Y:S01]  /*1820*/  UIADD3 UR6, UR37, 0x300, URZ ;  /* 0x0000030025067890 */ /* 0x000fe2000fffe03f */
[----:B------:R-:W-:Y:S01]  /*1830*/  UMOV UR4, UR56 ;  /* 0x0000003800047c82 */ /* 0x000fe20008000000 */
[----:B------:R-:W-:Y:S01]  /*1840*/  UMOV UR5, UR57 ;  /* 0x0000003900057c82 */ /* 0x000fe20008000000 */
[----:B------:R-:W-:Y:S01]  /*1850*/  UMOV UR7, 0x40000040 ;  /* 0x4000004000077882 */ /* 0x000fe20000000000 */
[----:B------:R-:W-:Y:S02]  /*1860*/  WARPGROUP.DEPBAR.LE gsb0, 0x0 ;  /* 0x00008000000079c5 */ /* 0x000fe40000010000 */
[----:B------:R-:W-:-:S06]  /*1870*/  WARPGROUP.ARRIVE ;  /* 0x00000000000079c5 */ /* 0x000fcc0000000000 */
[----:B------:R-:W-:Y:S01]  /*1880*/  HGMMA.64x16x16.F32 R56, gdesc[UR8], RZ, !UPT, gsb0 ;  /* 0x00200000083879f0 */ /* 0x000fe2000c0008ff */
[----:B------:R-:W-:Y:S01]  /*1890*/  UIADD3 UR10, UR37, 0x2, URZ ;  /* 0x00000002250a7890 */ /* 0x000fe2000fffe03f */
[----:B------:R-:W-:Y:S01]  /*18a0*/  UMOV UR8, UR24 ;  /* 0x0000001800087c82 */ /* 0x000fe20008000000 */
[----:B------:R-:W-:Y:S01]  /*18b0*/  UMOV UR9, 0x40000040 ;  /* 0x4000004000097882 */ /* 0x000fe20000000000 */
[----:B------:R-:W-:Y:S01]  /*18c0*/  UMOV UR11, 0x40000040 ;  /* 0x40000040000b7882 */ /* 0x000fe20000000000 */
[----:B------:R-:W-:Y:S01]  /*18d0*/  UIADD3 UR24, UR39, 0x4, URZ ;  /* 0x0000000427187890 */ /* 0x000fe2000fffe03f */
        /* <DEDUP_REMOVED lines=30> */
[----:B------:R-:W-:Y:S01]  /*1ac0*/  HGMMA.64x16x16.F32 R72, gdesc[UR8], R72, gsb0 ;  /* 0x00200000084879f0 */ /* 0x000fe20008000848 */
[----:B------:R-:W-:Y:S01]  /*1ad0*/  UIADD3 UR10, UR37, 0x102, URZ ;  /* 0x00000102250a7890 */ /* 0x000fe2000fffe03f */
[----:B------:R-:W-:Y:S01]  /*1ae0*/  UMOV UR11, 0x40000040 ;  /* 0x40000040000b7882 */ /* 0x000fe20000000000 */
[----:B------:R-:W-:Y:S02]  /*1af0*/  WARPGROUP.DEPBAR.LE gsb0, 0x0 ;  /* 0x00008000000079c5 */ /* 0x000fe40000010000 */
[----:B------:R-:W-:-:S06]  /*1b00*/  WARPGROUP.ARRIVE ;  /* 0x00000000000079c5 */ /* 0x000fcc0000000000 */
[----:B------:R-:W-:Y:S01]  /*1b10*/  HGMMA.64x16x16.F32 R64, gdesc[UR4], R64, gsb0 ;  /* 0x00200000044079f0 */ /* 0x000fe20008000840 */
[----:B------:R-:W-:Y:S01]  /*1b20*/  UIADD3 UR6, UR37, 0x302, URZ ;  /* 0x0000030225067890 */ /* 0x000fe2000fffe03f */
[----:B------:R-:W-:Y:S01]  /*1b30*/  UMOV UR4, UR8 ;  /* 0x0000000800047c82 */ /* 0x000fe20008000000 */
[----:B------:R-:W-:Y:S01]  /*1b40*/  UMOV UR5, UR9 ;  /* 0x0000000900057c82 */ /* 0x000fe20008000000 */
[----:B------:R-:W-:Y:S01]  /*1b50*/  UMOV UR7, 0x40000040 ;  /* 0x4000004000077882 */ /* 0x000fe20000000000 */
[----:B------:R-:W-:Y:S02]  /*1b60*/  WARPGROUP.DEPBAR.LE gsb0, 0x0 ;  /* 0x00008000000079c5 */ /* 0x000fe40000010000 */
[----:B------:R-:W-:-:S06]  /*1b70*/  WARPGROUP.ARRIVE ;  /* 0x00000000000079c5 */ /* 0x000fcc0000000000 */
[----:B------:R-:W-:Y:S01]  /*1b80*/  HGMMA.64x16x16.F32 R56, gdesc[UR8], R56, gsb0 ;  /* 0x00200000083879f0 */ /* 0x000fe20008000838 */
[----:B------:R-:W-:Y:S02]  /*1b90*/  UIADD3 UR10, UR39, 0x6, URZ ;  /* 0x00000006270a7890 */ /* 0x000fe4000fffe03f */
[----:B------:R-:W-:Y:S01]  /*1ba0*/  UIADD3 UR11, UR37, 0x702, URZ ;  /* 0x00000702250b7890 */ /* 0x000fe2000fffe03f */
[----:B------:R-:W-:Y:S02]  /*1bb0*/  WARPGROUP.DEPBAR.LE gsb0, 0x0 ;  /* 0x00008000000079c5 */ /* 0x000fe40000010000 */
[----:B------:R-:W-:-:S06]  /*1bc0*/  WARPGROUP.ARRIVE ;  /* 0x00000000000079c5 */ /* 0x000fcc0000000000 */
[----:B------:R-:W-:Y:S01]  /*1bd0*/  HGMMA.64x16x16.F32 R48, gdesc[UR12], R48, gsb0 ;  /* 0x002000000c3079f0 */ /* 0x000fe20008000830 */
[----:B------:R-:W-:Y:S01]  /*1be0*/  UIADD3 UR14, UR37, 0x4, URZ ;  /* 0x00000004250e7890 */ /* 0x000fe2000fffe03f */
[----:B------:R-:W-:Y:S01]  /*1bf0*/  UMOV UR12, UR24 ;  /* 0x00000018000c7c82 */ /* 0x000fe20008000000 */
[----:B------:R-:W-:Y:S01]  /*1c00*/  UMOV UR13, 0x40000040 ;  /* 0x40000040000d7882 */ /* 0x000fe20000000000 */
[----:B------:R-:W-:Y:S01]  /*1c10*/  UMOV UR15, 0x40000040 ;  /* 0x40000040000f7882 */ /* 0x000fe20000000000 */
[----:B------:R-:W-:Y:S01]  /*1c20*/  UMOV UR24, UR12 ;  /* 0x0000000c00187c82 */ /* 0x000fe20008000000 */
[----:B------:R-:W-:Y:S01]  /*1c30*/  UMOV UR25, UR13 ;  /* 0x0000000d00197c82 */ /* 0x000fe20008000000 */
[----:B------:R-:W-:Y:S02]  /*1c40*/  MOV R3, UR13 ;  /* 0x0000000d00037c02 */ /* 0x000fe40008000f00 */
[----:B------:R-:W-:Y:S01]  /*1c50*/  MOV R4, UR12 ;  /* 0x0000000c00047c02 */ /* 0x000fe20008000f00 */
[----:B------:R-:W-:-:S02]  /*1c60*/  WARPGROUP.DEPBAR.LE gsb0, 0x0 ;  /* 0x00008000000079c5 */ /* 0x000fc40000010000 */
        /* <DEDUP_REMOVED lines=35> */
[----:B------:R-:W-:Y:S02]  /*1ea0*/  UMOV UR15, 0x40000040 ;  /* 0x40000040000f7882 */ /* 0x000fe40000000000 */
        /* <DEDUP_REMOVED lines=9> */
[----:B------:R-:W-:Y:S01]  /*1f40*/  UIADD3 UR10, UR39, 0x400, URZ ;  /* 0x00000400270a7890 */ /* 0x000fe2000fffe03f */
        /* <DEDUP_REMOVED lines=35> */
[----:B------:R-:W-:Y:S03]  /*2180*/  HGMMA.64x16x16.F32 R56, gdesc[UR16], R56, gsb0 ;  /* 0x00200000103879f0 */ /* 0x000fe60008000838 */
        /* <DEDUP_REMOVED lines=198> */
[----:B------:R-:W-:Y:S01]  /*2df0*/  UMOV UR48, UR40 ;  /* 0x0000002800307c82 */ /* 0x000fe20008000000 */
[----:B------:R-:W-:Y:S01]  /*2e00*/  UMOV UR49, UR41 ;  /* 0x0000002900317c82 */ /* 0x000fe20008000000 */
[----:B------:R-:W-:Y:S01]  /*2e10*/  UIADD3 UR10, UR39, 0x802, URZ ;  /* 0x00000802270a7890 */ /* 0x000fe2000fffe03f */
        /* <DEDUP_REMOVED lines=42> */
[----:B------:R-:W-:Y:S01]  /*30c0*/  UMOV UR44, UR10 ;  /* 0x0000000a002c7c82 */ /* 0x000fe20008000000 */
[----:B------:R-:W-:Y:S01]  /*30d0*/  UMOV UR45, 0x40000040 ;  /* 0x40000040002d7882 */ /* 0x000fe20000000000 */
[----:B------:R-:W-:Y:S01]  /*30e0*/  UMOV UR46, UR11 ;  /* 0x0000000b002e7c82 */ /* 0x000fe20008000000 */
[----:B------:R-:W-:Y:S01]  /*30f0*/  UMOV UR47, 0x40000040 ;  /* 0x40000040002f7882 */ /* 0x000fe20000000000 */
[----:B------:R-:W-:Y:S01]  /*3100*/  UMOV UR56, UR44 ;  /* 0x0000002c00387c82 */ /* 0x000fe20008000000 */
[----:B------:R-:W-:Y:S01]  /*3110*/  UMOV UR57, UR45 ;  /* 0x0000002d00397c82 */ /* 0x000fe20008000000 */
[----:B------:R-:W-:Y:S01]  /*3120*/  UMOV UR52, UR44 ;  /* 0x0000002c00347c82 */ /* 0x000fe20008000000 */
[----:B------:R-:W-:Y:S01]  /*3130*/  UMOV UR53, UR45 ;  /* 0x0000002d00357c82 */ /* 0x000fe20008000000 */
[----:B------:R-:W-:Y:S01]  /*3140*/  UMOV UR48, UR44 ;  /* 0x0000002c00307c82 */ /* 0x000fe20008000000 */
[----:B------:R-:W-:Y:S01]  /*3150*/  UMOV UR49, UR45 ;  /* 0x0000002d00317c82 */ /* 0x000fe20008000000 */
[----:B------:R-:W-:-:S02]  /*3160*/  UIADD3 UR11, UR37, 0xa02, URZ ;  /* 0x00000a02250b7890 */ /* 0x000fc4000fffe03f */
[----:B------:R-:W-:Y:S01]  /*3170*/  UIADD3 UR10, UR39, 0x804, URZ ;  /* 0x00000804270a7890 */ /* 0x000fe2000fffe03f */
[----:B------:R-:W-:Y:S02]  /*3180*/  WARPGROUP.DEPBAR.LE gsb0, 0x0 ;  /* 0x00008000000079c5 */ /* 0x000fe40000010000 */
[----:B------:R-:W-:-:S06]  /*3190*/  WARPGROUP.ARRIVE ;  /* 0x00000000000079c5 */ /* 0x000fcc0000000000 */
[----:B------:R-:W-:Y:S01]  /*31a0*/  HGMMA.64x16x16.F32 R24, gdesc[UR4], R24, gsb0 ;  /* 0x00200000041879f0 */ /* 0x000fe20008000818 */
[----:B------:R-:W-:Y:S01]  /*31b0*/  UIADD3 UR6, UR37, 0x782, URZ ;  /* 0x0000078225067890 */ /* 0x000fe2000fffe03f */
[----:B------:R-:W-:Y:S01]  /*31c0*/  UMOV UR4, UR44 ;  /* 0x0000002c00047c82 */ /* 0x000fe20008000000 */
[----:B------:R-:W-:Y:S01]  /*31d0*/  UMOV UR5, UR45 ;  /* 0x0000002d00057c82 */ /* 0x000fe20008000000 */
[----:B------:R-:W-:-:S04]  /*31e0*/  UMOV UR7, 0x40000040 ;  /* 0x4000004000077882 */ /* 0x000fc80000000000 */
[----:B------:R-:W-:Y:S01]  /*31f0*/  UMOV UR58, UR6 ;  /* 0x00000006003a7c82 */ /* 0x000fe20008000000 */
[----:B------:R-:W-:Y:S01]  /*3200*/  UIADD3 UR6, UR37, 0x902, URZ ;  /* 0x0000090225067890 */ /* 0x000fe2000fffe03f */
        /* <DEDUP_REMOVED lines=31> */
[----:B------:R-:W-:Y:S01]  /*3400*/  UMOV UR4, UR44 ;  /* 0x0000002c00047c82 */ /* 0x000fe20008000000 */
[----:B------:R-:W-:Y:S01]  /*3410*/  UMOV UR5, UR45 ;  /* 0x0000002d00057c82 */ /* 0x000fe20008000000 */
[----:B------:R-:W-:Y:S01]  /*3420*/  UMOV UR6, UR11 ;  /* 0x0000000b00067c82 */ /* 0x000fe20008000000 */
[----:B------:R-:W-:Y:S01]  /*3430*/  UMOV UR7, 0x40000040 ;  /* 0x4000004000077882 */ /* 0x000fe20000000000 */
[----:B------:R-:W-:Y:S01]  /*3440*/  UIADD3 UR11, UR37, 0xa04, URZ ;  /* 0x00000a04250b7890 */ /* 0x000fe2000fffe03f */
[----:B------:R-:W-:Y:S02]  /*3450*/  WARPGROUP.DEPBAR.LE gsb0, 0x0 ;  /* 0x00008000000079c5 */ /* 0x000fe40000010000 */
[----:B------:R-:W-:-:S06]  /*3460*/  WARPGROUP.ARRIVE ;  /* 0x00000000000079c5 */ /* 0x000fcc0000000000 */
[----:B------:R-:W-:Y:S03]  /*3470*/  HGMMA.64x16x16.F32 R32, gdesc[UR44], R32, gsb0 ;  /* 0x002000002c2079f0 */ /* 0x000fe60008000820 */
[----:B------:R-:W-:Y:S02]  /*3480*/  WARPGROUP.DEPBAR.LE gsb0, 0x0 ;  /* 0x00008000000079c5 */ /* 0x000fe40000010000 */
[----:B------:R-:W-:-:S06]  /*3490*/  WARPGROUP.ARRIVE ;  /* 0x00000000000079c5 */ /* 0x000fcc0000000000 */
[----:B------:R-:W-:Y:S01]  /*34a0*/  HGMMA.64x16x16.F32 R24, gdesc[UR4], R24, gsb0 ;  /* 0x00200000041879f0 */ /* 0x000fe20008000818 */
[----:B------:R-:W-:Y:S02]  /*34b0*/  UIADD3 UR6, UR37, 0x784, URZ ;  /* 0x0000078425067890 */ /* 0x000fe4000fffe03f */
[----:B------:R-:W-:Y:S01]  /*34c0*/  UIADD3 UR7, UR37, 0x804, URZ ;  /* 0x0000080425077890 */ /* 0x000fe2000fffe03f */
[----:B------:R-:W-:Y:S01]  /*34d0*/  UMOV UR4, UR48 ;  /* 0x0000003000047c82 */ /* 0x000fe20008000000 */
[----:B------:R-:W-:-:S03]  /*34e0*/  UMOV UR5, UR49 ;  /* 0x0000003100057c82 */ /* 0x000fc60008000000 */
[----:B------:R-:W-:Y:S01]  /*34f0*/  UMOV UR14, UR6 ;  /* 0x00000006000e7c82 */ /* 0x000fe20008000000 */
[----:B------:R-:W-:Y:S01]  /*3500*/  UIADD3 UR6, UR37, 0x984, URZ ;  /* 0x0000098425067890 */ /* 0x000fe2000fffe03f */
        /* <DEDUP_REMOVED lines=10> */
[----:B------:R-:W-:Y:S02]  /*35b0*/  R2UR UR13, R3 ;  /* 0x00000000030d72ca */ /* 0x000fe400000e0000 */
[----:B------:R-:W-:Y:S01]  /*35c0*/  R2UR UR12, R4 ;  /* 0x00000000040c72ca */ /* 0x000fe200000e0000 */
        /* <DEDUP_REMOVED lines=8> */
[----:B------:R-:W-:Y:S01]  /*3650*/  UIADD3 UR54, UR37, 0x706, URZ ;  /* 0x0000070625367890 */ /* 0x000fe2000fffe03f */
[----:B------:R-:W-:Y:S01]  /*3660*/  UMOV UR52, UR10 ;  /* 0x0000000a00347c82 */ /* 0x000fe20008000000 */
[----:B------:R-:W-:Y:S01]  /*3670*/  UMOV UR53, 0x40000040 ;  /* 0x4000004000357882 */ /* 0x000fe20000000000 */
[----:B------:R-:W-:Y:S01]  /*3680*/  UMOV UR55, 0x40000040 ;  /* 0x4000004000377882 */ /* 0x000fe20000000000 */
[----:B------:R-:W-:Y:S01]  /*3690*/  ULDC UR10, c[0x0][0x9d8] ;  /* 0x00027600000a7ab9 */ /* 0x000fe20000000800 */
[----:B------:R-:W-:Y:S02]  /*36a0*/  WARPGROUP.DEPBAR.LE gsb0, 0x0 ;  /* 0x00008000000079c5 */ /* 0x000fe40000010000 */
[----:B------:R-:W-:-:S06]  /*36b0*/  WARPGROUP.ARRIVE ;  /* 0x00000000000079c5 */ /* 0x000fcc0000000000 */
[----:B------:R-:W-:Y:S03]  /*36c0*/  HGMMA.64x16x16.F32 R40, gdesc[UR48], R40, gsb0 ;  /* 0x00200000302879f0 */ /* 0x000fe60008000828 */
[----:B------:R-:W-:Y:S02]  /*36d0*/  WARPGROUP.DEPBAR.LE gsb0, 0x0 ;  /* 0x00008000000079c5 */ /* 0x000fe40000010000 */
[----:B------:R-:W-:-:S06]  /*36e0*/  WARPGROUP.ARRIVE ;  /* 0x00000000000079c5 */ /* 0x000fcc0000000000 */
[----:B------:R-:W-:Y:S01]  /*36f0*/  HGMMA.64x16x16.F32 R32, gdesc[UR4], R32, gsb0 ;  /* 0x00200000042079f0 */ /* 0x000fe20008000820 */
[----:B------:R-:W-:Y:S01]  /*3700*/  UMOV UR4, UR48 ;  /* 0x0000003000047c82 */ /* 0x000fe20008000000 */
        /* <DEDUP_REMOVED lines=14> */
[----:B------:R-:W-:Y:S01]  /*37f0*/  WARPGROUP.ARRIVE ;  /* 0x00000000000079c5 */ /* 0x000fe20000000000 */
[----:B------:R-:W-:Y:S01]  /*3800*/  FMUL.FTZ R72, R72, UR10 ;  /* 0x0000000a48487c20 */ /* 0x000fe20008410000 */
[----:B------:R-:W-:Y:S01]  /*3810*/  FMUL.FTZ R73, R73, UR10 ;  /* 0x0000000a49497c20 */ /* 0x000fe20008410000 */
[----:B------:R-:W-:Y:S01]  /*3820*/  FMUL.FTZ R76, R76, UR10 ;  /* 0x0000000a4c4c7c20 */ /* 0x000fe20008410000 */
[----:B------:R-:W-:Y:S01]  /*3830*/  FMUL.FTZ R77, R77, UR10 ;  /* 0x0000000a4d4d7c20 */ /* 0x000fe20008410000 */
[----:B------:R-:W-:Y:S01]  /*3840*/  FMUL.FTZ R74, R74, UR10 ;  /* 0x0000000a4a4a7c20 */ /* 0x000fe20008410000 */
[----:B------:R-:W-:Y:S01]  /*3850*/  HGMMA.64x16x16.F32 R64, gdesc[UR4], R64, gsb0 ;  /* 0x00200000044079f0 */ /* 0x000fe20008000840 */
[----:B------:R-:W-:Y:S01]  /*3860*/  UIADD3 UR6, UR37, 0x806, URZ ;  /* 0x0000080625067890 */ /* 0x000fe2000fffe03f */
[----:B------:R-:W-:Y:S01]  /*3870*/  MUFU.TANH R72, R72 ;  /* 0x0000004800487308 */ /* 0x000fe20000002400 */
[----:B------:R-:W-:Y:S01]  /*3880*/  UMOV UR4, UR52 ;  /* 0x0000003400047c82 */ /* 0x000fe20008000000 */
[----:B------:R-:W-:Y:S01]  /*3890*/  UMOV UR5, UR53 ;  /* 0x0000003500057c82 */ /* 0x000fe20008000000 */
[----:B------:R-:W-:Y:S01]  /*38a0*/  UMOV UR7, 0x40000040 ;  /* 0x4000004000077882 */ /* 0x000fe20000000000 */
[----:B------:R-:W-:Y:S01]  /*38b0*/  FMUL.FTZ R75, R75, UR10 ;  /* 0x0000000a4b4b7c20 */ /* 0x000fe20008410000 */
[----:B------:R-:W-:Y:S01]  /*38c0*/  FMUL.FTZ R78, R78, UR10 ;  /* 0x0000000a4e4e7c20 */ /* 0x000fe20008410000 */
[----:B------:R-:W-:-:S02]  /*38d0*/  FMUL.FTZ R79, R79, UR10 ;  /* 0x0000000a4f4f7c20 */ /* 0x000fc40008410000 */
[----:B------:R-:W1:Y:S08]  /*38e0*/  MUFU.TANH R73, R73 ;  /* 0x0000004900497308 */ /* 0x000e700000002400 */
[----:B------:R-:W2:Y:S08]  /*38f0*/  MUFU.TANH R76, R76 ;  /* 0x0000004c004c7308 */ /* 0x000eb00000002400 */
[----:B------:R-:W3:Y:S08]  /*3900*/  MUFU.TANH R77, R77 ;  /* 0x0000004d004d7308 */ /* 0x000ef00000002400 */
[----:B------:R4:W5:Y:S08]  /*3910*/  MUFU.TANH R3, R74 ;  /* 0x0000004a00037308 */ /* 0x0009700000002400 */
[----:B------:R-:W5:Y:S01]  /*3920*/  MUFU.TANH R4, R75 ;  /* 0x0000004b00047308 */ /* 0x000f620000002400 */
[----:B----4-:R-:W-:-:S07]  /*3930*/  MOV R74, R119 ;  /* 0x00000077004a7202 */ /* 0x010fce0000000f00 */
[----:B------:R-:W-:Y:S01]  /*3940*/  MUFU.TANH R7, R78 ;  /* 0x0000004e00077308 */ /* 0x000fe20000002400 */
[----:B------:R-:W-:Y:S02]  /*3950*/  WARPGROUP.DEPBAR.LE gsb0, 0x0 ;  /* 0x00008000000079c5 */ /* 0x000fe40000010000 */
[----:B------:R-:W-:Y:S01]  /*3960*/  WARPGROUP.ARRIVE ;  /* 0x00000000000079c5 */ /* 0x000fe20000000000 */
[----:B------:R-:W-:Y:S01]  /*3970*/  FMUL.FTZ R66, R66, UR10 ;  /* 0x0000000a42427c20 */ /* 0x000fe20008410000 */
[----:B------:R-:W-:Y:S01]  /*3980*/  FMUL.FTZ R64, R64, UR10 ;  /* 0x0000000a40407c20 */ /* 0x000fe20008410000 */
[----:B------:R-:W-:Y:S01]  /*3990*/  FMUL.FTZ R65, R65, UR10 ;  /* 0x0000000a41417c20 */ /* 0x000fe20008410000 */
[----:B------:R-:W-:Y:S01]  /*39a0*/  FMUL.FTZ R67, R67, UR10 ;  /* 0x0000000a43437c20 */ /* 0x000fe20008410000 */
[----:B------:R4:W-:Y:S01]  /*39b0*/  MUFU.TANH R13, R66 ;  /* 0x00000042000d7308 */ /* 0x0009e20000002400 */
[----:B------:R-:W-:Y:S01]  /*39c0*/  HGMMA.64x16x16.F32 R56, gdesc[UR4], R56, gsb0 ;  /* 0x00200000043879f0 */ /* 0x000fe20008000838 */
[----:B------:R-:W-:Y:S01]  /*39d0*/  UIADD3 UR6, UR37, 0x886, URZ ;  /* 0x0000088625067890 */ /* 0x000fe2000fffe03f */
[----:B------:R-:W-:Y:S01]  /*39e0*/  FMUL.FTZ R68, R68, UR10 ;  /* 0x0000000a44447c20 */ /* 0x000fe20008410000 */
[----:B------:R-:W-:Y:S01]  /*39f0*/  UMOV UR4, UR52 ;  /* 0x0000003400047c82 */ /* 0x000fe20008000000 */
[----:B------:R-:W-:Y:S01]  /*3a00*/  UMOV UR5, UR53 ;  /* 0x0000003500057c82 */ /* 0x000fe20008000000 */
[----:B------:R-:W-:Y:S01]  /*3a10*/  UMOV UR7, 0x40000040 ;  /* 0x4000004000077882 */ /* 0x000fe20000000000 */
[----:B------:R-:W-:Y:S01]  /*3a20*/  FMUL.FTZ R69, R69, UR10 ;  /* 0x0000000a45457c20 */ /* 0x000fe20008410000 */
[----:B------:R-:W-:Y:S01]  /*3a30*/  MUFU.TANH R64, R64 ;  /* 0x0000004000407308 */ /* 0x000fe20000002400 */
[----:B----4-:R-:W-:-:S02]  /*3a40*/  IMAD R66, R9, -0x70, R8 ;  /* 0xffffff9009427824 */ /* 0x010fc400078e0208 */
[----:B------:R-:W-:Y:S01]  /*3a50*/  FMUL.FTZ R71, R71, UR10 ;  /* 0x0000000a47477c20 */ /* 0x000fe20008410000 */
[----:B------:R-:W-:Y:S01]  /*3a60*/  FMUL.FTZ R70, R70, UR10 ;  /* 0x0000000a46467c20 */ /* 0x000fe20008410000 */
[----:B------:R-:W-:Y:S01]  /*3a70*/  IMAD.MOV.U32 R78, RZ, RZ, R119 ;  /* 0x000000ffff4e7224 */ /* 0x000fe200078e0077 */
[C---:B------:R-:W-:Y:S02]  /*3a80*/  ISETP.GT.AND P4, PT, R66.reuse, RZ, PT ;  /* 0x000000ff4200720c */ /* 0x040fe40003f84270 */
[C---:B------:R-:W-:Y:S01]  /*3a90*/  ISETP.GT.AND P2, PT, R66.reuse, 0x1, PT ;  /* 0x000000014200780c */ /* 0x040fe20003f44270 */
[----:B------:R-:W4:Y:S01]  /*3aa0*/  MUFU.TANH R65, R65 ;  /* 0x0000004100417308 */ /* 0x000f220000002400 */
[C---:B------:R-:W-:Y:S02]  /*3ab0*/  ISETP.GT.AND P3, PT, R66.reuse, 0x8, PT ;  /* 0x000000084200780c */ /* 0x040fe40003f64270 */
[----:B-1----:R-:W-:Y:S02]  /*3ac0*/  FSEL R73, R73, -INF , P2 ;  /* 0xff80000049497808 */ /* 0x002fe40001000000 */
[----:B------:R-:W-:-:S02]  /*3ad0*/  ISETP.GT.AND P6, PT, R66, 0x9, PT ;  /* 0x000000094200780c */ /* 0x000fc40003fc4270 */
[----:B--2---:R-:W-:Y:S01]  /*3ae0*/  FSEL R75, R76, -INF , P3 ;  /* 0xff8000004c4b7808 */ /* 0x004fe20001800000 */
[----:B------:R1:W-:Y:S01]  /*3af0*/  MUFU.TANH R15, R67 ;  /* 0x00000043000f7308 */ /* 0x0003e20000002400 */
[----:B------:R-:W-:Y:S01]  /*3b00*/  ISETP.GT.AND P5, PT, R66, 0x10, PT ;  /* 0x000000104200780c */ /* 0x000fe20003fa4270 */
[--C-:B------:R-:W-:Y:S01]  /*3b10*/  IMAD.MOV.U32 R76, RZ, RZ, R119.reuse ;  /* 0x000000ffff4c7224 */ /* 0x100fe200078e0077 */
[----:B---3--:R-:W-:Y:S02]  /*3b20*/  FSEL R77, R77, -INF , P6 ;  /* 0xff8000004d4d7808 */ /* 0x008fe40003000000 */
[----:B-----5:R-:W-:Y:S02]  /*3b30*/  FSEL R3, R3, -INF , P4 ;  /* 0xff80000003037808 */ /* 0x020fe40002000000 */
[----:B------:R-:W-:Y:S01]  /*3b40*/  FSEL R4, R4, -INF , P2 ;  /* 0xff80000004047808 */ /* 0x000fe20001000000 */
[----:B------:R-:W2:Y:S01]  /*3b50*/  MUFU.TANH R68, R68 ;  /* 0x0000004400447308 */ /* 0x000ea20000002400 */
[----:B-1----:R-:W-:Y:S01]  /*3b60*/  FSEL R67, R72, -INF , P4 ;  /* 0xff80000048437808 */ /* 0x002fe20002000000 */
[----:B------:R-:W-:Y:S01]  /*3b70*/  IMAD.MOV.U32 R72, RZ, RZ, R119 ;  /* 0x000000ffff487224 */ /* 0x000fe200078e0077 */
[----:B------:R-:W-:-:S02]  /*3b80*/  ISETP.GT.AND P4, PT, R66, 0x11, PT ;  /* 0x000000114200780c */ /* 0x000fc40003f84270 */
[----:B------:R-:W-:Y:S02]  /*3b90*/  FMNMX.FTZ R12, R67, R73, !PT ;  /* 0x00000049430c7209 */ /* 0x000fe40007810000 */
[----:B------:R-:W-:Y:S01]  /*3ba0*/  ISETP.GT.AND P2, PT, R66, 0x18, PT ;  /* 0x000000184200780c */ /* 0x000fe20003f44270 */
[----:B------:R1:W3:Y:S01]  /*3bb0*/  MUFU.TANH R11, R79 ;  /* 0x0000004f000b7308 */ /* 0x0002e20000002400 */
[----:B------:R-:W-:Y:S02]  /*3bc0*/  FMNMX.FTZ R14, R75, R12, !PT ;  /* 0x0000000c4b0e7209 */ /* 0x000fe40007810000 */
[----:B----4-:R-:W-:Y:S02]  /*3bd0*/  FSEL R65, R65, -INF , P4 ;  /* 0xff80000041417808 */ /* 0x010fe40002000000 */
[----:B------:R-:W-:Y:S02]  /*3be0*/  FMNMX.FTZ R14, R77, R14, !PT ;  /* 0x0000000e4d0e7209 */ /* 0x000fe40007810000 */
[----:B------:R-:W-:Y:S01]  /*3bf0*/  FSEL R7, R7, -INF , P3 ;  /* 0xff80000007077808 */ /* 0x000fe20001800000 */
[----:B------:R-:W4:Y:S01]  /*3c00*/  MUFU.TANH R69, R69 ;  /* 0x0000004500457308 */ /* 0x000f220000002400 */
[----:B-1----:R-:W-:Y:S01]  /*3c10*/  FSEL R79, R64, -INF , P5 ;  /* 0xff800000404f7808 */ /* 0x002fe20002800000 */
[----:B------:R-:W-:Y:S01]  /*3c20*/  IMAD.MOV.U32 R64, RZ, RZ, R119 ;  /* 0x000000ffff407224 */ /* 0x000fe200078e0077 */
[----:B------:R-:W-:Y:S01]  /*3c30*/  ISETP.GT.AND P3, PT, R66, 0x19, PT ;  /* 0x000000194200780c */ /* 0x000fe20003f64270 */
[----:B------:R-:W-:-:S02]  /*3c40*/  WARPGROUP.DEPBAR.LE gsb0, 0x0 ;  /* 0x00008000000079c5 */ /* 0x000fc40000010000 */
[----:B------:R-:W-:Y:S01]  /*3c50*/  WARPGROUP.ARRIVE ;  /* 0x00000000000079c5 */ /* 0x000fe20000000000 */
[----:B------:R-:W-:Y:S01]  /*3c60*/  FMUL.FTZ R56, R56, UR10 ;  /* 0x0000000a38387c20 */ /* 0x000fe20008410000 */
[----:B------:R-:W-:Y:S01]  /*3c70*/  FMUL.FTZ R57, R57, UR10 ;  /* 0x0000000a39397c20 */ /* 0x000fe20008410000 */
[----:B------:R-:W-:Y:S01]  /*3c80*/  MUFU.TANH R71, R71 ;  /* 0x0000004700477308 */ /* 0x000fe20000002400 */
[----:B------:R-:W-:Y:S01]  /*3c90*/  FMUL.FTZ R60, R60, UR10 ;  /* 0x0000000a3c3c7c20 */ /* 0x000fe20008410000 */
[----:B------:R-:W-:Y:S01]  /*3ca0*/  FMUL.FTZ R63, R63, UR10 ;  /* 0x0000000a3f3f7c20 */ /* 0x000fe20008410000 */
[----:B------:R-:W-:Y:S01]  /*3cb0*/  HGMMA.64x16x16.F32 R48, gdesc[UR4], R48, gsb0 ;  /* 0x00200000043079f0 */ /* 0x000fe20008000830 */
[----:B------:R-:W-:Y:S01]  /*3cc0*/  UIADD3 UR6, UR37, 0x906, URZ ;  /* 0x0000090625067890 */ /* 0x000fe2000fffe03f */
[----:B------:R-:W-:Y:S01]  /*3cd0*/  FMNMX.FTZ R14, R79, R14, !PT ;  /* 0x0000000e4f0e7209 */ /* 0x000fe20007810000 */
[----:B------:R-:W-:Y:S01]  /*3ce0*/  UMOV UR4, UR52 ;  /* 0x0000003400047c82 */ /* 0x000fe20008000000 */
[----:B------:R-:W-:Y:S01]  /*3cf0*/  UMOV UR5, UR53 ;  /* 0x0000003500057c82 */ /* 0x000fe20008000000 */
[----:B------:R-:W-:Y:S01]  /*3d00*/  UMOV UR7, 0x40000040 ;  /* 0x4000004000077882 */ /* 0x000fe20000000000 */
[----:B------:R-:W-:Y:S01]  /*3d10*/  MUFU.TANH R56, R56 ;  /* 0x0000003800387308 */ /* 0x000fe20000002400 */
[----:B------:R-:W-:Y:S01]  /*3d20*/  FMUL.FTZ R61, R61, UR10 ;  /* 0x0000000a3d3d7c20 */ /* 0x000fe20008410000 */
[----:B------:R-:W-:Y:S01]  /*3d30*/  FMUL.FTZ R58, R58, UR10 ;  /* 0x0000000a3a3a7c20 */ /* 0x000fe20008410000 */
[----:B--2---:R-:W-:Y:S01]  /*3d40*/  FSEL R81, R68, -INF , P2 ;  /* 0xff80000044517808 */ /* 0x004fe20001000000 */
[----:B------:R-:W-:Y:S01]  /*3d50*/  FMUL.FTZ R59, R59, UR10 ;  /* 0x0000000a3b3b7c20 */ /* 0x000fe20008410000 */
[----:B------:R-:W-:Y:S01]  /*3d60*/  FMNMX.FTZ R14, R65, R14, !PT ;  /* 0x0000000e410e7209 */ /* 0x000fe20007810000 */
[----:B------:R-:W-:Y:S01]  /*3d70*/  FMUL.FTZ R62, R62, UR10 ;  /* 0x0000000a3e3e7c20 */ /* 0x000fe20008410000 */
[----:B---3--:R-:W-:Y:S01]  /*3d80*/  FSEL R11, R11, -INF , P6 ;  /* 0xff8000000b0b7808 */ /* 0x008fe20003000000 */
[----:B------:R-:W1:Y:S01]  /*3d90*/  MUFU.TANH R57, R57 ;  /* 0x0000003900397308 */ /* 0x000e620000002400 */
[----:B------:R-:W-:-:S02]  /*3da0*/  ISETP.GT.AND P6, PT, R66, 0x20, PT ;  /* 0x000000204200780c */ /* 0x000fc40003fc4270 */
[----:B----4-:R-:W-:Y:S02]  /*3db0*/  FSEL R69, R69, -INF , P3 ;  /* 0xff80000045457808 */ /* 0x010fe40001800000 */
[----:B------:R-:W-:Y:S02]  /*3dc0*/  FMNMX.FTZ R20, R81, R14, !PT ;  /* 0x0000000e51147209 */ /* 0x000fe40007810000 */
[----:B------:R-:W-:Y:S01]  /*3dd0*/  FSEL R13, R13, -INF , P5 ;  /* 0xff8000000d0d7808 */ /* 0x000fe20002800000 */
[----:B------:R2:W3:Y:S01]  /*3de0*/  MUFU.TANH R21, R70 ;  /* 0x0000004600157308 */ /* 0x0004e20000002400 */
[----:B------:R-:W-:Y:S02]  /*3df0*/  ISETP.GT.AND P5, PT, R66, 0x21, PT ;  /* 0x000000214200780c */ /* 0x000fe40003fa4270 */
[----:B------:R-:W-:Y:S02]  /*3e00*/  FMNMX.FTZ R20, R69, R20, !PT ;  /* 0x0000001445147209 */ /* 0x000fe40007810000 */
[----:B------:R-:W-:-:S02]  /*3e10*/  FSEL R15, R15, -INF , P4 ;  /* 0xff8000000f0f7808 */ /* 0x000fc40002000000 */
[----:B------:R-:W-:Y:S01]  /*3e20*/  ISETP.GT.AND P4, PT, R66, 0x28, PT ;  /* 0x000000284200780c */ /* 0x000fe20003f84270 */
[----:B------:R-:W4:Y:S01]  /*3e30*/  MUFU.TANH R60, R60 ;  /* 0x0000003c003c7308 */ /* 0x000f220000002400 */
[----:B-1----:R-:W-:Y:S01]  /*3e40*/  FSEL R83, R57, -INF , P5 ;  /* 0xff80000039537808 */ /* 0x002fe20002800000 */
[----:B--2---:R-:W-:Y:S01]  /*3e50*/  IMAD.MOV.U32 R70, RZ, RZ, R119 ;  /* 0x000000ffff467224 */ /* 0x004fe200078e0077 */
[----:B------:R-:W-:-:S05]  /*3e60*/  MOV R68, R119 ;  /* 0x0000007700447202 */ /* 0x000fca0000000f00 */
[----:B------:R-:W-:Y:S01]  /*3e70*/  MUFU.TANH R63, R63 ;  /* 0x0000003f003f7308 */ /* 0x000fe20000002400 */
[----:B---3--:R-:W-:Y:S02]  /*3e80*/  FSEL R21, R21, -INF , P2 ;  /* 0xff80000015157808 */ /* 0x008fe40001000000 */
[----:B------:R-:W-:-:S05]  /*3e90*/  ISETP.GT.AND P2, PT, R66, 0x29, PT ;  /* 0x000000294200780c */ /* 0x000fca0003f44270 */
[----:B------:R-:W-:Y:S01]  /*3ea0*/  MUFU.TANH R61, R61 ;  /* 0x0000003d003d7308 */ /* 0x000fe20000002400 */
[----:B----4-:R-:W-:Y:S01]  /*3eb0*/  FSEL R85, R60, -INF , P4 ;  /* 0xff8000003c557808 */ /* 0x010fe20002000000 */
[----:B------:R-:W-:Y:S01]  /*3ec0*/  IMAD.MOV.U32 R60, RZ, RZ, R119 ;  /* 0x000000ffff3c7224 */ /* 0x000fe200078e0077 */
[----:B------:R-:W-:Y:S02]  /*3ed0*/  WARPGROUP.DEPBAR.LE gsb0, 0x0 ;  /* 0x00008000000079c5 */ /* 0x000fe40000010000 */
        /* <DEDUP_REMOVED lines=8> */
[----:B------:R-:W-:Y:S01]  /*3f60*/  FMUL.FTZ R50, R50, UR10 ;  /* 0x0000000a32327c20 */ /* 0x000fe20008410000 */
[----:B------:R-:W-:Y:S01]  /*3f70*/  UMOV UR4, UR52 ;  /* 0x0000003400047c82 */ /* 0x000fe20008000000 */
[----:B------:R-:W-:Y:S01]  /*3f80*/  UMOV UR5, UR53 ;  /* 0x0000003500057c82 */ /* 0x000fe20008000000 */
[----:B------:R-:W-:Y:S01]  /*3f90*/  UMOV UR7, 0x40000040 ;  /* 0x4000004000077882 */ /* 0x000fe20000000000 */
[----:B------:R-:W1:Y:S01]  /*3fa0*/  MUFU.TANH R48, R48 ;  /* 0x0000003000307308 */ /* 0x000e620000002400 */
[----:B------:R-:W-:Y:S01]  /*3fb0*/  FMUL.FTZ R51, R51, UR10 ;  /* 0x0000000a33337c20 */ /* 0x000fe20008410000 */
[----:B------:R-:W-:Y:S01]  /*3fc0*/  FMUL.FTZ R54, R54, UR10 ;  /* 0x0000000a36367c20 */ /* 0x000fe20008410000 */
[----:B------:R-:W-:-:S05]  /*3fd0*/  FMUL.FTZ R55, R55, UR10 ;  /* 0x0000000a37377c20 */ /* 0x000fca0008410000 */
[----:B------:R-:W-:Y:S08]  /*3fe0*/  MUFU.TANH R59, R59 ;  /* 0x0000003b003b7308 */ /* 0x000ff00000002400 */
[----:B------:R-:W2:Y:S08]  /*3ff0*/  MUFU.TANH R49, R49 ;  /* 0x0000003100317308 */ /* 0x000eb00000002400 */
[----:B------:R-:W3:Y:S08]  /*4000*/  MUFU.TANH R62, R62 ;  /* 0x0000003e003e7308 */ /* 0x000ef00000002400 */
[----:B------:R-:W4:Y:S08]  /*4010*/  MUFU.TANH R52, R52 ;  /* 0x0000003400347308 */ /* 0x000f300000002400 */
[----:B------:R-:W5:Y:S01]  /*4020*/  MUFU.TANH R53, R53 ;  /* 0x0000003500357308 */ /* 0x000f620000002400 */
[----:B------:R-:W-:-:S02]  /*4030*/  WARPGROUP.DEPBAR.LE gsb0, 0x0 ;  /* 0x00008000000079c5 */ /* 0x000fc40000010000 */
[----:B------:R-:W-:Y:S01]  /*4040*/  WARPGROUP.ARRIVE ;  /* 0x00000000000079c5 */ /* 0x000fe20000000000 */
[----:B------:R-:W-:Y:S01]  /*4050*/  FMUL.FTZ R41, R41, UR10 ;  /* 0x0000000a29297c20 */ /* 0x000fe20008410000 */
[----:B------:R-:W-:Y:S01]  /*4060*/  FMUL.FTZ R40, R40, UR10 ;  /* 0x0000000a28287c20 */ /* 0x000fe20008410000 */
[----:B------:R-:W-:Y:S02]  /*4070*/  FMUL.FTZ R43, R43, UR10 ;  /* 0x0000000a2b2b7c20 */ /* 0x000fe40008410000 */
[----:B------:R-:W-:Y:S01]  /*4080*/  MUFU.TANH R50, R50 ;  /* 0x0000003200327308 */ /* 0x000fe20000002400 */
[----:B------:R-:W-:Y:S01]  /*4090*/  FMUL.FTZ R44, R44, UR10 ;  /* 0x0000000a2c2c7c20 */ /* 0x000fe20008410000 */
[----:B------:R-:W-:Y:S01]  /*40a0*/  HGMMA.64x16x16.F32 R32, gdesc[UR4], R32, gsb0 ;  /* 0x00200000042079f0 */ /* 0x000fe20008000820 */
[----:B------:R-:W-:Y:S01]  /*40b0*/  UIADD3 UR6, UR37, 0xa06, URZ ;  /* 0x00000a0625067890 */ /* 0x000fe2000fffe03f */
[----:B------:R-:W-:Y:S01]  /*40c0*/  FMUL.FTZ R45, R45, UR10 ;  /* 0x0000000a2d2d7c20 */ /* 0x000fe20008410000 */
[----:B------:R-:W-:Y:S01]  /*40d0*/  UMOV UR4, UR52 ;  /* 0x0000003400047c82 */ /* 0x000fe20008000000 */
[----:B------:R-:W-:Y:S01]  /*40e0*/  UMOV UR5, UR53 ;  /* 0x0000003500057c82 */ /* 0x000fe20008000000 */
[----:B------:R-:W-:Y:S01]  /*40f0*/  UMOV UR7, 0x40000040 ;  /* 0x4000004000077882 */ /* 0x000fe20000000000 */
[----:B------:R1:W-:Y:S01]  /*4100*/  MUFU.TANH R6, R41 ;  /* 0x0000002900067308 */ /* 0x0003e20000002400 */
[----:B------:R-:W-:Y:S01]  /*4110*/  FMUL.FTZ R47, R47, UR10 ;  /* 0x0000000a2f2f7c20 */ /* 0x000fe20008410000 */
[----:B------:R-:W-:Y:S01]  /*4120*/  FMUL.FTZ R42, R42, UR10 ;  /* 0x0000000a2a2a7c20 */ /* 0x000fe20008410000 */
[----:B------:R-:W-:-:S05]  /*4130*/  FMUL.FTZ R46, R46, UR10 ;  /* 0x0000000a2e2e7c20 */ /* 0x000fca0008410000 */
[----:B------:R2:W-:Y:S01]  /*4140*/  MUFU.TANH R8, R43 ;  /* 0x0000002b00087308 */ /* 0x0005e20000002400 */
[----:B-1----:R-:W-:Y:S02]  /*4150*/  FSEL R41, R71, -INF , P3 ;  /* 0xff80000047297808 */ /* 0x002fe40001800000 */
[----:B------:R-:W-:Y:S02]  /*4160*/  FSEL R71, R56, -INF , P6 ;  /* 0xff80000038477808 */ /* 0x000fe40003000000 */
[----:B------:R-:W-:Y:S02]  /*4170*/  ISETP.GT.AND P3, PT, R66, 0x30, PT ;  /* 0x000000304200780c */ /* 0x000fe40003f64270 */
[----:B------:R-:W-:Y:S01]  /*4180*/  FMNMX.FTZ R20, R71, R20, !PT ;  /* 0x0000001447147209 */ /* 0x000fe20007810000 */
[----:B------:R-:W1:Y:S01]  /*4190*/  MUFU.TANH R40, R40 ;  /* 0x0000002800287308 */ /* 0x000e620000002400 */
[----:B------:R-:W-:Y:S02]  /*41a0*/  FSEL R87, R48, -INF , P3 ;  /* 0xff80000030577808 */ /* 0x000fe40001800000 */
[----:B------:R-:W-:-:S02]  /*41b0*/  FMNMX.FTZ R48, R83, R20, !PT ;  /* 0x0000001453307209 */ /* 0x000fc40007810000 */
[----:B--2---:R-:W-:Y:S01]  /*41c0*/  FSEL R43, R58, -INF , P6 ;  /* 0xff8000003a2b7808 */ /* 0x004fe20003000000 */
[----:B------:R-:W-:Y:S01]  /*41d0*/  IMAD.MOV.U32 R58, RZ, RZ, R119 ;  /* 0x000000ffff3a7224 */ /* 0x000fe200078e0077 */
[----:B------:R-:W-:Y:S01]  /*41e0*/  FMNMX.FTZ R48, R85, R48, !PT ;  /* 0x0000003055307209 */ /* 0x000fe20007810000 */
[----:B------:R-:W2:Y:S01]  /*41f0*/  MUFU.TANH R51, R51 ;  /* 0x0000003300337308 */ /* 0x000ea20000002400 */
[----:B------:R-:W-:Y:S02]  /*4200*/  ISETP.GT.AND P6, PT, R66, 0x31, PT ;  /* 0x000000314200780c */ /* 0x000fe40003fc4270 */
[----:B------:R-:W-:Y:S02]  /*4210*/  MOV R56, R119 ;  /* 0x0000007700387202 */ /* 0x000fe40000000f00 */
[----:B------:R-:W-:-:S03]  /*4220*/  FSEL R89, R49, -INF , P6 ;  /* 0xff80000031597808 */ /* 0x000fc60003000000 */
[----:B------:R-:W2:Y:S08]  /*4230*/  MUFU.TANH R54, R54 ;  /* 0x0000003600367308 */ /* 0x000eb00000002400 */
[----:B------:R3:W-:Y:S01]  /*4240*/  MUFU.TANH R9, R45 ;  /* 0x0000002d00097308 */ /* 0x0007e20000002400 */
[----:B------:R-:W-:Y:S02]  /*4250*/  WARPGROUP.DEPBAR.LE gsb0, 0x0 ;  /* 0x00008000000079c5 */ /* 0x000fe40000010000 */
[----:B------:R-:W-:Y:S01]  /*4260*/  WARPGROUP.ARRIVE ;  /* 0x00000000000079c5 */ /* 0x000fe20000000000 */
[----:B------:R-:W-:Y:S01]  /*4270*/  FMUL.FTZ R14, R35, UR10 ;  /* 0x0000000a230e7c20 */ /* 0x000fe20008410000 */
[----:B------:R-:W-:Y:S01]  /*4280*/  FSEL R35, R63, -INF , P2 ;  /* 0xff8000003f237808 */ /* 0x000fe20001000000 */
[----:B------:R-:W-:Y:S01]  /*4290*/  FMUL.FTZ R12, R33, UR10 ;  /* 0x0000000a210c7c20 */ /* 0x000fe20008410000 */
[----:B------:R-:W-:Y:S01]  /*42a0*/  FSEL R63, R61, -INF , P2 ;  /* 0xff8000003d3f7808 */ /* 0x000fe20001000000 */
[----:B------:R-:W2:Y:S01]  /*42b0*/  MUFU.TANH R44, R44 ;  /* 0x0000002c002c7308 */ /* 0x000ea20000002400 */
[----:B------:R-:W-:Y:S01]  /*42c0*/  HGMMA.64x16x16.F32 R24, gdesc[UR4], R24, gsb0 ;  /* 0x00200000041879f0 */ /* 0x000fe20008000818 */
[----:B------:R-:W-:Y:S01]  /*42d0*/  FSEL R33, R59, -INF , P5 ;  /* 0xff8000003b217808 */ /* 0x000fe20002800000 */
[----:B------:R-:W-:Y:S01]  /*42e0*/  FMUL.FTZ R32, R32, UR10 ;  /* 0x0000000a20207c20 */ /* 0x000fe20008410000 */
[----:B------:R-:W-:Y:S01]  /*42f0*/  FMNMX.FTZ R48, R63, R48, !PT ;  /* 0x000000303f307209 */ /* 0x000fe20007810000 */
[----:B------:R-:W-:Y:S01]  /*4300*/  FMUL.FTZ R36, R36, UR10 ;  /* 0x0000000a24247c20 */ /* 0x000fe20008410000 */
[----:B------:R-:W-:Y:S01]  /*4310*/  ISETP.GT.AND P5, PT, R66, 0x38, PT ;  /* 0x000000384200780c */ /* 0x000fe20003fa4270 */
[----:B------:R-:W-:Y:S01]  /*4320*/  FMUL.FTZ R20, R37, UR10 ;  /* 0x0000000a25147c20 */ /* 0x000fe20008410000 */
[----:B------:R-:W-:Y:S01]  /*4330*/  FMNMX.FTZ R48, R87, R48, !PT ;  /* 0x0000003057307209 */ /* 0x000fe20007810000 */
[----:B------:R-:W2:Y:S01]  /*4340*/  MUFU.TANH R55, R55 ;  /* 0x0000003700377308 */ /* 0x000ea20000002400 */
[----:B---3--:R-:W-:Y:S01]  /*4350*/  FSEL R45, R62, -INF , P4 ;  /* 0xff8000003e2d7808 */ /* 0x008fe20002000000 */
[----:B------:R-:W-:Y:S01]  /*4360*/  FMUL.FTZ R34, R34, UR10 ;  /* 0x0000000a22227c20 */ /* 0x000fe20008410000 */
[----:B------:R-:W-:Y:S01]  /*4370*/  ISETP.GT.AND P4, PT, R66, 0x39, PT ;  /* 0x000000394200780c */ /* 0x000fe20003f84270 */
[----:B------:R-:W-:Y:S01]  /*4380*/  FMUL.FTZ R38, R38, UR10 ;  /* 0x0000000a26267c20 */ /* 0x000fe20008410000 */
[----:B----4-:R-:W-:Y:S01]  /*4390*/  FSEL R91, R52, -INF , P5 ;  /* 0xff800000345b7808 */ /* 0x010fe20002800000 */
[----:B------:R-:W-:Y:S01]  /*43a0*/  ULDC UR4, c[0x0][0x988] ;  /* 0x0002620000047ab9 */ /* 0x000fe20000000800 */
[----:B------:R-:W-:Y:S01]  /*43b0*/  FMNMX.FTZ R48, R89, R48, !PT ;  /* 0x0000003059307209 */ /* 0x000fe20007810000 */
[----:B------:R3:W-:Y:S01]  /*43c0*/  MUFU.TANH R10, R47 ;  /* 0x0000002f000a7308 */ /* 0x0007e20000002400 */
[----:B------:R-:W-:Y:S01]  /*43d0*/  ISETP.GT.AND P2, PT, R66, 0x40, PT ;  /* 0x000000404200780c */ /* 0x000fe20003f44270 */
[----:B------:R-:W-:Y:S01]  /*43e0*/  FMUL.FTZ R39, R39, UR10 ;  /* 0x0000000a27277c20 */ /* 0x000fe20008410000 */
[----:B-----5:R-:W-:Y:S01]  /*43f0*/  FSEL R93, R53, -INF , P4 ;  /* 0xff800000355d7808 */ /* 0x020fe20002000000 */
[----:B------:R-:W-:Y:S01]  /*4400*/  IMAD.MOV.U32 R52, RZ, RZ, R119 ;  /* 0x000000ffff347224 */ /* 0x000fe200078e0077 */
[----:B------:R-:W-:-:S02]  /*4410*/  FMNMX.FTZ R48, R91, R48, !PT ;  /* 0x000000305b307209 */ /* 0x000fc40007810000 */
[----:B-1----:R-:W-:Y:S01]  /*4420*/  FSEL R95, R40, -INF , P2 ;  /* 0xff800000285f7808 */ /* 0x002fe20001000000 */
[----:B------:R-:W1:Y:S01]  /*4430*/  MUFU.TANH R32, R32 ;  /* 0x0000002000207308 */ /* 0x000e620000002400 */
[----:B---3--:R-:W-:Y:S02]  /*4440*/  FSEL R47, R50, -INF , P3 ;  /* 0xff800000322f7808 */ /* 0x008fe40001800000 */
[C---:B------:R-:W-:Y:S02]  /*4450*/  ISETP.GT.AND P3, PT, R66.reuse, 0x41, PT ;  /* 0x000000414200780c */ /* 0x040fe40003f64270 */
[----:B------:R-:W-:Y:S02]  /*4460*/  FMNMX.FTZ R48, R93, R48, !PT ;  /* 0x000000305d307209 */ /* 0x000fe40007810000 */
[----:B--2---:R-:W-:Y:S01]  /*4470*/  FSEL R37, R51, -INF , P6 ;  /* 0xff80000033257808 */ /* 0x004fe20003000000 */
[----:B------:R-:W2:Y:S01]  /*4480*/  MUFU.TANH R42, R42 ;  /* 0x0000002a002a7308 */ /* 0x000ea20000002400 */
[----:B------:R-:W-:-:S02]  /*4490*/  ISETP.GT.AND P6, PT, R66, 0x48, PT ;  /* 0x000000484200780c */ /* 0x000fc40003fc4270 */
[----:B------:R-:W-:Y:S02]  /*44a0*/  FSEL R97, R6, -INF , P3 ;  /* 0xff80000006617808 */ /* 0x000fe40001800000 */
[----:B------:R-:W-:Y:S02]  /*44b0*/  FMNMX.FTZ R48, R95, R48, !PT ;  /* 0x000000305f307209 */ /* 0x000fe40007810000 */
[----:B------:R-:W-:Y:S01]  /*44c0*/  FSEL R49, R54, -INF , P5 ;  /* 0xff80000036317808 */ /* 0x000fe20002800000 */
[----:B------:R-:W3:Y:S01]  /*44d0*/  MUFU.TANH R12, R12 ;  /* 0x0000000c000c7308 */ /* 0x000ee20000002400 */
[----:B------:R-:W-:Y:S01]  /*44e0*/  ISETP.GT.AND P5, PT, R66, 0x49, PT ;  /* 0x000000494200780c */ /* 0x000fe20003fa4270 */
[----:B------:R-:W-:Y:S01]  /*44f0*/  IMAD.MOV.U32 R54, RZ, RZ, R119 ;  /* 0x000000ffff367224 */ /* 0x000fe200078e0077 */
[----:B------:R-:W-:Y:S02]  /*4500*/  FSEL R99, R44, -INF , P6 ;  /* 0xff8000002c637808 */ /* 0x000fe40003000000 */
[----:B------:R-:W-:-:S02]  /*4510*/  FMNMX.FTZ R48, R97, R48, !PT ;  /* 0x0000003061307209 */ /* 0x000fc40007810000 */
[----:B------:R-:W-:Y:S01]  /*4520*/  FSEL R51, R55, -INF , P4 ;  /* 0xff80000037337808 */ /* 0x000fe20002000000 */
[----:B------:R-:W4:Y:S01]  /*4530*/  MUFU.TANH R46, R46 ;  /* 0x0000002e002e7308 */ /* 0x000f220000002400 */
[----:B------:R-:W-:Y:S02]  /*4540*/  ISETP.GT.AND P4, PT, R66, 0x50, PT ;  /* 0x000000504200780c */ /* 0x000fe40003f84270 */
[----:B------:R-:W-:Y:S01]  /*4550*/  FSEL R101, R9, -INF , P5 ;  /* 0xff80000009657808 */ /* 0x000fe20002800000 */
[----:B------:R-:W-:Y:S02]  /*4560*/  WARPGROUP.DEPBAR.LE gsb0, 0x0 ;  /* 0x00008000000079c5 */ /* 0x000fe40000010000 */
[----:B------:R-:W-:Y:S01]  /*4570*/  FMUL.FTZ R24, R24, UR10 ;  /* 0x0000000a18187c20 */ /* 0x000fe20008410000 */
[----:B------:R-:W-:Y:S01]  /*4580*/  FMNMX.FTZ R48, R99, R48, !PT ;  /* 0x0000003063307209 */ /* 0x000fe20007810000 */
[----:B------:R-:W5:Y:S01]  /*4590*/  MUFU.TANH R36, R36 ;  /* 0x0000002400247308 */ /* 0x000f620000002400 */
[----:B------:R-:W-:Y:S01]  /*45a0*/  FMUL.FTZ R6, R25, UR10 ;  /* 0x0000000a19067c20 */ /* 0x000fe20008410000 */
[----:B------:R-:W-:Y:S01]  /*45b0*/  FSEL R55, R8, -INF , P3 ;  /* 0xff80000008377808 */ /* 0x000fe20001800000 */
[----:B------:R-:W-:Y:S01]  /*45c0*/  FMUL.FTZ R28, R28, UR10 ;  /* 0x0000000a1c1c7c20 */ /* 0x000fe20008410000 */
[----:B------:R-:W-:Y:S01]  /*45d0*/  ISETP.GT.AND P3, PT, R66, 0x51, PT ;  /* 0x000000514200780c */ /* 0x000fe20003f64270 */
[----:B------:R-:W-:Y:S01]  /*45e0*/  FMUL.FTZ R8, R29, UR10 ;  /* 0x0000000a1d087c20 */ /* 0x000fe20008410000 */
[----:B-1----:R-:W-:Y:S01]  /*45f0*/  FSEL R103, R32, -INF , P4 ;  /* 0xff80000020677808 */ /* 0x002fe20002000000 */
[----:B------:R-:W-:Y:S01]  /*4600*/  FMUL.FTZ R26, R26, UR10 ;  /* 0x0000000a1a1a7c20 */ /* 0x000fe20008410000 */
[----:B------:R-:W1:Y:S01]  /*4610*/  MUFU.TANH R20, R20 ;  /* 0x0000001400147308 */ /* 0x000e620000002400 */
[----:B------:R-:W-:Y:S01]  /*4620*/  FMNMX.FTZ R48, R101, R48, !PT ;  /* 0x0000003065307209 */ /* 0x000fe20007810000 */
[----:B------:R-:W-:Y:S01]  /*4630*/  FMUL.FTZ R30, R30, UR10 ;  /* 0x0000000a1e1e7c20 */ /* 0x000fe20008410000 */
[----:B--2---:R-:W-:Y:S01]  /*4640*/  FSEL R53, R42, -INF , P2 ;  /* 0xff8000002a357808 */ /* 0x004fe20001000000 */
[----:B------:R-:W-:Y:S01]  /*4650*/  FMUL.FTZ R31, R31, UR10 ;  /* 0x0000000a1f1f7c20 */ /* 0x000fe20008410000 */
[----:B------:R-:W-:Y:S01]  /*4660*/  ISETP.GT.AND P2, PT, R66, 0x58, PT ;  /* 0x000000584200780c */ /* 0x000fe20003f44270 */
[----:B------:R2:W-:Y:S01]  /*4670*/  @!P1 SYNCS.ARRIVE.TRANS64.RED.A1T0 RZ, [R0+URZ], RZ ;  /* 0x000000ff00ff99a7 */ /* 0x0005e2000810043f */
[----:B---3--:R-:W-:Y:S01]  /*4680*/  FSEL R105, R12, -INF , P3 ;  /* 0xff8000000c697808 */ /* 0x008fe20001800000 */
[----:B------:R-:W3:Y:S01]  /*4690*/  MUFU.TANH R34, R34 ;  /* 0x0000002200227308 */ /* 0x000ee20000002400 */
[----:B------:R-:W-:-:S02]  /*46a0*/  FMNMX.FTZ R48, R103, R48, !PT ;  /* 0x0000003067307209 */ /* 0x000fc40007810000 */
[----:B----4-:R-:W-:Y:S01]  /*46b0*/  FSEL R25, R46, -INF , P6 ;  /* 0xff8000002e197808 */ /* 0x010fe20003000000 */
[----:B------:R-:W-:Y:S01]  /*46c0*/  IMAD.MOV.U32 R46, RZ, RZ, R119 ;  /* 0x000000ffff2e7224 */ /* 0x000fe200078e0077 */
[----:B------:R-:W-:Y:S02]  /*46d0*/  ISETP.GT.AND P6, PT, R66, 0x59, PT ;  /* 0x000000594200780c */ /* 0x000fe40003fc4270 */
[----:B-----5:R-:W-:Y:S01]  /*46e0*/  FSEL R107, R36, -INF , P2 ;  /* 0xff800000246b7808 */ /* 0x020fe20001000000 */
[----:B------:R-:W4:Y:S01]  /*46f0*/  MUFU.TANH R24, R24 ;  /* 0x0000001800187308 */ /* 0x000f220000002400 */
[----:B------:R-:W-:Y:S02]  /*4700*/  FMNMX.FTZ R48, R105, R48, !PT ;  /* 0x0000003069307209 */ /* 0x000fe40007810000 */
[----:B------:R-:W-:Y:S02]  /*4710*/  FSEL R29, R10, -INF , P5 ;  /* 0xff8000000a1d7808 */ /* 0x000fe40002800000 */
[----:B------:R-:W-:-:S02]  /*4720*/  ISETP.GT.AND P5, PT, R66, 0x60, PT ;  /* 0x000000604200780c */ /* 0x000fc40003fa4270 */
[----:B-1----:R-:W-:Y:S01]  /*4730*/  FSEL R109, R20, -INF , P6 ;  /* 0xff800000146d7808 */ /* 0x002fe20003000000 */
[----:B------:R-:W1:Y:S01]  /*4740*/  MUFU.TANH R14, R14 ;  /* 0x0000000e000e7308 */ /* 0x000e620000002400 */
[----:B------:R-:W-:Y:S02]  /*4750*/  FMNMX.FTZ R48, R107, R48, !PT ;  /* 0x000000306b307209 */ /* 0x000fe40007810000 */
[----:B---3--:R-:W-:Y:S02]  /*4760*/  FSEL R57, R34, -INF , P4 ;  /* 0xff80000022397808 */ /* 0x008fe40002000000 */
[----:B------:R-:W-:Y:S02]  /*4770*/  ISETP.GT.AND P4, PT, R66, 0x61, PT ;  /* 0x000000614200780c */ /* 0x000fe40003f84270 */
[----:B------:R-:W-:Y:S01]  /*4780*/  FMNMX.FTZ R48, R109, R48, !PT ;  /* 0x000000306d307209 */ /* 0x000fe20007810000 */
[----:B------:R-:W3:Y:S01]  /*4790*/  MUFU.TANH R6, R6 ;  /* 0x0000000600067308 */ /* 0x000ee20000002400 */
[----:B----4-:R-:W-:-:S02]  /*47a0*/  FSEL R111, R24, -INF , P5 ;  /* 0xff800000186f7808 */ /* 0x010fc40002800000 */
[-C--:B------:R-:W-:Y:S02]  /*47b0*/  MOV R62, R119.reuse ;  /* 0x00000077003e7202 */ /* 0x080fe40000000f00 */
[----:B------:R-:W-:Y:S02]  /*47c0*/  FMNMX.FTZ R48, R111, R48, !PT ;  /* 0x000000306f307209 */ /* 0x000fe40007810000 */
[----:B------:R-:W-:Y:S01]  /*47d0*/  MOV R50, R119 ;  /* 0x0000007700327202 */ /* 0x000fe20000000f00 */
[----:B------:R-:W4:Y:S01]  /*47e0*/  MUFU.TANH R38, R38 ;  /* 0x0000002600267308 */ /* 0x000f220000002400 */
[----:B-1----:R-:W-:Y:S02]  /*47f0*/  FSEL R59, R14, -INF , P3 ;  /* 0xff8000000e3b7808 */ /* 0x002fe40001800000 */
[----:B------:R-:W-:Y:S02]  /*4800*/  ISETP.GT.AND P3, PT, R66, 0x68, PT ;  /* 0x000000684200780c */ /* 0x000fe40003f64270 */
[----:B------:R-:W-:-:S02]  /*4810*/  FMNMX.FTZ R14, R3, R4, !PT ;  /* 0x00000004030e7209 */ /* 0x000fc40007810000 */
[----:B------:R-:W-:Y:S01]  /*4820*/  MOV R44, R119 ;  /* 0x00000077002c7202 */ /* 0x000fe20000000f00 */
[----:B------:R-:W1:Y:S01]  /*4830*/  MUFU.TANH R28, R28 ;  /* 0x0000001c001c7308 */ /* 0x000e620000002400 */
[----:B---3--:R-:W-:Y:S02]  /*4840*/  FSEL R113, R6, -INF , P4 ;  /* 0xff80000006717808 */ /* 0x008fe40002000000 */
[----:B------:R-:W-:Y:S02]  /*4850*/  FMNMX.FTZ R14, R7, R14, !PT ;  /* 0x0000000e070e7209 */ /* 0x000fe40007810000 */
[----:B------:R-:W-:Y:S02]  /*4860*/  FMNMX.FTZ R48, R113, R48, !PT ;  /* 0x0000003071307209 */ /* 0x000fe40007810000 */
[----:B------:R-:W-:Y:S01]  /*4870*/  FMNMX.FTZ R14, R11, R14, !PT ;  /* 0x0000000e0b0e7209 */ /* 0x000fe20007810000 */
[----:B------:R-:W3:Y:S01]  /*4880*/  MUFU.TANH R8, R8 ;  /* 0x0000000800087308 */ /* 0x000ee20000002400 */
[----:B----4-:R-:W-:-:S02]  /*4890*/  FSEL R61, R38, -INF , P2 ;  /* 0xff800000263d7808 */ /* 0x010fc40001000000 */
[----:B------:R-:W-:Y:S01]  /*48a0*/  ISETP.GT.AND P2, PT, R66, 0x69, PT ;  /* 0x000000694200780c */ /* 0x000fe20003f44270 */
[----:B------:R-:W-:Y:S01]  /*48b0*/  IMAD.MOV.U32 R66, RZ, RZ, R119 ;  /* 0x000000ffff427224 */ /* 0x000fe200078e0077 */
[----:B------:R-:W-:Y:S02]  /*48c0*/  FMNMX.FTZ R14, R13, R14, !PT ;  /* 0x0000000e0d0e7209 */ /* 0x000fe40007810000 */
[----:B------:R-:W-:Y:S01]  /*48d0*/  MOV R6, UR4 ;  /* 0x0000000400067c02 */ /* 0x000fe20008000f00 */
[----:B------:R-:W4:Y:S01]  /*48e0*/  MUFU.TANH R26, R26 ;  /* 0x0000001a001a7308 */ /* 0x000f220000002400 */
[----:B-1----:R-:W-:Y:S02]  /*48f0*/  FSEL R115, R28, -INF , P3 ;  /* 0xff8000001c737808 */ /* 0x002fe40001800000 */
[----:B------:R-:W-:Y:S02]  /*4900*/  FMNMX.FTZ R14, R15, R14, !PT ;  /* 0x0000000e0f0e7209 */ /* 0x000fe40007810000 */
[----:B------:R-:W-:-:S02]  /*4910*/  FMNMX.FTZ R48, R115, R48, !PT ;  /* 0x0000003073307209 */ /* 0x000fc40007810000 */
[----:B------:R-:W-:Y:S01]  /*4920*/  FMNMX.FTZ R14, R21, R14, !PT ;  /* 0x0000000e150e7209 */ /* 0x000fe20007810000 */
[----:B------:R-:W-:Y:S01]  /*4930*/  MUFU.TANH R30, R30 ;  /* 0x0000001e001e7308 */ /* 0x000fe20000002400 */
[----:B---3--:R-:W-:Y:S02]  /*4940*/  FSEL R117, R8, -INF , P2 ;  /* 0xff80000008757808 */ /* 0x008fe40001000000 */
[----:B------:R-:W-:Y:S02]  /*4950*/  FMNMX.FTZ R14, R41, R14, !PT ;  /* 0x0000000e290e7209 */ /* 0x000fe40007810000 */
[----:B------:R-:W-:Y:S02]  /*4960*/  FMNMX.FTZ R48, R117, R48, !PT ;  /* 0x0000003075307209 */ /* 0x000fe40007810000 */
[----:B------:R-:W-:Y:S01]  /*4970*/  FMNMX.FTZ R14, R43, R14, !PT ;  /* 0x0000000e2b0e7209 */ /* 0x000fe20007810000 */
[----:B------:R1:W-:Y:S02]  /*4980*/  MUFU.TANH R12, R31 ;  /* 0x0000001f000c7308 */ /* 0x0003e40000002400 */
[----:B------:R-:W3:Y:S01]  /*4990*/  SHFL.BFLY PT, R9, R48, 0x2, 0x1f ;  /* 0x0c401f0030097f89 */ /* 0x000ee200000e0000 */
[----:B------:R-:W-:-:S04]  /*49a0*/  FMNMX.FTZ R14, R33, R14, !PT ;  /* 0x0000000e210e7209 */ /* 0x000fc80007810000 */
[----:B------:R-:W-:-:S04]  /*49b0*/  FMNMX.FTZ R14, R45, R14, !PT ;  /* 0x0000000e2d0e7209 */ /* 0x000fc80007810000 */
[----:B------:R-:W-:-:S04]  /*49c0*/  FMNMX.FTZ R14, R35, R14, !PT ;  /* 0x0000000e230e7209 */ /* 0x000fc80007810000 */
[----:B------:R-:W-:-:S04]  /*49d0*/  FMNMX.FTZ R14, R47, R14, !PT ;  /* 0x0000000e2f0e7209 */ /* 0x000fc80007810000 */
[----:B------:R-:W-:-:S04]  /*49e0*/  FMNMX.FTZ R14, R37, R14, !PT ;  /* 0x0000000e250e7209 */ /* 0x000fc80007810000 */
[----:B------:R-:W-:Y:S02]  /*49f0*/  FMNMX.FTZ R14, R49, R14, !PT ;  /* 0x0000000e310e7209 */ /* 0x000fe40007810000 */
[----:B---3--:R-:W-:Y:S01]  /*4a00*/  FMNMX.FTZ R10, R48, R9, !PT ;  /* 0x00000009300a7209 */ /* 0x008fe20007810000 */
[----:B------:R-:W-:Y:S01]  /*4a10*/  IMAD.MOV.U32 R48, RZ, RZ, R119 ;  /* 0x000000ffff307224 */ /* 0x000fe200078e0077 */
[----:B------:R-:W-:-:S03]  /*4a20*/  FMNMX.FTZ R14, R51, R14, !PT ;  /* 0x0000000e330e7209 */ /* 0x000fc60007810000 */
        /* <DEDUP_REMOVED lines=8> */
[----:B------:R-:W-:Y:S01]  /*4ab0*/  FMUL.FTZ R10, R27, UR10 ;  /* 0x0000000a1b0a7c20 */ /* 0x000fe20008410000 */
[----:B------:R-:W-:Y:S02]  /*4ac0*/  FMNMX.FTZ R14, R61, R14, !PT ;  /* 0x0000000e3d0e7209 */ /* 0x000fe40007810000 */
[C---:B------:R-:W-:Y:S01]  /*4ad0*/  FSETP.NEU.FTZ.AND P0, PT, R8.reuse, -INF , PT ;  /* 0xff8000000800780b */ /* 0x040fe20003f1d000 */
[----:B------:R-:W-:Y:S02]  /*4ae0*/  FMUL.FTZ R9, R8, R6 ;  /* 0x0000000608097220 */ /* 0x000fe40000410000 */
[----:B------:R-:W3:Y:S03]  /*4af0*/  MUFU.TANH R10, R10 ;  /* 0x0000000a000a7308 */ /* 0x000ee60000002400 */
[----:B------:R-:W-:-:S02]  /*4b00*/  FSEL R20, R9, RZ, P0 ;  /* 0x000000ff09147208 */ /* 0x000fc40000000000 */
[----:B------:R-:W-:Y:S02]  /*4b10*/  ISETP.NE.AND P0, PT, R80, RZ, PT ;  /* 0x000000ff5000720c */ /* 0x000fe40003f05270 */
[-C--:B------:R-:W-:Y:S01]  /*4b20*/  MOV R80, R119.reuse ;  /* 0x0000007700507202 */ /* 0x080fe20000000f00 */
[----:B------:R5:W2:Y:S01]  /*4b30*/  MUFU.TANH R9, R39 ;  /* 0x0000002700097308 */ /* 0x000aa20000002400 */
[-CC-:B------:R-:W-:Y:S01]  /*4b40*/  FFMA.FTZ R24, R63, R6.reuse, -R20.reuse ;  /* 0x000000063f187223 */ /* 0x180fe20000010814 */
[-CC-:B------:R-:W-:Y:S01]  /*4b50*/  FFMA.FTZ R200, R67, R6.reuse, -R20.reuse ;  /* 0x0000000643c87223 */ /* 0x180fe20000010814 */
[-CC-:B------:R-:W-:Y:S01]  /*4b60*/  FFMA.FTZ R69, R69, R6.reuse, -R20.reuse ;  /* 0x0000000645457223 */ /* 0x180fe20000010814 */
[-CC-:B------:R-:W-:Y:S01]  /*4b70*/  FFMA.FTZ R27, R73, R6.reuse, -R20.reuse ;  /* 0x00000006491b7223 */ /* 0x180fe20000010814 */
[-CC-:B------:R-:W-:Y:S01]  /*4b80*/  FFMA.FTZ R71, R71, R6.reuse, -R20.reuse ;  /* 0x0000000647477223 */ /* 0x180fe20000010814 */
[-CC-:B------:R-:W-:Y:S01]  /*4b90*/  FFMA.FTZ R202, R75, R6.reuse, -R20.reuse ;  /* 0x000000064bca7223 */ /* 0x180fe20000010814 */
[-CC-:B-1----:R-:W-:Y:S01]  /*4ba0*/  FFMA.FTZ R31, R77, R6.reuse, -R20.reuse ;  /* 0x000000064d1f7223 */ /* 0x182fe20000010814 */
[----:B------:R1:W-:Y:S01]  /*4bb0*/  MUFU.EX2 R73, R69 ;  /* 0x0000004500497308 */ /* 0x0003e20000000800 */
[-CC-:B-----5:R-:W-:Y:S01]  /*4bc0*/  FFMA.FTZ R39, R65, R6.reuse, -R20.reuse ;  /* 0x0000000641277223 */ /* 0x1a0fe20000010814 */
[----:B----4-:R-:W-:Y:S01]  /*4bd0*/  FSEL R65, R26, -INF , P5 ;  /* 0xff8000001a417808 */ /* 0x010fe20002800000 */
[-CC-:B------:R-:W-:Y:S01]  /*4be0*/  FFMA.FTZ R196, R79, R6.reuse, -R20.reuse ;  /* 0x000000064fc47223 */ /* 0x180fe20000010814 */
[----:B---3--:R-:W-:Y:S01]  /*4bf0*/  FSEL R67, R10, -INF , P4 ;  /* 0xff8000000a437808 */ /* 0x008fe20002000000 */
[-CC-:B------:R-:W-:Y:S01]  /*4c00*/  FFMA.FTZ R198, R81, R6.reuse, -R20.reuse ;  /* 0x0000000651c67223 */ /* 0x180fe20000010814 */
[-CC-:B------:R-:W-:Y:S01]  /*4c10*/  FFMA.FTZ R83, R83, R6.reuse, -R20.reuse ;  /* 0x0000000653537223 */ /* 0x180fe20000010814 */
[-CC-:B------:R-:W-:Y:S01]  /*4c20*/  FFMA.FTZ R85, R85, R6.reuse, -R20.reuse ;  /* 0x0000000655557223 */ /* 0x180fe20000010814 */
[----:B------:R3:W-:Y:S01]  /*4c30*/  MUFU.EX2 R192, R71 ;  /* 0x0000004700c07308 */ /* 0x0007e20000000800 */
[----:B--2---:R-:W-:Y:S01]  /*4c40*/  FSEL R63, R9, -INF , P6 ;  /* 0xff800000093f7808 */ /* 0x004fe20003000000 */
[-CC-:B------:R-:W-:Y:S01]  /*4c50*/  FFMA.FTZ R87, R87, R6.reuse, -R20.reuse ;  /* 0x0000000657577223 */ /* 0x180fe20000010814 */
[----:B-1----:R-:W-:Y:S01]  /*4c60*/  FSEL R69, R30, -INF , P3 ;  /* 0xff8000001e457808 */ /* 0x002fe20001800000 */
[--C-:B------:R-:W-:Y:S01]  /*4c70*/  FFMA.FTZ R89, R89, R6, -R20.reuse ;  /* 0x0000000659597223 */ /* 0x100fe20000010814 */
[----:B------:R-:W-:Y:S01]  /*4c80*/  FMNMX.FTZ R14, R63, R14, !PT ;  /* 0x0000000e3f0e7209 */ /* 0x000fe20007810000 */
[-CC-:B------:R-:W-:Y:S01]  /*4c90*/  FFMA.FTZ R91, R91, R6.reuse, -R20.reuse ;  /* 0x000000065b5b7223 */ /* 0x180fe20000010814 */
[--C-:B------:R-:W-:Y:S01]  /*4ca0*/  FFMA.FTZ R93, R93, R6, -R20.reuse ;  /* 0x000000065d5d7223 */ /* 0x100fe20000010814 */
[----:B------:R-:W-:Y:S01]  /*4cb0*/  MUFU.EX2 R200, R200 ;  /* 0x000000c800c87308 */ /* 0x000fe20000000800 */
[----:B------:R-:W-:Y:S01]  /*4cc0*/  FMNMX.FTZ R14, R65, R14, !PT ;  /* 0x0000000e410e7209 */ /* 0x000fe20007810000 */
[-CC-:B------:R-:W-:Y:S01]  /*4cd0*/  FFMA.FTZ R95, R95, R6.reuse, -R20.reuse ;  /* 0x000000065f5f7223 */ /* 0x180fe20000010814 */
[----:B---3--:R-:W-:Y:S01]  /*4ce0*/  FSEL R71, R12, -INF , P2 ;  /* 0xff8000000c477808 */ /* 0x008fe20001000000 */
[--C-:B------:R-:W-:Y:S01]  /*4cf0*/  FFMA.FTZ R97, R97, R6, -R20.reuse ;  /* 0x0000000661617223 */ /* 0x100fe20000010814 */
[----:B------:R-:W-:Y:S01]  /*4d00*/  FMNMX.FTZ R14, R67, R14, !PT ;  /* 0x0000000e430e7209 */ /* 0x000fe20007810000 */
[-CC-:B------:R-:W-:Y:S01]  /*4d10*/  FFMA.FTZ R99, R99, R6.reuse, -R20.reuse ;  /* 0x0000000663637223 */ /* 0x180fe20000010814 */
[--C-:B------:R-:W-:Y:S01]  /*4d20*/  FFMA.FTZ R101, R101, R6, -R20.reuse ;  /* 0x0000000665657223 */ /* 0x100fe20000010814 */
[----:B------:R-:W1:Y:S01]  /*4d30*/  MUFU.EX2 R27, R27 ;  /* 0x0000001b001b7308 */ /* 0x000e620000000800 */
[----:B------:R-:W-:Y:S01]  /*4d40*/  FMNMX.FTZ R14, R69, R14, !PT ;  /* 0x0000000e450e7209 */ /* 0x000fe20007810000 */
[-CC-:B------:R-:W-:Y:S01]  /*4d50*/  FFMA.FTZ R103, R103, R6.reuse, -R20.reuse ;  /* 0x0000000667677223 */ /* 0x180fe20000010814 */
[-CC-:B------:R-:W-:Y:S01]  /*4d60*/  FFMA.FTZ R105, R105, R6.reuse, -R20.reuse ;  /* 0x0000000669697223 */ /* 0x180fe20000010814 */
[--C-:B------:R-:W-:Y:S01]  /*4d70*/  FFMA.FTZ R107, R107, R6, -R20.reuse ;  /* 0x000000066b6b7223 */ /* 0x100fe20000010814 */
[----:B------:R-:W-:Y:S01]  /*4d80*/  FMNMX.FTZ R14, R71, R14, !PT ;  /* 0x0000000e470e7209 */ /* 0x000fe20007810000 */
[-CC-:B------:R-:W-:Y:S01]  /*4d90*/  FFMA.FTZ R109, R109, R6.reuse, -R20.reuse ;  /* 0x000000066d6d7223 */ /* 0x180fe20000010814 */
[-CC-:B------:R-:W-:Y:S01]  /*4da0*/  FFMA.FTZ R111, R111, R6.reuse, -R20.reuse ;  /* 0x000000066f6f7223 */ /* 0x180fe20000010814 */
[----:B------:R-:W2:Y:S01]  /*4db0*/  MUFU.EX2 R202, R202 ;  /* 0x000000ca00ca7308 */ /* 0x000ea20000000800 */
[-CC-:B------:R-:W-:Y:S01]  /*4dc0*/  FFMA.FTZ R113, R113, R6.reuse, -R20.reuse ;  /* 0x0000000671717223 */ /* 0x180fe20000010814 */
[----:B------:R-:W3:Y:S01]  /*4dd0*/  SHFL.BFLY PT, R9, R14, 0x2, 0x1f ;  /* 0x0c401f000e097f89 */ /* 0x000ee200000e0000 */
[-CC-:B------:R-:W-:Y:S01]  /*4de0*/  FFMA.FTZ R115, R115, R6.reuse, -R20.reuse ;  /* 0x0000000673737223 */ /* 0x180fe20000010814 */
[----:B------:R-:W-:Y:S01]  /*4df0*/  FFMA.FTZ R20, R117, R6, -R20 ;  /* 0x0000000675147223 */ /* 0x000fe20000010814 */
[--C-:B------:R-:W-:Y:S01]  /*4e00*/  IMAD.MOV.U32 R117, RZ, RZ, R119.reuse ;  /* 0x000000ffff757224 */ /* 0x100fe200078e0077 */
[----:B------:R-:W-:Y:S01]  /*4e10*/  MOV R77, R119 ;  /* 0x00000077004d7202 */ /* 0x000fe20000000f00 */
[--C-:B------:R-:W-:Y:S01]  /*4e20*/  IMAD.MOV.U32 R81, RZ, RZ, R119.reuse ;  /* 0x000000ffff517224 */ /* 0x100fe200078e0077 */
[----:B------:R-:W4:Y:S01]  /*4e30*/  MUFU.EX2 R31, R31 ;  /* 0x0000001f001f7308 */ /* 0x000f220000000800 */
[----:B------:R-:W-:-:S02]  /*4e40*/  IMAD.MOV.U32 R79, RZ, RZ, R119 ;  /* 0x000000ffff4f7224 */ /* 0x000fc400078e0077 */
[----:B------:R-:W-:-:S05]  /*4e50*/  IMAD.MOV.U32 R75, RZ, RZ, R119 ;  /* 0x000000ffff4b7224 */ /* 0x000fca00078e0077 */
[----:B------:R-:W-:Y:S08]  /*4e60*/  MUFU.EX2 R196, R196 ;  /* 0x000000c400c47308 */ /* 0x000ff00000000800 */
[----:B------:R-:W-:Y:S01]  /*4e70*/  MUFU.EX2 R39, R39 ;  /* 0x0000002700277308 */ /* 0x000fe20000000800 */
[----:B---3--:R-:W-:-:S05]  /*4e80*/  FMNMX.FTZ R10, R14, R9, !PT ;  /* 0x000000090e0a7209 */ /* 0x008fca0007810000 */
[----:B------:R-:W3:Y:S02]  /*4e90*/  SHFL.BFLY PT, R9, R10, 0x1, 0x1f ;  /* 0x0c201f000a097f89 */ /* 0x000ee400000e0000 */
[----:B------:R-:W-:Y:S08]  /*4ea0*/  MUFU.EX2 R198, R198 ;  /* 0x000000c600c67308 */ /* 0x000ff00000000800 */
[----:B------:R-:W-:Y:S08]  /*4eb0*/  MUFU.EX2 R83, R83 ;  /* 0x0000005300537308 */ /* 0x000ff00000000800 */
[----:B------:R-:W-:Y:S01]  /*4ec0*/  MUFU.EX2 R85, R85 ;  /* 0x0000005500557308 */ /* 0x000fe20000000800 */
[----:B---3--:R-:W-:-:S07]  /*4ed0*/  FMNMX.FTZ R9, R10, R9, !PT ;  /* 0x000000090a097209 */ /* 0x008fce0007810000 */
[----:B------:R-:W3:Y:S01]  /*4ee0*/  MUFU.EX2 R24, R24 ;  /* 0x0000001800187308 */ /* 0x000ee20000000800 */
[C---:B------:R-:W-:Y:S01]  /*4ef0*/  FSETP.NEU.FTZ.AND P2, PT, R9.reuse, -INF , PT ;  /* 0xff8000000900780b */ /* 0x040fe20003f5d000 */
[----:B------:R-:W-:-:S06]  /*4f00*/  FMUL.FTZ R10, R9, R6 ;  /* 0x00000006090a7220 */ /* 0x000fcc0000410000 */
[----:B------:R-:W-:Y:S01]  /*4f10*/  MUFU.EX2 R87, R87 ;  /* 0x0000005700577308 */ /* 0x000fe20000000800 */
[----:B------:R-:W-:Y:S02]  /*4f20*/  FSEL R10, R10, RZ, P2 ;  /* 0x000000ff0a0a7208 */ /* 0x000fe40001000000 */
[----:B------:R-:W-:-:S03]  /*4f30*/  PLOP3.LUT P2, PT, PT, PT, UP0, 0x80, 0x0 ;  /* 0x000000000000781c */ /* 0x000fc60003f4f008 */
[-CC-:B------:R-:W-:Y:S01]  /*4f40*/  FFMA.FTZ R3, R3, R6.reuse, -R10.reuse ;  /* 0x0000000603037223 */ /* 0x180fe2000001080a */
[-CC-:B------:R-:W-:Y:S01]  /*4f50*/  FFMA.FTZ R11, R11, R6.reuse, -R10.reuse ;  /* 0x000000060b0b7223 */ /* 0x180fe2000001080a */
[-CC-:B------:R-:W-:Y:S01]  /*4f60*/  FFMA.FTZ R4, R4, R6.reuse, -R10.reuse ;  /* 0x0000000604047223 */ /* 0x180fe2000001080a */
[-CC-:B------:R-:W-:Y:S01]  /*4f70*/  FFMA.FTZ R7, R7, R6.reuse, -R10.reuse ;  /* 0x0000000607077223 */ /* 0x180fe2000001080a */
[-CC-:B------:R-:W-:Y:S01]  /*4f80*/  FFMA.FTZ R13, R13, R6.reuse, -R10.reuse ;  /* 0x000000060d0d7223 */ /* 0x180fe2000001080a */
[----:B------:R1:W-:Y:S01]  /*4f90*/  MUFU.EX2 R14, R11 ;  /* 0x0000000b000e7308 */ /* 0x0003e20000000800 */
[-CC-:B------:R-:W-:Y:S01]  /*4fa0*/  FFMA.FTZ R15, R15, R6.reuse, -R10.reuse ;  /* 0x000000060f0f7223 */ /* 0x180fe2000001080a */
[-CC-:B------:R-:W-:Y:S01]  /*4fb0*/  FFMA.FTZ R21, R21, R6.reuse, -R10.reuse ;  /* 0x0000000615157223 */ /* 0x180fe2000001080a */
[-CC-:B------:R-:W-:Y:S01]  /*4fc0*/  FFMA.FTZ R41, R41, R6.reuse, -R10.reuse ;  /* 0x0000000629297223 */ /* 0x180fe2000001080a */
[-CC-:B------:R-:W-:Y:S01]  /*4fd0*/  FFMA.FTZ R43, R43, R6.reuse, -R10.reuse ;  /* 0x000000062b2b7223 */ /* 0x180fe2000001080a */
[-CC-:B------:R-:W-:Y:S01]  /*4fe0*/  FFMA.FTZ R33, R33, R6.reuse, -R10.reuse ;  /* 0x0000000621217223 */ /* 0x180fe2000001080a */
[-CC-:B------:R-:W-:Y:S01]  /*4ff0*/  FFMA.FTZ R45, R45, R6.reuse, -R10.reuse ;  /* 0x000000062d2d7223 */ /* 0x180fe2000001080a */
[-CC-:B------:R-:W-:Y:S01]  /*5000*/  FFMA.FTZ R35, R35, R6.reuse, -R10.reuse ;  /* 0x0000000623237223 */ /* 0x180fe2000001080a */
[----:B------:R-:W-:Y:S01]  /*5010*/  MUFU.EX2 R3, R3 ;  /* 0x0000000300037308 */ /* 0x000fe20000000800 */
[----:B-1----:R-:W-:Y:S01]  /*5020*/  FADD.FTZ R11, R200, R27 ;  /* 0x0000001bc80b7221 */ /* 0x002fe20000010000 */
[-CC-:B------:R-:W-:Y:S01]  /*5030*/  FFMA.FTZ R47, R47, R6.reuse, -R10.reuse ;  /* 0x000000062f2f7223 */ /* 0x180fe2000001080a */
[-CC-:B------:R-:W-:Y:S01]  /*5040*/  FFMA.FTZ R37, R37, R6.reuse, -R10.reuse ;  /* 0x0000000625257223 */ /* 0x180fe2000001080a */
[-CC-:B------:R-:W-:Y:S01]  /*5050*/  FFMA.FTZ R49, R49, R6.reuse, -R10.reuse ;  /* 0x0000000631317223 */ /* 0x180fe2000001080a */
[-CC-:B------:R-:W-:Y:S01]  /*5060*/  FFMA.FTZ R51, R51, R6.reuse, -R10.reuse ;  /* 0x0000000633337223 */ /* 0x180fe2000001080a */
[-CC-:B------:R-:W-:Y:S01]  /*5070*/  FFMA.FTZ R53, R53, R6.reuse, -R10.reuse ;  /* 0x0000000635357223 */ /* 0x180fe2000001080a */
[-CC-:B------:R-:W-:Y:S01]  /*5080*/  FFMA.FTZ R55, R55, R6.reuse, -R10.reuse ;  /* 0x0000000637377223 */ /* 0x180fe2000001080a */
[----:B------:R2:W1:Y:S01]  /*5090*/  MUFU.EX2 R12, R4 ;  /* 0x00000004000c7308 */ /* 0x0004620000000800 */
[-CC-:B------:R-:W-:Y:S01]  /*50a0*/  FFMA.FTZ R25, R25, R6.reuse, -R10.reuse ;  /* 0x0000000619197223 */ /* 0x180fe2000001080a */
[-CC-:B------:R-:W-:Y:S01]  /*50b0*/  FFMA.FTZ R29, R29, R6.reuse, -R10.reuse ;  /* 0x000000061d1d7223 */ /* 0x180fe2000001080a */
[-CC-:B------:R-:W-:Y:S01]  /*50c0*/  FFMA.FTZ R57, R57, R6.reuse, -R10.reuse ;  /* 0x0000000639397223 */ /* 0x180fe2000001080a */
[-CC-:B------:R-:W-:Y:S01]  /*50d0*/  FFMA.FTZ R59, R59, R6.reuse, -R10.reuse ;  /* 0x000000063b3b7223 */ /* 0x180fe2000001080a */
[-CC-:B------:R-:W-:Y:S01]  /*50e0*/  FFMA.FTZ R61, R61, R6.reuse, -R10.reuse ;  /* 0x000000063d3d7223 */ /* 0x180fe2000001080a */
[-CC-:B------:R-:W-:Y:S01]  /*50f0*/  FFMA.FTZ R63, R63, R6.reuse, -R10.reuse ;  /* 0x000000063f3f7223 */ /* 0x180fe2000001080a */
[-CC-:B------:R-:W-:Y:S01]  /*5100*/  FFMA.FTZ R65, R65, R6.reuse, -R10.reuse ;  /* 0x0000000641417223 */ /* 0x180fe2000001080a */
[----:B------:R-:W5:Y:S01]  /*5110*/  MUFU.EX2 R7, R7 ;  /* 0x0000000700077308 */ /* 0x000f620000000800 */
[----:B--2---:R-:W-:Y:S01]  /*5120*/  FADD.FTZ R4, R202, R11 ;  /* 0x0000000bca047221 */ /* 0x004fe20000010000 */
[-CC-:B------:R-:W-:Y:S01]  /*5130*/  FFMA.FTZ R67, R67, R6.reuse, -R10.reuse ;  /* 0x0000000643437223 */ /* 0x180fe2000001080a */
[-CC-:B------:R-:W-:Y:S01]  /*5140*/  FFMA.FTZ R69, R69, R6.reuse, -R10.reuse ;  /* 0x0000000645457223 */ /* 0x180fe2000001080a */
[----:B------:R-:W-:Y:S01]  /*5150*/  FFMA.FTZ R71, R71, R6, -R10 ;  /* 0x0000000647477223 */ /* 0x000fe2000001080a */
[----:B----4-:R-:W-:Y:S01]  /*5160*/  FADD.FTZ R11, R31, R4 ;  /* 0x000000041f0b7221 */ /* 0x010fe20000010000 */
[----:B---3--:R-:W-:-:S02]  /*5170*/  F2FP.F16.F32.PACK_AB R194, R24, R85 ;  /* 0x0000005518c2723e */ /* 0x008fc400000000ff */
[----:B------:R-:W2:Y:S01]  /*5180*/  MUFU.EX2 R13, R13 ;  /* 0x0000000d000d7308 */ /* 0x000ea20000000800 */
[----:B------:R-:W-:Y:S01]  /*5190*/  FADD.FTZ R4, R196, R11 ;  /* 0x0000000bc4047221 */ /* 0x000fe20000010000 */
[----:B-1----:R-:W-:Y:S02]  /*51a0*/  F2FP.F16.F32.PACK_AB R201, R12, R3 ;  /* 0x000000030cc9723e */ /* 0x002fe400000000ff */
[----:B------:R-:W-:Y:S01]  /*51b0*/  F2FP.F16.F32.PACK_AB R200, R27, R200 ;  /* 0x000000c81bc8723e */ /* 0x000fe200000000ff */
[----:B------:R-:W-:Y:S01]  /*51c0*/  FADD.FTZ R11, R39, R4 ;  /* 0x00000004270b7221 */ /* 0x000fe20000010000 */
[----:B------:R-:W-:Y:S01]  /*51d0*/  FADD.FTZ R4, R3, R12 ;  /* 0x0000000c03047221 */ /* 0x000fe20000010000 */
[----:B------:R-:W-:Y:S01]  /*51e0*/  F2FP.F16.F32.PACK_AB R202, R31, R202 ;  /* 0x000000ca1fca723e */ /* 0x000fe200000000ff */
[----:B------:R1:W3:Y:S01]  /*51f0*/  MUFU.EX2 R26, R15 ;  /* 0x0000000f001a7308 */ /* 0x0002e20000000800 */
[----:B------:R-:W-:Y:S01]  /*5200*/  FADD.FTZ R38, R198, R11 ;  /* 0x0000000bc6267221 */ /* 0x000fe20000010000 */
[----:B-----5:R-:W-:Y:S01]  /*5210*/  FADD.FTZ R11, R7, R4 ;  /* 0x00000004070b7221 */ /* 0x020fe20000010000 */
[C---:B------:R-:W-:Y:S01]  /*5220*/  F2FP.F16.F32.PACK_AB R203, R14.reuse, R7 ;  /* 0x000000070ecb723e */ /* 0x040fe200000000ff */
[----:B------:R-:W-:Y:S01]  /*5230*/  IMAD.MOV.U32 R31, RZ, RZ, R119 ;  /* 0x000000ffff1f7224 */ /* 0x000fe200078e0077 */
[----:B------:R-:W-:Y:S01]  /*5240*/  F2FP.F16.F32.PACK_AB R196, R39, R196 ;  /* 0x000000c427c4723e */ /* 0x000fe200000000ff */
[----:B------:R-:W-:Y:S01]  /*5250*/  FADD.FTZ R4, R14, R11 ;  /* 0x0000000b0e047221 */ /* 0x000fe20000010000 */
[C---:B------:R-:W-:Y:S01]  /*5260*/  F2FP.F16.F32.PACK_AB R198, R73.reuse, R198 ;  /* 0x000000c649c6723e */ /* 0x040fe200000000ff */
[----:B------:R-:W4:Y:S01]  /*5270*/  MUFU.EX2 R21, R21 ;  /* 0x0000001500157308 */ /* 0x000f220000000800 */
[----:B-1----:R-:W-:Y:S01]  /*5280*/  FADD.FTZ R15, R73, R38 ;  /* 0x00000026490f7221 */ /* 0x002fe20000010000 */
[----:B--2---:R-:W-:Y:S01]  /*5290*/  FADD.FTZ R11, R13, R4 ;  /* 0x000000040d0b7221 */ /* 0x004fe20000010000 */
[----:B------:R-:W-:Y:S01]  /*52a0*/  MOV R7, 0x3f800000 ;  /* 0x3f80000000077802 */ /* 0x000fe20000000f00 */
[----:B------:R-:W-:-:S02]  /*52b0*/  IMAD.MOV.U32 R73, RZ, RZ, R119 ;  /* 0x000000ffff497224 */ /* 0x000fc400078e0077 */
[----:B------:R-:W-:Y:S01]  /*52c0*/  FADD.FTZ R40, R192, R15 ;  /* 0x0000000fc0287221 */ /* 0x000fe20000010000 */
[C---:B------:R-:W-:Y:S01]  /*52d0*/  F2FP.F16.F32.PACK_AB R192, R83.reuse, R192 ;  /* 0x000000c053c0723e */ /* 0x040fe200000000ff */
[----:B------:R-:W-:Y:S01]  /*52e0*/  IMAD.MOV.U32 R39, RZ, RZ, R119 ;  /* 0x000000ffff277224 */ /* 0x000fe200078e0077 */
[----:B------:R1:W2:Y:S01]  /*52f0*/  MUFU.EX2 R28, R41 ;  /* 0x00000029001c7308 */ /* 0x0002a20000000800 */
[----:B------:R-:W-:Y:S01]  /*5300*/  FADD.FTZ R40, R83, R40 ;  /* 0x0000002853287221 */ /* 0x000fe20000010000 */
[C---:B---3--:R-:W-:Y:S01]  /*5310*/  FADD.FTZ R4, R26.reuse, R11 ;  /* 0x0000000b1a047221 */ /* 0x048fe20000010000 */
[----:B------:R-:W-:Y:S01]  /*5320*/  F2FP.F16.F32.PACK_AB R197, R26, R13 ;  /* 0x0000000d1ac5723e */ /* 0x000fe200000000ff */
[--C-:B------:R-:W-:Y:S02]  /*5330*/  IMAD.MOV.U32 R27, RZ, RZ, R119.reuse ;  /* 0x000000ffff1b7224 */ /* 0x100fe400078e0077 */
[----:B------:R-:W-:Y:S01]  /*5340*/  FADD.FTZ R15, R85, R40 ;  /* 0x00000028550f7221 */ /* 0x000fe20000010000 */
[----:B------:R-:W-:Y:S01]  /*5350*/  IMAD.MOV.U32 R85, RZ, RZ, R119 ;  /* 0x000000ffff557224 */ /* 0x000fe200078e0077 */
[-C--:B------:R-:W-:Y:S01]  /*5360*/  MOV R83, R119.reuse ;  /* 0x0000007700537202 */ /* 0x080fe20000000f00 */
[----:B------:R-:W3:Y:S01]  /*5370*/  MUFU.EX2 R43, R43 ;  /* 0x0000002b002b7308 */ /* 0x000ee20000000800 */
[----:B----4-:R-:W-:Y:S01]  /*5380*/  FADD.FTZ R11, R21, R4 ;  /* 0x00000004150b7221 */ /* 0x010fe20000010000 */
[----:B------:R-:W-:Y:S01]  /*5390*/  FADD.FTZ R42, R24, R15 ;  /* 0x0000000f182a7221 */ /* 0x000fe20000010000 */
[----:B-1----:R-:W-:-:S02]  /*53a0*/  MOV R41, R119 ;  /* 0x0000007700297202 */ /* 0x002fc40000000f00 */
[----:B------:R-:W-:Y:S01]  /*53b0*/  MOV R26, R119 ;  /* 0x00000077001a7202 */ /* 0x000fe20000000f00 */
[----:B------:R-:W-:Y:S02]  /*53c0*/  FADD.FTZ R15, R87, R42 ;  /* 0x0000002a570f7221 */ /* 0x000fe40000010000 */
[----:B------:R1:W4:Y:S01]  /*53d0*/  MUFU.EX2 R188, R89 ;  /* 0x0000005900bc7308 */ /* 0x0003220000000800 */
[C---:B--2---:R-:W-:Y:S01]  /*53e0*/  FADD.FTZ R4, R28.reuse, R11 ;  /* 0x0000000b1c047221 */ /* 0x044fe20000010000 */
[----:B------:R-:W-:Y:S01]  /*53f0*/  F2FP.F16.F32.PACK_AB R199, R28, R21 ;  /* 0x000000151cc7723e */ /* 0x000fe200000000ff */
[----:B------:R-:W-:-:S05]  /*5400*/  IMAD.MOV.U32 R28, RZ, RZ, R119 ;  /* 0x000000ffff1c7224 */ /* 0x000fca00078e0077 */
[----:B------:R2:W5:Y:S01]  /*5410*/  MUFU.EX2 R30, R33 ;  /* 0x00000021001e7308 */ /* 0x0005620000000800 */
[----:B---3--:R-:W-:Y:S01]  /*5420*/  FADD.FTZ R11, R43, R4 ;  /* 0x000000042b0b7221 */ /* 0x008fe20000010000 */
[----:B-1----:R-:W-:-:S06]  /*5430*/  MOV R89, R119 ;  /* 0x0000007700597202 */ /* 0x002fcc0000000f00 */
[----:B------:R-:W1:Y:S01]  /*5440*/  MUFU.EX2 R91, R91 ;  /* 0x0000005b005b7308 */ /* 0x000e620000000800 */
[C---:B----4-:R-:W-:Y:S01]  /*5450*/  FADD.FTZ R4, R188.reuse, R15 ;  /* 0x0000000fbc047221 */ /* 0x050fe20000010000 */
[----:B------:R-:W-:Y:S01]  /*5460*/  F2FP.F16.F32.PACK_AB R188, R188, R87 ;  /* 0x00000057bcbc723e */ /* 0x000fe200000000ff */
[--C-:B------:R-:W-:Y:S02]  /*5470*/  IMAD.MOV.U32 R87, RZ, RZ, R119.reuse ;  /* 0x000000ffff577224 */ /* 0x100fe400078e0077 */
[----:B--2---:R-:W-:-:S03]  /*5480*/  IMAD.MOV.U32 R33, RZ, RZ, R119 ;  /* 0x000000ffff217224 */ /* 0x004fc600078e0077 */
[----:B------:R-:W2:Y:S01]  /*5490*/  MUFU.EX2 R45, R45 ;  /* 0x0000002d002d7308 */ /* 0x000ea20000000800 */
[C---:B-----5:R-:W-:Y:S01]  /*54a0*/  FADD.FTZ R0, R30.reuse, R11 ;  /* 0x0000000b1e007221 */ /* 0x060fe20000010000 */
[----:B------:R-:W-:Y:S01]  /*54b0*/  F2FP.F16.F32.PACK_AB R193, R30, R43 ;  /* 0x0000002b1ec1723e */ /* 0x000fe200000000ff */
[--C-:B------:R-:W-:Y:S02]  /*54c0*/  IMAD.MOV.U32 R43, RZ, RZ, R119.reuse ;  /* 0x000000ffff2b7224 */ /* 0x100fe400078e0077 */
[----:B------:R-:W-:-:S03]  /*54d0*/  IMAD.MOV.U32 R30, RZ, RZ, R119 ;  /* 0x000000ffff1e7224 */ /* 0x000fc600078e0077 */
[----:B------:R3:W4:Y:S01]  /*54e0*/  MUFU.EX2 R190, R93 ;  /* 0x0000005d00be7308 */ /* 0x0007220000000800 */
[----:B-1----:R-:W-:-:S07]  /*54f0*/  FADD.FTZ R15, R91, R4 ;  /* 0x000000045b0f7221 */ /* 0x002fce0000010000 */
[----:B------:R1:W5:Y:S01]  /*5500*/  MUFU.EX2 R32, R35 ;  /* 0x0000002300207308 */ /* 0x0003620000000800 */
[----:B--2---:R-:W-:Y:S01]  /*5510*/  FADD.FTZ R11, R45, R0 ;  /* 0x000000002d0b7221 */ /* 0x004fe20000010000 */
[----:B---3--:R-:W-:-:S06]  /*5520*/  IMAD.MOV.U32 R93, RZ, RZ, R119 ;  /* 0x000000ffff5d7224 */ /* 0x008fcc00078e0077 */
[----:B------:R-:W2:Y:S01]  /*5530*/  MUFU.EX2 R95, R95 ;  /* 0x0000005f005f7308 */ /* 0x000ea20000000800 */
[C---:B----4-:R-:W-:Y:S01]  /*5540*/  FADD.FTZ R42, R190.reuse, R15 ;  /* 0x0000000fbe2a7221 */ /* 0x050fe20000010000 */
[----:B------:R-:W-:Y:S01]  /*5550*/  F2FP.F16.F32.PACK_AB R190, R190, R91 ;  /* 0x0000005bbebe723e */ /* 0x000fe200000000ff */
[----:B------:R-:W-:Y:S01]  /*5560*/  IMAD.MOV.U32 R91, RZ, RZ, R119 ;  /* 0x000000ffff5b7224 */ /* 0x000fe200078e0077 */
[----:B-1----:R-:W-:-:S04]  /*5570*/  MOV R35, R119 ;  /* 0x0000007700237202 */ /* 0x002fc80000000f00 */
[----:B------:R-:W1:Y:S01]  /*5580*/  MUFU.EX2 R47, R47 ;  /* 0x0000002f002f7308 */ /* 0x000e620000000800 */
[C---:B-----5:R-:W-:Y:S01]  /*5590*/  FADD.FTZ R4, R32.reuse, R11 ;  /* 0x0000000b20047221 */ /* 0x060fe20000010000 */
[----:B------:R-:W-:Y:S01]  /*55a0*/  F2FP.F16.F32.PACK_AB R195, R32, R45 ;  /* 0x0000002d20c3723e */ /* 0x000fe200000000ff */
[----:B------:R-:W-:Y:S01]  /*55b0*/  IMAD.MOV.U32 R45, RZ, RZ, R119 ;  /* 0x000000ffff2d7224 */ /* 0x000fe200078e0077 */
[----:B------:R-:W-:-:S04]  /*55c0*/  MOV R32, R119 ;  /* 0x0000007700207202 */ /* 0x000fc80000000f00 */
[----:B------:R3:W4:Y:S01]  /*55d0*/  MUFU.EX2 R184, R97 ;  /* 0x0000006100b87308 */ /* 0x0007220000000800 */
[----:B--2---:R-:W-:-:S07]  /*55e0*/  FADD.FTZ R15, R95, R42 ;  /* 0x0000002a5f0f7221 */ /* 0x004fce0000010000 */
[----:B------:R2:W5:Y:S01]  /*55f0*/  MUFU.EX2 R34, R37 ;  /* 0x0000002500227308 */ /* 0x0005620000000800 */
[----:B-1----:R-:W-:Y:S01]  /*5600*/  FADD.FTZ R11, R47, R4 ;  /* 0x000000042f0b7221 */ /* 0x002fe20000010000 */
[----:B---3--:R-:W-:-:S06]  /*5610*/  IMAD.MOV.U32 R97, RZ, RZ, R119 ;  /* 0x000000ffff617224 */ /* 0x008fcc00078e0077 */
[----:B------:R-:W1:Y:S01]  /*5620*/  MUFU.EX2 R99, R99 ;  /* 0x0000006300637308 */ /* 0x000e620000000800 */
[C---:B----4-:R-:W-:Y:S01]  /*5630*/  FADD.FTZ R42, R184.reuse, R15 ;  /* 0x0000000fb82a7221 */ /* 0x050fe20000010000 */
[----:B------:R-:W-:Y:S01]  /*5640*/  F2FP.F16.F32.PACK_AB R184, R184, R95 ;  /* 0x0000005fb8b8723e */ /* 0x000fe200000000ff */
[----:B--2---:R-:W-:Y:S01]  /*5650*/  IMAD.MOV.U32 R37, RZ, RZ, R119 ;  /* 0x000000ffff257224 */ /* 0x004fe200078e0077 */
[----:B------:R-:W-:-:S04]  /*5660*/  MOV R95, R119 ;  /* 0x00000077005f7202 */ /* 0x000fc80000000f00 */
[----:B------:R-:W2:Y:S01]  /*5670*/  MUFU.EX2 R49, R49 ;  /* 0x0000003100317308 */ /* 0x000ea20000000800 */
[C---:B-----5:R-:W-:Y:S01]  /*5680*/  FADD.FTZ R4, R34.reuse, R11 ;  /* 0x0000000b22047221 */ /* 0x060fe20000010000 */
[----:B------:R-:W-:Y:S01]  /*5690*/  F2FP.F16.F32.PACK_AB R189, R34, R47 ;  /* 0x0000002f22bd723e */ /* 0x000fe200000000ff */
[----:B------:R-:W-:Y:S01]  /*56a0*/  IMAD.MOV.U32 R34, RZ, RZ, R119 ;  /* 0x000000ffff227224 */ /* 0x000fe200078e0077 */
[----:B------:R-:W-:-:S04]  /*56b0*/  MOV R47, R119 ;  /* 0x00000077002f7202 */ /* 0x000fc80000000f00 */
[----:B------:R3:W4:Y:S01]  /*56c0*/  MUFU.EX2 R186, R101 ;  /* 0x0000006500ba7308 */ /* 0x0007220000000800 */
[----:B-1----:R-:W-:-:S07]  /*56d0*/  FADD.FTZ R15, R99, R42 ;  /* 0x0000002a630f7221 */ /* 0x002fce0000010000 */
[----:B------:R1:W5:Y:S01]  /*56e0*/  MUFU.EX2 R36, R51 ;  /* 0x0000003300247308 */ /* 0x0003620000000800 */
[----:B--2---:R-:W-:Y:S01]  /*56f0*/  FADD.FTZ R11, R49, R4 ;  /* 0x00000004310b7221 */ /* 0x004fe20000010000 */
[----:B---3--:R-:W-:-:S06]  /*5700*/  MOV R101, R119 ;  /* 0x0000007700657202 */ /* 0x008fcc0000000f00 */
[----:B------:R-:W2:Y:S01]  /*5710*/  MUFU.EX2 R103, R103 ;  /* 0x0000006700677308 */ /* 0x000ea20000000800 */
[C---:B----4-:R-:W-:Y:S01]  /*5720*/  FADD.FTZ R42, R186.reuse, R15 ;  /* 0x0000000fba2a7221 */ /* 0x050fe20000010000 */
[----:B------:R-:W-:Y:S01]  /*5730*/  F2FP.F16.F32.PACK_AB R186, R186, R99 ;  /* 0x00000063baba723e */ /* 0x000fe200000000ff */
[--C-:B------:R-:W-:Y:S02]  /*5740*/  IMAD.MOV.U32 R99, RZ, RZ, R119.reuse ;  /* 0x000000ffff637224 */ /* 0x100fe400078e0077 */
[----:B-1----:R-:W-:-:S03]  /*5750*/  IMAD.MOV.U32 R51, RZ, RZ, R119 ;  /* 0x000000ffff337224 */ /* 0x002fc600078e0077 */
[----:B------:R-:W1:Y:S01]  /*5760*/  MUFU.EX2 R53, R53 ;  /* 0x0000003500357308 */ /* 0x000e620000000800 */
[C---:B-----5:R-:W-:Y:S01]  /*5770*/  FADD.FTZ R4, R36.reuse, R11 ;  /* 0x0000000b24047221 */ /* 0x060fe20000010000 */
[----:B------:R-:W-:Y:S01]  /*5780*/  F2FP.F16.F32.PACK_AB R191, R36, R49 ;  /* 0x0000003124bf723e */ /* 0x000fe200000000ff */
[--C-:B------:R-:W-:Y:S02]  /*5790*/  IMAD.MOV.U32 R49, RZ, RZ, R119.reuse ;  /* 0x000000ffff317224 */ /* 0x100fe400078e0077 */
[----:B------:R-:W-:-:S03]  /*57a0*/  IMAD.MOV.U32 R36, RZ, RZ, R119 ;  /* 0x000000ffff247224 */ /* 0x000fc600078e0077 */
        /* <DEDUP_REMOVED lines=8> */
[--C-:B------:R-:W-:Y:S02]  /*5830*/  IMAD.MOV.U32 R103, RZ, RZ, R119.reuse ;  /* 0x000000ffff677224 */ /* 0x100fe400078e0077 */
[----:B--2---:R-:W-:-:S03]  /*5840*/  IMAD.MOV.U32 R55, RZ, RZ, R119 ;  /* 0x000000ffff377224 */ /* 0x004fc600078e0077 */
[----:B------:R-:W2:Y:S01]  /*5850*/  MUFU.EX2 R25, R25 ;  /* 0x0000001900197308 */ /* 0x000ea20000000800 */
[C---:B-----5:R-:W-:Y:S01]  /*5860*/  FADD.FTZ R4, R38.reuse, R11 ;  /* 0x0000000b26047221 */ /* 0x060fe20000010000 */
[----:B------:R-:W-:Y:S02]  /*5870*/  F2FP.F16.F32.PACK_AB R185, R38, R53 ;  /* 0x0000003526b9723e */ /* 0x000fe400000000ff */
[-C--:B------:R-:W-:Y:S02]  /*5880*/  MOV R53, R119.reuse ;  /* 0x0000007700357202 */ /* 0x080fe40000000f00 */
[----:B------:R-:W-:Y:S02]  /*5890*/  MOV R38, R119 ;  /* 0x0000007700267202 */ /* 0x000fe40000000f00 */
[----:B------:R3:W4:Y:S01]  /*58a0*/  MUFU.EX2 R182, R109 ;  /* 0x0000006d00b67308 */ /* 0x0007220000000800 */
[----:B-1----:R-:W-:-:S07]  /*58b0*/  FADD.FTZ R15, R107, R42 ;  /* 0x0000002a6b0f7221 */ /* 0x002fce0000010000 */
[----:B------:R1:W5:Y:S01]  /*58c0*/  MUFU.EX2 R40, R29 ;  /* 0x0000001d00287308 */ /* 0x0003620000000800 */
[----:B--2---:R-:W-:Y:S01]  /*58d0*/  FADD.FTZ R11, R25, R4 ;  /* 0x00000004190b7221 */ /* 0x004fe20000010000 */
[----:B---3--:R-:W-:-:S06]  /*58e0*/  IMAD.MOV.U32 R109, RZ, RZ, R119 ;  /* 0x000000ffff6d7224 */ /* 0x008fcc00078e0077 */
[----:B------:R-:W2:Y:S01]  /*58f0*/  MUFU.EX2 R111, R111 ;  /* 0x0000006f006f7308 */ /* 0x000ea20000000800 */
[C---:B----4-:R-:W-:Y:S01]  /*5900*/  FADD.FTZ R42, R182.reuse, R15 ;  /* 0x0000000fb62a7221 */ /* 0x050fe20000010000 */
[----:B------:R-:W-:Y:S02]  /*5910*/  F2FP.F16.F32.PACK_AB R182, R182, R107 ;  /* 0x0000006bb6b6723e */ /* 0x000fe400000000ff */
[-C--:B------:R-:W-:Y:S02]  /*5920*/  MOV R107, R119.reuse ;  /* 0x00000077006b7202 */ /* 0x080fe40000000f00 */
[----:B-1----:R-:W-:Y:S02]  /*5930*/  MOV R29, R119 ;  /* 0x00000077001d7202 */ /* 0x002fe40000000f00 */
[----:B------:R-:W1:Y:S01]  /*5940*/  MUFU.EX2 R57, R57 ;  /* 0x0000003900397308 */ /* 0x000e620000000800 */
[C---:B-----5:R-:W-:Y:S01]  /*5950*/  FADD.FTZ R4, R40.reuse, R11 ;  /* 0x0000000b28047221 */ /* 0x060fe20000010000 */
[----:B------:R-:W-:Y:S01]  /*5960*/  F2FP.F16.F32.PACK_AB R187, R40, R25 ;  /* 0x0000001928bb723e */ /* 0x000fe200000000ff */
[----:B------:R-:W-:-:S02]  /*5970*/  IMAD.MOV.U32 R40, RZ, RZ, R119 ;  /* 0x000000ffff287224 */ /* 0x000fc400078e0077 */
[----:B------:R-:W-:-:S03]  /*5980*/  IMAD.MOV.U32 R25, RZ, RZ, R119 ;  /* 0x000000ffff197224 */ /* 0x000fc600078e0077 */
[----:B------:R3:W4:Y:S01]  /*5990*/  MUFU.EX2 R176, R113 ;  /* 0x0000007100b07308 */ /* 0x0007220000000800 */
[----:B--2---:R-:W-:-:S07]  /*59a0*/  FADD.FTZ R15, R111, R42 ;  /* 0x0000002a6f0f7221 */ /* 0x004fce0000010000 */
[----:B------:R2:W5:Y:S01]  /*59b0*/  MUFU.EX2 R0, R59 ;  /* 0x0000003b00007308 */ /* 0x0005620000000800 */
[----:B-1----:R-:W-:Y:S01]  /*59c0*/  FADD.FTZ R11, R57, R4 ;  /* 0x00000004390b7221 */ /* 0x002fe20000010000 */
[----:B---3--:R-:W-:-:S06]  /*59d0*/  MOV R113, R119 ;  /* 0x0000007700717202 */ /* 0x008fcc0000000f00 */
[----:B------:R-:W1:Y:S01]  /*59e0*/  MUFU.EX2 R115, R115 ;  /* 0x0000007300737308 */ /* 0x000e620000000800 */
[C---:B----4-:R-:W-:Y:S01]  /*59f0*/  FADD.FTZ R42, R176.reuse, R15 ;  /* 0x0000000fb02a7221 */ /* 0x050fe20000010000 */
[----:B------:R-:W-:Y:S01]  /*5a00*/  F2FP.F16.F32.PACK_AB R176, R176, R111 ;  /* 0x0000006fb0b0723e */ /* 0x000fe200000000ff */
[----:B------:R-:W-:Y:S01]  /*5a10*/  IMAD.MOV.U32 R111, RZ, RZ, R119 ;  /* 0x000000ffff6f7224 */ /* 0x000fe200078e0077 */
[----:B--2---:R-:W-:-:S04]  /*5a20*/  MOV R59, R119 ;  /* 0x00000077003b7202 */ /* 0x004fc80000000f00 */
[----:B------:R-:W2:Y:S01]  /*5a30*/  MUFU.EX2 R61, R61 ;  /* 0x0000003d003d7308 */ /* 0x000ea20000000800 */
[C---:B-----5:R-:W-:Y:S01]  /*5a40*/  FADD.FTZ R4, R0.reuse, R11 ;  /* 0x0000000b00047221 */ /* 0x060fe20000010000 */
[----:B------:R-:W-:Y:S01]  /*5a50*/  F2FP.F16.F32.PACK_AB R181, R0, R57 ;  /* 0x0000003900b5723e */ /* 0x000fe200000000ff */
[----:B------:R-:W-:Y:S02]  /*5a60*/  IMAD.MOV.U32 R0, RZ, RZ, 0x3f800000 ;  /* 0x3f800000ff007424 */ /* 0x000fe400078e00ff */
[----:B------:R-:W-:-:S03]  /*5a70*/  IMAD.MOV.U32 R57, RZ, RZ, R119 ;  /* 0x000000ffff397224 */ /* 0x000fc600078e0077 */
[----:B------:R-:W3:Y:S01]  /*5a80*/  MUFU.EX2 R20, R20 ;  /* 0x0000001400147308 */ /* 0x000ee20000000800 */
[----:B-1----:R-:W-:Y:S01]  /*5a90*/  FADD.FTZ R15, R115, R42 ;  /* 0x0000002a730f7221 */ /* 0x002fe20000010000 */
[----:B------:R-:W-:-:S06]  /*5aa0*/  IMAD.MOV.U32 R42, RZ, RZ, R119 ;  /* 0x000000ffff2a7224 */ /* 0x000fcc00078e0077 */
[----:B------:R1:W4:Y:S01]  /*5ab0*/  MUFU.EX2 R10, R63 ;  /* 0x0000003f000a7308 */ /* 0x0003220000000800 */
[----:B--2---:R-:W-:-:S07]  /*5ac0*/  FADD.FTZ R11, R61, R4 ;  /* 0x000000043d0b7221 */ /* 0x004fce0000010000 */
[----:B------:R-:W2:Y:S01]  /*5ad0*/  MUFU.EX2 R65, R65 ;  /* 0x0000004100417308 */ /* 0x000ea20000000800 */
[C---:B---3--:R-:W-:Y:S01]  /*5ae0*/  FADD.FTZ R4, R20.reuse, R15 ;  /* 0x0000000f14047221 */ /* 0x048fe20000010000 */
[----:B------:R-:W-:Y:S01]  /*5af0*/  F2FP.F16.F32.PACK_AB R178, R20, R115 ;  /* 0x0000007314b2723e */ /* 0x000fe200000000ff */
[--C-:B------:R-:W-:Y:S02]  /*5b00*/  IMAD.MOV.U32 R115, RZ, RZ, R119.reuse ;  /* 0x000000ffff737224 */ /* 0x100fe400078e0077 */
[----:B-1----:R-:W-:-:S03]  /*5b10*/  IMAD.MOV.U32 R63, RZ, RZ, R119 ;  /* 0x000000ffff3f7224 */ /* 0x002fc600078e0077 */
[----:B------:R1:W3:Y:S01]  /*5b20*/  MUFU.EX2 R24, R67 ;  /* 0x0000004300187308 */ /* 0x0002e20000000800 */
[C---:B----4-:R-:W-:Y:S01]  /*5b30*/  FADD.FTZ R20, R10.reuse, R11 ;  /* 0x0000000b0a147221 */ /* 0x050fe20000010000 */
[----:B------:R-:W-:Y:S01]  /*5b40*/  F2FP.F16.F32.PACK_AB R183, R10, R61 ;  /* 0x0000003d0ab7723e */ /* 0x000fe200000000ff */
[----:B------:R-:W-:-:S05]  /*5b50*/  IMAD.MOV.U32 R61, RZ, RZ, R119 ;  /* 0x000000ffff3d7224 */ /* 0x000fca00078e0077 */
[----:B------:R-:W4:Y:S01]  /*5b60*/  MUFU.EX2 R69, R69 ;  /* 0x0000004500457308 */ /* 0x000f220000000800 */
[----:B--2---:R-:W-:Y:S01]  /*5b70*/  FADD.FTZ R3, R65, R20 ;  /* 0x0000001441037221 */ /* 0x004fe20000010000 */
[----:B-1----:R-:W-:-:S06]  /*5b80*/  IMAD.MOV.U32 R67, RZ, RZ, R119 ;  /* 0x000000ffff437224 */ /* 0x002fcc00078e0077 */
[----:B------:R1:W2:Y:S01]  /*5b90*/  MUFU.EX2 R12, R71 ;  /* 0x00000047000c7308 */ /* 0x0002a20000000800 */
[C---:B---3--:R-:W-:Y:S01]  /*5ba0*/  FADD.FTZ R14, R24.reuse, R3 ;  /* 0x00000003180e7221 */ /* 0x048fe20000010000 */
[----:B------:R-:W-:Y:S01]  /*5bb0*/  F2FP.F16.F32.PACK_AB R177, R24, R65 ;  /* 0x0000004118b1723e */ /* 0x000fe200000000ff */
[----:B------:R-:W-:Y:S01]  /*5bc0*/  IMAD.MOV.U32 R24, RZ, RZ, R119 ;  /* 0x000000ffff187224 */ /* 0x000fe200078e0077 */
[-C--:B------:R-:W-:Y:S01]  /*5bd0*/  MOV R65, R119.reuse ;  /* 0x0000007700417202 */ /* 0x080fe20000000f00 */
[----:B----4-:R-:W-:Y:S01]  /*5be0*/  FADD.FTZ R3, R69, R14 ;  /* 0x0000000e45037221 */ /* 0x010fe20000010000 */
[----:B-1----:R-:W-:Y:S02]  /*5bf0*/  MOV R71, R119 ;  /* 0x0000007700477202 */ /* 0x002fe40000000f00 */
[C---:B--2---:R-:W-:Y:S01]  /*5c00*/  F2FP.F16.F32.PACK_AB R179, R12.reuse, R69 ;  /* 0x000000450cb3723e */ /* 0x044fe200000000ff */
[----:B------:R-:W-:Y:S01]  /*5c10*/  FADD.FTZ R3, R12, R3 ;  /* 0x000000030c037221 */ /* 0x000fe20000010000 */
[----:B------:R-:W-:Y:S01]  /*5c20*/  IMAD.MOV.U32 R69, RZ, RZ, R119 ;  /* 0x000000ffff457224 */ /* 0x000fe200078e0077 */
[----:B------:R-:W-:Y:S06]  /*5c30*/  @!P2 BRA `(.L_x_15) ;  /* 0x000000440080a947 */ /* 0x000fec0003800000 */
[----:B------:R-:W-:Y:S01]  /*5c40*/  UIADD3 UR4, UR61, -0x2, URZ ;  /* 0xfffffffe3d047890 */ /* 0x000fe2000fffe03f */
[----:B------:R-:W-:Y:S01]  /*5c50*/  R2UR UR61, R16 ;  /* 0x00000000103d72ca */ /* 0x000fe200000e0000 */
[----:B------:R-:W-:Y:S01]  /*5c60*/  IMAD.MOV.U32 R11, RZ, RZ, R8 ;  /* 0x000000ffff0b7224 */ /* 0x000fe200078e0008 */
[----:B------:R-:W-:Y:S02]  /*5c70*/  MOV R10, R9 ;  /* 0x00000009000a7202 */ /* 0x000fe40000000f00 */
[----:B------:R-:W-:Y:S02]  /*5c80*/  CS2R R118, SRZ ;  /* 0x0000000000767805 */ /* 0x000fe4000001ff00 */
[----:B------:R-:W-:Y:S01]  /*5c90*/  MOV R0, 0x3f800000 ;  /* 0x3f80000000007802 */ /* 0x000fe20000000f00 */
[----:B------:R-:W-:Y:S01]  /*5ca0*/  IMAD.U32 R12, RZ, RZ, UR4 ;  /* 0x00000004ff0c7e24 */ /* 0x000fe2000f8e00ff */
[----:B------:R-:W-:Y:S02]  /*5cb0*/  CS2R R114, SRZ ;  /* 0x0000000000727805 */ /* 0x000fe4000001ff00 */
[----:B------:R-:W-:-:S02]  /*5cc0*/  CS2R R110, SRZ ;  /* 0x00000000006e7805 */ /* 0x000fc4000001ff00 */
[----:B------:R-:W-:Y:S02]  /*5cd0*/  CS2R R106, SRZ ;  /* 0x00000000006a7805 */ /* 0x000fe4000001ff00 */
[----:B------:R-:W-:Y:S02]  /*5ce0*/  CS2R R102, SRZ ;  /* 0x0000000000667805 */ /* 0x000fe4000001ff00 */
[----:B------:R-:W-:Y:S02]  /*5cf0*/  CS2R R98, SRZ ;  /* 0x0000000000627805 */ /* 0x000fe4000001ff00 */
[----:B------:R-:W-:Y:S02]  /*5d00*/  CS2R R94, SRZ ;  /* 0x00000000005e7805 */ /* 0x000fe4000001ff00 */
        /* <DEDUP_REMOVED lines=40> */
[----:B------:R-:W-:Y:S01]  /*5f90*/  CS2R R24, SRZ ;  /* 0x0000000000187805 */ /* 0x000fe2000001ff00 */
[----:B------:R-:W-:Y:S01]  /*5fa0*/  UMOV UR39, UR38 ;  /* 0x0000002600277c82 */ /* 0x000fe20008000000 */
[----:B------:R-:W-:-:S05]  /*5fb0*/  ULDC UR37, c[0x0][0x9d8] ;  /* 0x0002760000257ab9 */ /* 0x000fca0000000800 */
.L_x_24:
[----:B------:R-:W-:-:S04]  /*5fc0*/  UIADD3 UR4, UR39, 0x1, URZ ;  /* 0x0000000127047890 */ /* 0x000fc8000fffe03f */
[----:B------:R-:W-:-:S04]  /*5fd0*/  UISETP.NE.AND UP0, UPT, UR4, 0x2, UPT ;  /* 0x000000020400788c */ /* 0x000fc8000bf05270 */
[----:B------:R-:W-:Y:S02]  /*5fe0*/  USEL UR5, URZ, 0x1, UP0 ;  /* 0x000000013f057887 */ /* 0x000fe40008000000 */
[----:B------:R-:W-:Y:S02]  /*5ff0*/  USEL UR38, UR4, URZ, UP0 ;  /* 0x0000003f04267287 */ /* 0x000fe40008000000 */
[----:B------:R-:W-:-:S06]  /*6000*/  ULOP3.LUT UR4, UR61, UR5, URZ, 0x3c, !UPT ;  /* 0x000000053d047292 */ /* 0x000fcc000f8e3c3f */
[----:B------:R-:W-:Y:S01]  /*6010*/  IMAD.U32 R16, RZ, RZ, UR4 ;  /* 0x00000004ff107e24 */ /* 0x000fe2000f8e00ff */
[----:B------:R-:W-:Y:S06]  /*6020*/  @!P0 BRA `(.L_x_16) ;  /* 0x0000000000048947 */ /* 0x000fec0003800000 */
[----:B------:R-:W-:Y:S01]  /*6030*/  BPT.TRAP 0x1 ;  /* 0x000000040000795c */ /* 0x000fe20000300000 */
.L_x_16:
[----:B------:R-:W-:Y:S02]  /*6040*/  R2UR UR5, R2 ;  /* 0x00000000020572ca */ /* 0x000fe400000e0000 */
[----:B------:R-:W-:-:S11]  /*6050*/  R2UR UR4, R16 ;  /* 0x00000000100472ca */ /* 0x000fd600000e0000 */
[----:B------:R-:W-:Y:S02]  /*6060*/  ULEA UR60, UR38, UR5, 0x3 ;  /* 0x00000005263c7291 */ /* 0x000fe4000f8e183f */
[----:B------:R-:W-:-:S05]  /*6070*/  IMAD.U32 R6, RZ, RZ, UR4 ;  /* 0x00000004ff067e24 */ /* 0x000fca000f8e00ff */
[----:B------:R-:W-:-:S04]  /*6080*/  SHF.L.U32 R6, R6, 0x1f, RZ ;  /* 0x0000001f06067819 */ /* 0x000fc800000006ff */
[----:B------:R1:W2:Y:S01]  /*6090*/  SYNCS.PHASECHK.TRANS64.TRYWAIT P2, [UR60+0x36830], R6 ;  /* 0x03683006ff0075a7 */ /* 0x0002a2000804017c */
[----:B------:R-:W-:Y:S05]  /*60a0*/  @!P0 BRA `(.L_x_17) ;  /* 0x0000000000048947 */ /* 0x000fea0003800000 */
[----:B------:R-:W-:Y:S01]  /*60b0*/  BPT.TRAP 0x1 ;  /* 0x000000040000795c */ /* 0x000fe20000300000 */
.L_x_17:
[----:B--2---:R-:W-:Y:S05]  /*60c0*/  @P2 BRA `(.L_x_18) ;  /* 0x0000000000082947 */ /* 0x004fea0003800000 */
[----:B------:R-:W2:Y:S02]  /*60d0*/  SYNCS.PHASECHK.TRANS64.TRYWAIT P2, [UR60+0x36830], R6 ;  /* 0x03683006ff0075a7 */ /* 0x000ea4000804017c */
[----:B--2---:R-:W-:Y:S05]  /*60e0*/  @!P2 BRA `(.L_x_19) ;  /* 0x000000940030a947 */ /* 0x004fea0003800000 */
.L_x_18:
[----:B------:R-:W-:Y:S01]  /*60f0*/  R2UR UR4, R5 ;  /* 0x00000000050472ca */ /* 0x000fe200000e0000 */
[----:B------:R-:W-:Y:S01]  /*6100*/  WARPGROUP.ARRIVE ;  /* 0x00000000000079c5 */ /* 0x000fe20000000000 */
[----:B------:R-:W-:Y:S01]  /*6110*/  UMOV UR59, 0x40000040 ;  /* 0x40000040003b7882 */ /* 0x000fe20000000000 */
        /* <DEDUP_REMOVED lines=10> */
[----:B------:R-:W-:Y:S01]  /*61c0*/  UIMAD UR4, UR38, 0xa80, UR4 ;  /* 0x00000a80260478a4 */ /* 0x000fe2000f8e0204 */
[-C--:B------:R-:W-:Y:S01]  /*61d0*/  FMUL.FTZ R24, R24, R7.reuse ;  /* 0x0000000718187220 */ /* 0x080fe20000410000 */
[----:B------:R-:W-:Y:S01]  /*61e0*/  UMOV UR55, 0x40000040 ;  /* 0x4000004000377882 */ /* 0x000fe20000000000 */
[----:B------:R-:W-:Y:S01]  /*61f0*/  UMOV UR7, 0x40000040 ;  /* 0x4000004000077882 */ /* 0x000fe20000000000 */
[----:B------:R-:W-:Y:S01]  /*6200*/  UIADD3 UR5, UR4, 0x80, URZ ;  /* 0x0000008004057890 */ /* 0x000fe2000fffe03f */
[-C--:B------:R-:W-:Y:S01]  /*6210*/  FMUL.FTZ R25, R25, R7.reuse ;  /* 0x0000000719197220 */ /* 0x080fe20000410000 */
[----:B------:R-:W-:Y:S01]  /*6220*/  UIADD3 UR6, UR4, 0x100, URZ ;  /* 0x0000010004067890 */ /* 0x000fe2000fffe03f */
[-C--:B------:R-:W-:Y:S01]  /*6230*/  FMUL.FTZ R28, R28, R7.reuse ;  /* 0x000000071c1c7220 */ /* 0x080fe20000410000 */
[----:B------:R-:W-:Y:S01]  /*6240*/  UMOV UR58, UR4 ;  /* 0x00000004003a7c82 */ /* 0x000fe20008000000 */
[----:B------:R-:W-:Y:S01]  /*6250*/  UIADD3 UR10, UR4, 0x2, URZ ;  /* 0x00000002040a7890 */ /* 0x000fe2000fffe03f */
[----:B------:R-:W-:Y:S01]  /*6260*/  HGMMA.64x16x16.F32 R168, gdesc[UR56], RZ, !UPT, gsb0 ;  /* 0x0020000038a879f0 */ /* 0x000fe2000c0008ff */
[----:B------:R-:W-:Y:S01]  /*6270*/  UMOV UR58, UR5 ;  /* 0x00000005003a7c82 */ /* 0x000fe20008000000 */
[----:B------:R-:W-:Y:S01]  /*6280*/  UMOV UR59, 0x40000040 ;  /* 0x40000040003b7882 */ /* 0x000fe20000000000 */
[----:B------:R-:W-:Y:S01]  /*6290*/  UIADD3 UR5, UR4, 0x180, URZ ;  /* 0x0000018004057890 */ /* 0x000fe2000fffe03f */
[-C--:B------:R-:W-:Y:S01]  /*62a0*/  FMUL.FTZ R29, R29, R7.reuse ;  /* 0x000000071d1d7220 */ /* 0x080fe20000410000 */
        /* <DEDUP_REMOVED lines=46> */
[----:B------:R-:W-:Y:S01]  /*6590*/  FMUL.FTZ R104, R104, R7 ;  /* 0x0000000768687220 */ /* 0x000fe20000410000 */
[----:B------:R-:W-:-:S02]  /*65a0*/  WARPGROUP.DEPBAR.LE gsb0, 0x0 ;  /* 0x00008000000079c5 */ /* 0x000fc40000010000 */
[----:B------:R-:W-:Y:S01]  /*65b0*/  WARPGROUP.ARRIVE ;  /* 0x00000000000079c5 */ /* 0x000fe20000000000 */
[-C--:B------:R-:W-:Y:S01]  /*65c0*/  FMUL.FTZ R105, R105, R7.reuse ;  /* 0x0000000769697220 */ /* 0x080fe20000410000 */
[-C--:B------:R-:W-:Y:S01]  /*65d0*/  FMUL.FTZ R108, R108, R7.reuse ;  /* 0x000000076c6c7220 */ /* 0x080fe20000410000 */
[-C--:B------:R-:W-:Y:S01]  /*65e0*/  FMUL.FTZ R109, R109, R7.reuse ;  /* 0x000000076d6d7220 */ /* 0x080fe20000410000 */
[-C--:B------:R-:W-:Y:S01]  /*65f0*/  FMUL.FTZ R112, R112, R7.reuse ;  /* 0x0000000770707220 */ /* 0x080fe20000410000 */
[-C--:B------:R-:W-:Y:S01]  /*6600*/  FMUL.FTZ R113, R113, R7.reuse ;  /* 0x0000000771717220 */ /* 0x080fe20000410000 */
[----:B------:R-:W-:Y:S01]  /*6610*/  HGMMA.64x16x16.F32 R160, gdesc[UR56], RZ, !UPT, gsb0 ;  /* 0x0020000038a079f0 */ /* 0x000fe2000c0008ff */
[----:B------:R-:W-:Y:S01]  /*6620*/  UMOV UR58, UR6 ;  /* 0x00000006003a7c82 */ /* 0x000fe20008000000 */
[----:B------:R-:W-:Y:S01]  /*6630*/  UMOV UR59, 0x40000040 ;  /* 0x40000040003b7882 */ /* 0x000fe20000000000 */
[----:B------:R-:W-:Y:S01]  /*6640*/  UIADD3 UR6, UR4, 0x200, URZ ;  /* 0x0000020004067890 */ /* 0x000fe2000fffe03f */
[-C--:B------:R-:W-:Y:S01]  /*6650*/  FMUL.FTZ R116, R116, R7.reuse ;  /* 0x0000000774747220 */ /* 0x080fe20000410000 */
[----:B------:R-:W-:Y:S01]  /*6660*/  FMUL.FTZ R117, R117, R7 ;  /* 0x0000000775757220 */ /* 0x000fe20000410000 */
        /* <DEDUP_REMOVED lines=49> */
[----:B------:R-:W-:-:S04]  /*6980*/  FMUL.FTZ R119, R119, R0 ;  /* 0x0000000077777220 */ /* 0x000fc80000410000 */
[----:B------:R-:W-:Y:S01]  /*6990*/  HGMMA.64x16x16.F32 R152, gdesc[UR56], RZ, !UPT, gsb0 ;  /* 0x00200000389879f0 */ /* 0x000fe2000c0008ff */
[----:B------:R-:W-:Y:S01]  /*69a0*/  UMOV UR58, UR5 ;  /* 0x00000005003a7c82 */ /* 0x000fe20008000000 */
[----:B------:R-:W-:Y:S01]  /*69b0*/  UMOV UR59, 0x40000040 ;  /* 0x40000040003b7882 */ /* 0x000fe20000000000 */
[----:B------:R-:W-:Y:S01]  /*69c0*/  UIADD3 UR5, UR4, 0x280, URZ ;  /* 0x0000028004057890 */ /* 0x000fe2000fffe03f */
[----:B------:R-:W-:Y:S02]  /*69d0*/  WARPGROUP.DEPBAR.LE gsb0, 0x0 ;  /* 0x00008000000079c5 */ /* 0x000fe40000010000 */
[----:B------:R-:W-:-:S06]  /*69e0*/  WARPGROUP.ARRIVE ;  /* 0x00000000000079c5 */ /* 0x000fcc0000000000 */
        /* <DEDUP_REMOVED lines=18> */
[----:B------:R-:W-:Y:S03]  /*6b10*/  HGMMA.64x16x16.F32 R120, gdesc[UR56], RZ, !UPT, gsb0 ;  /* 0x00200000387879f0 */ /* 0x000fe6000c0008ff */
[----:B------:R-:W-:Y:S02]  /*6b20*/  WARPGROUP.DEPBAR.LE gsb0, 0x0 ;  /* 0x00008000000079c5 */ /* 0x000fe40000010000 */
[----:B------:R-:W-:-:S06]  /*6b30*/  WARPGROUP.ARRIVE ;  /* 0x00000000000079c5 */ /* 0x000fcc0000000000 */
[----:B------:R-:W-:Y:S01]  /*6b40*/  HGMMA.64x16x16.F32 R168, gdesc[UR8], R168, gsb0 ;  /* 0x0020000008a879f0 */ /* 0x000fe200080008a8 */
[----:B------:R-:W-:Y:S01]  /*6b50*/  UMOV UR10, UR5 ;  /* 0x00000005000a7c82 */ /* 0x000fe20008000000 */
[----:B------:R-:W-:Y:S01]  /*6b60*/  UMOV UR11, 0x40000040 ;  /* 0x40000040000b7882 */ /* 0x000fe20000000000 */
[----:B------:R-:W-:Y:S01]  /*6b70*/  UIADD3 UR5, UR4, 0x182, URZ ;  /* 0x0000018204057890 */ /* 0x000fe2000fffe03f */
        /* <DEDUP_REMOVED lines=397> */
[----:B------:R-:W-:-:S03]  /*8450*/  UIADD3 UR6, UR4, 0x906, URZ ;  /* 0x0000090604067890 */ /* 0x000fc6000fffe03f */
[----:B------:R-:W-:Y:S01]  /*8460*/  UMOV UR4, UR52 ;  /* 0x0000003400047c82 */ /* 0x000fe20008000000 */
[----:B------:R-:W-:Y:S02]  /*8470*/  WARPGROUP.DEPBAR.LE gsb0, 0x0 ;  /* 0x00008000000079c5 */ /* 0x000fe40000010000 */
[----:B------:R-:W-:-:S06]  /*8480*/  WARPGROUP.ARRIVE ;  /* 0x00000000000079c5 */ /* 0x000fcc0000000000 */
[----:B------:R-:W-:Y:S01]  /*8490*/  HGMMA.64x16x16.F32 R152, gdesc[UR52], R152, gsb0 ;  /* 0x00200000349879f0 */ /* 0x000fe20008000898 */
[----:B------:R-:W-:Y:S01]  /*84a0*/  UMOV UR54, UR5 ;  /* 0x0000000500367c82 */ /* 0x000fe20008000000 */
[----:B------:R-:W-:Y:S01]  /*84b0*/  UMOV UR55, 0x40000040 ;  /* 0x4000004000377882 */ /* 0x000fe20000000000 */
        /* <DEDUP_REMOVED lines=19> */
[----:B------:R-:W-:Y:S03]  /*85f0*/  HGMMA.64x16x16.F32 R120, gdesc[UR4], R120, gsb0 ;  /* 0x00200000047879f0 */ /* 0x000fe60008000878 */
[----:B------:R-:W-:Y:S02]  /*8600*/  WARPGROUP.DEPBAR.LE gsb0, 0x0 ;  /* 0x00008000000079c5 */ /* 0x000fe40000010000 */
[----:B------:R-:W-:Y:S05]  /*8610*/  @!P0 BRA `(.L_x_20) ;  /* 0x0000000000048947 */ /* 0x000fea0003800000 */
[----:B------:R-:W-:Y:S01]  /*8620*/  BPT.TRAP 0x1 ;  /* 0x000000040000795c */ /* 0x000fe20000300000 */
.L_x_20:
[----:B------:R-:W-:Y:S02]  /*8630*/  R2UR UR4, R2 ;  /* 0x00000000020472ca */ /* 0x000fe400000e0000 */
[----:B------:R-:W-:-:S04]  /*8640*/  MOV R0, UR61 ;  /* 0x0000003d00007c02 */ /* 0x000fc80008000f00 */
[----:B------:R-:W-:-:S07]  /*8650*/  SHF.L.U32 R0, R0, 0x1f, RZ ;  /* 0x0000001f00007819 */ /* 0x000fce00000006ff */
[----:B------:R-:W-:-:S09]  /*8660*/  ULEA UR4, UR39, UR4, 0x3 ;  /* 0x0000000427047291 */ /* 0x000fd2000f8e183f */
[----:B------:R3:W4:Y:S01]  /*8670*/  SYNCS.PHASECHK.TRANS64.TRYWAIT P2, [UR4+0x36850], R0 ;  /* 0x03685000ff0075a7 */ /* 0x0007220008040144 */
[----:B------:R-:W-:Y:S05]  /*8680*/  @!P0 BRA `(.L_x_21) ;  /* 0x0000000000048947 */ /* 0x000fea0003800000 */
[----:B------:R-:W-:Y:S01]  /*8690*/  BPT.TRAP 0x1 ;  /* 0x000000040000795c */ /* 0x000fe20000300000 */
.L_x_21:
[----:B----4-:R-:W-:Y:S05]  /*86a0*/  @P2 BRA `(.L_x_22) ;  /* 0x0000000000082947 */ /* 0x010fea0003800000 */
[----:B------:R-:W4:Y:S02]  /*86b0*/  SYNCS.PHASECHK.TRANS64.TRYWAIT P2, [UR4+0x36850], R0 ;  /* 0x03685000ff0075a7 */ /* 0x000f240008040144 */
[----:B----4-:R-:W-:Y:S05]  /*86c0*/  @!P2 BRA `(.L_x_23) ;  /* 0x0000006c00d0a947 */ /* 0x010fea0003800000 */
.L_x_22:
[----:B------:R-:W-:Y:S01]  /*86d0*/  R2UR UR5, R2 ;  /* 0x00000000020572ca */ /* 0x000fe200000e0000 */
[----:B------:R-:W-:Y:S01]  /*86e0*/  WARPGROUP.ARRIVE ;  /* 0x00000000000079c5 */ /* 0x000fe20000000000 */
[----:B------:R-:W-:Y:S01]  /*86f0*/  UMOV UR7, 0x40000040 ;  /* 0x4000004000077882 */ /* 0x000fe20000000000 */
[----:B---34-:R-:W-:Y:S01]  /*8700*/  FMUL.FTZ R0, R168, UR37 ;  /* 0x00000025a8007c20 */ /* 0x018fe20008410000 */
[----:B--2---:R-:W-:Y:S01]  /*8710*/  FMUL.FTZ R9, R169, UR37 ;  /* 0x00000025a9097c20 */ /* 0x004fe20008410000 */
[----:B------:R-:W-:Y:S01]  /*8720*/  FMUL.FTZ R169, R172, UR37 ;  /* 0x00000025aca97c20 */ /* 0x000fe20008410000 */
[----:B------:R-:W-:Y:S01]  /*8730*/  FMUL.FTZ R15, R171, UR37 ;  /* 0x00000025ab0f7c20 */ /* 0x000fe20008410000 */
[----:B------:R-:W-:Y:S01]  /*8740*/  FMUL.FTZ R171, R173, UR37 ;  /* 0x00000025adab7c20 */ /* 0x000fe20008410000 */
[----:B------:R-:W-:Y:S01]  /*8750*/  FMUL.FTZ R173, R175, UR37 ;  /* 0x00000025afad7c20 */ /* 0x000fe20008410000 */
[----:B------:R-:W1:Y:S01]  /*8760*/  MUFU.TANH R0, R0 ;  /* 0x0000000000007308 */ /* 0x000e620000002400 */
[----:B------:R-:W-:Y:S01]  /*8770*/  FMUL.FTZ R175, R160, UR37 ;  /* 0x00000025a0af7c20 */ /* 0x000fe20008410000 */
[----:B------:R-:W-:Y:S01]  /*8780*/  FMUL.FTZ R211, R153, UR37 ;  /* 0x0000002599d37c20 */ /* 0x000fe20008410000 */
[----:B------:R-:W-:Y:S01]  /*8790*/  FMUL.FTZ R213, R144, UR37 ;  /* 0x0000002590d57c20 */ /* 0x000fe20008410000 */
[----:B------:R-:W-:Y:S01]  /*87a0*/  UIADD3 UR5, UR5, 0x400, URZ ;  /* 0x0000040005057890 */ /* 0x000fe2000fffe03f */
[----:B------:R-:W-:Y:S01]  /*87b0*/  FMUL.FTZ R215, R145, UR37 ;  /* 0x0000002591d77c20 */ /* 0x000fe20008410000 */
[----:B------:R-:W-:Y:S01]  /*87c0*/  FMUL.FTZ R217, R148, UR37 ;  /* 0x0000002594d97c20 */ /* 0x000fe20008410000 */
[----:B------:R-:W-:Y:S01]  /*87d0*/  FMUL.FTZ R219, R149, UR37 ;  /* 0x0000002595db7c20 */ /* 0x000fe20008410000 */
[----:B------:R-:W-:Y:S01]  /*87e0*/  USHF.R.U32.HI UR5, URZ, 0x4, UR5 ;  /* 0x000000043f057899 */ /* 0x000fe20008011605 */
[----:B------:R-:W2:Y:S01]  /*87f0*/  MUFU.TANH R9, R9 ;  /* 0x0000000900097308 */ /* 0x000ea20000002400 */
[----:B------:R-:W-:Y:S01]  /*8800*/  FMUL.FTZ R221, R136, UR37 ;  /* 0x0000002588dd7c20 */ /* 0x000fe20008410000 */
[----:B------:R-:W-:Y:S01]  /*8810*/  FMUL.FTZ R223, R137, UR37 ;  /* 0x0000002589df7c20 */ /* 0x000fe20008410000 */
[----:B------:R-:W-:Y:S01]  /*8820*/  ULOP3.LUT UR5, UR5, 0x3fff, URZ, 0xc0, !UPT ;  /* 0x00003fff05057892 */ /* 0x000fe2000f8ec03f */
[----:B------:R-:W-:Y:S01]  /*8830*/  FMUL.FTZ R225, R140, UR37 ;  /* 0x000000258ce17c20 */ /* 0x000fe20008410000 */
[----:B------:R-:W-:Y:S01]  /*8840*/  FMUL.FTZ R235, R141, UR37 ;  /* 0x000000258deb7c20 */ /* 0x000fe20008410000 */
[----:B------:R-:W-:Y:S01]  /*8850*/  FMUL.FTZ R237, R128, UR37 ;  /* 0x0000002580ed7c20 */ /* 0x000fe20008410000 */
[----:B------:R-:W-:Y:S01]  /*8860*/  ULOP3.LUT UR5, UR5, 0x3800000, URZ, 0xfc, !UPT ;  /* 0x0380000005057892 */ /* 0x000fe2000f8efc3f */
[----:B------:R-:W3:Y:S01]  /*8870*/  MUFU.TANH R169, R169 ;  /* 0x000000a900a97308 */ /* 0x000ee20000002400 */
[----:B-1----:R-:W-:Y:S01]  /*8880*/  FMNMX.FTZ R6, R0, R11, !PT ;  /* 0x0000000b00067209 */ /* 0x002fe20007810000 */
[----:B------:R-:W-:Y:S01]  /*8890*/  FMUL.FTZ R231, R129, UR37 ;  /* 0x0000002581e77c20 */ /* 0x000fe20008410000 */
[----:B------:R-:W-:Y:S01]  /*88a0*/  UIMAD UR5, UR39, 0xa80, UR5 ;  /* 0x00000a80270578a4 */ /* 0x000fe2000f8e0205 */
[----:B------:R-:W-:Y:S01]  /*88b0*/  FMUL.FTZ R227, R132, UR37 ;  /* 0x0000002584e37c20 */ /* 0x000fe20008410000 */
[----:B------:R-:W-:Y:S01]  /*88c0*/  FMUL.FTZ R233, R133, UR37 ;  /* 0x0000002585e97c20 */ /* 0x000fe20008410000 */
[----:B------:R-:W-:Y:S01]  /*88d0*/  FMUL.FTZ R229, R120, UR37 ;  /* 0x0000002578e57c20 */ /* 0x000fe20008410000 */
[----:B------:R-:W-:Y:S01]  /*88e0*/  R2UR UR10, R12 ;  /* 0x000000000c0a72ca */ /* 0x000fe200000e0000 */
[----:B------:R-:W1:Y:S01]  /*88f0*/  MUFU.TANH R171, R171 ;  /* 0x000000ab00ab7308 */ /* 0x000e620000002400 */
[----:B--2---:R-:W-:Y:S01]  /*8900*/  FMNMX.FTZ R6, R9, R6, !PT ;  /* 0x0000000609067209 */ /* 0x004fe20007810000 */
[----:B------:R-:W-:Y:S01]  /*8910*/  UMOV UR6, UR5 ;  /* 0x0000000500067c82 */ /* 0x000fe20008000000 */
[----:B------:R-:W-:Y:S01]  /*8920*/  FMUL.FTZ R12, R121, UR37 ;  /* 0x00000025790c7c20 */ /* 0x000fe20008410000 */
[----:B------:R-:W-:Y:S01]  /*8930*/  HGMMA.64x192x16.F32 R24, R200, gdesc[UR4].tnspB, R24, gsb0 ;  /* 0x42e00004c8187df0 */ /* 0x000fe20008000818 */
[----:B------:R-:W-:Y:S01]  /*8940*/  UIADD3 UR6, UR5, 0x80, URZ ;  /* 0x0000008005067890 */ /* 0x000fe2000fffe03f */
[----:B------:R-:W-:Y:S01]  /*8950*/  FMUL.FTZ R13, R170, UR37 ;  /* 0x00000025aa0d7c20 */ /* 0x000fe20008410000 */
[----:B------:R-:W-:Y:S01]  /*8960*/  UMOV UR7, 0x40000040 ;  /* 0x4000004000077882 */ /* 0x000fe20000000000 */
[----:B------:R-:W2:Y:S01]  /*8970*/  MUFU.TANH R175, R175 ;  /* 0x000000af00af7308 */ /* 0x000ea20000002400 */
[----:B---3--:R-:W-:Y:S01]  /*8980*/  FMNMX.FTZ R6, R169, R6, !PT ;  /* 0x00000006a9067209 */ /* 0x008fe20007810000 */
[----:B------:R-:W-:Y:S01]  /*8990*/  FMUL.FTZ R21, R174, UR37 ;  /* 0x00000025ae157c20 */ /* 0x000fe20008410000 */
[----:B------:R-:W-:Y:S01]  /*89a0*/  FMUL.FTZ R163, R163, UR37 ;  /* 0x00000025a3a37c20 */ /* 0x000fe20008410000 */
[----:B------:R-:W-:Y:S01]  /*89b0*/  FMUL.FTZ R167, R167, UR37 ;  /* 0x00000025a7a77c20 */ /* 0x000fe20008410000 */
[----:B------:R-:W-:Y:S01]  /*89c0*/  FMUL.FTZ R153, R154, UR37 ;  /* 0x000000259a997c20 */ /* 0x000fe20008410000 */
[----:B------:R-:W-:Y:S01]  /*89d0*/  FMUL.FTZ R155, R155, UR37 ;  /* 0x000000259b9b7c20 */ /* 0x000fe20008410000 */
[----:B------:R-:W-:Y:S01]  /*89e0*/  FMUL.FTZ R159, R159, UR37 ;  /* 0x000000259f9f7c20 */ /* 0x000fe20008410000 */
[----:B------:R-:W-:Y:S01]  /*89f0*/  MUFU.TANH R211, R211 ;  /* 0x000000d300d37308 */ /* 0x000fe20000002400 */
[----:B-1----:R-:W-:Y:S01]  /*8a00*/  FMNMX.FTZ R6, R171, R6, !PT ;  /* 0x00000006ab067209 */ /* 0x002fe20007810000 */
[----:B------:R-:W-:Y:S01]  /*8a10*/  FMUL.FTZ R145, R146, UR37 ;  /* 0x0000002592917c20 */ /* 0x000fe20008410000 */
[----:B------:R-:W-:Y:S01]  /*8a20*/  FMUL.FTZ R147, R147, UR37 ;  /* 0x0000002593937c20 */ /* 0x000fe20008410000 */
[----:B------:R-:W-:Y:S01]  /*8a30*/  FMUL.FTZ R149, R150, UR37 ;  /* 0x0000002596957c20 */ /* 0x000fe20008410000 */
[----:B------:R-:W-:Y:S01]  /*8a40*/  FMUL.FTZ R121, R151, UR37 ;  /* 0x0000002597797c20 */ /* 0x000fe20008410000 */
[----:B------:R-:W-:Y:S01]  /*8a50*/  FMUL.FTZ R129, R139, UR37 ;  /* 0x000000258b817c20 */ /* 0x000fe20008410000 */
[----:B------:R-:W-:Y:S01]  /*8a60*/  FMUL.FTZ R133, R142, UR37 ;  /* 0x000000258e857c20 */ /* 0x000fe20008410000 */
[----:B------:R-:W-:Y:S01]  /*8a70*/  MUFU.TANH R213, R213 ;  /* 0x000000d500d57308 */ /* 0x000fe20000002400 */
[----:B--2---:R-:W-:Y:S01]  /*8a80*/  FMNMX.FTZ R6, R175, R6, !PT ;  /* 0x00000006af067209 */ /* 0x004fe20007810000 */
[----:B------:R-:W-:Y:S01]  /*8a90*/  FMUL.FTZ R137, R143, UR37 ;  /* 0x000000258f897c20 */ /* 0x000fe20008410000 */
[----:B------:R-:W-:Y:S01]  /*8aa0*/  FMUL.FTZ R139, R130, UR37 ;  /* 0x00000025828b7c20 */ /* 0x000fe20008410000 */
[----:B------:R-:W-:Y:S01]  /*8ab0*/  FMUL.FTZ R131, R131, UR37 ;  /* 0x0000002583837c20 */ /* 0x000fe20008410000 */
[----:B------:R-:W-:Y:S01]  /*8ac0*/  FMUL.FTZ R141, R134, UR37 ;  /* 0x00000025868d7c20 */ /* 0x000fe20008410000 */
[----:B------:R-:W-:Y:S01]  /*8ad0*/  FMUL.FTZ R135, R135, UR37 ;  /* 0x0000002587877c20 */ /* 0x000fe20008410000 */
[----:B------:R-:W-:Y:S01]  /*8ae0*/  FMUL.FTZ R143, R122, UR37 ;  /* 0x000000257a8f7c20 */ /* 0x000fe20008410000 */
[----:B------:R-:W-:Y:S01]  /*8af0*/  MUFU.TANH R215, R215 ;  /* 0x000000d700d77308 */ /* 0x000fe20000002400 */
[----:B------:R-:W-:Y:S01]  /*8b00*/  FMUL.FTZ R123, R123, UR37 ;  /* 0x000000257b7b7c20 */ /* 0x000fe20008410000 */
[----:B------:R-:W-:Y:S01]  /*8b10*/  FMUL.FTZ R151, R126, UR37 ;  /* 0x000000257e977c20 */ /* 0x000fe20008410000 */
[----:B------:R-:W-:Y:S01]  /*8b20*/  FMUL.FTZ R127, R127, UR37 ;  /* 0x000000257f7f7c20 */ /* 0x000fe20008410000 */
[----:B------:R-:W-:Y:S01]  /*8b30*/  ISETP.LT.AND P2, PT, RZ, UR10, PT ;  /* 0x0000000aff007c0c */ /* 0x000fe2000bf41270 */
[----:B------:R-:W-:Y:S01]  /*8b40*/  UMOV UR39, UR38 ;  /* 0x0000002600277c82 */ /* 0x000fe20008000000 */
[----:B------:R-:W-:-:S02]  /*8b50*/  R2UR UR61, R16 ;  /* 0x00000000103d72ca */ /* 0x000fc400000e0000 */
[----:B------:R-:W-:Y:S08]  /*8b60*/  MUFU.TANH R217, R217 ;  /* 0x000000d900d97308 */ /* 0x000ff00000002400 */
        /* <DEDUP_REMOVED lines=20> */
[----:B------:R-:W-:Y:S01]  /*8cb0*/  MUFU.TANH R145, R145 ;  /* 0x0000009100917308 */ /* 0x000fe20000002400 */
[----:B------:R-:W-:-:S02]  /*8cc0*/  WARPGROUP.DEPBAR.LE gsb0, 0x0 ;  /* 0x00008000000079c5 */ /* 0x000fc40000010000 */
[----:B------:R-:W-:Y:S01]  /*8cd0*/  WARPGROUP.ARRIVE ;  /* 0x00000000000079c5 */ /* 0x000fe20000000000 */
[----:B------:R-:W-:Y:S01]  /*8ce0*/  FMUL.FTZ R201, R165, UR37 ;  /* 0x00000025a5c97c20 */ /* 0x000fe20008410000 */
[----:B------:R-:W-:Y:S01]  /*8cf0*/  FMUL.FTZ R203, R152, UR37 ;  /* 0x0000002598cb7c20 */ /* 0x000fe20008410000 */
[----:B------:R-:W-:Y:S02]  /*8d00*/  FMUL.FTZ R165, R166, UR37 ;  /* 0x00000025a6a57c20 */ /* 0x000fe40008410000 */
[----:B------:R-:W-:Y:S01]  /*8d10*/  MUFU.TANH R147, R147 ;  /* 0x0000009300937308 */ /* 0x000fe20000002400 */
[----:B------:R-:W-:Y:S01]  /*8d20*/  HGMMA.64x192x16.F32 R24, R196, gdesc[UR4].tnspB, R24, gsb0 ;  /* 0x42e00004c4187df0 */ /* 0x000fe20008000818 */
[----:B------:R-:W-:Y:S01]  /*8d30*/  UIADD3 UR6, UR5, 0x100, URZ ;  /* 0x0000010005067890 */ /* 0x000fe2000fffe03f */
[----:B------:R-:W-:-:S05]  /*8d40*/  UMOV UR7, 0x40000040 ;  /* 0x4000004000077882 */ /* 0x000fca0000000000 */
        /* <DEDUP_REMOVED lines=20> */
[----:B------:R-:W-:-:S03]  /*8e90*/  FMUL.FTZ R161, R162, UR37 ;  /* 0x00000025a2a17c20 */ /* 0x000fc60008410000 */
[----:B------:R-:W-:Y:S01]  /*8ea0*/  HGMMA.64x192x16.F32 R24, R192, gdesc[UR4].tnspB, R24, gsb0 ;  /* 0x42e00004c0187df0 */ /* 0x000fe20008000818 */
[----:B------:R-:W-:Y:S01]  /*8eb0*/  UIADD3 UR6, UR5, 0x180, URZ ;  /* 0x0000018005067890 */ /* 0x000fe2000fffe03f */
[----:B------:R-:W1:Y:S01]  /*8ec0*/  MUFU.TANH R197, R197 ;  /* 0x000000c500c57308 */ /* 0x000e620000002400 */
[----:B------:R-:W-:-:S07]  /*8ed0*/  UMOV UR7, 0x40000040 ;  /* 0x4000004000077882 */ /* 0x000fce0000000000 */
[----:B------:R-:W2:Y:S08]  /*8ee0*/  MUFU.TANH R199, R199 ;  /* 0x000000c700c77308 */ /* 0x000eb00000002400 */
[----:B------:R-:W-:Y:S01]  /*8ef0*/  MUFU.TANH R161, R161 ;  /* 0x000000a100a17308 */ /* 0x000fe20000002400 */
[----:B-1----:R-:W-:-:S04]  /*8f00*/  FMNMX.FTZ R6, R197, R6, !PT ;  /* 0x00000006c5067209 */ /* 0x002fc80007810000 */
[----:B--2---:R-:W-:-:S04]  /*8f10*/  FMNMX.FTZ R6, R199, R6, !PT ;  /* 0x00000006c7067209 */ /* 0x004fc80007810000 */
[----:B------:R-:W-:-:S04]  /*8f20*/  FMNMX.FTZ R6, R201, R6, !PT ;  /* 0x00000006c9067209 */ /* 0x000fc80007810000 */
[----:B------:R-:W-:-:S04]  /*8f30*/  FMNMX.FTZ R6, R203, R6, !PT ;  /* 0x00000006cb067209 */ /* 0x000fc80007810000 */
[----:B------:R-:W-:Y:S01]  /*8f40*/  FMNMX.FTZ R6, R211, R6, !PT ;  /* 0x00000006d3067209 */ /* 0x000fe20007810000 */
[----:B------:R-:W-:Y:S02]  /*8f50*/  WARPGROUP.DEPBAR.LE gsb0, 0x0 ;  /* 0x00008000000079c5 */ /* 0x000fe40000010000 */
        /* <DEDUP_REMOVED lines=32> */
[----:B------:R-:W1:Y:S01]  /*9160*/  MUFU.TANH R191, R191 ;  /* 0x000000bf00bf7308 */ /* 0x000e620000002400 */
[----:B------:R-:W-:Y:S01]  /*9170*/  UIADD3 UR6, UR5, 0x280, URZ ;  /* 0x0000028005067890 */ /* 0x000fe2000fffe03f */
[----:B------:R-:W-:-:S06]  /*9180*/  UMOV UR7, 0x40000040 ;  /* 0x4000004000077882 */ /* 0x000fcc0000000000 */
[----:B------:R-:W2:Y:S08]  /*9190*/  MUFU.TANH R189, R189 ;  /* 0x000000bd00bd7308 */ /* 0x000eb00000002400 */
[----:B------:R-:W-:Y:S01]  /*91a0*/  MUFU.TANH R125, R125 ;  /* 0x0000007d007d7308 */ /* 0x000fe20000002400 */
[----:B-1----:R-:W-:-:S04]  /*91b0*/  FMNMX.FTZ R6, R191, R6, !PT ;  /* 0x00000006bf067209 */ /* 0x002fc80007810000 */
[----:B--2---:R-:W-:-:S05]  /*91c0*/  FMNMX.FTZ R6, R189, R6, !PT ;  /* 0x00000006bd067209 */ /* 0x004fca0007810000 */
[----:B------:R-:W1:Y:S02]  /*91d0*/  SHFL.BFLY PT, R7, R6, 0x2, 0x1f ;  /* 0x0c401f0006077f89 */ /* 0x000e6400000e0000 */
[----:B-1----:R-:W-:Y:S02]  /*91e0*/  FMNMX.FTZ R7, R6, R7, !PT ;  /* 0x0000000706077209 */ /* 0x002fe40007810000 */
[----:B------:R-:W1:Y:S03]  /*91f0*/  LDC R6, c[0x0][0x988] ;  /* 0x00026200ff067b82 */ /* 0x000e660000000800 */
[----:B------:R-:W2:Y:S02]  /*9200*/  SHFL.BFLY PT, R8, R7, 0x1, 0x1f ;  /* 0x0c201f0007087f89 */ /* 0x000ea400000e0000 */
[----:B--2---:R-:W-:-:S05]  /*9210*/  FMNMX.FTZ R8, R7, R8, !PT ;  /* 0x0000000807087209 */ /* 0x004fca0007810000 */
[C---:B-1----:R-:W-:Y:S01]  /*9220*/  FMUL.FTZ R14, R8.reuse, R6 ;  /* 0x00000006080e7220 */ /* 0x042fe20000410000 */
[----:B------:R-:W-:-:S03]  /*9230*/  FADD.FTZ R7, -R8, R11 ;  /* 0x0000000b08077221 */ /* 0x000fc60000010100 */
[--C-:B------:R-:W-:Y:S01]  /*9240*/  FFMA.FTZ R200, R0, R6, -R14.reuse ;  /* 0x0000000600c87223 */ /* 0x100fe2000001080e */
[----:B------:R-:W-:Y:S01]  /*9250*/  FMNMX.FTZ R0, R13, R10, !PT ;  /* 0x0000000a0d007209 */ /* 0x000fe20007810000 */
[-CC-:B------:R-:W-:Y:S01]  /*9260*/  FFMA.FTZ R11, R9, R6.reuse, -R14.reuse ;  /* 0x00000006090b7223 */ /* 0x180fe2000001080e */
[-CC-:B------:R-:W-:Y:S01]  /*9270*/  FFMA.FTZ R196, R175, R6.reuse, -R14.reuse ;  /* 0x00000006afc47223 */ /* 0x180fe2000001080e */
[----:B------:R-:W-:Y:S01]  /*9280*/  FMUL.FTZ R7, R7, R6 ;  /* 0x0000000607077220 */ /* 0x000fe20000410000 */
[----:B------:R-:W-:Y:S01]  /*9290*/  FMNMX.FTZ R0, R15, R0, !PT ;  /* 0x000000000f007209 */ /* 0x000fe20007810000 */
[-CC-:B------:R-:W-:Y:S01]  /*92a0*/  FFMA.FTZ R175, R201, R6.reuse, -R14.reuse ;  /* 0x00000006c9af7223 */ /* 0x180fe2000001080e */
[-CC-:B------:R-:W-:Y:S01]  /*92b0*/  FFMA.FTZ R188, R213, R6.reuse, -R14.reuse ;  /* 0x00000006d5bc7223 */ /* 0x180fe2000001080e */
[--C-:B------:R-:W-:Y:S01]  /*92c0*/  FFMA.FTZ R202, R169, R6, -R14.reuse ;  /* 0x00000006a9ca7223 */ /* 0x100fe2000001080e */
        /* <DEDUP_REMOVED lines=14> */
[----:B------:R-:W-:Y:S01]  /*93b0*/  FFMA.FTZ R12, R191, R6, -R14 ;  /* 0x00000006bf0c7223 */ /* 0x000fe2000001080e */
[----:B------:R-:W-:Y:S01]  /*93c0*/  MUFU.EX2 R7, R7 ;  /* 0x0000000700077308 */ /* 0x000fe20000000800 */
[----:B------:R-:W-:-:S04]  /*93d0*/  FMNMX.FTZ R0, R165, R0, !PT ;  /* 0x00000000a5007209 */ /* 0x000fc80007810000 */
[----:B------:R-:W-:-:S03]  /*93e0*/  FMNMX.FTZ R0, R167, R0, !PT ;  /* 0x00000000a7007209 */ /* 0x000fc60007810000 */
[----:B------:R-:W1:Y:S01]  /*93f0*/  MUFU.EX2 R200, R200 ;  /* 0x000000c800c87308 */ /* 0x000e620000000800 */
[----:B------:R-:W-:-:S04]  /*9400*/  FMNMX.FTZ R0, R153, R0, !PT ;  /* 0x0000000099007209 */ /* 0x000fc80007810000 */
[----:B------:R-:W-:-:S03]  /*9410*/  FMNMX.FTZ R0, R155, R0, !PT ;  /* 0x000000009b007209 */ /* 0x000fc60007810000 */
[----:B------:R-:W2:Y:S01]  /*9420*/  MUFU.EX2 R11, R11 ;  /* 0x0000000b000b7308 */ /* 0x000ea20000000800 */
[----:B------:R-:W-:-:S04]  /*9430*/  FMNMX.FTZ R0, R157, R0, !PT ;  /* 0x000000009d007209 */ /* 0x000fc80007810000 */
[----:B------:R-:W-:-:S03]  /*9440*/  FMNMX.FTZ R0, R159, R0, !PT ;  /* 0x000000009f007209 */ /* 0x000fc60007810000 */
[----:B------:R-:W3:Y:S01]  /*9450*/  MUFU.EX2 R202, R202 ;  /* 0x000000ca00ca7308 */ /* 0x000ee20000000800 */
[----:B------:R-:W-:Y:S01]  /*9460*/  FMNMX.FTZ R0, R145, R0, !PT ;  /* 0x0000000091007209 */ /* 0x000fe20007810000 */
[----:B-1----:R-:W-:-:S03]  /*9470*/  FFMA.FTZ R4, R7, R4, R200 ;  /* 0x0000000407047223 */ /* 0x002fc600000100c8 */
[----:B------:R-:W-:-:S03]  /*9480*/  FMNMX.FTZ R0, R147, R0, !PT ;  /* 0x0000000093007209 */ /* 0x000fc60007810000 */
[----:B------:R-:W1:Y:S01]  /*9490*/  MUFU.EX2 R169, R169 ;  /* 0x000000a900a97308 */ /* 0x000e620000000800 */
[----:B------:R-:W-:Y:S02]  /*94a0*/  FMNMX.FTZ R0, R149, R0, !PT ;  /* 0x0000000095007209 */ /* 0x000fe40007810000 */
[----:B--2---:R-:W-:Y:S02]  /*94b0*/  F2FP.F16.F32.PACK_AB R200, R11, R200 ;  /* 0x000000c80bc8723e */ /* 0x004fe400000000ff */
[----:B------:R-:W-:-:S03]  /*94c0*/  FMNMX.FTZ R0, R121, R0, !PT ;  /* 0x0000000079007209 */ /* 0x000fc60007810000 */
[----:B------:R-:W-:Y:S01]  /*94d0*/  MUFU.EX2 R196, R196 ;  /* 0x000000c400c47308 */ /* 0x000fe20000000800 */
[----:B------:R-:W-:-:S04]  /*94e0*/  FMNMX.FTZ R0, R125, R0, !PT ;  /* 0x000000007d007209 */ /* 0x000fc80007810000 */
        /* <DEDUP_REMOVED lines=17> */
[----:B------:R-:W-:Y:S02]  /*9600*/  WARPGROUP.DEPBAR.LE gsb0, 0x0 ;  /* 0x00008000000079c5 */ /* 0x000fe40000010000 */
[----:B------:R-:W-:Y:S01]  /*9610*/  WARPGROUP.ARRIVE ;  /* 0x00000000000079c5 */ /* 0x000fe20000000000 */
[----:B------:R-:W2:Y:S01]  /*9620*/  SHFL.BFLY PT, R9, R0, 0x2, 0x1f ;  /* 0x0c401f0000097f89 */ /* 0x000ea200000e0000 */
[-CC-:B------:R-:W-:Y:S01]  /*9630*/  FFMA.FTZ R184, R221, R6.reuse, -R14.reuse ;  /* 0x00000006ddb87223 */ /* 0x180fe2000001080e */
[-CC-:B------:R-:W-:Y:S01]  /*9640*/  FFMA.FTZ R221, R189, R6.reuse, -R14.reuse ;  /* 0x00000006bddd7223 */ /* 0x180fe2000001080e */
[-CC-:B------:R-:W-:Y:S01]  /*9650*/  FFMA.FTZ R185, R211, R6.reuse, -R14.reuse ;  /* 0x00000006d3b97223 */ /* 0x180fe2000001080e */
[-CC-:B------:R-:W-:Y:S01]  /*9660*/  FFMA.FTZ R211, R215, R6.reuse, -R14.reuse ;  /* 0x00000006d7d37223 */ /* 0x180fe2000001080e */
[----:B------:R-:W-:Y:S01]  /*9670*/  HGMMA.64x192x16.F32 R24, R180, gdesc[UR4].tnspB, R24, gsb0 ;  /* 0x42e00004b4187df0 */ /* 0x000fe20008000818 */
[----:B------:R-:W-:Y:S01]  /*9680*/  UIADD3 UR6, UR5, 0x300, URZ ;  /* 0x0000030005067890 */ /* 0x000fe2000fffe03f */
[-CC-:B------:R-:W-:Y:S01]  /*9690*/  FFMA.FTZ R187, R193, R6.reuse, -R14.reuse ;  /* 0x00000006c1bb7223 */ /* 0x180fe2000001080e */
[----:B------:R-:W-:Y:S01]  /*96a0*/  UMOV UR7, 0x40000040 ;  /* 0x4000004000077882 */ /* 0x000fe20000000000 */
[-CC-:B------:R-:W-:Y:S01]  /*96b0*/  FFMA.FTZ R215, R223, R6.reuse, -R14.reuse ;  /* 0x00000006dfd77223 */ /* 0x180fe2000001080e */
[----:B------:R-:W-:Y:S01]  /*96c0*/  FFMA.FTZ R186, R225, R6, -R14 ;  /* 0x00000006e1ba7223 */ /* 0x000fe2000001080e */
[----:B------:R-:W-:Y:S08]  /*96d0*/  MUFU.EX2 R185, R185 ;  /* 0x000000b900b97308 */ /* 0x000ff00000000800 */
[----:B------:R-:W-:Y:S01]  /*96e0*/  MUFU.EX2 R187, R187 ;  /* 0x000000bb00bb7308 */ /* 0x000fe20000000800 */
[----:B--2---:R-:W-:-:S07]  /*96f0*/  FMNMX.FTZ R120, R0, R9, !PT ;  /* 0x0000000900787209 */ /* 0x004fce0007810000 */
[----:B------:R-:W-:Y:S01]  /*9700*/  MUFU.EX2 R211, R211 ;  /* 0x000000d300d37308 */ /* 0x000fe20000000800 */
[----:B------:R-:W2:Y:S07]  /*9710*/  SHFL.BFLY PT, R9, R120, 0x1, 0x1f ;  /* 0x0c201f0078097f89 */ /* 0x000eae00000e0000 */
[----:B------:R-:W-:Y:S08]  /*9720*/  MUFU.EX2 R190, R190 ;  /* 0x000000be00be7308 */ /* 0x000ff00000000800 */
[----:B------:R-:W-:Y:S08]  /*9730*/  MUFU.EX2 R213, R213 ;  /* 0x000000d500d57308 */ /* 0x000ff00000000800 */
[----:B------:R-:W-:Y:S01]  /*9740*/  MUFU.EX2 R184, R184 ;  /* 0x000000b800b87308 */ /* 0x000fe20000000800 */
[----:B--2---:R-:W-:-:S05]  /*9750*/  FMNMX.FTZ R9, R120, R9, !PT ;  /* 0x0000000978097209 */ /* 0x004fca0007810000 */
[C---:B------:R-:W-:Y:S01]  /*9760*/  FADD.FTZ R189, -R9.reuse, R10 ;  /* 0x0000000a09bd7221 */ /* 0x040fe20000010100 */
[-C--:B------:R-:W-:Y:S01]  /*9770*/  FMUL.FTZ R10, R9, R6.reuse ;  /* 0x00000006090a7220 */ /* 0x080fe20000410000 */
[----:B------:R-:W-:Y:S02]  /*9780*/  MUFU.EX2 R215, R215 ;  /* 0x000000d700d77308 */ /* 0x000fe40000000800 */
[-C--:B------:R-:W-:Y:S01]  /*9790*/  FMUL.FTZ R189, R189, R6.reuse ;  /* 0x00000006bdbd7220 */ /* 0x080fe20000410000 */
[-CC-:B------:R-:W-:Y:S01]  /*97a0*/  FFMA.FTZ R201, R13, R6.reuse, -R10.reuse ;  /* 0x000000060dc97223 */ /* 0x180fe2000001080a */
[-CC-:B------:R-:W-:Y:S01]  /*97b0*/  FFMA.FTZ R203, R21, R6.reuse, -R10.reuse ;  /* 0x0000000615cb7223 */ /* 0x180fe2000001080a */
[----:B------:R-:W-:Y:S02]  /*97c0*/  IMAD.U32 R13, RZ, RZ, UR60 ;  /* 0x0000003cff0d7e24 */ /* 0x000fe4000f8e00ff */
[-CC-:B------:R-:W-:Y:S01]  /*97d0*/  FFMA.FTZ R120, R173, R6.reuse, -R10.reuse ;  /* 0x00000006ad787223 */ /* 0x180fe2000001080a */
[----:B------:R-:W-:Y:S01]  /*97e0*/  FFMA.FTZ R197, R161, R6, -R10 ;  /* 0x00000006a1c57223 */ /* 0x000fe2000001080a */
[----:B------:R2:W-:Y:S01]  /*97f0*/  MUFU.EX2 R0, R189 ;  /* 0x000000bd00007308 */ /* 0x0005e20000000800 */
[----:B------:R-:W-:-:S02]  /*9800*/  @!P1 VIADD R13, R13, 0x36840 ;  /* 0x000368400d0d9836 */ /* 0x000fc40000000000 */
[-CC-:B------:R-:W-:Y:S01]  /*9810*/  FFMA.FTZ R122, R163, R6.reuse, -R10.reuse ;  /* 0x00000006a37a7223 */ /* 0x180fe2000001080a */
[-CC-:B------:R-:W-:Y:S01]  /*9820*/  FFMA.FTZ R199, R165, R6.reuse, -R10.reuse ;  /* 0x00000006a5c77223 */ /* 0x180fe2000001080a */
[-CC-:B------:R-:W-:Y:S01]  /*9830*/  FFMA.FTZ R124, R167, R6.reuse, -R10.reuse ;  /* 0x00000006a77c7223 */ /* 0x180fe2000001080a */
[-CC-:B------:R-:W-:Y:S01]  /*9840*/  FFMA.FTZ R193, R153, R6.reuse, -R10.reuse ;  /* 0x0000000699c17223 */ /* 0x180fe2000001080a */
[----:B------:R-:W-:Y:S01]  /*9850*/  @!P1 PRMT R13, RZ, 0x654, R13 ;  /* 0x00000654ff0d9816 */ /* 0x000fe2000000000d */
[-CC-:B------:R-:W-:Y:S01]  /*9860*/  FFMA.FTZ R126, R155, R6.reuse, -R10.reuse ;  /* 0x000000069b7e7223 */ /* 0x180fe2000001080a */
[----:B------:R-:W-:Y:S01]  /*9870*/  MUFU.EX2 R201, R201 ;  /* 0x000000c900c97308 */ /* 0x000fe20000000800 */
[-CC-:B------:R-:W-:Y:S01]  /*9880*/  FFMA.FTZ R195, R157, R6.reuse, -R10.reuse ;  /* 0x000000069dc37223 */ /* 0x180fe2000001080a */
[-CC-:B------:R-:W-:Y:S01]  /*9890*/  FFMA.FTZ R128, R159, R6.reuse, -R10.reuse ;  /* 0x000000069f807223 */ /* 0x180fe2000001080a */
[-CC-:B--2---:R-:W-:Y:S01]  /*98a0*/  FFMA.FTZ R189, R145, R6.reuse, -R10.reuse ;  /* 0x0000000691bd7223 */ /* 0x184fe2000001080a */
[-CC-:B------:R-:W-:Y:S01]  /*98b0*/  FFMA.FTZ R130, R147, R6.reuse, -R10.reuse ;  /* 0x0000000693827223 */ /* 0x180fe2000001080a */
[-CC-:B------:R-:W-:Y:S01]  /*98c0*/  FFMA.FTZ R191, R149, R6.reuse, -R10.reuse ;  /* 0x0000000695bf7223 */ /* 0x180fe2000001080a */
[-CC-:B------:R-:W-:Y:S01]  /*98d0*/  FFMA.FTZ R132, R121, R6.reuse, -R10.reuse ;  /* 0x0000000679847223 */ /* 0x180fe2000001080a */
[-CC-:B------:R-:W-:Y:S01]  /*98e0*/  FFMA.FTZ R125, R125, R6.reuse, -R10.reuse ;  /* 0x000000067d7d7223 */ /* 0x180fe2000001080a */
[----:B------:R-:W-:Y:S01]  /*98f0*/  MUFU.EX2 R203, R203 ;  /* 0x000000cb00cb7308 */ /* 0x000fe20000000800 */
        /* <DEDUP_REMOVED lines=8> */
[----:B------:R-:W-:-:S07]  /*9980*/  FFMA.FTZ R151, R151, R6, -R10 ;  /* 0x0000000697977223 */ /* 0x000fce000001080a */
[----:B------:R-:W-:Y:S08]  /*9990*/  MUFU.EX2 R197, R197 ;  /* 0x000000c500c57308 */ /* 0x000ff00000000800 */
        /* <DEDUP_REMOVED lines=12> */
[----:B------:R-:W-:Y:S01]  /*9a60*/  MUFU.EX2 R137, R137 ;  /* 0x0000008900897308 */ /* 0x000fe20000000800 */
[----:B------:R-:W-:-:S02]  /*9a70*/  WARPGROUP.DEPBAR.LE gsb0, 0x0 ;  /* 0x00008000000079c5 */ /* 0x000fc40000010000 */
[----:B------:R-:W-:Y:S01]  /*9a80*/  WARPGROUP.ARRIVE ;  /* 0x00000000000079c5 */ /* 0x000fe20000000000 */
[-CC-:B------:R-:W-:Y:S01]  /*9a90*/  FFMA.FTZ R180, R237, R6.reuse, -R14.reuse ;  /* 0x00000006edb47223 */ /* 0x180fe2000001080e */
[-CC-:B------:R-:W-:Y:S01]  /*9aa0*/  FFMA.FTZ R181, R231, R6.reuse, -R14.reuse ;  /* 0x00000006e7b57223 */ /* 0x180fe2000001080e */
[-CC-:B------:R-:W-:Y:S01]  /*9ab0*/  FFMA.FTZ R182, R227, R6.reuse, -R14.reuse ;  /* 0x00000006e3b67223 */ /* 0x180fe2000001080e */
[-C--:B------:R-:W-:Y:S01]  /*9ac0*/  FFMA.FTZ R183, R233, R6.reuse, -R14 ;  /* 0x00000006e9b77223 */ /* 0x080fe2000001080e */
[----:B------:R-:W-:Y:S01]  /*9ad0*/  FFMA.FTZ R14, R15, R6, -R10 ;  /* 0x000000060f0e7223 */ /* 0x000fe2000001080a */
[----:B------:R-:W-:Y:S01]  /*9ae0*/  HGMMA.64x192x16.F32 R24, R176, gdesc[UR4].tnspB, R24, gsb0 ;  /* 0x42e00004b0187df0 */ /* 0x000fe20008000818 */
[----:B------:R-:W-:Y:S01]  /*9af0*/  MOV R15, UR4 ;  /* 0x00000004000f7c02 */ /* 0x000fe20008000f00 */
[----:B------:R-:W-:Y:S01]  /*9b00*/  MUFU.EX2 R217, R217 ;  /* 0x000000d900d97308 */ /* 0x000fe20000000800 */
[----:B------:R-:W-:-:S03]  /*9b10*/  UIADD3 UR4, UR10, -0x1, URZ ;  /* 0xffffffff0a047890 */ /* 0x000fc6000fffe03f */
[----:B------:R-:W-:-:S04]  /*9b20*/  @!P1 VIADD R15, R15, 0x36860 ;  /* 0x000368600f0f9836 */ /* 0x000fc80000000000 */
[----:B------:R-:W-:Y:S01]  /*9b30*/  MUFU.EX2 R14, R14 ;  /* 0x0000000e000e7308 */ /* 0x000fe20000000800 */
[----:B------:R-:W-:Y:S01]  /*9b40*/  @!P1 PRMT R21, RZ, 0x654, R15 ;  /* 0x00000654ff159816 */ /* 0x000fe2000000000f */
[----:B------:R-:W-:Y:S01]  /*9b50*/  FADD.FTZ R15, R11, R4 ;  /* 0x000000040b0f7221 */ /* 0x000fe20000010000 */
[----:B------:R-:W-:-:S03]  /*9b60*/  FFMA.FTZ R4, R129, R6, -R10 ;  /* 0x0000000681047223 */ /* 0x000fc6000001080a */
[----:B---3--:R-:W-:Y:S01]  /*9b70*/  FADD.FTZ R136, R202, R15 ;  /* 0x0000000fca887221 */ /* 0x008fe20000010000 */
[----:B-1----:R-:W-:Y:S01]  /*9b80*/  F2FP.F16.F32.PACK_AB R202, R169, R202 ;  /* 0x000000caa9ca723e */ /* 0x002fe200000000ff */
        /* <DEDUP_REMOVED lines=15> */
[----:B------:R-:W1:Y:S01]  /*9c80*/  MUFU.EX2 R221, R221 ;  /* 0x000000dd00dd7308 */ /* 0x000e620000000800 */
[----:B------:R-:W-:-:S02]  /*9c90*/  WARPGROUP.DEPBAR.LE gsb0, 0x0 ;  /* 0x00008000000079c5 */ /* 0x000fc40000010000 */
[----:B------:R2:W-:Y:S01]  /*9ca0*/  @!P1 SYNCS.ARRIVE.TRANS64.RED.A1T0 RZ, [R13+URZ], RZ ;  /* 0x000000ff0dff99a7 */ /* 0x0005e2000810043f */
[----:B-1----:R-:W-:Y:S02]  /*9cb0*/  F2FP.F16.F32.PACK_AB R178, R221, R12 ;  /* 0x0000000cddb2723e */ /* 0x002fe400000000ff */
[----:B------:R-:W-:Y:S02]  /*9cc0*/  F2FP.F16.F32.PACK_AB R176, R219, R20 ;  /* 0x00000014dbb0723e */ /* 0x000fe400000000ff */
[----:B------:R-:W-:Y:S01]  /*9cd0*/  F2FP.F16.F32.PACK_AB R177, R123, R143 ;  /* 0x0000008f7bb1723e */ /* 0x000fe200000000ff */
[----:B--2---:R-:W-:Y:S01]  /*9ce0*/  FFMA.FTZ R13, R0, R3, R201 ;  /* 0x00000003000d7223 */ /* 0x004fe200000100c9 */
[----:B------:R1:W-:Y:S01]  /*9cf0*/  @!P1 SYNCS.ARRIVE.TRANS64.RED.A1T0 RZ, [R21+URZ], RZ ;  /* 0x000000ff15ff99a7 */ /* 0x0003e2000810043f */
[C---:B------:R-:W-:Y:S01]  /*9d00*/  F2FP.F16.F32.PACK_AB R201, R14.reuse, R201 ;  /* 0x000000c90ec9723e */ /* 0x040fe200000000ff */
[----:B------:R-:W2:Y:S01]  /*9d10*/  MUFU.EX2 R3, R125 ;  /* 0x0000007d00037308 */ /* 0x000ea20000000800 */
[----:B------:R-:W-:Y:S01]  /*9d20*/  FADD.FTZ R134, R14, R13 ;  /* 0x0000000d0e867221 */ /* 0x000fe20000010000 */
[-CC-:B------:R-:W-:Y:S01]  /*9d30*/  FFMA.FTZ R13, R133, R6.reuse, -R10.reuse ;  /* 0x00000006850d7223 */ /* 0x180fe2000001080a */
[----:B------:R-:W-:-:S02]  /*9d40*/  FFMA.FTZ R10, R127, R6, -R10 ;  /* 0x000000067f0a7223 */ /* 0x000fc4000001080a */
[----:B------:R-:W-:Y:S01]  /*9d50*/  FADD.FTZ R15, R203, R134 ;  /* 0x00000086cb0f7221 */ /* 0x000fe20000010000 */
[----:B-1----:R-:W-:Y:S01]  /*9d60*/  FADD.FTZ R21, R169, R136 ;  /* 0x00000088a9157221 */ /* 0x002fe20000010000 */
[C---:B------:R-:W-:Y:S01]  /*9d70*/  F2FP.F16.F32.PACK_AB R203, R120.reuse, R203 ;  /* 0x000000cb78cb723e */ /* 0x040fe200000000ff */
[----:B------:R-:W-:Y:S01]  /*9d80*/  MUFU.EX2 R13, R13 ;  /* 0x0000000d000d7308 */ /* 0x000fe20000000800 */
[----:B------:R-:W-:Y:S01]  /*9d90*/  FADD.FTZ R134, R120, R15 ;  /* 0x0000000f78867221 */ /* 0x000fe20000010000 */
[----:B------:R-:W-:Y:S01]  /*9da0*/  FADD.FTZ R136, R196, R21 ;  /* 0x00000015c4887221 */ /* 0x000fe20000010000 */
[----:B------:R-:W-:Y:S02]  /*9db0*/  F2FP.F16.F32.PACK_AB R196, R171, R196 ;  /* 0x000000c4abc4723e */ /* 0x000fe400000000ff */
[----:B------:R-:W-:Y:S01]  /*9dc0*/  FADD.FTZ R15, R197, R134 ;  /* 0x00000086c50f7221 */ /* 0x000fe20000010000 */
[----:B------:R-:W-:Y:S01]  /*9dd0*/  FADD.FTZ R21, R171, R136 ;  /* 0x00000088ab157221 */ /* 0x000fe20000010000 */
[C---:B------:R-:W-:Y:S01]  /*9de0*/  F2FP.F16.F32.PACK_AB R197, R122.reuse, R197 ;  /* 0x000000c57ac5723e */ /* 0x040fe200000000ff */
[----:B------:R-:W1:Y:S01]  /*9df0*/  MUFU.EX2 R10, R10 ;  /* 0x0000000a000a7308 */ /* 0x000e620000000800 */
[----:B------:R-:W-:Y:S01]  /*9e00*/  FADD.FTZ R134, R122, R15 ;  /* 0x0000000f7a867221 */ /* 0x000fe20000010000 */
[----:B------:R-:W-:Y:S01]  /*9e10*/  FADD.FTZ R136, R198, R21 ;  /* 0x00000015c6887221 */ /* 0x000fe20000010000 */
[----:B------:R-:W-:-:S02]  /*9e20*/  F2FP.F16.F32.PACK_AB R198, R175, R198 ;  /* 0x000000c6afc6723e */ /* 0x000fc400000000ff */
[----:B------:R-:W-:Y:S01]  /*9e30*/  FADD.FTZ R15, R199, R134 ;  /* 0x00000086c70f7221 */ /* 0x000fe20000010000 */
[----:B------:R-:W-:Y:S01]  /*9e40*/  FADD.FTZ R21, R175, R136 ;  /* 0x00000088af157221 */ /* 0x000fe20000010000 */
[C---:B------:R-:W-:Y:S02]  /*9e50*/  F2FP.F16.F32.PACK_AB R199, R124.reuse, R199 ;  /* 0x000000c77cc7723e */ /* 0x040fe400000000ff */
[----:B------:R-:W-:Y:S01]  /*9e60*/  FADD.FTZ R134, R124, R15 ;  /* 0x0000000f7c867221 */ /* 0x000fe20000010000 */
[----:B------:R-:W-:Y:S01]  /*9e70*/  FADD.FTZ R136, R192, R21 ;  /* 0x00000015c0887221 */ /* 0x000fe20000010000 */
[----:B------:R-:W-:Y:S02]  /*9e80*/  F2FP.F16.F32.PACK_AB R192, R185, R192 ;  /* 0x000000c0b9c0723e */ /* 0x000fe400000000ff */
[----:B------:R-:W-:Y:S01]  /*9e90*/  FADD.FTZ R15, R193, R134 ;  /* 0x00000086c10f7221 */ /* 0x000fe20000010000 */
[----:B------:R-:W-:Y:S01]  /*9ea0*/  FADD.FTZ R21, R185, R136 ;  /* 0x00000088b9157221 */ /* 0x000fe20000010000 */
[----:B--2---:R-:W-:-:S02]  /*9eb0*/  F2FP.F16.F32.PACK_AB R185, R4, R3 ;  /* 0x0000000304b9723e */ /* 0x004fc400000000ff */
[----:B------:R-:W-:Y:S01]  /*9ec0*/  FADD.FTZ R134, R126, R15 ;  /* 0x0000000f7e867221 */ /* 0x000fe20000010000 */
[----:B------:R-:W-:Y:S01]  /*9ed0*/  FADD.FTZ R136, R194, R21 ;  /* 0x00000015c2887221 */ /* 0x000fe20000010000 */
[----:B------:R-:W-:Y:S02]  /*9ee0*/  F2FP.F16.F32.PACK_AB R194, R187, R194 ;  /* 0x000000c2bbc2723e */ /* 0x000fe400000000ff */
[----:B------:R-:W-:Y:S01]  /*9ef0*/  FADD.FTZ R11, R195, R134 ;  /* 0x00000086c30b7221 */ /* 0x000fe20000010000 */
[----:B------:R-:W-:Y:S01]  /*9f00*/  FADD.FTZ R15, R187, R136 ;  /* 0x00000088bb0f7221 */ /* 0x000fe20000010000 */
[----:B-1----:R-:W-:Y:S02]  /*9f10*/  F2FP.F16.F32.PACK_AB R179, R10, R151 ;  /* 0x000000970ab3723e */ /* 0x002fe400000000ff */
[----:B------:R-:W-:Y:S01]  /*9f20*/  FADD.FTZ R134, R128, R11 ;  /* 0x0000000b80867221 */ /* 0x000fe20000010000 */
[----:B------:R-:W-:Y:S01]  /*9f30*/  FADD.FTZ R14, R188, R15 ;  /* 0x0000000fbc0e7221 */ /* 0x000fe20000010000 */
[----:B------:R-:W-:-:S02]  /*9f40*/  F2FP.F16.F32.PACK_AB R193, R126, R193 ;  /* 0x000000c17ec1723e */ /* 0x000fc400000000ff */
[----:B------:R-:W-:Y:S01]  /*9f50*/  FADD.FTZ R11, R189, R134 ;  /* 0x00000086bd0b7221 */ /* 0x000fe20000010000 */
[C---:B------:R-:W-:Y:S01]  /*9f60*/  FADD.FTZ R15, R211.reuse, R14 ;  /* 0x0000000ed30f7221 */ /* 0x040fe20000010000 */
[----:B------:R-:W-:Y:S02]  /*9f70*/  F2FP.F16.F32.PACK_AB R195, R128, R195 ;  /* 0x000000c380c3723e */ /* 0x000fe400000000ff */
[----:B------:R-:W-:Y:S01]  /*9f80*/  FADD.FTZ R14, R130, R11 ;  /* 0x0000000b820e7221 */ /* 0x000fe20000010000 */
[----:B------:R-:W-:Y:S01]  /*9f90*/  FADD.FTZ R120, R190, R15 ;  /* 0x0000000fbe787221 */ /* 0x000fe20000010000 */
[----:B------:R-:W-:Y:S02]  /*9fa0*/  F2FP.F16.F32.PACK_AB R188, R211, R188 ;  /* 0x000000bcd3bc723e */ /* 0x000fe400000000ff */
[----:B------:R-:W-:Y:S01]  /*9fb0*/  FADD.FTZ R11, R191, R14 ;  /* 0x0000000ebf0b7221 */ /* 0x000fe20000010000 */
[----:B------:R-:W-:Y:S01]  /*9fc0*/  FADD.FTZ R15, R213, R120 ;  /* 0x00000078d50f7221 */ /* 0x000fe20000010000 */
[----:B------:R-:W-:-:S02]  /*9fd0*/  F2FP.F16.F32.PACK_AB R189, R130, R189 ;  /* 0x000000bd82bd723e */ /* 0x000fc400000000ff */
[----:B------:R-:W-:Y:S01]  /*9fe0*/  FADD.FTZ R14, R132, R11 ;  /* 0x0000000b840e7221 */ /* 0x000fe20000010000 */
[----:B------:R-:W-:Y:S01]  /*9ff0*/  FADD.FTZ R120, R184, R15 ;  /* 0x0000000fb8787221 */ /* 0x000fe20000010000 */
[----:B------:R-:W-:Y:S02]  /*a000*/  F2FP.F16.F32.PACK_AB R190, R213, R190 ;  /* 0x000000bed5be723e */ /* 0x000fe400000000ff */
[----:B------:R-:W-:Y:S01]  /*a010*/  FADD.FTZ R11, R3, R14 ;  /* 0x0000000e030b7221 */ /* 0x000fe20000010000 */
[C---:B------:R-:W-:Y:S01]  /*a020*/  FADD.FTZ R15, R215.reuse, R120 ;  /* 0x00000078d70f7221 */ /* 0x040fe20000010000 */
[----:B------:R-:W-:Y:S02]  /*a030*/  F2FP.F16.F32.PACK_AB R191, R132, R191 ;  /* 0x000000bf84bf723e */ /* 0x000fe400000000ff */
        /* <DEDUP_REMOVED lines=16> */
[----:B------:R-:W-:Y:S01]  /*a140*/  FADD.FTZ R3, R183, R4 ;  /* 0x00000004b7037221 */ /* 0x000fe20000010000 */
[----:B------:R-:W-:Y:S02]  /*a150*/  F2FP.F16.F32.PACK_AB R181, R131, R139 ;  /* 0x0000008b83b5723e */ /* 0x000fe400000000ff */
[C---:B------:R-:W-:Y:S01]  /*a160*/  FADD.FTZ R14, R135.reuse, R14 ;  /* 0x0000000e870e7221 */ /* 0x040fe20000010000 */
[----:B------:R-:W-:Y:S01]  /*a170*/  FADD.FTZ R4, R20, R3 ;  /* 0x0000000314047221 */ /* 0x000fe20000010000 */
[----:B------:R-:W-:-:S02]  /*a180*/  F2FP.F16.F32.PACK_AB R183, R135, R141 ;  /* 0x0000008d87b7723e */ /* 0x000fc400000000ff */
[----:B------:R-:W-:Y:S01]  /*a190*/  FADD.FTZ R14, R143, R14 ;  /* 0x0000000e8f0e7221 */ /* 0x000fe20000010000 */
[----:B------:R-:W-:Y:S01]  /*a1a0*/  FADD.FTZ R3, R219, R4 ;  /* 0x00000004db037221 */ /* 0x000fe20000010000 */
[----:B------:R-:W-:Y:S02]  /*a1b0*/  MOV R11, R8 ;  /* 0x00000008000b7202 */ /* 0x000fe40000000f00 */
[----:B------:R-:W-:Y:S01]  /*a1c0*/  FADD.FTZ R14, R123, R14 ;  /* 0x0000000e7b0e7221 */ /* 0x000fe20000010000 */
[----:B------:R-:W-:Y:S01]  /*a1d0*/  FADD.FTZ R4, R12, R3 ;  /* 0x000000030c047221 */ /* 0x000fe20000010000 */
[----:B------:R-:W-:Y:S02]  /*a1e0*/  IMAD.U32 R12, RZ, RZ, UR4 ;  /* 0x00000004ff0c7e24 */ /* 0x000fe4000f8e00ff */
[----:B------:R-:W-:Y:S01]  /*a1f0*/  FADD.FTZ R14, R151, R14 ;  /* 0x0000000e970e7221 */ /* 0x000fe20000010000 */
[----:B------:R-:W-:-:S03]  /*a200*/  FADD.FTZ R4, R221, R4 ;  /* 0x00000004dd047221 */ /* 0x000fc60000010000 */
[----:B------:R-:W-:Y:S01]  /*a210*/  FADD.FTZ R3, R10, R14 ;  /* 0x0000000e0a037221 */ /* 0x000fe20000010000 */
[----:B------:R-:W-:Y:S01]  /*a220*/  IMAD.MOV.U32 R10, RZ, RZ, R9 ;  /* 0x000000ffff0a7224 */ /* 0x000fe200078e0009 */
[----:B------:R-:W-:Y:S06]  /*a230*/  @P2 BRA `(.L_x_24) ;  /* 0xffffffbc00602947 */ /* 0x000fec000383ffff */
.L_x_15:
[----:B------:R-:W-:Y:S06]  /*a240*/  BAR.ARV 0x8, 0x120 ;  /* 0x0204800000007b1d */ /* 0x000fec0000002000 */
        /* <DEDUP_REMOVED lines=96> */
[----:B------:R-:W-:Y:S06]  /*a850*/  @!P0 BRA `(.L_x_25) ;  /* 0x0000000000048947 */ /* 0x000fec0003800000 */
[----:B------:R-:W-:Y:S01]  /*a860*/  BPT.TRAP 0x1 ;  /* 0x000000040000795c */ /* 0x000fe20000300000 */
.L_x_25:
        /* <DEDUP_REMOVED lines=8> */
.L_x_26:
[----:B--2---:R-:W-:Y:S05]  /*a8f0*/  @P2 BRA `(.L_x_27) ;  /* 0x0000000000082947 */ /* 0x004fea0003800000 */
[----:B------:R-:W2:Y:S02]  /*a900*/  SYNCS.PHASECHK.TRANS64.TRYWAIT P0, [UR7+0x36850], R0 ;  /* 0x03685000ff0075a7 */ /* 0x000ea40008000147 */
[----:B--2---:R-:W-:Y:S05]  /*a910*/  @!P0 BRA `(.L_x_28) ;  /* 0x0000004c00548947 */ /* 0x004fea0003800000 */
.L_x_27:
[----:B------:R-:W-:Y:S01]  /*a920*/  R2UR UR4, R2 ;  /* 0x00000000020472ca */ /* 0x000fe200000e0000 */
[----:B------:R-:W-:Y:S01]  /*a930*/  WARPGROUP.ARRIVE ;  /* 0x00000000000079c5 */ /* 0x000fe20000000000 */
[----:B------:R-:W-:Y:S01]  /*a940*/  UMOV UR11, 0x40000040 ;  /* 0x40000040000b7882 */ /* 0x000fe20000000000 */
[----:B--2---:R-:W2:Y:S01]  /*a950*/  SHFL.BFLY PT, R5, R4, 0x2, 0x1f ;  /* 0x0c401f0004057f89 */ /* 0x004ea200000e0000 */
[C---:B------:R-:W-:Y:S01]  /*a960*/  IADD3 R133, P4, R18.reuse, 0x40, RZ ;  /* 0x0000004012857810 */ /* 0x040fe20007f9e0ff */
[----:B------:R-:W-:Y:S01]  /*a970*/  UIADD3 UR35, -UR36, URZ, URZ ;  /* 0x0000003f24237290 */ /* 0x000fe2000fffe13f */
[C---:B------:R-:W-:Y:S01]  /*a980*/  IADD3 R121, P6, R18.reuse, 0x4000, RZ ;  /* 0x0000400012797810 */ /* 0x040fe20007fde0ff */
[----:B------:R-:W3:Y:S01]  /*a990*/  SHFL.BFLY PT, R10, R3, 0x2, 0x1f ;  /* 0x0c401f00030a7f89 */ /* 0x000ee200000e0000 */
[----:B------:R-:W-:Y:S01]  /*a9a0*/  LOP3.LUT R132, R133, 0x380, RZ, 0xc0, !PT ;  /* 0x0000038085847812 */ /* 0x000fe200078ec0ff */
[----:B------:R-:W-:Y:S01]  /*a9b0*/  ULDC.64 UR8, c[0x0][0xb70] ;  /* 0x0002dc0000087ab9 */ /* 0x000fe20000000a00 */
[----:B------:R-:W-:-:S02]  /*a9c0*/  IADD3 R123, P0, R18, 0x4020, RZ ;  /* 0x00004020127b7810 */ /* 0x000fc40007f1e0ff */
[----:B------:R-:W-:Y:S01]  /*a9d0*/  SHF.R.U64 R132, R132, 0x3, RZ ;  /* 0x0000000384847819 */ /* 0x000fe200000012ff */
[----:B------:R-:W-:Y:S01]  /*a9e0*/  UIADD3 UR4, UR4, 0x400, URZ ;  /* 0x0000040004047890 */ /* 0x000fe2000fffe03f */
[----:B------:R-:W-:Y:S02]  /*a9f0*/  LOP3.LUT R120, R121, 0x380, RZ, 0xc0, !PT ;  /* 0x0000038079787812 */ /* 0x000fe400078ec0ff */
[----:B------:R-:W-:Y:S01]  /*aa00*/  LOP3.LUT R132, R132, R133, RZ, 0x3c, !PT ;  /* 0x0000008584847212 */ /* 0x000fe200078e3cff */
[----:B------:R-:W-:Y:S01]  /*aa10*/  USHF.R.U32.HI UR4, URZ, 0x4, UR4 ;  /* 0x000000043f047899 */ /* 0x000fe20008011604 */
[----:B------:R-:W-:Y:S01]  /*aa20*/  IMAD.X R133, RZ, RZ, R19, P4 ;  /* 0x000000ffff857224 */ /* 0x000fe200020e0613 */
[----:B------:R-:W-:Y:S02]  /*aa30*/  LOP3.LUT R122, R123, 0x380, RZ, 0xc0, !PT ;  /* 0x000003807b7a7812 */ /* 0x000fe400078ec0ff */
[----:B------:R-:W-:Y:S01]  /*aa40*/  ULOP3.LUT UR4, UR4, 0x3fff, URZ, 0xc0, !UPT ;  /* 0x00003fff04047892 */ /* 0x000fe2000f8ec03f */
[----:B------:R-:W-:-:S02]  /*aa50*/  IADD3 R21, P4, R18, 0x8000, RZ ;  /* 0x0000800012157810 */ /* 0x000fc40007f9e0ff */
[----:B------:R-:W-:Y:S01]  /*aa60*/  SHF.R.U64 R120, R120, 0x3, RZ ;  /* 0x0000000378787819 */ /* 0x000fe200000012ff */
[----:B------:R-:W-:Y:S01]  /*aa70*/  ULOP3.LUT UR4, UR4, 0x3800000, URZ, 0xfc, !UPT ;  /* 0x0380000004047892 */ /* 0x000fe2000f8efc3f */
[----:B------:R-:W-:Y:S01]  /*aa80*/  SHF.R.U64 R122, R122, 0x3, RZ ;  /* 0x000000037a7a7819 */ /* 0x000fe200000012ff */
[----:B--2---:R-:W-:Y:S01]  /*aa90*/  FADD.FTZ R5, R5, R4 ;  /* 0x0000000405057221 */ /* 0x004fe20000010000 */
[----:B------:R-:W-:Y:S01]  /*aaa0*/  LOP3.LUT R20, R21, 0x380, RZ, 0xc0, !PT ;  /* 0x0000038015147812 */ /* 0x000fe200078ec0ff */
[----:B------:R-:W-:Y:S01]  /*aab0*/  UIMAD UR4, UR38, 0xa80, UR4 ;  /* 0x00000a80260478a4 */ /* 0x000fe2000f8e0204 */
[----:B------:R-:W-:Y:S01]  /*aac0*/  LOP3.LUT R120, R120, R121, RZ, 0x3c, !PT ;  /* 0x0000007978787212 */ /* 0x000fe200078e3cff */
[----:B---3--:R-:W-:Y:S01]  /*aad0*/  FADD.FTZ R7, R10, R3 ;  /* 0x000000030a077221 */ /* 0x008fe20000010000 */
[----:B------:R-:W-:Y:S01]  /*aae0*/  LOP3.LUT R122, R122, R123, RZ, 0x3c, !PT ;  /* 0x0000007b7a7a7212 */ /* 0x000fe200078e3cff */
[----:B------:R-:W-:Y:S01]  /*aaf0*/  UIADD3 UR6, UR4, 0x80, URZ ;  /* 0x0000008004067890 */ /* 0x000fe2000fffe03f */
[----:B------:R-:W-:Y:S01]  /*ab00*/  IADD3.X R121, RZ, R19, RZ, P6, !PT ;  /* 0x00000013ff797210 */ /* 0x000fe200037fe4ff */
[----:B------:R-:W-:Y:S01]  /*ab10*/  IMAD.X R123, RZ, RZ, R19, P0 ;  /* 0x000000ffff7b7224 */ /* 0x000fe200000e0613 */
[----:B------:R-:W-:Y:S01]  /*ab20*/  UMOV UR10, UR4 ;  /* 0x00000004000a7c82 */ /* 0x000fe20008000000 */
[----:B------:R-:W-:Y:S01]  /*ab30*/  SHF.R.U64 R20, R20, 0x3, RZ ;  /* 0x0000000314147819 */ /* 0x000fe200000012ff */
[----:B------:R-:W-:Y:S01]  /*ab40*/  HGMMA.64x192x16.F32 R24, R200, gdesc[UR8].tnspB, R24, gsb0 ;  /* 0x42e00008c8187df0 */ /* 0x000fe20008000818 */
[----:B------:R-:W-:Y:S01]  /*ab50*/  UMOV UR11, 0x40000040 ;  /* 0x40000040000b7882 */ /* 0x000fe20000000000 */
[----:B------:R-:W-:Y:S01]  /*ab60*/  UMOV UR10, UR6 ;  /* 0x00000006000a7c82 */ /* 0x000fe20008000000 */
[----:B------:R-:W-:Y:S01]  /*ab70*/  UIADD3 UR6, UR4, 0x100, URZ ;  /* 0x0000010004067890 */ /* 0x000fe2000fffe03f */
[C---:B------:R-:W-:Y:S01]  /*ab80*/  IADD3 R4, P6, R18.reuse, 0x8040, RZ ;  /* 0x0000804012047810 */ /* 0x040fe20007fde0ff */
[----:B-1----:R-:W-:Y:S01]  /*ab90*/  SHFL.BFLY PT, R0, R5, 0x1, 0x1f ;  /* 0x0c201f0005007f89 */ /* 0x002fe200000e0000 */
[----:B------:R-:W-:-:S02]  /*aba0*/  IADD3 R134, P0, R18, 0x8060, RZ ;  /* 0x0000806012867810 */ /* 0x000fc40007f1e0ff */
[----:B------:R-:W-:Y:S02]  /*abb0*/  LOP3.LUT R20, R20, R21, RZ, 0x3c, !PT ;  /* 0x0000001514147212 */ /* 0x000fe400078e3cff */
[----:B------:R-:W-:Y:S02]  /*abc0*/  LOP3.LUT R11, R4, 0x380, RZ, 0xc0, !PT ;  /* 0x00000380040b7812 */ /* 0x000fe400078ec0ff */
[----:B------:R-:W-:Y:S02]  /*abd0*/  LOP3.LUT R21, R134, 0x380, RZ, 0xc0, !PT ;  /* 0x0000038086157812 */ /* 0x000fe400078ec0ff */
[----:B------:R-:W-:Y:S02]  /*abe0*/  SHF.R.U64 R11, R11, 0x3, RZ ;  /* 0x000000030b0b7819 */ /* 0x000fe400000012ff */
[----:B------:R-:W-:Y:S02]  /*abf0*/  SHF.R.U64 R21, R21, 0x3, RZ ;  /* 0x0000000315157819 */ /* 0x000fe400000012ff */
[----:B------:R-:W-:Y:S01]  /*ac00*/  LOP3.LUT R10, R11, R4, RZ, 0x3c, !PT ;  /* 0x000000040b0a7212 */ /* 0x000fe200078e3cff */
[--C-:B------:R-:W-:Y:S01]  /*ac10*/  IMAD.X R11, RZ, RZ, R19.reuse, P6 ;  /* 0x000000ffff0b7224 */ /* 0x100fe200030e0613 */
[----:B------:R-:W-:Y:S01]  /*ac20*/  LOP3.LUT R4, R21, R134, RZ, 0x3c, !PT ;  /* 0x0000008615047212 */ /* 0x000fe200078e3cff */
[----:B------:R-:W-:Y:S01]  /*ac30*/  IMAD.X R21, RZ, RZ, R19, P4 ;  /* 0x000000ffff157224 */ /* 0x000fe200020e0613 */
[----:B------:R-:W1:Y:S01]  /*ac40*/  SHFL.BFLY PT, R134, R7, 0x1, 0x1f ;  /* 0x0c201f0007867f89 */ /* 0x000e6200000e0000 */
[----:B------:R-:W-:-:S02]  /*ac50*/  IADD3 R127, P3, R18, 0x20, RZ ;  /* 0x00000020127f7810 */ /* 0x000fc40007f7e0ff */
[----:B------:R-:W-:Y:S02]  /*ac60*/  LOP3.LUT R125, R18, 0x380, RZ, 0xc0, !PT ;  /* 0x00000380127d7812 */ /* 0x000fe400078ec0ff */
[----:B------:R-:W-:Y:S02]  /*ac70*/  LOP3.LUT R126, R127, 0x380, RZ, 0xc0, !PT ;  /* 0x000003807f7e7812 */ /* 0x000fe400078ec0ff */
[----:B------:R-:W-:Y:S02]  /*ac80*/  SHF.R.U64 R125, R125, 0x3, RZ ;  /* 0x000000037d7d7819 */ /* 0x000fe400000012ff */
[----:B------:R-:W-:Y:S02]  /*ac90*/  SHF.R.U64 R126, R126, 0x3, RZ ;  /* 0x000000037e7e7819 */ /* 0x000fe400000012ff */
[----:B------:R-:W-:Y:S02]  /*aca0*/  IADD3 R131, P2, R18, 0x4040, RZ ;  /* 0x0000404012837810 */ /* 0x000fe40007f5e0ff */
[----:B------:R-:W-:-:S02]  /*acb0*/  LOP3.LUT R126, R126, R127, RZ, 0x3c, !PT ;  /* 0x0000007f7e7e7212 */ /* 0x000fc400078e3cff */
[C---:B------:R-:W-:Y:S02]  /*acc0*/  IADD3 R15, P5, R18.reuse, 0x60, RZ ;  /* 0x00000060120f7810 */ /* 0x040fe40007fbe0ff */
[----:B------:R-:W-:Y:S02]  /*acd0*/  IADD3.X R127, RZ, R19, RZ, P3, !PT ;  /* 0x00000013ff7f7210 */ /* 0x000fe40001ffe4ff */
[----:B------:R-:W-:Y:S02]  /*ace0*/  IADD3 R129, P3, R18, 0x4060, RZ ;  /* 0x0000406012817810 */ /* 0x000fe40007f7e0ff */
[----:B------:R-:W-:Y:S01]  /*acf0*/  LOP3.LUT R124, R125, R18, RZ, 0x3c, !PT ;  /* 0x000000127d7c7212 */ /* 0x000fe200078e3cff */
[----:B------:R-:W-:Y:S01]  /*ad00*/  IMAD.MOV.U32 R125, RZ, RZ, R19 ;  /* 0x000000ffff7d7224 */ /* 0x000fe200078e0013 */
[----:B------:R-:W-:Y:S01]  /*ad10*/  LOP3.LUT R130, R131, 0x380, RZ, 0xc0, !PT ;  /* 0x0000038083827812 */ /* 0x000fe200078ec0ff */
[----:B-1----:R-:W-:Y:S01]  /*ad20*/  FADD.FTZ R134, R7, R134 ;  /* 0x0000008607867221 */ /* 0x002fe20000010000 */
[----:B------:R-:W-:-:S02]  /*ad30*/  LOP3.LUT R14, R15, 0x380, RZ, 0xc0, !PT ;  /* 0x000003800f0e7812 */ /* 0x000fc400078ec0ff */
[----:B------:R-:W-:Y:S02]  /*ad40*/  LOP3.LUT R128, R129, 0x380, RZ, 0xc0, !PT ;  /* 0x0000038081807812 */ /* 0x000fe400078ec0ff */
[----:B------:R-:W-:Y:S02]  /*ad50*/  SHF.R.U64 R130, R130, 0x3, RZ ;  /* 0x0000000382827819 */ /* 0x000fe400000012ff */
[----:B------:R-:W-:Y:S01]  /*ad60*/  MOV R125, R124 ;  /* 0x0000007c007d7202 */ /* 0x000fe20000000f00 */
[----:B------:R-:W-:Y:S01]  /*ad70*/  FADD.FTZ R124, R5, R0 ;  /* 0x00000000057c7221 */ /* 0x000fe20000010000 */
[----:B------:R-:W-:Y:S01]  /*ad80*/  SHF.R.U64 R14, R14, 0x3, RZ ;  /* 0x000000030e0e7819 */ /* 0x000fe200000012ff */
[----:B------:R-:W-:Y:S01]  /*ad90*/  IMAD.X R5, RZ, RZ, R19, P0 ;  /* 0x000000ffff057224 */ /* 0x000fe200000e0613 */
[----:B------:R-:W-:Y:S02]  /*ada0*/  FSETP.NE.FTZ.AND P4, PT, R134, RZ, PT ;  /* 0x000000ff8600720b */ /* 0x000fe40003f95000 */
[----:B------:R-:W-:-:S02]  /*adb0*/  SHF.R.U64 R128, R128, 0x3, RZ ;  /* 0x0000000380807819 */ /* 0x000fc400000012ff */
[----:B------:R-:W-:Y:S02]  /*adc0*/  LOP3.LUT R130, R130, R131, RZ, 0x3c, !PT ;  /* 0x0000008382827212 */ /* 0x000fe400078e3cff */
[----:B------:R-:W-:Y:S01]  /*add0*/  LOP3.LUT R14, R14, R15, RZ, 0x3c, !PT ;  /* 0x0000000f0e0e7212 */ /* 0x000fe200078e3cff */
[--C-:B------:R-:W-:Y:S01]  /*ade0*/  IMAD.X R15, RZ, RZ, R19.reuse, P5 ;  /* 0x000000ffff0f7224 */ /* 0x100fe200028e0613 */
[----:B------:R-:W-:Y:S02]  /*adf0*/  IADD3.X R131, RZ, R19, RZ, P2, !PT ;  /* 0x00000013ff837210 */ /* 0x000fe400017fe4ff */
[----:B------:R-:W-:Y:S01]  /*ae00*/  LOP3.LUT R128, R128, R129, RZ, 0x3c, !PT ;  /* 0x0000008180807212 */ /* 0x000fe200078e3cff */
[----:B------:R-:W-:Y:S01]  /*ae10*/  IMAD.X R129, RZ, RZ, R19, P3 ;  /* 0x000000ffff817224 */ /* 0x000fe200018e0613 */
[----:B------:R-:W-:Y:S02]  /*ae20*/  FSETP.NE.FTZ.AND P2, PT, R124, RZ, PT ;  /* 0x000000ff7c00720b */ /* 0x000fe40003f55000 */
[----:B------:R-:W-:-:S02]  /*ae30*/  MOV R15, R14 ;  /* 0x0000000e000f7202 */ /* 0x000fc40000000f00 */
[----:B------:R-:W-:Y:S02]  /*ae40*/  MOV R120, R120 ;  /* 0x0000007800787202 */ /* 0x000fe40000000f00 */
[----:B------:R-:W-:Y:S02]  /*ae50*/  MOV R14, R128 ;  /* 0x00000080000e7202 */ /* 0x000fe40000000f00 */
[----:B------:R-:W-:Y:S02]  /*ae60*/  CS2R R128, SRZ ;  /* 0x0000000000807805 */ /* 0x000fe4000001ff00 */
[----:B------:R-:W-:Y:S02]  /*ae70*/  MOV R121, R10 ;  /* 0x0000000a00797202 */ /* 0x000fe40000000f00 */
[----:B------:R-:W1:Y:S01]  /*ae80*/  @P4 MUFU.LG2 R10, R134 ;  /* 0x00000086000a4308 */ /* 0x000e620000000c00 */
[----:B------:R-:W-:Y:S02]  /*ae90*/  R2UR UR5, R205 ;  /* 0x00000000cd0572ca */ /* 0x000fe400000e0000 */
[----:B------:R-:W-:Y:S01]  /*aea0*/  MOV R11, UR7 ;  /* 0x00000007000b7c02 */ /* 0x000fe20008000f00 */
[----:B------:R-:W-:Y:S01]  /*aeb0*/  ULDC UR7, c[0x0][0xa88] ;  /* 0x0002a20000077ab9 */ /* 0x000fe20000000800 */
[----:B------:R-:W-:-:S02]  /*aec0*/  R2UR UR12, R204 ;  /* 0x00000000cc0c72ca */ /* 0x000fc400000e0000 */
[----:B------:R-:W-:Y:S01]  /*aed0*/  @!P1 IADD3 R11, R11, 0x36860, RZ ;  /* 0x000368600b0b9810 */ /* 0x000fe20007ffe0ff */
[----:B------:R-:W-:Y:S01]  /*aee0*/  @P2 MUFU.RCP R129, R124 ;  /* 0x0000007c00812308 */ /* 0x000fe20000001000 */
[----:B------:R-:W-:Y:S02]  /*aef0*/  IADD3 R13, P5, R18, 0x8020, RZ ;  /* 0x00008020120d7810 */ /* 0x000fe40007fbe0ff */
[----:B------:R-:W-:Y:S01]  /*af00*/  MOV R0, R130 ;  /* 0x0000008200007202 */ /* 0x000fe20000000f00 */
[----:B------:R-:W-:Y:S01]  /*af10*/  @P4 FMUL.FTZ R131, R6, 0.69314718246459960938 ;  /* 0x3f31721806834820 */ /* 0x000fe20000410000 */
[----:B------:R-:W-:Y:S01]  /*af20*/  @!P1 PRMT R11, RZ, 0x654, R11 ;  /* 0x00000654ff0b9816 */ /* 0x000fe2000000000b */
[----:B------:R-:W-:Y:S01]  /*af30*/  UIADD3 UR34, -UR5, URZ, URZ ;  /* 0x0000003f05227290 */ /* 0x000fe2000fffe13f */
[----:B------:R-:W-:Y:S01]  /*af40*/  LOP3.LUT R12, R13, 0x380, RZ, 0xc0, !PT ;  /* 0x000003800d0c7812 */ /* 0x000fe200078ec0ff */
[----:B------:R2:W3:Y:S01]  /*af50*/  @P2 MUFU.LG2 R7, R124 ;  /* 0x0000007c00072308 */ /* 0x0004e20000000c00 */
[----:B-1----:R-:W-:Y:S01]  /*af60*/  @P4 FMUL.FTZ R10, R10, 0.69314718246459960938 ;  /* 0x3f3172180a0a4820 */ /* 0x002fe20000410000 */
[----:B------:R-:W-:Y:S01]  /*af70*/  MOV R122, R122 ;  /* 0x0000007a007a7202 */ /* 0x000fe20000000f00 */
[----:B------:R-:W-:Y:S01]  /*af80*/  IMAD.MOV.U32 R123, RZ, RZ, -0x800000 ;  /* 0xff800000ff7b7424 */ /* 0x000fe200078e00ff */
[----:B------:R-:W-:-:S02]  /*af90*/  SHF.R.U64 R12, R12, 0x3, RZ ;  /* 0x000000030c0c7819 */ /* 0x000fc400000012ff */
[----:B------:R-:W-:Y:S02]  /*afa0*/  MOV R20, R20 ;  /* 0x0000001400147202 */ /* 0x000fe40000000f00 */
[----:B------:R-:W1:Y:S01]  /*afb0*/  @P4 MUFU.RCP R128, R134 ;  /* 0x0000008600804308 */ /* 0x000e620000001000 */
[----:B------:R-:W-:Y:S02]  /*afc0*/  LOP3.LUT R12, R12, R13, RZ, 0x3c, !PT ;  /* 0x0000000d0c0c7212 */ /* 0x000fe400078e3cff */
[----:B--2---:R-:W-:Y:S01]  /*afd0*/  MOV R124, R4 ;  /* 0x00000004007c7202 */ /* 0x004fe20000000f00 */
[----:B------:R-:W-:Y:S01]  /*afe0*/  @P2 FMUL.FTZ R5, R6, 0.69314718246459960938 ;  /* 0x3f31721806052820 */ /* 0x000fe20000410000 */
[----:B------:R-:W-:Y:S02]  /*aff0*/  IADD3.X R13, RZ, R19, RZ, P5, !PT ;  /* 0x00000013ff0d7210 */ /* 0x000fe40002ffe4ff */
[----:B------:R-:W-:Y:S01]  /*b000*/  MOV R127, R126 ;  /* 0x0000007e007f7202 */ /* 0x000fe20000000f00 */
[----:B---3--:R-:W-:Y:S01]  /*b010*/  @P2 FMUL.FTZ R4, R7, 0.69314718246459960938 ;  /* 0x3f31721807042820 */ /* 0x008fe20000410000 */
[----:B------:R-:W-:-:S02]  /*b020*/  MOV R21, R12 ;  /* 0x0000000c00157202 */ /* 0x000fc40000000f00 */
[----:B------:R-:W-:Y:S01]  /*b030*/  MOV R3, R132 ;  /* 0x0000008400037202 */ /* 0x000fe20000000f00 */
[----:B------:R-:W-:Y:S01]  /*b040*/  @P2 FFMA.FTZ R123, R5, R8, R4 ;  /* 0x00000008057b2223 */ /* 0x000fe20000010004 */
[----:B------:R-:W-:Y:S01]  /*b050*/  LOP3.LUT P0, RZ, R23, 0x3, RZ, 0xc0, !PT ;  /* 0x0000000317ff7812 */ /* 0x000fe2000780c0ff */
[----:B------:R-:W-:Y:S02]  /*b060*/  WARPGROUP.DEPBAR.LE gsb0, 0x0 ;  /* 0x00008000000079c5 */ /* 0x000fe40000010000 */
[----:B------:R-:W-:-:S06]  /*b070*/  WARPGROUP.ARRIVE ;  /* 0x00000000000079c5 */ /* 0x000fcc0000000000 */
[----:B------:R-:W-:Y:S01]  /*b080*/  HGMMA.64x192x16.F32 R24, R196, gdesc[UR8].tnspB, R24, gsb0 ;  /* 0x42e00008c4187df0 */ /* 0x000fe20008000818 */
[----:B------:R-:W-:Y:S01]  /*b090*/  UMOV UR10, UR6 ;  /* 0x00000006000a7c82 */ /* 0x000fe20008000000 */
[----:B------:R-:W-:Y:S01]  /*b0a0*/  UMOV UR11, 0x40000040 ;  /* 0x40000040000b7882 */ /* 0x000fe20000000000 */
[----:B------:R-:W-:Y:S01]  /*b0b0*/  UIADD3 UR6, UR4, 0x180, URZ ;  /* 0x0000018004067890 */ /* 0x000fe2000fffe03f */
[----:B------:R-:W-:Y:S02]  /*b0c0*/  WARPGROUP.DEPBAR.LE gsb0, 0x0 ;  /* 0x00008000000079c5 */ /* 0x000fe40000010000 */
[----:B------:R-:W-:-:S14]  /*b0d0*/  WARPGROUP.ARRIVE ;  /* 0x00000000000079c5 */ /* 0x000fdc0000000000 */
        /* <DEDUP_REMOVED lines=9> */
[----:B------:R-:W-:Y:S02]  /*b170*/  UIADD3 UR6, UR4, 0x280, URZ ;  /* 0x0000028004067890 */ /* 0x000fe4000fffe03f */
[----:B------:R-:W-:Y:S01]  /*b180*/  UIADD3 UR4, UR4, 0x300, URZ ;  /* 0x0000030004047890 */ /* 0x000fe2000fffe03f */
[----:B------:R-:W-:Y:S02]  /*b190*/  WARPGROUP.DEPBAR.LE gsb0, 0x0 ;  /* 0x00008000000079c5 */ /* 0x000fe40000010000 */
[----:B------:R-:W-:-:S12]  /*b1a0*/  WARPGROUP.ARRIVE ;  /* 0x00000000000079c5 */ /* 0x000fd80000000000 */
[----:B------:R-:W-:Y:S01]  /*b1b0*/  HGMMA.64x192x16.F32 R24, R184, gdesc[UR8].tnspB, R24, gsb0 ;  /* 0x42e00008b8187df0 */ /* 0x000fe20008000818 */
[----:B------:R-:W-:Y:S01]  /*b1c0*/  UMOV UR10, UR6 ;  /* 0x00000006000a7c82 */ /* 0x000fe20008000000 */
[----:B------:R-:W-:Y:S01]  /*b1d0*/  UMOV UR11, 0x40000040 ;  /* 0x40000040000b7882 */ /* 0x000fe20000000000 */
[----:B------:R-:W-:Y:S02]  /*b1e0*/  WARPGROUP.DEPBAR.LE gsb0, 0x0 ;  /* 0x00008000000079c5 */ /* 0x000fe40000010000 */
[----:B------:R-:W-:-:S15]  /*b1f0*/  WARPGROUP.ARRIVE ;  /* 0x00000000000079c5 */ /* 0x000fde0000000000 */
[----:B------:R-:W-:Y:S01]  /*b200*/  HGMMA.64x192x16.F32 R24, R180, gdesc[UR8].tnspB, R24, gsb0 ;  /* 0x42e00008b4187df0 */ /* 0x000fe20008000818 */
[----:B------:R-:W-:Y:S01]  /*b210*/  UMOV UR10, UR4 ;  /* 0x00000004000a7c82 */ /* 0x000fe20008000000 */
[----:B------:R-:W-:Y:S01]  /*b220*/  UMOV UR11, 0x40000040 ;  /* 0x40000040000b7882 */ /* 0x000fe20000000000 */
[----:B------:R-:W-:Y:S02]  /*b230*/  ULDC UR4, c[0x0][0xdb4] ;  /* 0x00036d0000047ab9 */ /* 0x000fe40000000800 */
[----:B------:R-:W-:-:S03]  /*b240*/  UIMAD UR35, UR4, UR35, UR5 ;  /* 0x00000023042372a4 */ /* 0x000fc6000f8e0205 */
[----:B------:R-:W-:Y:S01]  /*b250*/  ULDC UR5, c[0x0][0xda8] ;  /* 0x00036a0000057ab9 */ /* 0x000fe20000000800 */
[----:B------:R-:W-:Y:S02]  /*b260*/  USHF.R.S32.HI UR4, URZ, 0x1f, UR35 ;  /* 0x0000001f3f047899 */ /* 0x000fe40008011423 */
[----:B------:R-:W-:Y:S02]  /*b270*/  UIMAD UR34, UR5, UR34, UR12 ;  /* 0x00000022052272a4 */ /* 0x000fe4000f8e020c */
[----:B------:R-:W-:Y:S02]  /*b280*/  UIMAD UR6, UR4, UR8, URZ ;  /* 0x00000008040672a4 */ /* 0x000fe4000f8e023f */
[----:B------:R-:W-:Y:S02]  /*b290*/  UIMAD.WIDE.U32 UR4, UR35, UR8, URZ ;  /* 0x00000008230472a5 */ /* 0x000fe4000f8e003f */
[----:B------:R-:W-:Y:S02]  /*b2a0*/  UIMAD UR6, UR35, UR9, UR6 ;  /* 0x00000009230672a4 */ /* 0x000fe4000f8e0206 */
[----:B------:R-:W-:-:S02]  /*b2b0*/  USHF.L.U32 UR34, UR34, 0x7, URZ ;  /* 0x0000000722227899 */ /* 0x000fc4000800063f */
[----:B------:R-:W-:Y:S01]  /*b2c0*/  IMAD.U32 R12, RZ, RZ, UR4 ;  /* 0x00000004ff0c7e24 */ /* 0x000fe2000f8e00ff */
[----:B------:R-:W-:Y:S02]  /*b2d0*/  UIADD3 UR4, UR5, UR6, URZ ;  /* 0x0000000605047290 */ /* 0x000fe4000fffe03f */
[----:B------:R-:W-:Y:S01]  /*b2e0*/  MOV R13, UR5 ;  /* 0x00000005000d7c02 */ /* 0x000fe20008000f00 */
[----:B------:R-:W-:Y:S01]  /*b2f0*/  ULDC.64 UR12, c[0x0][0x208] ;  /* 0x00008200000c7ab9 */ /* 0x000fe20000000a00 */
[----:B------:R-:W-:Y:S02]  /*b300*/  VIADD R126, R208, UR34 ;  /* 0x00000022d07e7c36 */ /* 0x000fe40008000000 */
[----:B------:R-:W-:Y:S01]  /*b310*/  IMAD.U32 R13, RZ, RZ, UR4 ;  /* 0x00000004ff0d7e24 */ /* 0x000fe2000f8e00ff */
[----:B------:R-:W-:Y:S01]  /*b320*/  USHF.R.S32.HI UR4, URZ, 0x1f, UR36 ;  /* 0x0000001f3f047899 */ /* 0x000fe20008011424 */
[----:B------:R-:W-:-:S05]  /*b330*/  VIADD R130, R126, 0x8 ;  /* 0x000000087e827836 */ /* 0x000fca0000000000 */
[----:B------:R-:W-:Y:S02]  /*b340*/  ISETP.GE.OR P3, PT, R130, UR7, P0 ;  /* 0x0000000782007c0c */ /* 0x000fe40008766670 */
[----:B------:R-:W-:Y:S01]  /*b350*/  ISETP.GE.OR P0, PT, R126, UR7, P0 ;  /* 0x000000077e007c0c */ /* 0x000fe20008706670 */
[----:B------:R-:W-:Y:S02]  /*b360*/  WARPGROUP.DEPBAR.LE gsb0, 0x0 ;  /* 0x00008000000079c5 */ /* 0x000fe40000010000 */
[----:B------:R-:W-:-:S06]  /*b370*/  WARPGROUP.ARRIVE ;  /* 0x00000000000079c5 */ /* 0x000fcc0000000000 */
[----:B------:R-:W-:Y:S01]  /*b380*/  HGMMA.64x192x16.F32 R24, R176, gdesc[UR8].tnspB, R24, gsb0 ;  /* 0x42e00008b0187df0 */ /* 0x000fe20008000818 */
[----:B------:R-:W-:Y:S01]  /*b390*/  R2UR UR10, R17 ;  /* 0x00000000110a72ca */ /* 0x000fe200000e0000 */
[----:B------:R-:W-:Y:S02]  /*b3a0*/  IMAD.MOV.U32 R17, RZ, RZ, -0x800000 ;  /* 0xff800000ff117424 */ /* 0x000fe400078e00ff */
[----:B------:R-:W-:Y:S01]  /*b3b0*/  @P4 FFMA.FTZ R17, R131, R9, R10 ;  /* 0x0000000983114223 */ /* 0x000fe2000001000a */
[----:B------:R-:W-:Y:S02]  /*b3c0*/  WARPGROUP.DEPBAR.LE gsb0, 0x0 ;  /* 0x00008000000079c5 */ /* 0x000fe40000010000 */
[----:B------:R2:W-:Y:S01]  /*b3d0*/  @!P1 SYNCS.ARRIVE.TRANS64.RED.A1T0 RZ, [R11+URZ], RZ ;  /* 0x000000ff0bff99a7 */ /* 0x0005e2000810043f */
[-C--:B------:R-:W-:Y:S01]  /*b3e0*/  FMUL.FTZ R10, R37, R129.reuse ;  /* 0x00000081250a7220 */ /* 0x080fe20000410000 */
[-C--:B------:R-:W-:Y:S01]  /*b3f0*/  FMUL.FTZ R6, R29, R129.reuse ;  /* 0x000000811d067220 */ /* 0x080fe20000410000 */
[-C--:B------:R-:W-:Y:S01]  /*b400*/  FMUL.FTZ R7, R28, R129.reuse ;  /* 0x000000811c077220 */ /* 0x080fe20000410000 */
[-C--:B------:R-:W-:Y:S01]  /*b410*/  FMUL.FTZ R4, R25, R129.reuse ;  /* 0x0000008119047220 */ /* 0x080fe20000410000 */
[-C--:B------:R-:W-:Y:S01]  /*b420*/  FMUL.FTZ R5, R24, R129.reuse ;  /* 0x0000008118057220 */ /* 0x080fe20000410000 */
[-C--:B-1----:R-:W-:Y:S01]  /*b430*/  FMUL.FTZ R27, R27, R128.reuse ;  /* 0x000000801b1b7220 */ /* 0x082fe20000410000 */
[-C--:B------:R-:W-:Y:S01]  /*b440*/  FMUL.FTZ R26, R26, R128.reuse ;  /* 0x000000801a1a7220 */ /* 0x080fe20000410000 */
[----:B--2---:R-:W-:Y:S01]  /*b450*/  FMUL.FTZ R11, R36, R129 ;  /* 0x00000081240b7220 */ /* 0x004fe20000410000 */
[----:B------:R-:W-:Y:S01]  /*b460*/  F2FP.F16.F32.PACK_AB R6, R6, R7 ;  /* 0x000000070606723e */ /* 0x000fe200000000ff */
[----:B------:R-:W1:Y:S01]  /*b470*/  LDC.64 R36, c[0x0][0xb78] ;  /* 0x0002de00ff247b82 */ /* 0x000e620000000a00 */
[-C--:B------:R-:W-:Y:S01]  /*b480*/  FMUL.FTZ R8, R33, R129.reuse ;  /* 0x0000008121087220 */ /* 0x080fe20000410000 */
[----:B------:R-:W-:Y:S01]  /*b490*/  FMUL.FTZ R9, R32, R129 ;  /* 0x0000008120097220 */ /* 0x000fe20000410000 */
[-C--:B------:R-:W-:Y:S01]  /*b4a0*/  FMUL.FTZ R7, R31, R128.reuse ;  /* 0x000000801f077220 */ /* 0x080fe20000410000 */
[-C--:B------:R-:W-:Y:S01]  /*b4b0*/  FMUL.FTZ R30, R30, R128.reuse ;  /* 0x000000801e1e7220 */ /* 0x080fe20000410000 */
[-C--:B------:R-:W-:Y:S01]  /*b4c0*/  FMUL.FTZ R35, R35, R128.reuse ;  /* 0x0000008023237220 */ /* 0x080fe20000410000 */
[-C--:B------:R-:W-:Y:S01]  /*b4d0*/  FMUL.FTZ R34, R34, R128.reuse ;  /* 0x0000008022227220 */ /* 0x080fe20000410000 */
[-C--:B------:R-:W-:Y:S01]  /*b4e0*/  FMUL.FTZ R39, R39, R128.reuse ;  /* 0x0000008027277220 */ /* 0x080fe20000410000 */
[----:B------:R-:W-:Y:S01]  /*b4f0*/  FMUL.FTZ R38, R38, R128 ;  /* 0x0000008026267220 */ /* 0x000fe20000410000 */
[----:B------:R-:W-:Y:S01]  /*b500*/  F2FP.F16.F32.PACK_AB R4, R4, R5 ;  /* 0x000000050404723e */ /* 0x000fe200000000ff */
[-C--:B------:R-:W-:Y:S01]  /*b510*/  FMUL.FTZ R24, R41, R129.reuse ;  /* 0x0000008129187220 */ /* 0x080fe20000410000 */
[----:B------:R-:W-:Y:S01]  /*b520*/  F2FP.F16.F32.PACK_AB R5, R27, R26 ;  /* 0x0000001a1b05723e */ /* 0x000fe200000000ff */
[----:B------:R-:W-:Y:S01]  /*b530*/  FMUL.FTZ R25, R40, R129 ;  /* 0x0000008128197220 */ /* 0x000fe20000410000 */
[----:B------:R-:W-:Y:S01]  /*b540*/  F2FP.F16.F32.PACK_AB R7, R7, R30 ;  /* 0x0000001e0707723e */ /* 0x000fe200000000ff */
[----:B------:R-:W-:Y:S01]  /*b550*/  BAR.SYNC.DEFER_BLOCKING 0x1, 0x100 ;  /* 0x0044000000007b1d */ /* 0x000fe20000010000 */
[----:B------:R-:W-:Y:S01]  /*b560*/  F2FP.F16.F32.PACK_AB R8, R8, R9 ;  /* 0x000000090808723e */ /* 0x000fe200000000ff */
[----:B------:R-:W-:Y:S01]  /*b570*/  FMUL.FTZ R45, R45, R129 ;  /* 0x000000812d2d7220 */ /* 0x000fe20000410000 */
[----:B------:R-:W-:Y:S01]  /*b580*/  F2FP.F16.F32.PACK_AB R10, R10, R11 ;  /* 0x0000000b0a0a723e */ /* 0x000fe200000000ff */
[-C--:B------:R-:W-:Y:S01]  /*b590*/  FMUL.FTZ R44, R44, R129.reuse ;  /* 0x000000812c2c7220 */ /* 0x080fe20000410000 */
[----:B------:R-:W-:Y:S01]  /*b5a0*/  F2FP.F16.F32.PACK_AB R9, R35, R34 ;  /* 0x000000222309723e */ /* 0x000fe200000000ff */
[----:B------:R-:W-:Y:S01]  /*b5b0*/  FMUL.FTZ R43, R43, R128 ;  /* 0x000000802b2b7220 */ /* 0x000fe20000410000 */
[----:B------:R-:W-:Y:S01]  /*b5c0*/  F2FP.F16.F32.PACK_AB R11, R39, R38 ;  /* 0x00000026270b723e */ /* 0x000fe200000000ff */
        /* <DEDUP_REMOVED lines=19> */
[----:B------:R-:W-:Y:S01]  /*b700*/  STSM.16.M88.4 [R125], R4 ;  /* 0x000000047d007844 */ /* 0x000fe20000000200 */
        /* <DEDUP_REMOVED lines=8> */
[----:B------:R1:W-:Y:S01]  /*b790*/  STSM.16.M88.4 [R127], R8 ;  /* 0x000000087f007844 */ /* 0x0003e20000000200 */
        /* <DEDUP_REMOVED lines=16> */
[----:B-1----:R-:W-:-:S02]  /*b8a0*/  IMAD R8, R36, UR4, RZ ;  /* 0x0000000424087c24 */ /* 0x002fc4000f8e02ff */
        /* <DEDUP_REMOVED lines=36> */
[-C--:B------:R-:W-:Y:S01]  /*baf0*/  FMUL.FTZ R111, R111, R128.reuse ;  /* 0x000000806f6f7220 */ /* 0x080fe20000410000 */
[-C--:B------:R-:W-:Y:S01]  /*bb00*/  FMUL.FTZ R110, R110, R128.reuse ;  /* 0x000000806e6e7220 */ /* 0x080fe20000410000 */
[-C--:B------:R-:W-:Y:S01]  /*bb10*/  FMUL.FTZ R115, R115, R128.reuse ;  /* 0x0000008073737220 */ /* 0x080fe20000410000 */
[----:B------:R-:W-:Y:S01]  /*bb20*/  FMUL.FTZ R114, R114, R128 ;  /* 0x0000008072727220 */ /* 0x000fe20000410000 */
[----:B------:R-:W-:Y:S01]  /*bb30*/  F2FP.F16.F32.PACK_AB R4, R65, R64 ;  /* 0x000000404104723e */ /* 0x000fe200000000ff */
[----:B------:R-:W-:Y:S01]  /*bb40*/  IMAD R37, R37, UR36, R8 ;  /* 0x0000002425257c24 */ /* 0x000fe2000f8e0208 */
[----:B------:R-:W-:Y:S01]  /*bb50*/  F2FP.F16.F32.PACK_AB R5, R67, R66 ;  /* 0x000000424305723e */ /* 0x000fe200000000ff */
[-C--:B------:R-:W-:Y:S01]  /*bb60*/  FMUL.FTZ R117, R117, R129.reuse ;  /* 0x0000008175757220 */ /* 0x080fe20000410000 */
[----:B------:R-:W-:Y:S01]  /*bb70*/  F2FP.F16.F32.PACK_AB R6, R69, R68 ;  /* 0x000000444506723e */ /* 0x000fe200000000ff */
[----:B------:R-:W-:Y:S01]  /*bb80*/  FMUL.FTZ R116, R116, R129 ;  /* 0x0000008174747220 */ /* 0x000fe20000410000 */
[----:B------:R-:W-:Y:S01]  /*bb90*/  F2FP.F16.F32.PACK_AB R7, R71, R70 ;  /* 0x000000464707723e */ /* 0x000fe200000000ff */
[-C--:B------:R-:W-:Y:S01]  /*bba0*/  FMUL.FTZ R119, R119, R128.reuse ;  /* 0x0000008077777220 */ /* 0x080fe20000410000 */
[----:B------:R-:W-:Y:S01]  /*bbb0*/  FMUL.FTZ R118, R118, R128 ;  /* 0x0000008076767220 */ /* 0x000fe20000410000 */
[----:B------:R1:W-:Y:S01]  /*bbc0*/  STSM.16.M88.4 [R3], R24 ;  /* 0x0000001803007844 */ /* 0x0003e20000000200 */
[----:B------:R-:W-:Y:S01]  /*bbd0*/  F2FP.F16.F32.PACK_AB R8, R73, R72 ;  /* 0x000000484908723e */ /* 0x000fe200000000ff */
[----:B------:R-:W-:Y:S01]  /*bbe0*/  IMAD.WIDE.U32 R12, R36, UR36, R12 ;  /* 0x00000024240c7c25 */ /* 0x000fe2000f8e000c */
[----:B------:R-:W-:Y:S01]  /*bbf0*/  F2FP.F16.F32.PACK_AB R9, R75, R74 ;  /* 0x0000004a4b09723e */ /* 0x000fe200000000ff */
[----:B------:R-:W-:Y:S01]  /*bc00*/  STSM.16.M88.4 [R15], R28 ;  /* 0x0000001c0f007844 */ /* 0x000fe20000000200 */
[----:B------:R-:W-:Y:S01]  /*bc10*/  F2FP.F16.F32.PACK_AB R10, R77, R76 ;  /* 0x0000004c4d0a723e */ /* 0x000fe200000000ff */
[----:B------:R-:W-:Y:S01]  /*bc20*/  ULDC.64 UR4, c[0x0][0xb40] ;  /* 0x0002d00000047ab9 */ /* 0x000fe20000000a00 */
[----:B------:R-:W-:Y:S01]  /*bc30*/  F2FP.F16.F32.PACK_AB R11, R79, R78 ;  /* 0x0000004e4f0b723e */ /* 0x000fe200000000ff */
[----:B------:R-:W-:Y:S01]  /*bc40*/  STSM.16.M88.4 [R120], R32 ;  /* 0x0000002078007844 */ /* 0x000fe20000000200 */
[----:B------:R-:W-:-:S02]  /*bc50*/  F2FP.F16.F32.PACK_AB R88, R89, R88 ;  /* 0x000000585958723e */ /* 0x000fc400000000ff */
[----:B------:R-:W-:Y:S01]  /*bc60*/  F2FP.F16.F32.PACK_AB R89, R91, R90 ;  /* 0x0000005a5b59723e */ /* 0x000fe200000000ff */
[----:B------:R2:W-:Y:S01]  /*bc70*/  STSM.16.M88.4 [R122], R4 ;  /* 0x000000047a007844 */ /* 0x0005e20000000200 */
[----:B------:R-:W-:Y:S02]  /*bc80*/  F2FP.F16.F32.PACK_AB R96, R97, R96 ;  /* 0x000000606160723e */ /* 0x000fe400000000ff */
[----:B------:R-:W-:Y:S01]  /*bc90*/  F2FP.F16.F32.PACK_AB R90, R93, R92 ;  /* 0x0000005c5d5a723e */ /* 0x000fe200000000ff */
[----:B------:R-:W-:Y:S01]  /*bca0*/  STSM.16.M88.4 [R0], R8 ;  /* 0x0000000800007844 */ /* 0x000fe20000000200 */
[----:B-1----:R-:W-:Y:S02]  /*bcb0*/  F2FP.F16.F32.PACK_AB R24, R81, R80 ;  /* 0x000000505118723e */ /* 0x002fe400000000ff */
[----:B------:R-:W-:Y:S01]  /*bcc0*/  F2FP.F16.F32.PACK_AB R25, R83, R82 ;  /* 0x000000525319723e */ /* 0x000fe200000000ff */
[----:B------:R-:W1:Y:S01]  /*bcd0*/  SHFL.IDX PT, R0, R207, RZ, 0x1f ;  /* 0x00001fffcf007589 */ /* 0x000e6200000e0000 */
[----:B------:R-:W-:-:S02]  /*bce0*/  F2FP.F16.F32.PACK_AB R26, R85, R84 ;  /* 0x00000054551a723e */ /* 0x000fc400000000ff */
[----:B------:R-:W-:Y:S02]  /*bcf0*/  F2FP.F16.F32.PACK_AB R27, R87, R86 ;  /* 0x00000056571b723e */ /* 0x000fe400000000ff */
[----:B------:R-:W-:Y:S02]  /*bd00*/  F2FP.F16.F32.PACK_AB R91, R95, R94 ;  /* 0x0000005e5f5b723e */ /* 0x000fe400000000ff */
[----:B------:R-:W-:Y:S01]  /*bd10*/  F2FP.F16.F32.PACK_AB R97, R99, R98 ;  /* 0x000000626361723e */ /* 0x000fe200000000ff */
[----:B------:R-:W-:Y:S01]  /*bd20*/  STSM.16.M88.4 [R14], R24 ;  /* 0x000000180e007844 */ /* 0x000fe20000000200 */
[----:B------:R-:W-:Y:S02]  /*bd30*/  F2FP.F16.F32.PACK_AB R104, R105, R104 ;  /* 0x000000686968723e */ /* 0x000fe400000000ff */
[----:B------:R-:W-:Y:S01]  /*bd40*/  F2FP.F16.F32.PACK_AB R98, R101, R100 ;  /* 0x000000646562723e */ /* 0x000fe200000000ff */
[----:B------:R-:W-:Y:S01]  /*bd50*/  STSM.16.M88.4 [R20], R88 ;  /* 0x0000005814007844 */ /* 0x000fe20000000200 */
[----:B------:R-:W-:-:S02]  /*bd60*/  F2FP.F16.F32.PACK_AB R99, R103, R102 ;  /* 0x000000666763723e */ /* 0x000fc400000000ff */
[----:B------:R-:W-:Y:S02]  /*bd70*/  F2FP.F16.F32.PACK_AB R105, R107, R106 ;  /* 0x0000006a6b69723e */ /* 0x000fe400000000ff */
[----:B------:R-:W-:Y:S01]  /*bd80*/  F2FP.F16.F32.PACK_AB R112, R113, R112 ;  /* 0x000000707170723e */ /* 0x000fe200000000ff */
[----:B------:R-:W-:Y:S01]  /*bd90*/  STSM.16.M88.4 [R21], R96 ;  /* 0x0000006015007844 */ /* 0x000fe20000000200 */
[----:B------:R-:W-:Y:S02]  /*bda0*/  F2FP.F16.F32.PACK_AB R106, R109, R108 ;  /* 0x0000006c6d6a723e */ /* 0x000fe400000000ff */
[----:B------:R-:W-:Y:S02]  /*bdb0*/  F2FP.F16.F32.PACK_AB R107, R111, R110 ;  /* 0x0000006e6f6b723e */ /* 0x000fe400000000ff */
[----:B------:R-:W-:Y:S02]  /*bdc0*/  F2FP.F16.F32.PACK_AB R113, R115, R114 ;  /* 0x000000727371723e */ /* 0x000fe400000000ff */
[----:B------:R-:W-:Y:S01]  /*bdd0*/  F2FP.F16.F32.PACK_AB R114, R117, R116 ;  /* 0x000000747572723e */ /* 0x000fe200000000ff */
[----:B------:R-:W-:Y:S01]  /*bde0*/  STSM.16.M88.4 [R121], R104 ;  /* 0x0000006879007844 */ /* 0x000fe20000000200 */
[----:B------:R-:W-:-:S02]  /*bdf0*/  F2FP.F16.F32.PACK_AB R115, R119, R118 ;  /* 0x000000767773723e */ /* 0x000fc400000000ff */
[----:B------:R-:W-:Y:S02]  /*be00*/  SHF.R.S32.HI R3, RZ, 0x1f, R126 ;  /* 0x0000001fff037819 */ /* 0x000fe4000001147e */
[----:B------:R-:W-:Y:S01]  /*be10*/  IADD3 R126, P1, R126, R12, RZ ;  /* 0x0000000c7e7e7210 */ /* 0x000fe20007f3e0ff */
[----:B------:R-:W-:Y:S03]  /*be20*/  STSM.16.M88.4 [R124], R112 ;  /* 0x000000707c007844 */ /* 0x000fe60000000200 */
[----:B------:R-:W-:Y:S01]  /*be30*/  IADD3.X R3, R3, R13, R37, P1, !PT ;  /* 0x0000000d03037210 */ /* 0x000fe20000ffe425 */
[----:B------:R-:W-:Y:S01]  /*be40*/  @!PT LDS RZ, [RZ] ;  /* 0x00000000fffff984 */ /* 0x000fe20000000800 */
[----:B------:R-:W-:Y:S01]  /*be50*/  @!PT LDS RZ, [RZ] ;  /* 0x00000000fffff984 */ /* 0x000fe20000000800 */
[----:B------:R-:W-:Y:S01]  /*be60*/  @!PT LDS RZ, [RZ] ;  /* 0x00000000fffff984 */ /* 0x000fe20000000800 */
[----:B------:R3:W-:Y:S06]  /*be70*/  MEMBAR.ALL.CTA ;  /* 0x0000000000007992 */ /* 0x0007ec0000008000 */
[----:B---3--:R-:W3:Y:S02]  /*be80*/  FENCE.VIEW.ASYNC.S ;  /* 0x00000000000073c6 */ /* 0x008ee40000000000 */
[----:B---3--:R-:W-:Y:S06]  /*be90*/  BAR.ARV 0x1, 0x120 ;  /* 0x0044800000007b1d */ /* 0x008fec0000002000 */
[----:B--2---:R-:W-:Y:S01]  /*bea0*/  LEA R4, P1, R126, UR4, 0x2 ;  /* 0x000000047e047c11 */ /* 0x004fe2000f8210ff */
[----:B------:R-:W-:-:S02]  /*beb0*/  ULDC UR4, c[0x0][0xc] ;  /* 0x0000030000047ab9 */ /* 0x000fc40000000800 */
[----:B------:R-:W-:Y:S01]  /*bec0*/  UIADD3 UR10, UR4, UR10, URZ ;  /* 0x0000000a040a7290 */ /* 0x000fe2000fffe03f */
[----:B------:R-:W-:-:S05]  /*bed0*/  LEA.HI.X R5, R126, UR5, R3, 0x2, P1 ;  /* 0x000000057e057c11 */ /* 0x000fca00088f1403 */
[----:B------:R-:W-:Y:S01]  /*bee0*/  @!P0 STG.E desc[UR12][R4.64], R123 ;  /* 0x0000007b04008986 */ /* 0x000fe2000c10190c */
[----:B-1----:R-:W-:-:S03]  /*bef0*/  ISETP.NE.AND P0, PT, R0, 0x7, PT ;  /* 0x000000070000780c */ /* 0x002fc60003f05270 */
[----:B------:R1:W-:Y:S02]  /*bf00*/  @!P3 STG.E desc[UR12][R4.64+0x20], R17 ;  /* 0x000020110400b986 */ /* 0x0003e4000c10190c */
[----:B-1----:R-:W-:-:S08]  /*bf10*/  MOV R17, UR10 ;  /* 0x0000000a00117c02 */ /* 0x002fd00008000f00 */
[----:B------:R-:W-:Y:S05]  /*bf20*/  @P0 BRA `(.L_x_29) ;  /* 0x0000000000700947 */ /* 0x000fea0003800000 */
[----:B------:R-:W-:Y:S01]  /*bf30*/  BAR.SYNC.DEFER_BLOCKING 0x1, 0x120 ;  /* 0x0044800000007b1d */ /* 0x000fe20000010000 */
[----:B------:R-:W-:-:S05]  /*bf40*/  ELECT P0, URZ, PT ;  /* 0x00000000003f782f */ /* 0x000fca0003800000 */
[----:B------:R-:W-:Y:S08]  /*bf50*/  BSSY B0, `(.L_x_29) ;  /* 0x0000019000007945 */ /* 0x000ff00003800000 */
[----:B------:R-:W-:Y:S05]  /*bf60*/  @!P0 BRA `(.L_x_30) ;  /* 0x00000000005c8947 */ /* 0x000fea0003800000 */
[----:B------:R-:W-:Y:S01]  /*bf70*/  R2UR UR9, R2 ;  /* 0x00000000020972ca */ /* 0x000fe200000e0000 */
[----:B------:R-:W-:Y:S01]  /*bf80*/  ULDC.64 UR10, c[0x0][0x198] ;  /* 0x00006600000a7ab9 */ /* 0x000fe20000000a00 */
[----:B------:R-:W-:Y:S01]  /*bf90*/  UMOV UR33, URZ ;  /* 0x0000003f00217c82 */ /* 0x000fe20008000000 */
[----:B------:R-:W-:Y:S01]  /*bfa0*/  UIADD3 UR4, UP0, UR10, 0x9f0, URZ ;  /* 0x000009f00a047890 */ /* 0x000fe2000ff1e03f */
[----:B------:R-:W-:Y:S01]  /*bfb0*/  UMOV UR37, URZ ;  /* 0x0000003f00257c82 */ /* 0x000fe20008000000 */
[----:B------:R-:W-:Y:S02]  /*bfc0*/  UMOV UR7, 0x40 ;  /* 0x0000004000077882 */ /* 0x000fe40000000000 */
[----:B------:R-:W-:-:S06]  /*bfd0*/  UIADD3.X UR5, URZ, UR11, URZ, UP0, !UPT ;  /* 0x0000000b3f057290 */ /* 0x000fcc00087fe43f */
[----:B------:R-:W-:Y:S02]  /*bfe0*/  UIADD3 UR6, UR9, 0x4000, URZ ;  /* 0x0000400009067890 */ /* 0x000fe4000fffe03f */
[----:B------:R-:W-:Y:S02]  /*bff0*/  UIADD3 UR8, UR9, 0x8000, URZ ;  /* 0x0000800009087890 */ /* 0x000fe4000fffe03f */
[----:B------:R-:W-:Y:S02]  /*c000*/  UMOV UR32, UR9 ;  /* 0x0000000900207c82 */ /* 0x000fe40008000000 */
[----:B------:R1:W-:Y:S02]  /*c010*/  UTMASTG.5D [UR32], [UR4] ;  /* 0x00000020040073b5 */ /* 0x0003e40008020000 */
[----:B-1----:R-:W-:Y:S01]  /*c020*/  UMOV UR32, UR6 ;  /* 0x0000000600207c82 */ /* 0x002fe20008000000 */
[----:B------:R-:W-:Y:S01]  /*c030*/  UMOV UR33, UR7 ;  /* 0x0000000700217c82 */ /* 0x000fe20008000000 */
[----:B------:R-:W-:Y:S01]  /*c040*/  UMOV UR6, 0x80 ;  /* 0x0000008000067882 */ /* 0x000fe20000000000 */
[----:B------:R1:W-:Y:S02]  /*c050*/  UTMASTG.5D [UR32], [UR4] ;  /* 0x00000020040073b5 */ /* 0x0003e40008020000 */
[----:B-1----:R-:W-:Y:S01]  /*c060*/  UMOV UR32, UR8 ;  /* 0x0000000800207c82 */ /* 0x002fe20008000000 */
[----:B------:R-:W-:Y:S01]  /*c070*/  UMOV UR33, UR6 ;  /* 0x0000000600217c82 */ /* 0x000fe20008000000 */
[----:B------:R-:W-:Y:S01]  /*c080*/  UIADD3 UR6, UR9, 0x36820, URZ ;  /* 0x0003682009067890 */ /* 0x000fe2000fffe03f */
[----:B------:R1:W-:Y:S03]  /*c090*/  UTMASTG.5D [UR32], [UR4] ;  /* 0x00000020040073b5 */ /* 0x0003e60008020000 */
[----:B------:R-:W-:Y:S01]  /*c0a0*/  UPRMT UR6, URZ, 0x654, UR6 ;  /* 0x000006543f067896 */ /* 0x000fe20008000006 */
[----:B------:R0:W-:Y:S01]  /*c0b0*/  UTMACMDFLUSH ;  /* 0x00000000000079b7 */ /* 0x0001e20000000000 */
[----:B------:R-:W-:-:S07]  /*c0c0*/  DEPBAR.LE SB0, 0x0 ;  /* 0x000080000000791a */ /* 0x000fce0000000000 */
[----:B-1----:R-:W-:Y:S03]  /*c0d0*/  SYNCS.ARRIVE.TRANS64.RED.A1T0 RZ, [UR6], RZ ;  /* 0x000000ffffff79a7 */ /* 0x002fe60008100406 */
.L_x_30:
[----:B------:R-:W-:Y:S05]  /*c0e0*/  BSYNC B0 ;  /* 0x0000000000007941 */ /* 0x000fea0003800000 */
.L_x_29:
[----:B------:R-:W1:Y:S01]  /*c0f0*/  LDC R0, c[0x0][0xda4] ;  /* 0x00036900ff007b82 */ /* 0x000e620000000800 */
[----:B------:R-:W-:Y:S01]  /*c100*/  R2UR UR4, R22 ;  /* 0x00000000160472ca */ /* 0x000fe200000e0000 */
[----:B------:R-:W-:Y:S01]  /*c110*/  UIADD3 UR38, UR38, 0x1, URZ ;  /* 0x0000000126267890 */ /* 0x000fe2000fffe03f */
[----:B------:R-:W-:Y:S02]  /*c120*/  R2UR UR6, R17 ;  /* 0x00000000110672ca */ /* 0x000fe400000e0000 */
[----:B------:R-:W-:Y:S01]  /*c130*/  R2UR UR5, R16 ;  /* 0x00000000100572ca */ /* 0x000fe200000e0000 */
[----:B------:R-:W-:-:S04]  /*c140*/  UISETP.NE.AND UP0, UPT, UR38, 0x2, UPT ;  /* 0x000000022600788c */ /* 0x000fc8000bf05270 */
[----:B------:R-:W-:-:S04]  /*c150*/  USEL UR38, UR38, URZ, UP0 ;  /* 0x0000003f26267287 */ /* 0x000fc80008000000 */
[----:B------:R-:W-:-:S06]  /*c160*/  UIADD3 UR4, UR4, 0x1, URZ ;  /* 0x0000000104047890 */ /* 0x000fcc000fffe03f */
[----:B------:R-:W-:Y:S01]  /*c170*/  IMAD.U32 R22, RZ, RZ, UR4 ;  /* 0x00000004ff167e24 */ /* 0x000fe2000f8e00ff */
[----:B------:R-:W-:Y:S01]  /*c180*/  USEL UR4, URZ, 0x1, UP0 ;  /* 0x000000013f047887 */ /* 0x000fe20008000000 */
[----:B-1----:R-:W-:-:S03]  /*c190*/  ISETP.LE.AND P0, PT, R0, UR6, PT ;  /* 0x0000000600007c0c */ /* 0x002fc6000bf03270 */
[----:B------:R-:W-:-:S06]  /*c1a0*/  ULOP3.LUT UR5, UR5, UR4, URZ, 0x3c, !UPT ;  /* 0x0000000405057292 */ /* 0x000fcc000f8e3c3f */
[----:B------:R-:W-:-:S04]  /*c1b0*/  IMAD.U32 R16, RZ, RZ, UR5 ;  /* 0x00000005ff107e24 */ /* 0x000fc8000f8e00ff */
[----:B------:R-:W-:Y:S05]  /*c1c0*/  @!P0 BRA `(.L_x_31) ;  /* 0xffffff4800f88947 */ /* 0x000fea000383ffff */
[----:B------:R-:W-:Y:S05]  /*c1d0*/  EXIT ;  /* 0x000000000000794d */ /* 0x000fea0003800000 */
.L_x_7:
[----:B------:R-:W-:-:S08]  /*c1e0*/  NOP ;  /* 0x0000000000007918 */ /* 0x000fd00000000000 */
[----:B-1----:R-:W1:-:S00]  /*c1f0*/  USETMAXREG.DEALLOC.CTAPOOL 0x18 ;  /* 0x00000018000079c8 */ /* 0x002e4000080e0500 */
[----:B-1----:R-:W-:-:S06]  /*c200*/  LOP3.LUT R0, R0, 0x3, RZ, 0xc0, !PT ;  /* 0x0000000300007812 */ /* 0x002fcc00078ec0ff */
[----:B------:R-:W1:Y:S02]  /*c210*/  SHFL.IDX PT, R0, R0, RZ, 0x1f ;  /* 0x00001fff00007589 */ /* 0x000e6400000e0000 */
[----:B-1----:R-:W-:-:S13]  /*c220*/  ISETP.NE.AND P0, PT, R0, RZ, PT ;  /* 0x000000ff0000720c */ /* 0x002fda0003f05270 */
[----:B------:R-:W-:Y:S05]  /*c230*/  @P0 EXIT ;  /* 0x000000000000094d */ /* 0x000fea0003800000 */
[----:B------:R-:W1:Y:S01]  /*c240*/  S2UR UR4, SR_CTAID.X ;  /* 0x00000000000479c3 */ /* 0x000e620000002500 */
[----:B------:R-:W-:Y:S01]  /*c250*/  MOV R16, RZ ;  /* 0x000000ff00107202 */ /* 0x000fe20000000f00 */
[----:B------:R-:W-:Y:S02]  /*c260*/  IMAD.MOV.U32 R2, RZ, RZ, 0x1 ;  /* 0x00000001ff027424 */ /* 0x000fe400078e00ff */
[----:B------:R-:W-:-:S04]  /*c270*/  IMAD.MOV.U32 R17, RZ, RZ, 0x1 ;  /* 0x00000001ff117424 */ /* 0x000fc800078e00ff */
[----:B------:R-:W1:Y:S02]  /*c280*/  LDC R0, c[0x0][0xda4] ;  /* 0x00036900ff007b82 */ /* 0x000e640000000800 */
[----:B-1----:R-:W-:-:S13]  /*c290*/  ISETP.LE.AND P0, PT, R0, UR4, PT ;  /* 0x0000000400007c0c */ /* 0x002fda000bf03270 */
[----:B------:R-:W-:Y:S05]  /*c2a0*/  @P0 BRA `(.L_x_32) ;  /* 0x0000002c00b40947 */ /* 0x000fea0003800000 */
[----:B------:R-:W-:Y:S01]  /*c2b0*/  MOV R0, UR4 ;  /* 0x0000000400007c02 */ /* 0x000fe20008000f00 */
[----:B------:R-:W-:Y:S01]  /*c2c0*/  IMAD.MOV.U32 R16, RZ, RZ, RZ ;  /* 0x000000ffff107224 */ /* 0x000fe200078e00ff */
[----:B------:R-:W-:Y:S01]  /*c2d0*/  ULDC.64 UR36, c[0x0][0x198] ;  /* 0x0000660000247ab9 */ /* 0x000fe20000000a00 */
[----:B------:R-:W-:Y:S01]  /*c2e0*/  IMAD.MOV.U32 R17, RZ, RZ, 0x1 ;  /* 0x00000001ff117424 */ /* 0x000fe200078e00ff */
[----:B------:R-:W-:Y:S01]  /*c2f0*/  ULDC UR38, c[0x0][0xc] ;  /* 0x0000030000267ab9 */ /* 0x000fe20000000800 */
[----:B------:R1:W-:Y:S04]  /*c300*/  STL [R1+0x10], R0 ;  /* 0x0000100001007387 */ /* 0x0003e80000100800 */
[----:B------:R1:W-:Y:S02]  /*c310*/  STL [R1+0x18], RZ ;  /* 0x000018ff01007387 */ /* 0x0003e40000100800 */
.L_x_76:
[----:B------:R-:W2:Y:S01]  /*c320*/  LDL R4, [R1+0x10] ;  /* 0x0000100001047983 */ /* 0x000ea20000100800 */
[----:B-1----:R-:W1:Y:S01]  /*c330*/  LDC R0, c[0x0][0xda8] ;  /* 0x00036a00ff007b82 */ /* 0x002e620000000800 */
[----:B------:R-:W-:Y:S05]  /*c340*/  YIELD ;  /* 0x0000000000007946 */ /* 0x000fea0003800000 */
[----:B------:R-:W3:Y:S01]  /*c350*/  S2R R5, SR_CgaCtaId ;  /* 0x0000000000057919 */ /* 0x000ee20000008800 */
[----:B------:R-:W-:Y:S02]  /*c360*/  ULDC.64 UR4, c[0x0][0x3f8] ;  /* 0x0000fe0000047ab9 */ /* 0x000fe40000000a00 */
[----:B------:R-:W-:-:S03]  /*c370*/  UISETP.NE.U32.AND UP0, UPT, UR4, URZ, UPT ;  /* 0x0000003f0400728c */ /* 0x000fc6000bf05070 */
[----:B------:R-:W-:Y:S01]  /*c380*/  ULDC UR4, c[0x0][0x404] ;  /* 0x0001010000047ab9 */ /* 0x000fe20000000800 */
[----:B------:R-:W-:-:S04]  /*c390*/  UISETP.NE.AND.EX UP0, UPT, UR5, URZ, UPT, UP0 ;  /* 0x0000003f0500728c */ /* 0x000fc8000bf05300 */
[----:B------:R-:W-:Y:S01]  /*c3a0*/  USEL UR4, UR4, 0x1, UP0 ;  /* 0x0000000104047887 */ /* 0x000fe20008000000 */
[----:B-1----:R-:W-:Y:S02]  /*c3b0*/  ISETP.NE.AND P0, PT, R0, 0x1, PT ;  /* 0x000000010000780c */ /* 0x002fe40003f05270 */
[----:B------:R-:W1:Y:S11]  /*c3c0*/  LDC R0, c[0x0][0xdb4] ;  /* 0x00036d00ff007b82 */ /* 0x000e760000000800 */
[----:B------:R-:W2:Y:S08]  /*c3d0*/  @P0 LDC R2, c[0x0][0xdac] ;  /* 0x00036b00ff020b82 */ /* 0x000eb00000000800 */
[----:B------:R-:W4:Y:S01]  /*c3e0*/  @P0 LDC R3, c[0x0][0xdb0] ;  /* 0x00036c00ff030b82 */ /* 0x000f220000000800 */
[----:B-1----:R-:W-:Y:S01]  /*c3f0*/  ISETP.NE.AND P1, PT, R0, 0x1, PT ;  /* 0x000000010000780c */ /* 0x002fe20003f25270 */
[----:B--2---:R-:W-:Y:S01]  /*c400*/  @P0 IMAD.HI.U32 R2, R4, R2, RZ ;  /* 0x0000000204020227 */ /* 0x004fe200078e00ff */
[----:B------:R-:W-:-:S05]  /*c410*/  MOV R6, R4 ;  /* 0x0000000400067202 */ /* 0x000fca0000000f00 */
[----:B------:R-:W1:Y:S01]  /*c420*/  LDC R4, c[0x0][0x2e0] ;  /* 0x0000b800ff047b82 */ /* 0x000e620000000800 */
[----:B----4-:R-:W-:-:S05]  /*c430*/  @P0 SHF.R.U32.HI R6, RZ, R3, R2 ;  /* 0x00000003ff060219 */ /* 0x010fca0000011602 */
[----:B------:R-:W-:Y:S02]  /*c440*/  IMAD.MOV.U32 R19, RZ, RZ, R6 ;  /* 0x000000ffff137224 */ /* 0x000fe400078e0006 */
[----:B------:R-:W2:Y:S01]  /*c450*/  @P1 LDC.64 R2, c[0x0][0xdb8] ;  /* 0x00036e00ff021b82 */ /* 0x000ea20000000a00 */
[----:B------:R4:W-:Y:S01]  /*c460*/  STL [R1+0x8], R6 ;  /* 0x0000080601007387 */ /* 0x0009e20000100800 */
[----:B-1----:R-:W-:-:S05]  /*c470*/  IMAD R8, R4, UR4, RZ ;  /* 0x0000000404087c24 */ /* 0x002fca000f8e02ff */
[----:B------:R4:W-:Y:S01]  /*c480*/  STL [R1+0x14], R8 ;  /* 0x0000140801007387 */ /* 0x0009e20000100800 */
[----:B--2---:R-:W-:-:S05]  /*c490*/  @P1 IMAD.HI.U32 R2, R6, R2, RZ ;  /* 0x0000000206021227 */ /* 0x004fca00078e00ff */
[----:B------:R-:W-:Y:S01]  /*c4a0*/  @P1 SHF.R.U32.HI R19, RZ, R3, R2 ;  /* 0x00000003ff131219 */ /* 0x000fe20000011602 */
[----:B------:R-:W-:Y:S01]  /*c4b0*/  VIADD R3, R8, 0x6f ;  /* 0x0000006f08037836 */ /* 0x000fe20000000000 */
[----:B------:R-:W-:-:S04]  /*c4c0*/  MOV R2, 0x400 ;  /* 0x0000040000027802 */ /* 0x000fc80000000f00 */
[----:B---3--:R-:W-:Y:S02]  /*c4d0*/  LEA R7, R5, R2, 0x18 ;  /* 0x0000000205077211 */ /* 0x008fe400078ec0ff */
[----:B------:R-:W-:-:S03]  /*c4e0*/  MOV R2, RZ ;  /* 0x000000ff00027202 */ /* 0x000fc60000000f00 */
[----:B------:R-:W-:Y:S01]  /*c4f0*/  VIADD R4, R7, 0x21400 ;  /* 0x0002140007047836 */ /* 0x000fe20000000000 */
[----:B------:R4:W-:Y:S01]  /*c500*/  STL [R1+0x4], R7 ;  /* 0x0000040701007387 */ /* 0x0009e20000100800 */
[----:B------:R-:W-:-:S03]  /*c510*/  IMAD.HI R2, R3, -0x6db6db6d, R2 ;  /* 0x9249249303027827 */ /* 0x000fc600078e0202 */
[----:B------:R-:W-:Y:S01]  /*c520*/  LOP3.LUT P0, RZ, R4, 0x3ff, RZ, 0xc0, !PT ;  /* 0x000003ff04ff7812 */ /* 0x000fe2000780c0ff */
[----:B------:R-:W-:-:S04]  /*c530*/  IMAD.MOV R3, RZ, RZ, -R19 ;  /* 0x000000ffff037224 */ /* 0x000fc800078e0a13 */
[----:B------:R-:W-:Y:S01]  /*c540*/  IMAD R4, R0, R3, R6 ;  /* 0x0000000300047224 */ /* 0x000fe200078e0206 */
[----:B------:R-:W-:-:S04]  /*c550*/  SHF.R.U32.HI R3, RZ, 0x1f, R2 ;  /* 0x0000001fff037819 */ /* 0x000fc80000011602 */
[----:B------:R-:W-:Y:S01]  /*c560*/  LEA.HI.SX32 R0, R2, R3, 0x1a ;  /* 0x0000000302007211 */ /* 0x000fe200078fd2ff */
[----:B------:R4:W-:Y:S04]  /*c570*/  STL [R1], R4 ;  /* 0x0000000401007387 */ /* 0x0009e80000100800 */
[----:B------:R4:W-:Y:S01]  /*c580*/  STL [R1+0xc], R0 ;  /* 0x00000c0001007387 */ /* 0x0009e20000100800 */
[----:B------:R-:W-:Y:S05]  /*c590*/  @!P0 BRA `(.L_x_33) ;  /* 0x0000000000408947 */ /* 0x000fea0003800000 */
[----:B------:R-:W-:Y:S01]  /*c5a0*/  MOV R2, 0x0 ;  /* 0x0000000000027802 */ /* 0x000fe20000000f00 */
[----:B------:R-:W-:Y:S01]  /*c5b0*/  ULDC.64 UR6, c[0x4][0xa8] ;  /* 0x01002a0000067ab9 */ /* 0x000fe20000000a00 */
[----:B------:R-:W-:Y:S01]  /*c5c0*/  ULDC.64 UR8, c[0x4][0xb0] ;  /* 0x01002c0000087ab9 */ /* 0x000fe20000000a00 */
[----:B------:R-:W-:Y:S01]  /*c5d0*/  ULDC.64 UR4, c[0x4][0x8] ;  /* 0x0100020000047ab9 */ /* 0x000fe20000000a00 */
[----:B----4-:R-:W-:Y:S01]  /*c5e0*/  MOV R4, UR6 ;  /* 0x0000000600047c02 */ /* 0x010fe20008000f00 */
[----:B------:R-:W-:Y:S01]  /*c5f0*/  IMAD.U32 R5, RZ, RZ, UR7 ;  /* 0x00000007ff057e24 */ /* 0x000fe2000f8e00ff */
[----:B------:R-:W1:Y:S01]  /*c600*/  LDC.64 R2, c[0x4][R2] ;  /* 0x0100000002027b82 */ /* 0x000e620000000a00 */
[----:B------:R-:W-:Y:S01]  /*c610*/  IMAD.U32 R6, RZ, RZ, UR8 ;  /* 0x00000008ff067e24 */ /* 0x000fe2000f8e00ff */
[----:B------:R-:W-:Y:S01]  /*c620*/  MOV R7, UR9 ;  /* 0x0000000900077c02 */ /* 0x000fe20008000f00 */
[----:B------:R-:W-:Y:S01]  /*c630*/  IMAD.U32 R10, RZ, RZ, UR4 ;  /* 0x00000004ff0a7e24 */ /* 0x000fe2000f8e00ff */
[----:B------:R-:W-:Y:S01]  /*c640*/  MOV R8, 0x70 ;  /* 0x0000007000087802 */ /* 0x000fe20000000f00 */
[----:B------:R-:W-:-:S02]  /*c650*/  IMAD.U32 R11, RZ, RZ, UR5 ;  /* 0x00000005ff0b7e24 */ /* 0x000fc4000f8e00ff */
[----:B------:R-:W-:Y:S02]  /*c660*/  IMAD.MOV.U32 R12, RZ, RZ, 0x1 ;  /* 0x00000001ff0c7424 */ /* 0x000fe400078e00ff */
[----:B------:R-:W-:-:S07]  /*c670*/  IMAD.MOV.U32 R13, RZ, RZ, RZ ;  /* 0x000000ffff0d7224 */ /* 0x000fce00078e00ff */
[----:B------:R-:W-:-:S07]  /*c680*/  LEPC R20, `(.L_x_33) ;  /* 0x000000001014794e */ /* 0x000fce0000000000 */
[----:B-1----:R-:W-:Y:S05]  /*c690*/  CALL.ABS.NOINC R2 ;  /* 0x0000000002007343 */ /* 0x002fea0003c00000 */
.L_x_33:
[----:B------:R-:W4:Y:S02]  /*c6a0*/  LDL R2, [R1+0x4] ;  /* 0x0000040001027983 */ /* 0x000f240000100800 */
[----:B----4-:R-:W-:-:S04]  /*c6b0*/  IADD3 R0, R2, 0x400, RZ ;  /* 0x0000040002007810 */ /* 0x010fc80007ffe0ff */
[----:B------:R-:W-:-:S13]  /*c6c0*/  LOP3.LUT P0, RZ, R0, 0x3ff, RZ, 0xc0, !PT ;  /* 0x000003ff00ff7812 */ /* 0x000fda000780c0ff */
[----:B------:R-:W-:Y:S05]  /*c6d0*/  @!P0 BRA `(.L_x_34) ;  /* 0x0000000000808947 */ /* 0x000fea0003800000 */
[----:B------:R-:W-:Y:S01]  /*c6e0*/  MOV R0, 0x0 ;  /* 0x0000000000007802 */ /* 0x000fe20000000f00 */
[----:B------:R-:W-:Y:S01]  /*c6f0*/  ULDC.64 UR6, c[0x4][0xa8] ;  /* 0x01002a0000067ab9 */ /* 0x000fe20000000a00 */
[----:B------:R-:W-:Y:S01]  /*c700*/  ULDC.64 UR8, c[0x4][0xb0] ;  /* 0x01002c0000087ab9 */ /* 0x000fe20000000a00 */
[----:B------:R-:W-:Y:S01]  /*c710*/  ULDC.64 UR4, c[0x4][0x10] ;  /* 0x0100040000047ab9 */ /* 0x000fe20000000a00 */
[----:B------:R1:W2:Y:S01]  /*c720*/  LDC.64 R2, c[0x4][R0] ;  /* 0x0100000000027b82 */ /* 0x0002a20000000a00 */
[----:B------:R-:W-:Y:S01]  /*c730*/  IMAD.U32 R4, RZ, RZ, UR6 ;  /* 0x00000006ff047e24 */ /* 0x000fe2000f8e00ff */
[----:B------:R-:W-:Y:S01]  /*c740*/  MOV R6, UR8 ;  /* 0x0000000800067c02 */ /* 0x000fe20008000f00 */
[----:B------:R-:W-:Y:S01]  /*c750*/  IMAD.U32 R5, RZ, RZ, UR7 ;  /* 0x00000007ff057e24 */ /* 0x000fe2000f8e00ff */
[----:B------:R-:W-:Y:S01]  /*c760*/  MOV R11, UR5 ;  /* 0x00000005000b7c02 */ /* 0x000fe20008000f00 */
[----:B------:R-:W-:Y:S01]  /*c770*/  IMAD.U32 R7, RZ, RZ, UR9 ;  /* 0x00000009ff077e24 */ /* 0x000fe2000f8e00ff */
[----:B------:R-:W-:Y:S01]  /*c780*/  MOV R13, RZ ;  /* 0x000000ff000d7202 */ /* 0x000fe20000000f00 */
[----:B------:R-:W-:-:S02]  /*c790*/  IMAD.U32 R10, RZ, RZ, UR4 ;  /* 0x00000004ff0a7e24 */ /* 0x000fc4000f8e00ff */
[----:B------:R-:W-:Y:S02]  /*c7a0*/  IMAD.MOV.U32 R8, RZ, RZ, 0x70 ;  /* 0x00000070ff087424 */ /* 0x000fe400078e00ff */
[----:B-1----:R-:W-:-:S07]  /*c7b0*/  IMAD.MOV.U32 R12, RZ, RZ, 0x1 ;  /* 0x00000001ff0c7424 */ /* 0x002fce00078e00ff */
[----:B------:R-:W-:-:S07]  /*c7c0*/  LEPC R20, `(.L_x_35) ;  /* 0x000000001014794e */ /* 0x000fce0000000000 */
[----:B--2---:R-:W-:Y:S05]  /*c7d0*/  CALL.ABS.NOINC R2 ;  /* 0x0000000002007343 */ /* 0x004fea0003c00000 */
.L_x_35:
[----:B------:R-:W-:Y:S01]  /*c7e0*/  MOV R2, 0x0 ;  /* 0x0000000000027802 */ /* 0x000fe20000000f00 */
[----:B------:R-:W-:Y:S01]  /*c7f0*/  ULDC.64 UR6, c[0x4][0xa8] ;  /* 0x01002a0000067ab9 */ /* 0x000fe20000000a00 */
[----:B------:R-:W-:Y:S01]  /*c800*/  ULDC.64 UR8, c[0x4][0xb0] ;  /* 0x01002c0000087ab9 */ /* 0x000fe20000000a00 */
[----:B------:R-:W-:Y:S01]  /*c810*/  ULDC.64 UR4, c[0x4][0x18] ;  /* 0x0100060000047ab9 */ /* 0x000fe20000000a00 */
[----:B------:R-:W-:Y:S01]  /*c820*/  IMAD.U32 R4, RZ, RZ, UR6 ;  /* 0x00000006ff047e24 */ /* 0x000fe2000f8e00ff */
[----:B------:R-:W-:Y:S01]  /*c830*/  MOV R6, UR8 ;  /* 0x0000000800067c02 */ /* 0x000fe20008000f00 */
[----:B------:R-:W1:Y:S01]  /*c840*/  LDC.64 R2, c[0x4][R2] ;  /* 0x0100000002027b82 */ /* 0x000e620000000a00 */
[----:B------:R-:W-:Y:S01]  /*c850*/  IMAD.U32 R5, RZ, RZ, UR7 ;  /* 0x00000007ff057e24 */ /* 0x000fe2000f8e00ff */
[----:B------:R-:W-:Y:S01]  /*c860*/  MOV R11, UR5 ;  /* 0x00000005000b7c02 */ /* 0x000fe20008000f00 */
[----:B------:R-:W-:Y:S01]  /*c870*/  IMAD.U32 R7, RZ, RZ, UR9 ;  /* 0x00000009ff077e24 */ /* 0x000fe2000f8e00ff */
[----:B------:R-:W-:Y:S01]  /*c880*/  MOV R13, RZ ;  /* 0x000000ff000d7202 */ /* 0x000fe20000000f00 */
[----:B------:R-:W-:-:S02]  /*c890*/  IMAD.U32 R10, RZ, RZ, UR4 ;  /* 0x00000004ff0a7e24 */ /* 0x000fc4000f8e00ff */
[----:B------:R-:W-:Y:S02]  /*c8a0*/  IMAD.MOV.U32 R8, RZ, RZ, 0x70 ;  /* 0x00000070ff087424 */ /* 0x000fe400078e00ff */
[----:B------:R-:W-:-:S07]  /*c8b0*/  IMAD.MOV.U32 R12, RZ, RZ, 0x1 ;  /* 0x00000001ff0c7424 */ /* 0x000fce00078e00ff */
[----:B------:R-:W-:-:S07]  /*c8c0*/  LEPC R20, `(.L_x_34) ;  /* 0x000000001014794e */ /* 0x000fce0000000000 */
[----:B-1----:R-:W-:Y:S05]  /*c8d0*/  CALL.ABS.NOINC R2 ;  /* 0x0000000002007343 */ /* 0x002fea0003c00000 */
.L_x_34:
[----:B------:R-:W2:Y:S01]  /*c8e0*/  LDL R2, [R1] ;  /* 0x0000000001027983 */ /* 0x000ea20000100800 */
[----:B------:R-:W1:Y:S01]  /*c8f0*/  LDC R0, c[0x0][0x428] ;  /* 0x00010a00ff007b82 */ /* 0x000e620000000800 */
[----:B------:R-:W-:Y:S02]  /*c900*/  ULDC.64 UR4, c[0x0][0x9f8] ;  /* 0x00027e0000047ab9 */ /* 0x000fe40000000a00 */
[----:B------:R-:W3:Y:S01]  /*c910*/  LDL.LU R6, [R1+0x8] ;  /* 0x0000080001067983 */ /* 0x000ee20000300800 */
[----:B-1----:R-:W-:-:S03]  /*c920*/  ISETP.NE.AND P1, PT, R0, 0x1, PT ;  /* 0x000000010000780c */ /* 0x002fc60003f25270 */
[----:B------:R-:W4:Y:S01]  /*c930*/  LDL R5, [R1+0x10] ;  /* 0x0000100001057983 */ /* 0x000f220000100800 */
[----:B------:R-:W-:Y:S01]  /*c940*/  ISETP.NE.U32.AND P0, PT, RZ, UR4, PT ;  /* 0x00000004ff007c0c */ /* 0x000fe2000bf05070 */
[----:B------:R-:W-:Y:S01]  /*c950*/  ULDC.64 UR6, c[0x0][0x208] ;  /* 0x0000820000067ab9 */ /* 0x000fe20000000a00 */
[----:B------:R-:W-:Y:S01]  /*c960*/  ULDC UR4, c[0x0][0xda8] ;  /* 0x00036a0000047ab9 */ /* 0x000fe20000000800 */
[----:B------:R-:W1:Y:S01]  /*c970*/  S2R R7, SR_TID.X ;  /* 0x0000000000077919 */ /* 0x000e620000002100 */
[----:B------:R-:W-:-:S05]  /*c980*/  ISETP.NE.AND.EX P0, PT, RZ, UR5, PT, P0 ;  /* 0x00000005ff007c0c */ /* 0x000fca000bf05300 */
[----:B------:R-:W2:Y:S08]  /*c990*/  @P1 LDC R0, c[0x0][0x42c] ;  /* 0x00010b00ff001b82 */ /* 0x000eb00000000800 */
[----:B------:R-:W2:Y:S01]  /*c9a0*/  @P1 LDC R3, c[0x0][0x430] ;  /* 0x00010c00ff031b82 */ /* 0x000ea20000000800 */
[----:B-1----:R-:W-:Y:S01]  /*c9b0*/  LOP3.LUT R7, R7, 0x1f, RZ, 0xc0, !PT ;  /* 0x0000001f07077812 */ /* 0x002fe200078ec0ff */
[----:B--2---:R-:W-:-:S04]  /*c9c0*/  @P1 IMAD.HI.U32 R0, R2, R0, RZ ;  /* 0x0000000002001227 */ /* 0x004fc800078e00ff */
[----:B------:R-:W-:Y:S01]  /*c9d0*/  IMAD.MOV.U32 R4, RZ, RZ, R2 ;  /* 0x000000ffff047224 */ /* 0x000fe200078e0002 */
[----:B------:R-:W-:Y:S02]  /*c9e0*/  @P1 SHF.R.U32.HI R4, RZ, R3, R0 ;  /* 0x00000003ff041219 */ /* 0x000fe40000011600 */
[----:B------:R-:W1:Y:S01]  /*c9f0*/  @P0 LDC.64 R2, c[0x0][0x9f8] ;  /* 0x00027e00ff020b82 */ /* 0x000e620000000a00 */
[----:B------:R-:W-:Y:S01]  /*ca00*/  MOV R0, R19 ;  /* 0x0000001300007202 */ /* 0x000fe20000000f00 */
[----:B-1----:R-:W-:-:S05]  /*ca10*/  @P0 IMAD.WIDE R2, R19, 0x4, R2 ;  /* 0x0000000413020825 */ /* 0x002fca00078e0202 */
[----:B------:R1:W5:Y:S01]  /*ca20*/  @P0 LDG.E R0, desc[UR6][R2.64] ;  /* 0x0000000602000981 */ /* 0x000362000c1e1900 */
[----:B------:R-:W-:Y:S01]  /*ca30*/  ISETP.NE.AND P1, PT, R7, RZ, PT ;  /* 0x000000ff0700720c */ /* 0x000fe20003f25270 */
[----:B---3--:R-:W-:-:S03]  /*ca40*/  IMAD.MOV R8, RZ, RZ, -R6 ;  /* 0x000000ffff087224 */ /* 0x008fc600078e0a06 */
[----:B------:R-:W-:Y:S01]  /*ca50*/  PLOP3.LUT P2, PT, P1, PT, PT, 0x8, 0x0 ;  /* 0x000000000000781c */ /* 0x000fe20000f4e170 */
[----:B----4-:R-:W-:-:S05]  /*ca60*/  IMAD R8, R8, UR4, R5 ;  /* 0x0000000408087c24 */ /* 0x010fca000f8e0205 */
[----:B------:R-:W-:-:S03]  /*ca70*/  SHF.L.U32 R8, R8, 0x7, RZ ;  /* 0x0000000708087819 */ /* 0x000fc600000006ff */
[----:B------:R-:W-:-:S05]  /*ca80*/  VOTEU.ALL UP1, P1 ;  /* 0x00000000003f7886 */ /* 0x000fca0000820000 */
[----:B------:R-:W-:-:S04]  /*ca90*/  @!UP1 UIADD3 UR8, UP0, UR36, 0x270, URZ ;  /* 0x0000027024089890 */ /* 0x000fc8000ff1e03f */
[----:B------:R-:W-:-:S03]  /*caa0*/  @!UP1 UIADD3.X UR9, URZ, UR37, URZ, UP0, !UPT ;  /* 0x000000253f099290 */ /* 0x000fc600087fe43f */
[----:B-1----:R-:W-:-:S09]  /*cab0*/  VOTEU.ALL UP0, P1 ;  /* 0x00000000003f7886 */ /* 0x002fd20000800000 */
.L_x_36:
[----:B------:R-:W2:Y:S01]  /*cac0*/  LDL R2, [R1] ;  /* 0x0000000001027983 */ /* 0x000ea20000100800 */
[----:B------:R-:W-:Y:S02]  /*cad0*/  PLOP3.LUT P0, PT, P0, P2, PT, 0xa2, 0x0 ;  /* 0x000000000000781c */ /* 0x000fe40000705472 */
[----:B------:R-:W-:Y:S01]  /*cae0*/  @P2 R2UR P0, UR7, R19 ;  /* 0x00000000130722ca */ /* 0x000fe20000000000 */
[----:B------:R-:W-:-:S07]  /*caf0*/  UMOV UR4, URZ ;  /* 0x0000003f00047c82 */ /* 0x000fce0008000000 */
[----:B------:R-:W-:Y:S02]  /*cb00*/  PLOP3.LUT P0, PT, P0, P2, PT, 0xa2, 0x0 ;  /* 0x000000000000781c */ /* 0x000fe40000705472 */
[----:B--2---:R-:W-:-:S08]  /*cb10*/  @P2 R2UR.OR P0, UR6, R2 ;  /* 0x00000000020622ca */ /* 0x004fd00000100000 */
[----:B------:R-:W-:Y:S02]  /*cb20*/  PLOP3.LUT P0, PT, P0, P2, PT, 0xa2, 0x0 ;  /* 0x000000000000781c */ /* 0x000fe40000705472 */
[----:B------:R-:W-:-:S08]  /*cb30*/  @P2 R2UR.OR P0, UR5, R8 ;  /* 0x00000000080522ca */ /* 0x000fd00000100000 */
[----:B------:R-:W-:-:S05]  /*cb40*/  @P2 PLOP3.LUT P2, PT, P0, PT, PT, 0x80, 0x0 ;  /* 0x000000000000281c */ /* 0x000fca000074f070 */
[----:B------:R1:W-:Y:S08]  /*cb50*/  @!UP0 UTMAPF.L2.4D [UR4], [UR8] ;  /* 0x00000004080085b8 */ /* 0x0003f00008018000 */
[----:B-1----:R-:W-:Y:S05]  /*cb60*/  @P2 BRA.U.ANY `(.L_x_36) ;  /* 0xfffffffd00d42947 */ /* 0x002fea000393ffff */
[----:B------:R-:W-:Y:S01]  /*cb70*/  PLOP3.LUT P2, PT, P1, PT, PT, 0x8, 0x0 ;  /* 0x000000000000781c */ /* 0x000fe20000f4e170 */
[----:B------:R-:W-:Y:S01]  /*cb80*/  VOTEU.ALL UP0, P1 ;  /* 0x00000000003f7886 */ /* 0x000fe20000800000 */
[----:B------:R-:W-:-:S11]  /*cb90*/  UMOV UR4, 0x40 ;  /* 0x0000004000047882 */ /* 0x000fd60000000000 */
.L_x_37:
[----:B------:R-:W2:Y:S01]  /*cba0*/  LDL R2, [R1] ;  /* 0x0000000001027983 */ /* 0x000ea20000100800 */
[----:B------:R-:W-:Y:S02]  /*cbb0*/  PLOP3.LUT P0, PT, P0, P2, PT, 0xa2, 0x0 ;  /* 0x000000000000781c */ /* 0x000fe40000705472 */
[----:B------:R-:W-:-:S08]  /*cbc0*/  @P2 R2UR P0, UR7, R19 ;  /* 0x00000000130722ca */ /* 0x000fd00000000000 */
        /* <DEDUP_REMOVED lines=10> */
.L_x_38:
        /* <DEDUP_REMOVED lines=10> */
[----:B------:R-:W1:Y:S01]  /*cd10*/  LDC.64 R2, c[0x0][0x3f8] ;  /* 0x0000fe00ff027b82 */ /* 0x000e620000000a00 */
[----:B------:R-:W-:Y:S01]  /*cd20*/  UMOV UR4, 0xffffffff ;  /* 0xffffffff00047882 */ /* 0x000fe20000000000 */
[----:B-1----:R-:W-:-:S04]  /*cd30*/  ISETP.NE.U32.AND P0, PT, R2, RZ, PT ;  /* 0x000000ff0200720c */ /* 0x002fc80003f05070 */
[----:B------:R-:W-:-:S04]  /*cd40*/  ISETP.NE.AND.EX P0, PT, R3, RZ, PT, P0 ;  /* 0x000000ff0300720c */ /* 0x000fc80003f05300 */
[----:B-----5:R-:W-:Y:S01]  /*cd50*/  SEL R5, R0, RZ, !P0 ;  /* 0x000000ff00057207 */ /* 0x020fe20004000000 */
[----:B------:R-:W-:Y:S08]  /*cd60*/  BRA.DIV UR4, `(.L_x_39) ;  /* 0x0000002a04587947 */ /* 0x000ff0000b800000 */
.L_x_92:
[----:B------:R-:W2:Y:S01]  /*cd70*/  LDL R6, [R1+0xc] ;  /* 0x00000c0001067983 */ /* 0x000ea20000100800 */
[----:B------:R-:W-:Y:S01]  /*cd80*/  UMOV UR4, 0xffffffff ;  /* 0xffffffff00047882 */ /* 0x000fe20000000000 */
[----:B------:R-:W-:Y:S01]  /*cd90*/  SHF.R.S32.HI R11, RZ, 0x1f, R0 ;  /* 0x0000001fff0b7819 */ /* 0x000fe20000011400 */
[----:B--2---:R-:W-:Y:S01]  /*cda0*/  VIADD R10, R6, 0xffffffff ;  /* 0xffffffff060a7836 */ /* 0x004fe20000000000 */
[----:B------:R-:W-:Y:S06]  /*cdb0*/  BRA.DIV UR4, `(.L_x_40) ;  /* 0x0000002a04787947 */ /* 0x000fec000b800000 */
[----:B------:R-:W-:-:S13]  /*cdc0*/  ELECT P6, URZ, PT ;  /* 0x00000000003f782f */ /* 0x000fda00038c0000 */
.L_x_95:
[----:B------:R-:W-:Y:S05]  /*cdd0*/  @!P6 BRA `(.L_x_41) ;  /* 0x000000040018e947 */ /* 0x000fea0003800000 */
[----:B------:R-:W-:Y:S01]  /*cde0*/  MOV R18, R10 ;  /* 0x0000000a00127202 */ /* 0x000fe20000000f00 */
[----:B------:R-:W-:Y:S01]  /*cdf0*/  IMAD.MOV.U32 R5, RZ, RZ, R0 ;  /* 0x000000ffff057224 */ /* 0x000fe200078e0000 */
[----:B------:R-:W-:Y:S06]  /*ce00*/  @!P0 BRA `(.L_x_42) ;  /* 0x00000000004c8947 */ /* 0x000fec0003800000 */
[----:B------:R-:W1:Y:S01]  /*ce10*/  LDC R9, c[0x0][0x41c] ;  /* 0x00010700ff097b82 */ /* 0x000e620000000800 */
[----:B------:R-:W-:Y:S01]  /*ce20*/  MOV R5, R10 ;  /* 0x0000000a00057202 */ /* 0x000fe20000000f00 */
[----:B------:R-:W-:Y:S01]  /*ce30*/  ULDC.64 UR4, c[0x0][0x408] ;  /* 0x0001020000047ab9 */ /* 0x000fe20000000a00 */
[----:B------:R-:W-:Y:S01]  /*ce40*/  ULDC.64 UR6, c[0x0][0x208] ;  /* 0x0000820000067ab9 */ /* 0x000fe20000000a00 */
[----:B-1----:R-:W-:-:S13]  /*ce50*/  ISETP.NE.AND P1, PT, R9, 0x1, PT ;  /* 0x000000010900780c */ /* 0x002fda0003f25270 */
[----:B------:R-:W1:Y:S02]  /*ce60*/  @P1 LDC.64 R6, c[0x0][0x420] ;  /* 0x00010800ff061b82 */ /* 0x000e640000000a00 */
[----:B-1----:R-:W-:-:S05]  /*ce70*/  @P1 IMAD.HI.U32 R6, R10, R6, RZ ;  /* 0x000000060a061227 */ /* 0x002fca00078e00ff */
[----:B------:R-:W-:Y:S01]  /*ce80*/  @P1 SHF.R.U32.HI R5, RZ, R7, R6 ;  /* 0x00000007ff051219 */ /* 0x000fe20000011606 */
[----:B------:R-:W-:-:S03]  /*ce90*/  IMAD R6, R11, UR4, RZ ;  /* 0x000000040b067c24 */ /* 0x000fc6000f8e02ff */
[--C-:B------:R-:W-:Y:S01]  /*cea0*/  SHF.R.S32.HI R7, RZ, 0x1f, R5.reuse ;  /* 0x0000001fff077819 */ /* 0x100fe20000011405 */
[----:B------:R-:W-:-:S04]  /*ceb0*/  IMAD.MOV R18, RZ, RZ, -R5 ;  /* 0x000000ffff127224 */ /* 0x000fc800078e0a05 */
[----:B------:R-:W-:Y:S02]  /*cec0*/  IMAD R18, R9, R18, R10 ;  /* 0x0000001209127224 */ /* 0x000fe400078e020a */
[----:B------:R-:W-:Y:S01]  /*ced0*/  IMAD R9, R0, UR5, R6 ;  /* 0x0000000500097c24 */ /* 0x000fe2000f8e0206 */
[----:B------:R-:W-:-:S05]  /*cee0*/  MOV R6, R5 ;  /* 0x0000000500067202 */ /* 0x000fca0000000f00 */
[----:B------:R-:W-:-:S04]  /*cef0*/  IMAD.WIDE.U32 R6, R0, UR4, R6 ;  /* 0x0000000400067c25 */ /* 0x000fc8000f8e0006 */
[----:B------:R-:W-:Y:S01]  /*cf00*/  IMAD.IADD R5, R7, 0x1, R9 ;  /* 0x0000000107057824 */ /* 0x000fe200078e0209 */
[----:B------:R-:W-:-:S04]  /*cf10*/  LEA R12, P1, R6, R2, 0x2 ;  /* 0x00000002060c7211 */ /* 0x000fc800078210ff */
[----:B------:R-:W-:-:S05]  /*cf20*/  LEA.HI.X R13, R6, R3, R5, 0x2, P1 ;  /* 0x00000003060d7211 */ /* 0x000fca00008f1405 */
[----:B------:R1:W5:Y:S04]  /*cf30*/  LDG.E R5, desc[UR6][R12.64] ;  /* 0x000000060c057981 */ /* 0x000368000c1e1900 */
.L_x_42:
[----:B------:R-:W2:Y:S01]  /*cf40*/  S2R R7, SR_CgaCtaId ;  /* 0x0000000000077919 */ /* 0x000ea20000008800 */
[----:B------:R-:W-:-:S04]  /*cf50*/  MOV R6, 0x400 ;  /* 0x0000040000067802 */ /* 0x000fc80000000f00 */
[----:B--2---:R-:W-:Y:S02]  /*cf60*/  LEA R6, R7, R6, 0x18 ;  /* 0x0000000607067211 */ /* 0x004fe400078ec0ff */
[----:B------:R-:W-:Y:S02]  /*cf70*/  SHF.L.U32 R7, R17, 0x1f, RZ ;  /* 0x0000001f11077819 */ /* 0x000fe400000006ff */
[----:B------:R-:W-:-:S04]  /*cf80*/  LEA R6, R16, R6, 0x3 ;  /* 0x0000000610067211 */ /* 0x000fc800078e18ff */
[----:B------:R-:W2:Y:S02]  /*cf90*/  SYNCS.PHASECHK.TRANS64.TRYWAIT P1, [R6+URZ+0x36840], R7 ;  /* 0x03684007060075a7 */ /* 0x000ea4000802017f */
[----:B--2---:R-:W-:Y:S05]  /*cfa0*/  @!P1 BRA `(.L_x_43) ;  /* 0x00000028001c9947 */ /* 0x004fea0003800000 */
.L_x_96:
[----:B------:R-:W3:Y:S02]  /*cfb0*/  S2R R9, SR_TID.X ;  /* 0x0000000000097919 */ /* 0x000ee40000002100 */
[----:B---3--:R-:W-:-:S04]  /*cfc0*/  LOP3.LUT R9, R9, 0x7f, RZ, 0xc0, !PT ;  /* 0x0000007f09097812 */ /* 0x008fc800078ec0ff */
[----:B------:R-:W-:-:S13]  /*cfd0*/  ISETP.NE.AND P1, PT, R9, RZ, PT ;  /* 0x000000ff0900720c */ /* 0x000fda0003f25270 */
[----:B------:R-:W-:Y:S05]  /*cfe0*/  @P1 BRA `(.L_x_44) ;  /* 0x00000000001c1947 */ /* 0x000fea0003800000 */
[----:B------:R-:W3:Y:S01]  /*cff0*/  S2R R9, SR_TID.X ;  /* 0x0000000000097919 */ /* 0x000ee20000002100 */
[----:B--2---:R-:W-:-:S04]  /*d000*/  IMAD.MOV.U32 R7, RZ, RZ, 0xa800 ;  /* 0x0000a800ff077424 */ /* 0x004fc800078e00ff */
[----:B------:R4:W-:Y:S01]  /*d010*/  SYNCS.ARRIVE.TRANS64 RZ, [R6+URZ+0x36830], R7 ;  /* 0x0368300706ff79a7 */ /* 0x0009e2000800003f */
[----:B---3--:R-:W-:-:S04]  /*d020*/  LOP3.LUT R9, R9, 0x1f, RZ, 0xc0, !PT ;  /* 0x0000001f09097812 */ /* 0x008fc800078ec0ff */
[----:B------:R-:W-:-:S13]  /*d030*/  ISETP.NE.AND P1, PT, R9, RZ, PT ;  /* 0x000000ff0900720c */ /* 0x000fda0003f25270 */
[----:B----4-:R-:W-:Y:S05]  /*d040*/  @!P1 BRA `(.L_x_44) ;  /* 0x0000000000049947 */ /* 0x010fea0003800000 */
[----:B------:R-:W-:Y:S01]  /*d050*/  BPT.TRAP 0x1 ;  /* 0x000000040000795c */ /* 0x000fe20000300000 */
.L_x_44:
[----:B------:R-:W3:Y:S01]  /*d060*/  S2R R9, SR_CgaCtaId ;  /* 0x0000000000097919 */ /* 0x000ee20000008800 */
[----:B--2---:R-:W-:Y:S01]  /*d070*/  MOV R7, 0x400 ;  /* 0x0000040000077802 */ /* 0x004fe20000000f00 */
[----:B------:R-:W-:Y:S01]  /*d080*/  UIADD3 UR4, UP0, UR36, 0x370, URZ ;  /* 0x0000037024047890 */ /* 0x000fe2000ff1e03f */
[----:B------:R-:W-:Y:S01]  /*d090*/  R2UR UR9, R6 ;  /* 0x00000000060972ca */ /* 0x000fe200000e0000 */
[----:B------:R-:W-:Y:S01]  /*d0a0*/  UMOV UR10, URZ ;  /* 0x0000003f000a7c82 */ /* 0x000fe20008000000 */
[----:B------:R-:W-:Y:S01]  /*d0b0*/  R2UR UR11, R18 ;  /* 0x00000000120b72ca */ /* 0x000fe200000e0000 */
[----:B------:R-:W-:Y:S01]  /*d0c0*/  UIADD3.X UR5, URZ, UR37, URZ, UP0, !UPT ;  /* 0x000000253f057290 */ /* 0x000fe200087fe43f */
[----:B------:R-:W-:Y:S01]  /*d0d0*/  R2UR UR12, R4 ;  /* 0x00000000040c72ca */ /* 0x000fe200000e0000 */
[----:B------:R-:W-:Y:S01]  /*d0e0*/  UMOV UR6, 0x0 ;  /* 0x0000000000067882 */ /* 0x000fe20000000000 */
[----:B-----5:R-:W-:Y:S01]  /*d0f0*/  R2UR UR13, R5 ;  /* 0x00000000050d72ca */ /* 0x020fe200000e0000 */
[----:B------:R-:W-:Y:S01]  /*d100*/  UMOV UR7, 0x14f00000 ;  /* 0x14f0000000077882 */ /* 0x000fe20000000000 */
[----:B------:R-:W-:-:S05]  /*d110*/  UMOV UR16, 0x40 ;  /* 0x0000004000107882 */ /* 0x000fca0000000000 */
[----:B------:R-:W-:Y:S02]  /*d120*/  UIADD3 UR9, UR9, 0x36830, URZ ;  /* 0x0003683009097890 */ /* 0x000fe4000fffe03f */
[----:B------:R-:W-:Y:S01]  /*d130*/  UIMAD UR11, UR11, 0x70, URZ ;  /* 0x000000700b0b78a4 */ /* 0x000fe2000f8e023f */
[----:B---3--:R-:W-:-:S05]  /*d140*/  LEA R7, R9, R7, 0x18 ;  /* 0x0000000709077211 */ /* 0x008fca00078ec0ff */
[----:B------:R-:W-:-:S05]  /*d150*/  IMAD R6, R16, 0xa800, R7 ;  /* 0x0000a80010067824 */ /* 0x000fca00078e0207 */
[----:B------:R-:W-:-:S13]  /*d160*/  R2UR UR8, R6 ;  /* 0x00000000060872ca */ /* 0x000fda00000e0000 */
[----:B------:R-:W-:Y:S02]  /*d170*/  UIADD3 UR14, UR8, 0x21400, URZ ;  /* 0x00021400080e7890 */ /* 0x000fe4000fffe03f */
[----:B------:R-:W-:Y:S02]  /*d180*/  UIADD3 UR15, UR8, 0x24c00, URZ ;  /* 0x00024c00080f7890 */ /* 0x000fe4000fffe03f */
[----:B------:R-:W-:-:S03]  /*d190*/  UIADD3 UR17, UR8, 0x28400, URZ ;  /* 0x0002840008117890 */ /* 0x000fc6000fffe03f */
[----:B------:R-:W-:Y:S01]  /*d1a0*/  UMOV UR8, UR14 ;  /* 0x0000000e00087c82 */ /* 0x000fe20008000000 */
[----:B------:R-:W-:Y:S01]  /*d1b0*/  UMOV UR14, 0x80 ;  /* 0x00000080000e7882 */ /* 0x000fe20000000000 */
[----:B------:R2:W-:Y:S02]  /*d1c0*/  UTMALDG.4D [UR8], [UR4], desc[UR6] ;  /* 0x00000608040075b4 */ /* 0x0005e40008019000 */
[----:B--2---:R-:W-:Y:S01]  /*d1d0*/  UMOV UR8, UR15 ;  /* 0x0000000f00087c82 */ /* 0x004fe20008000000 */
[----:B------:R-:W-:Y:S02]  /*d1e0*/  UMOV UR10, UR16 ;  /* 0x00000010000a7c82 */ /* 0x000fe40008000000 */
[----:B------:R2:W-:Y:S02]  /*d1f0*/  UTMALDG.4D [UR8], [UR4], desc[UR6] ;  /* 0x00000608040075b4 */ /* 0x0005e40008019000 */
[----:B--2---:R-:W-:Y:S01]  /*d200*/  UMOV UR8, UR17 ;  /* 0x0000001100087c82 */ /* 0x004fe20008000000 */
[----:B------:R-:W-:-:S02]  /*d210*/  UMOV UR10, UR14 ;  /* 0x0000000e000a7c82 */ /* 0x000fc40008000000 */
[----:B------:R2:W-:Y:S02]  /*d220*/  UTMALDG.4D [UR8], [UR4], desc[UR6] ;  /* 0x00000608040075b4 */ /* 0x0005e40008019000 */
[----:B--2---:R-:W-:Y:S01]  /*d230*/  NOP ;  /* 0x0000000000007918 */ /* 0x004fe20000000000 */
.L_x_41:
[----:B------:R-:W2:Y:S04]  /*d240*/  LDL.LU R14, [R1] ;  /* 0x00000000010e7983 */ /* 0x000ea80000300800 */
[----:B-1----:R-:W3:Y:S01]  /*d250*/  LDL R13, [R1+0x18] ;  /* 0x00001800010d7983 */ /* 0x002ee20000100800 */
[----:B------:R-:W-:-:S03]  /*d260*/  MOV R9, 0x400 ;  /* 0x0000040000097802 */ /* 0x000fc60000000f00 */
[----:B------:R-:W4:Y:S01]  /*d270*/  LDL.LU R7, [R1+0x14] ;  /* 0x0000140001077983 */ /* 0x000f220000300800 */
[----:B------:R-:W1:Y:S01]  /*d280*/  S2R R12, SR_CgaCtaId ;  /* 0x00000000000c7919 */ /* 0x000e620000008800 */
[----:B------:R-:W-:Y:S05]  /*d290*/  WARPSYNC.ALL ;  /* 0x0000000000007948 */ /* 0x000fea0003800000 */
[----:B------:R-:W-:-:S13]  /*d2a0*/  ELECT P1, URZ, PT ;  /* 0x00000000003f782f */ /* 0x000fda0003820000 */
[----:B------:R-:W-:Y:S01]  /*d2b0*/  @P1 R2UR UR13, R19 ;  /* 0x00000000130d12ca */ /* 0x000fe200000e0000 */
[----:B------:R-:W-:Y:S01]  /*d2c0*/  UIADD3 UR4, UP0, UR36, 0x270, URZ ;  /* 0x0000027024047890 */ /* 0x000fe2000ff1e03f */
[----:B------:R-:W-:-:S03]  /*d2d0*/  @P1 R2UR UR11, R8 ;  /* 0x00000000080b12ca */ /* 0x000fc600000e0000 */
[----:B------:R-:W-:Y:S01]  /*d2e0*/  UIADD3.X UR5, URZ, UR37, URZ, UP0, !UPT ;  /* 0x000000253f057290 */ /* 0x000fe200087fe43f */
[----:B-1----:R-:W-:-:S04]  /*d2f0*/  LEA R9, R12, R9, 0x18 ;  /* 0x000000090c097211 */ /* 0x002fc800078ec0ff */
[----:B------:R-:W-:Y:S02]  /*d300*/  R2UR UR24, R9 ;  /* 0x00000000091872ca */ /* 0x000fe400000e0000 */
[----:B------:R-:W-:Y:S01]  /*d310*/  @P1 MOV R6, 0xc000 ;  /* 0x0000c00000061802 */ /* 0x000fe20000000f00 */
[----:B------:R-:W-:Y:S01]  /*d320*/  BAR.SYNC.DEFER_BLOCKING 0x8, 0x120 ;  /* 0x0204800000007b1d */ /* 0x000fe20000010000 */
[----:B------:R-:W-:-:S09]  /*d330*/  @P1 R2UR UR21, R19 ;  /* 0x00000000131512ca */ /* 0x000fd200000e0000 */
[----:B------:R-:W-:Y:S02]  /*d340*/  UIADD3 UR8, UR24, 0x15400, URZ ;  /* 0x0001540018087890 */ /* 0x000fe4000fffe03f */
[----:B------:R-:W-:Y:S01]  /*d350*/  UIADD3 UR9, UR24, 0x36800, URZ ;  /* 0x0003680018097890 */ /* 0x000fe2000fffe03f */
[----:B------:R-:W-:Y:S01]  /*d360*/  UMOV UR6, 0x0 ;  /* 0x0000000000067882 */ /* 0x000fe20000000000 */
[----:B------:R-:W-:Y:S01]  /*d370*/  UMOV UR7, 0x12f00000 ;  /* 0x12f0000000077882 */ /* 0x000fe20000000000 */
[----:B------:R-:W-:Y:S01]  /*d380*/  UMOV UR10, URZ ;  /* 0x0000003f000a7c82 */ /* 0x000fe20008000000 */
[----:B------:R-:W-:Y:S01]  /*d390*/  @P1 R2UR UR19, R8 ;  /* 0x00000000081312ca */ /* 0x000fe200000e0000 */
[----:B------:R-:W-:Y:S01]  /*d3a0*/  UIADD3 UR16, UR24, 0x19400, URZ ;  /* 0x0001940018107890 */ /* 0x000fe2000fffe03f */
[----:B------:R3:W-:Y:S01]  /*d3b0*/  @P1 SYNCS.ARRIVE.TRANS64 RZ, [R9+URZ+0x36800], R6 ;  /* 0x0368000609ff19a7 */ /* 0x0007e2000800003f */
[----:B------:R-:W-:Y:S01]  /*d3c0*/  UMOV UR14, 0x0 ;  /* 0x00000000000e7882 */ /* 0x000fe20000000000 */
[----:B------:R-:W-:Y:S01]  /*d3d0*/  UMOV UR15, 0x12f00000 ;  /* 0x12f00000000f7882 */ /* 0x000fe20000000000 */
[----:B------:R-:W-:Y:S01]  /*d3e0*/  UMOV UR18, 0x40 ;  /* 0x0000004000127882 */ /* 0x000fe20000000000 */
[----:B------:R-:W-:Y:S01]  /*d3f0*/  UMOV UR17, UR9 ;  /* 0x0000000900117c82 */ /* 0x000fe20008000000 */
[----:B------:R-:W-:Y:S01]  /*d400*/  UMOV UR22, 0x0 ;  /* 0x0000000000167882 */ /* 0x000fe20000000000 */
[----:B------:R-:W-:Y:S01]  /*d410*/  UMOV UR23, 0x12f00000 ;  /* 0x12f0000000177882 */ /* 0x000fe20000000000 */
[----:B------:R-:W-:Y:S01]  /*d420*/  BSSY B0, `(.L_x_45) ;  /* 0x0000010000007945 */ /* 0x000fe20003800000 */
[----:B--2---:R-:W-:-:S02]  /*d430*/  @P1 R2UR UR12, R14 ;  /* 0x000000000e0c12ca */ /* 0x004fc400000e0000 */
[----:B------:R-:W-:Y:S02]  /*d440*/  @P1 R2UR UR20, R14 ;  /* 0x000000000e1412ca */ /* 0x000fe400000e0000 */
[----:B---3--:R-:W-:-:S09]  /*d450*/  LOP3.LUT R6, R13, 0x1, RZ, 0xc, !PT ;  /* 0x000000010d067812 */ /* 0x008fd200078e0cff */
[----:B------:R1:W-:Y:S01]  /*d460*/  UTMALDG.4D [UR8], [UR4], desc[UR6] ;  /* 0x00000608040075b4 */ /* 0x0003e20008019000 */
[----:B------:R-:W-:Y:S01]  /*d470*/  SHF.L.U32 R6, R6, 0x1f, RZ ;  /* 0x0000001f06067819 */ /* 0x000fe200000006ff */
[----:B------:R2:W-:Y:S01]  /*d480*/  UTMALDG.4D [UR16], [UR4], desc[UR14] ;  /* 0x00000e10040075b4 */ /* 0x0005e20008019000 */
[----:B-1----:R-:W-:Y:S02]  /*d490*/  @P1 R2UR UR13, R19 ;  /* 0x00000000130d12ca */ /* 0x002fe400000e0000 */
[----:B------:R-:W-:Y:S02]  /*d4a0*/  @P1 R2UR UR12, R14 ;  /* 0x000000000e0c12ca */ /* 0x000fe400000e0000 */
[----:B------:R-:W-:Y:S01]  /*d4b0*/  @P1 R2UR UR11, R8 ;  /* 0x00000000080b12ca */ /* 0x000fe200000e0000 */
[----:B------:R-:W-:Y:S01]  /*d4c0*/  UIADD3 UR8, UR24, 0x1d400, URZ ;  /* 0x0001d40018087890 */ /* 0x000fe2000fffe03f */
[----:B------:R-:W-:-:S11]  /*d4d0*/  UMOV UR10, 0x80 ;  /* 0x00000080000a7882 */ /* 0x000fd60000000000 */
[----:B------:R2:W-:Y:S01]  /*d4e0*/  UTMALDG.4D [UR8], [UR4], desc[UR22] ;  /* 0x00001608040075b4 */ /* 0x0005e20008019000 */
[----:B------:R-:W1:Y:S01]  /*d4f0*/  SYNCS.PHASECHK.TRANS64.TRYWAIT P1, [R9+URZ+0x36820], R6 ;  /* 0x03682006090075a7 */ /* 0x000e62000802017f */
[----:B----4-:R-:W-:Y:S01]  /*d500*/  ISETP.GE.AND P2, PT, R7, 0x71, PT ;  /* 0x000000710700780c */ /* 0x010fe20003f46270 */
[----:B-12---:R-:W-:-:S12]  /*d510*/  @!P1 BRA `(.L_x_46) ;  /* 0x0000002000d49947 */ /* 0x006fd80003800000 */
.L_x_97:
[----:B------:R-:W-:Y:S05]  /*d520*/  BSYNC B0 ;  /* 0x0000000000007941 */ /* 0x000fea0003800000 */
.L_x_45:
[----:B------:R-:W-:Y:S05]  /*d530*/  @!P2 BRA `(.L_x_47) ;  /* 0x000000180008a947 */ /* 0x000fea0003800000 */
[----:B------:R-:W2:Y:S01]  /*d540*/  LDL R8, [R1+0xc] ;  /* 0x00000c0001087983 */ /* 0x000ea20000100800 */
[----:B-1----:R-:W-:Y:S01]  /*d550*/  MOV R7, 0x1 ;  /* 0x0000000100077802 */ /* 0x002fe20000000f00 */
[----:B--2---:R-:W-:-:S05]  /*d560*/  IMAD.MOV R12, RZ, RZ, -R8 ;  /* 0x000000ffff0c7224 */ /* 0x004fca00078e0a08 */
[----:B------:R-:W-:-:S05]  /*d570*/  VIADDMNMX R12, R12, R7, 0xffffffff, !PT ;  /* 0xffffffff0c0c7446 */ /* 0x000fca0007800107 */
[----:B------:R-:W-:-:S05]  /*d580*/  IMAD.IADD R6, R8, 0x1, R12 ;  /* 0x0000000108067824 */ /* 0x000fca00078e020c */
[----:B------:R-:W-:-:S04]  /*d590*/  LOP3.LUT R6, R6, 0x1, RZ, 0xc0, !PT ;  /* 0x0000000106067812 */ /* 0x000fc800078ec0ff */
[----:B------:R-:W-:Y:S02]  /*d5a0*/  ISETP.NE.U32.AND P1, PT, R6, 0x1, PT ;  /* 0x000000010600780c */ /* 0x000fe40003f25070 */
[----:B------:R-:W-:-:S11]  /*d5b0*/  IADD3 R6, R8, -0x2, RZ ;  /* 0xfffffffe08067810 */ /* 0x000fd60007ffe0ff */
[----:B------:R-:W-:Y:S05]  /*d5c0*/  @P1 BRA `(.L_x_48) ;  /* 0x0000000400fc1947 */ /* 0x000fea0003800000 */
[----:B------:R-:W-:Y:S01]  /*d5d0*/  VIADD R7, R16, 0x1 ;  /* 0x0000000110077836 */ /* 0x000fe20000000000 */
[----:B------:R-:W-:Y:S04]  /*d5e0*/  BSSY B0, `(.L_x_49) ;  /* 0x0000079000007945 */ /* 0x000fe80003800000 */
[----:B------:R-:W-:-:S04]  /*d5f0*/  ISETP.NE.AND P1, PT, R7, 0x2, PT ;  /* 0x000000020700780c */ /* 0x000fc80003f25270 */
[----:B------:R-:W-:Y:S02]  /*d600*/  SEL R13, RZ, 0x1, P1 ;  /* 0x00000001ff0d7807 */ /* 0x000fe40000800000 */
[----:B------:R-:W-:Y:S02]  /*d610*/  SEL R7, R7, RZ, P1 ;  /* 0x000000ff07077207 */ /* 0x000fe40000800000 */
[----:B------:R-:W-:Y:S01]  /*d620*/  LOP3.LUT R13, R17, R13, RZ, 0x3c, !PT ;  /* 0x0000000d110d7212 */ /* 0x000fe200078e3cff */
[----:B------:R-:W-:Y:S06]  /*d630*/  @!P6 BRA `(.L_x_50) ;  /* 0x0000000400cce947 */ /* 0x000fec0003800000 */
[----:B------:R-:W-:Y:S01]  /*d640*/  MOV R8, R5 ;  /* 0x0000000500087202 */ /* 0x000fe20000000f00 */
[----:B------:R-:W-:Y:S06]  /*d650*/  @!P0 BRA `(.L_x_51) ;  /* 0x0000000000488947 */ /* 0x000fec0003800000 */
[----:B------:R-:W1:Y:S01]  /*d660*/  LDC R15, c[0x0][0x41c] ;  /* 0x00010700ff0f7b82 */ /* 0x000e620000000800 */
[----:B------:R-:W-:Y:S01]  /*d670*/  ULDC.64 UR4, c[0x0][0x408] ;  /* 0x0001020000047ab9 */ /* 0x000fe20000000a00 */
[----:B------:R-:W-:Y:S01]  /*d680*/  ULDC.64 UR6, c[0x0][0x208] ;  /* 0x0000820000067ab9 */ /* 0x000fe20000000a00 */
[----:B-1----:R-:W-:-:S13]  /*d690*/  ISETP.NE.AND P1, PT, R15, 0x1, PT ;  /* 0x000000010f00780c */ /* 0x002fda0003f25270 */
[----:B------:R-:W1:Y:S02]  /*d6a0*/  @P1 LDC.64 R8, c[0x0][0x420] ;  /* 0x00010800ff081b82 */ /* 0x000e640000000a00 */
[----:B-1----:R-:W-:-:S04]  /*d6b0*/  @P1 IMAD.HI.U32 R14, R6, R8, RZ ;  /* 0x00000008060e1227 */ /* 0x002fc800078e00ff */
[----:B------:R-:W-:Y:S01]  /*d6c0*/  IMAD.MOV.U32 R8, RZ, RZ, R6 ;  /* 0x000000ffff087224 */ /* 0x000fe200078e0006 */
[----:B------:R-:W-:Y:S01]  /*d6d0*/  @P1 SHF.R.U32.HI R8, RZ, R9, R14 ;  /* 0x00000009ff081219 */ /* 0x000fe2000001160e */
[----:B------:R-:W-:-:S03]  /*d6e0*/  IMAD R14, R11, UR4, RZ ;  /* 0x000000040b0e7c24 */ /* 0x000fc6000f8e02ff */
[----:B------:R-:W-:Y:S01]  /*d6f0*/  IADD3 R9, -R8, RZ, RZ ;  /* 0x000000ff08097210 */ /* 0x000fe20007ffe1ff */
[----:B------:R-:W-:-:S04]  /*d700*/  IMAD R14, R0, UR5, R14 ;  /* 0x00000005000e7c24 */ /* 0x000fc8000f8e020e */
[----:B------:R-:W-:Y:S01]  /*d710*/  IMAD R6, R15, R9, R6 ;  /* 0x000000090f067224 */ /* 0x000fe200078e0206 */
[----:B------:R-:W-:-:S03]  /*d720*/  SHF.R.S32.HI R9, RZ, 0x1f, R8 ;  /* 0x0000001fff097819 */ /* 0x000fc60000011408 */
[----:B------:R-:W-:-:S04]  /*d730*/  IMAD.WIDE.U32 R8, R0, UR4, R8 ;  /* 0x0000000400087c25 */ /* 0x000fc8000f8e0008 */
[----:B------:R-:W-:Y:S01]  /*d740*/  IMAD.IADD R9, R14, 0x1, R9 ;  /* 0x000000010e097824 */ /* 0x000fe200078e0209 */
[----:B------:R-:W-:-:S04]  /*d750*/  LEA R2, P1, R8, R2, 0x2 ;  /* 0x0000000208027211 */ /* 0x000fc800078210ff */
[----:B------:R-:W-:-:S05]  /*d760*/  LEA.HI.X R3, R8, R3, R9, 0x2, P1 ;  /* 0x0000000308037211 */ /* 0x000fca00008f1409 */
[----:B------:R1:W5:Y:S04]  /*d770*/  LDG.E R8, desc[UR6][R2.64] ;  /* 0x0000000602087981 */ /* 0x000368000c1e1900 */
.L_x_51:
[----:B-1----:R-:W1:Y:S01]  /*d780*/  S2R R3, SR_CgaCtaId ;  /* 0x0000000000037919 */ /* 0x002e620000008800 */
[----:B------:R-:W-:-:S04]  /*d790*/  MOV R2, 0x400 ;  /* 0x0000040000027802 */ /* 0x000fc80000000f00 */
[----:B-1----:R-:W-:Y:S02]  /*d7a0*/  LEA R2, R3, R2, 0x18 ;  /* 0x0000000203027211 */ /* 0x002fe400078ec0ff */
[----:B------:R-:W-:Y:S02]  /*d7b0*/  SHF.L.U32 R3, R13, 0x1f, RZ ;  /* 0x0000001f0d037819 */ /* 0x000fe400000006ff */
[----:B------:R-:W-:-:S04]  /*d7c0*/  LEA R2, R7, R2, 0x3 ;  /* 0x0000000207027211 */ /* 0x000fc800078e18ff */
[----:B------:R-:W1:Y:S02]  /*d7d0*/  SYNCS.PHASECHK.TRANS64.TRYWAIT P1, [R2+URZ+0x36840], R3 ;  /* 0x03684003020075a7 */ /* 0x000e64000802017f */
[----:B-1----:R-:W-:Y:S05]  /*d7e0*/  @!P1 BRA `(.L_x_52) ;  /* 0x0000002000409947 */ /* 0x002fea0003800000 */
.L_x_98:
[----:B------:R-:W2:Y:S02]  /*d7f0*/  S2R R9, SR_TID.X ;  /* 0x0000000000097919 */ /* 0x000ea40000002100 */
[----:B--2---:R-:W-:-:S04]  /*d800*/  LOP3.LUT R9, R9, 0x7f, RZ, 0xc0, !PT ;  /* 0x0000007f09097812 */ /* 0x004fc800078ec0ff */
[----:B------:R-:W-:-:S13]  /*d810*/  ISETP.NE.AND P2, PT, R9, RZ, PT ;  /* 0x000000ff0900720c */ /* 0x000fda0003f45270 */
[----:B------:R-:W-:Y:S05]  /*d820*/  @P2 BRA `(.L_x_53) ;  /* 0x00000000001c2947 */ /* 0x000fea0003800000 */
[----:B------:R-:W2:Y:S01]  /*d830*/  S2R R9, SR_TID.X ;  /* 0x0000000000097919 */ /* 0x000ea20000002100 */
[----:B-1----:R-:W-:-:S04]  /*d840*/  IMAD.MOV.U32 R3, RZ, RZ, 0xa800 ;  /* 0x0000a800ff037424 */ /* 0x002fc800078e00ff */
[----:B------:R3:W-:Y:S01]  /*d850*/  SYNCS.ARRIVE.TRANS64 RZ, [R2+URZ+0x36830], R3 ;  /* 0x0368300302ff79a7 */ /* 0x0007e2000800003f */
[----:B--2---:R-:W-:-:S04]  /*d860*/  LOP3.LUT R9, R9, 0x1f, RZ, 0xc0, !PT ;  /* 0x0000001f09097812 */ /* 0x004fc800078ec0ff */
[----:B------:R-:W-:-:S13]  /*d870*/  ISETP.NE.AND P1, PT, R9, RZ, PT ;  /* 0x000000ff0900720c */ /* 0x000fda0003f25270 */
[----:B---3--:R-:W-:Y:S05]  /*d880*/  @!P1 BRA `(.L_x_53) ;  /* 0x0000000000049947 */ /* 0x008fea0003800000 */
[----:B------:R-:W-:Y:S01]  /*d890*/  BPT.TRAP 0x1 ;  /* 0x000000040000795c */ /* 0x000fe20000300000 */
.L_x_53:
[----:B------:R-:W2:Y:S01]  /*d8a0*/  S2R R14, SR_CgaCtaId ;  /* 0x00000000000e7919 */ /* 0x000ea20000008800 */
[----:B------:R-:W-:Y:S01]  /*d8b0*/  MOV R9, 0x400 ;  /* 0x0000040000097802 */ /* 0x000fe20000000f00 */
        /* <DEDUP_REMOVED lines=9> */
[----:B------:R-:W-:Y:S01]  /*d950*/  UMOV UR16, 0x40 ;  /* 0x0000004000107882 */ /* 0x000fe20000000000 */
[----:B------:R-:W-:Y:S01]  /*d960*/  UMOV UR17, 0x80 ;  /* 0x0000008000117882 */ /* 0x000fe20000000000 */
[----:B-1----:R-:W-:-:S03]  /*d970*/  SHF.L.U32 R3, R17, 0x1f, RZ ;  /* 0x0000001f11037819 */ /* 0x002fc600000006ff */
[----:B------:R-:W-:Y:S02]  /*d980*/  UIADD3 UR9, UR9, 0x36830, URZ ;  /* 0x0003683009097890 */ /* 0x000fe4000fffe03f */
[----:B------:R-:W-:Y:S01]  /*d990*/  UIMAD UR11, UR11, 0x70, URZ ;  /* 0x000000700b0b78a4 */ /* 0x000fe2000f8e023f */
[----:B--2---:R-:W-:-:S05]  /*d9a0*/  LEA R9, R14, R9, 0x18 ;  /* 0x000000090e097211 */ /* 0x004fca00078ec0ff */
[----:B------:R-:W-:-:S05]  /*d9b0*/  IMAD R2, R7, 0xa800, R9 ;  /* 0x0000a80007027824 */ /* 0x000fca00078e0209 */
[----:B------:R-:W-:Y:S02]  /*d9c0*/  R2UR UR14, R2 ;  /* 0x00000000020e72ca */ /* 0x000fe400000e0000 */
[----:B------:R-:W-:-:S05]  /*d9d0*/  IADD3 R2, R9, 0x36800, RZ ;  /* 0x0003680009027810 */ /* 0x000fca0007ffe0ff */
[----:B------:R-:W-:-:S06]  /*d9e0*/  IMAD R2, R16, 0x8, R2 ;  /* 0x0000000810027824 */ /* 0x000fcc00078e0202 */
[----:B------:R-:W-:Y:S02]  /*d9f0*/  UIADD3 UR8, UR14, 0x21400, URZ ;  /* 0x000214000e087890 */ /* 0x000fe4000fffe03f */
[----:B------:R-:W-:Y:S02]  /*da00*/  UIADD3 UR15, UR14, 0x24c00, URZ ;  /* 0x00024c000e0f7890 */ /* 0x000fe4000fffe03f */
[----:B------:R-:W-:-:S05]  /*da10*/  UIADD3 UR14, UR14, 0x28400, URZ ;  /* 0x000284000e0e7890 */ /* 0x000fca000fffe03f */
[----:B------:R1:W-:Y:S02]  /*da20*/  UTMALDG.4D [UR8], [UR4], desc[UR6] ;  /* 0x00000608040075b4 */ /* 0x0003e40008019000 */
[----:B-1----:R-:W-:Y:S01]  /*da30*/  UMOV UR8, UR15 ;  /* 0x0000000f00087c82 */ /* 0x002fe20008000000 */
[----:B------:R-:W-:Y:S02]  /*da40*/  UMOV UR10, UR16 ;  /* 0x00000010000a7c82 */ /* 0x000fe40008000000 */
[----:B------:R1:W-:Y:S02]  /*da50*/  UTMALDG.4D [UR8], [UR4], desc[UR6] ;  /* 0x00000608040075b4 */ /* 0x0003e40008019000 */
[----:B-1----:R-:W-:Y:S01]  /*da60*/  UMOV UR8, UR14 ;  /* 0x0000000e00087c82 */ /* 0x002fe20008000000 */
[----:B------:R-:W-:Y:S02]  /*da70*/  UMOV UR10, UR17 ;  /* 0x00000011000a7c82 */ /* 0x000fe40008000000 */
[----:B------:R1:W-:Y:S01]  /*da80*/  UTMALDG.4D [UR8], [UR4], desc[UR6] ;  /* 0x00000608040075b4 */ /* 0x0003e20008019000 */
[----:B------:R-:W2:Y:S02]  /*da90*/  SYNCS.PHASECHK.TRANS64.TRYWAIT P1, [R2+URZ+0x60], R3 ;  /* 0x00006003020075a7 */ /* 0x000ea4000802017f */
[----:B-12---:R-:W-:Y:S05]  /*daa0*/  @!P1 BRA `(.L_x_54) ;  /* 0x0000001c00a49947 */ /* 0x006fea0003800000 */
.L_x_99:
[----:B------:R-:W-:Y:S05]  /*dab0*/  @P2 BRA `(.L_x_55) ;  /* 0x00000000002c2947 */ /* 0x000fea0003800000 */
[----:B------:R-:W2:Y:S01]  /*dac0*/  S2R R9, SR_TID.X ;  /* 0x0000000000097919 */ /* 0x000ea20000002100 */
[----:B------:R-:W-:Y:S01]  /*dad0*/  MOV R14, 0x400 ;  /* 0x00000400000e7802 */ /* 0x000fe20000000f00 */
[----:B-1----:R-:W-:Y:S01]  /*dae0*/  IMAD.MOV.U32 R3, RZ, RZ, 0xa800 ;  /* 0x0000a800ff037424 */ /* 0x002fe200078e00ff */
[----:B------:R-:W1:Y:S01]  /*daf0*/  S2R R15, SR_CgaCtaId ;  /* 0x00000000000f7919 */ /* 0x000e620000008800 */
[----:B--2---:R-:W-:-:S04]  /*db00*/  LOP3.LUT R9, R9, 0x1f, RZ, 0xc0, !PT ;  /* 0x0000001f09097812 */ /* 0x004fc800078ec0ff */
[----:B------:R-:W-:Y:S02]  /*db10*/  ISETP.NE.AND P1, PT, R9, RZ, PT ;  /* 0x000000ff0900720c */ /* 0x000fe40003f25270 */
[----:B-1----:R-:W-:-:S04]  /*db20*/  LEA R14, R15, R14, 0x18 ;  /* 0x0000000e0f0e7211 */ /* 0x002fc800078ec0ff */
[----:B------:R-:W-:-:S04]  /*db30*/  LEA R2, R16, R14, 0x3 ;  /* 0x0000000e10027211 */ /* 0x000fc800078e18ff */
[----:B------:R2:W-:Y:S03]  /*db40*/  SYNCS.ARRIVE.TRANS64 RZ, [R2+URZ+0x36850], R3 ;  /* 0x0368500302ff79a7 */ /* 0x0005e6000800003f */
[----:B------:R-:W-:Y:S05]  /*db50*/  @!P1 BRA `(.L_x_55) ;  /* 0x0000000000049947 */ /* 0x000fea0003800000 */
[----:B------:R-:W-:Y:S01]  /*db60*/  BPT.TRAP 0x1 ;  /* 0x000000040000795c */ /* 0x000fe20000300000 */
.L_x_55:
[----:B------:R-:W3:Y:S01]  /*db70*/  S2R R9, SR_CgaCtaId ;  /* 0x0000000000097919 */ /* 0x000ee20000008800 */
[----:B-12---:R-:W-:Y:S01]  /*db80*/  MOV R3, 0x400 ;  /* 0x0000040000037802 */ /* 0x006fe20000000f00 */
[----:B------:R-:W-:Y:S01]  /*db90*/  UIADD3 UR4, UP0, UR36, 0x470, URZ ;  /* 0x0000047024047890 */ /* 0x000fe2000ff1e03f */
[----:B------:R-:W-:Y:S01]  /*dba0*/  R2UR UR11, R18 ;  /* 0x00000000120b72ca */ /* 0x000fe200000e0000 */
[----:B------:R-:W-:Y:S01]  /*dbb0*/  UMOV UR10, URZ ;  /* 0x0000003f000a7c82 */ /* 0x000fe20008000000 */
[----:B------:R-:W-:Y:S01]  /*dbc0*/  R2UR UR13, R5 ;  /* 0x00000000050d72ca */ /* 0x000fe200000e0000 */
[----:B------:R-:W-:Y:S01]  /*dbd0*/  UIADD3.X UR5, URZ, UR37, URZ, UP0, !UPT ;  /* 0x000000253f057290 */ /* 0x000fe200087fe43f */
[----:B------:R-:W-:Y:S01]  /*dbe0*/  R2UR UR12, R4 ;  /* 0x00000000040c72ca */ /* 0x000fe200000e0000 */
[----:B------:R-:W-:Y:S01]  /*dbf0*/  UMOV UR6, 0x0 ;  /* 0x0000000000067882 */ /* 0x000fe20000000000 */
[----:B------:R-:W-:Y:S01]  /*dc00*/  UMOV UR7, 0x14f00000 ;  /* 0x14f0000000077882 */ /* 0x000fe20000000000 */
[----:B------:R-:W-:Y:S01]  /*dc10*/  UMOV UR16, 0x40 ;  /* 0x0000004000107882 */ /* 0x000fe20000000000 */
[----:B------:R-:W-:Y:S01]  /*dc20*/  IMAD.MOV.U32 R5, RZ, RZ, R8 ;  /* 0x000000ffff057224 */ /* 0x000fe200078e0008 */
[----:B------:R-:W-:-:S04]  /*dc30*/  MOV R18, R6 ;  /* 0x0000000600127202 */ /* 0x000fc80000000f00 */
[----:B------:R-:W-:Y:S01]  /*dc40*/  UIMAD UR11, UR11, 0x70, URZ ;  /* 0x000000700b0b78a4 */ /* 0x000fe2000f8e023f */
[----:B---3--:R-:W-:-:S04]  /*dc50*/  LEA R3, R9, R3, 0x18 ;  /* 0x0000000309037211 */ /* 0x008fc800078ec0ff */
[----:B------:R-:W-:-:S04]  /*dc60*/  LEA R2, R16, R3, 0x3 ;  /* 0x0000000310027211 */ /* 0x000fc800078e18ff */
[----:B------:R-:W-:Y:S01]  /*dc70*/  R2UR UR9, R2 ;  /* 0x00000000020972ca */ /* 0x000fe200000e0000 */
[----:B------:R-:W-:-:S05]  /*dc80*/  IMAD R2, R16, 0xa800, R3 ;  /* 0x0000a80010027824 */ /* 0x000fca00078e0203 */
[----:B------:R-:W-:-:S07]  /*dc90*/  R2UR UR15, R2 ;  /* 0x00000000020f72ca */ /* 0x000fce00000e0000 */
[----:B------:R-:W-:-:S06]  /*dca0*/  UIADD3 UR9, UR9, 0x36850, URZ ;  /* 0x0003685009097890 */ /* 0x000fcc000fffe03f */
[----:B------:R-:W-:Y:S02]  /*dcb0*/  UIADD3 UR8, UR15, 0x400, URZ ;  /* 0x000004000f087890 */ /* 0x000fe4000fffe03f */
[----:B------:R-:W-:Y:S02]  /*dcc0*/  UIADD3 UR14, UR15, 0x3c00, URZ ;  /* 0x00003c000f0e7890 */ /* 0x000fe4000fffe03f */
[----:B------:R-:W-:-:S05]  /*dcd0*/  UIADD3 UR15, UR15, 0x7400, URZ ;  /* 0x000074000f0f7890 */ /* 0x000fca000fffe03f */
[----:B------:R1:W-:Y:S02]  /*dce0*/  UTMALDG.4D [UR8], [UR4], desc[UR6] ;  /* 0x00000608040075b4 */ /* 0x0003e40008019000 */
[----:B-1----:R-:W-:Y:S01]  /*dcf0*/  UMOV UR8, UR14 ;  /* 0x0000000e00087c82 */ /* 0x002fe20008000000 */
[----:B------:R-:W-:Y:S01]  /*dd00*/  UMOV UR10, UR16 ;  /* 0x00000010000a7c82 */ /* 0x000fe20008000000 */
[----:B------:R-:W-:Y:S01]  /*dd10*/  UMOV UR14, 0x80 ;  /* 0x00000080000e7882 */ /* 0x000fe20000000000 */
[----:B------:R1:W-:Y:S02]  /*dd20*/  UTMALDG.4D [UR8], [UR4], desc[UR6] ;  /* 0x00000608040075b4 */ /* 0x0003e40008019000 */
[----:B-1----:R-:W-:Y:S01]  /*dd30*/  UMOV UR8, UR15 ;  /* 0x0000000f00087c82 */ /* 0x002fe20008000000 */
[----:B------:R-:W-:Y:S02]  /*dd40*/  UMOV UR10, UR14 ;  /* 0x0000000e000a7c82 */ /* 0x000fe40008000000 */
[----:B------:R1:W-:Y:S02]  /*dd50*/  UTMALDG.4D [UR8], [UR4], desc[UR6] ;  /* 0x00000608040075b4 */ /* 0x0003e40008019000 */
[----:B-1----:R-:W-:Y:S01]  /*dd60*/  NOP ;  /* 0x0000000000007918 */ /* 0x002fe20000000000 */
.L_x_50:
[----:B------:R-:W-:Y:S05]  /*dd70*/  BSYNC B0 ;  /* 0x0000000000007941 */ /* 0x000fea0003800000 */
.L_x_49:
[----:B------:R-:W2:Y:S01]  /*dd80*/  LDL.LU R2, [R1+0xc] ;  /* 0x00000c0001027983 */ /* 0x000ea20000300800 */
[----:B------:R-:W-:Y:S01]  /*dd90*/  MOV R16, R7 ;  /* 0x0000000700107202 */ /* 0x000fe20000000f00 */
[----:B------:R-:W-:Y:S02]  /*dda0*/  IMAD.MOV.U32 R17, RZ, RZ, R13 ;  /* 0x000000ffff117224 */ /* 0x000fe400078e000d */
[----:B--2---:R-:W-:-:S07]  /*ddb0*/  VIADD R6, R2, 0xfffffffd ;  /* 0xfffffffd02067836 */ /* 0x004fce0000000000 */
.L_x_48:
[----:B------:R-:W-:Y:S01]  /*ddc0*/  IADD3 R3, -R12, RZ, RZ ;  /* 0x000000ff0c037210 */ /* 0x000fe20007ffe1ff */
[----:B------:R-:W-:Y:S03]  /*ddd0*/  BSSY B0, `(.L_x_47) ;  /* 0x00000f8000007945 */ /* 0x000fe60003800000 */
[----:B------:R-:W-:-:S13]  /*dde0*/  ISETP.NE.AND P1, PT, R10, R3, PT ;  /* 0x000000030a00720c */ /* 0x000fda0003f25270 */
[----:B------:R-:W-:Y:S05]  /*ddf0*/  @!P1 BRA `(.L_x_56) ;  /* 0x0000000c00d49947 */ /* 0x000fea0003800000 */
[----:B------:R-:W-:-:S07]  /*de00*/  IMAD.MOV.U32 R8, RZ, RZ, R5 ;  /* 0x000000ffff087224 */ /* 0x000fce00078e0005 */
.L_x_71:
[----:B------:R-:W-:Y:S01]  /*de10*/  IADD3 R7, R16, 0x1, RZ ;  /* 0x0000000110077810 */ /* 0x000fe20007ffe0ff */
[----:B------:R-:W-:Y:S03]  /*de20*/  BSSY B1, `(.L_x_57) ;  /* 0x0000076000017945 */ /* 0x000fe60003800000 */
[----:B------:R-:W-:-:S04]  /*de30*/  ISETP.NE.AND P1, PT, R7, 0x2, PT ;  /* 0x000000020700780c */ /* 0x000fc80003f25270 */
[----:B------:R-:W-:Y:S02]  /*de40*/  SEL R10, RZ, 0x1, P1 ;  /* 0x00000001ff0a7807 */ /* 0x000fe40000800000 */
[----:B------:R-:W-:Y:S02]  /*de50*/  SEL R7, R7, RZ, P1 ;  /* 0x000000ff07077207 */ /* 0x000fe40000800000 */
[----:B------:R-:W-:Y:S01]  /*de60*/  LOP3.LUT R10, R17, R10, RZ, 0x3c, !PT ;  /* 0x0000000a110a7212 */ /* 0x000fe200078e3cff */
[----:B------:R-:W-:Y:S06]  /*de70*/  @!P6 BRA `(.L_x_58) ;  /* 0x0000000400c0e947 */ /* 0x000fec0003800000 */
[----:B------:R-:W-:Y:S01]  /*de80*/  IMAD.MOV.U32 R12, RZ, RZ, R6 ;  /* 0x000000ffff0c7224 */ /* 0x000fe200078e0006 */
[----:B------:R-:W-:Y:S06]  /*de90*/  @!P0 BRA `(.L_x_59) ;  /* 0x00000000004c8947 */ /* 0x000fec0003800000 */
[----:B------:R-:W1:Y:S01]  /*dea0*/  LDC R9, c[0x0][0x41c] ;  /* 0x00010700ff097b82 */ /* 0x000e620000000800 */
[----:B------:R-:W-:Y:S01]  /*deb0*/  ULDC.64 UR4, c[0x0][0x408] ;  /* 0x0001020000047ab9 */ /* 0x000fe20000000a00 */
[----:B------:R-:W-:Y:S01]  /*dec0*/  ULDC.64 UR6, c[0x0][0x208] ;  /* 0x0000820000067ab9 */ /* 0x000fe20000000a00 */
[----:B------:R-:W-:-:S04]  /*ded0*/  IMAD R13, R11, UR4, RZ ;  /* 0x000000040b0d7c24 */ /* 0x000fc8000f8e02ff */
[----:B------:R-:W-:Y:S01]  /*dee0*/  IMAD R13, R0, UR5, R13 ;  /* 0x00000005000d7c24 */ /* 0x000fe2000f8e020d */
[----:B-1----:R-:W-:-:S13]  /*def0*/  ISETP.NE.AND P1, PT, R9, 0x1, PT ;  /* 0x000000010900780c */ /* 0x002fda0003f25270 */
[----:B------:R-:W1:Y:S02]  /*df00*/  @P1 LDC.64 R2, c[0x0][0x420] ;  /* 0x00010800ff021b82 */ /* 0x000e640000000a00 */
[----:B-1----:R-:W-:Y:S01]  /*df10*/  @P1 IMAD.HI.U32 R8, R6, R2, RZ ;  /* 0x0000000206081227 */ /* 0x002fe200078e00ff */
[----:B------:R-:W-:-:S04]  /*df20*/  MOV R2, R6 ;  /* 0x0000000600027202 */ /* 0x000fc80000000f00 */
[----:B------:R-:W-:-:S04]  /*df30*/  @P1 SHF.R.U32.HI R2, RZ, R3, R8 ;  /* 0x00000003ff021219 */ /* 0x000fc80000011608 */
[--C-:B------:R-:W-:Y:S01]  /*df40*/  SHF.R.S32.HI R3, RZ, 0x1f, R2.reuse ;  /* 0x0000001fff037819 */ /* 0x100fe20000011402 */
[----:B------:R-:W-:-:S04]  /*df50*/  IMAD.MOV R12, RZ, RZ, -R2 ;  /* 0x000000ffff0c7224 */ /* 0x000fc800078e0a02 */
[----:B------:R-:W-:Y:S02]  /*df60*/  IMAD R12, R9, R12, R6 ;  /* 0x0000000c090c7224 */ /* 0x000fe400078e0206 */
[----:B------:R-:W1:Y:S01]  /*df70*/  LDC.64 R8, c[0x0][0x3f8] ;  /* 0x0000fe00ff087b82 */ /* 0x000e620000000a00 */
[----:B------:R-:W-:-:S05]  /*df80*/  IMAD.WIDE.U32 R2, R0, UR4, R2 ;  /* 0x0000000400027c25 */ /* 0x000fca000f8e0002 */
[----:B------:R-:W-:Y:S02]  /*df90*/  IADD3 R13, R13, R3, RZ ;  /* 0x000000030d0d7210 */ /* 0x000fe40007ffe0ff */
[----:B-1----:R-:W-:-:S04]  /*dfa0*/  LEA R8, P1, R2, R8, 0x2 ;  /* 0x0000000802087211 */ /* 0x002fc800078210ff */
[----:B------:R-:W-:-:S05]  /*dfb0*/  LEA.HI.X R9, R2, R9, R13, 0x2, P1 ;  /* 0x0000000902097211 */ /* 0x000fca00008f140d */
[----:B------:R1:W5:Y:S04]  /*dfc0*/  LDG.E R8, desc[UR6][R8.64] ;  /* 0x0000000608087981 */ /* 0x000368000c1e1900 */
.L_x_59:
[----:B------:R-:W2:Y:S01]  /*dfd0*/  S2R R3, SR_CgaCtaId ;  /* 0x0000000000037919 */ /* 0x000ea20000008800 */
[----:B------:R-:W-:-:S04]  /*dfe0*/  MOV R2, 0x400 ;  /* 0x0000040000027802 */ /* 0x000fc80000000f00 */
[----:B--2---:R-:W-:Y:S02]  /*dff0*/  LEA R2, R3, R2, 0x18 ;  /* 0x0000000203027211 */ /* 0x004fe400078ec0ff */
[----:B------:R-:W-:-:S03]  /*e000*/  SHF.L.U32 R3, R10, 0x1f, RZ ;  /* 0x0000001f0a037819 */ /* 0x000fc600000006ff */
[----:B------:R-:W-:-:S04]  /*e010*/  IMAD R2, R7, 0x8, R2 ;  /* 0x0000000807027824 */ /* 0x000fc800078e0202 */
[----:B------:R-:W2:Y:S02]  /*e020*/  SYNCS.PHASECHK.TRANS64.TRYWAIT P1, [R2+URZ+0x36840], R3 ;  /* 0x03684003020075a7 */ /* 0x000ea4000802017f */
[----:B--2---:R-:W-:Y:S05]  /*e030*/  @!P1 BRA `(.L_x_60) ;  /* 0x0000001800549947 */ /* 0x004fea0003800000 */
.L_x_100:
[----:B-1----:R-:W1:Y:S02]  /*e040*/  S2R R9, SR_TID.X ;  /* 0x0000000000097919 */ /* 0x002e640000002100 */
[----:B-1----:R-:W-:-:S04]  /*e050*/  LOP3.LUT R9, R9, 0x7f, RZ, 0xc0, !PT ;  /* 0x0000007f09097812 */ /* 0x002fc800078ec0ff */
[----:B------:R-:W-:-:S13]  /*e060*/  ISETP.NE.AND P2, PT, R9, RZ, PT ;  /* 0x000000ff0900720c */ /* 0x000fda0003f45270 */
[----:B------:R-:W-:Y:S05]  /*e070*/  @P2 BRA `(.L_x_61) ;  /* 0x00000000001c2947 */ /* 0x000fea0003800000 */
[----:B------:R-:W1:Y:S01]  /*e080*/  S2R R9, SR_TID.X ;  /* 0x0000000000097919 */ /* 0x000e620000002100 */
[----:B--2---:R-:W-:-:S04]  /*e090*/  MOV R3, 0xa800 ;  /* 0x0000a80000037802 */ /* 0x004fc80000000f00 */
[----:B------:R3:W-:Y:S01]  /*e0a0*/  SYNCS.ARRIVE.TRANS64 RZ, [R2+URZ+0x36830], R3 ;  /* 0x0368300302ff79a7 */ /* 0x0007e2000800003f */
[----:B-1----:R-:W-:-:S04]  /*e0b0*/  LOP3.LUT R9, R9, 0x1f, RZ, 0xc0, !PT ;  /* 0x0000001f09097812 */ /* 0x002fc800078ec0ff */
[----:B------:R-:W-:-:S13]  /*e0c0*/  ISETP.NE.AND P1, PT, R9, RZ, PT ;  /* 0x000000ff0900720c */ /* 0x000fda0003f25270 */
[----:B---3--:R-:W-:Y:S05]  /*e0d0*/  @!P1 BRA `(.L_x_61) ;  /* 0x0000000000049947 */ /* 0x008fea0003800000 */
[----:B------:R-:W-:Y:S01]  /*e0e0*/  BPT.TRAP 0x1 ;  /* 0x000000040000795c */ /* 0x000fe20000300000 */
.L_x_61:
[----:B------:R-:W1:Y:S01]  /*e0f0*/  S2R R9, SR_CgaCtaId ;  /* 0x0000000000097919 */ /* 0x000e620000008800 */
        /* <DEDUP_REMOVED lines=12> */
[----:B------:R-:W-:-:S03]  /*e1c0*/  SHF.L.U32 R17, R17, 0x1f, RZ ;  /* 0x0000001f11117819 */ /* 0x000fc600000006ff */
[----:B------:R-:W-:Y:S02]  /*e1d0*/  UIADD3 UR9, UR9, 0x36830, URZ ;  /* 0x0003683009097890 */ /* 0x000fe4000fffe03f */
[----:B------:R-:W-:Y:S01]  /*e1e0*/  UIMAD UR11, UR11, 0x70, URZ ;  /* 0x000000700b0b78a4 */ /* 0x000fe2000f8e023f */
[----:B-1----:R-:W-:-:S05]  /*e1f0*/  LEA R3, R9, R3, 0x18 ;  /* 0x0000000309037211 */ /* 0x002fca00078ec0ff */
[----:B------:R-:W-:Y:S02]  /*e200*/  IMAD R2, R7, 0xa800, R3 ;  /* 0x0000a80007027824 */ /* 0x000fe400078e0203 */
[----:B------:R-:W-:-:S03]  /*e210*/  VIADD R3, R3, 0x36800 ;  /* 0x0003680003037836 */ /* 0x000fc60000000000 */
[----:B------:R-:W-:Y:S02]  /*e220*/  R2UR UR14, R2 ;  /* 0x00000000020e72ca */ /* 0x000fe400000e0000 */
[----:B------:R-:W-:-:S11]  /*e230*/  LEA R2, R16, R3, 0x3 ;  /* 0x0000000310027211 */ /* 0x000fd600078e18ff */
        /* <DEDUP_REMOVED lines=12> */
.L_x_101:
[----:B------:R-:W-:Y:S05]  /*e300*/  @P2 BRA `(.L_x_63) ;  /* 0x00000000001c2947 */ /* 0x000fea0003800000 */
[----:B------:R-:W2:Y:S01]  /*e310*/  S2R R9, SR_TID.X ;  /* 0x0000000000097919 */ /* 0x000ea20000002100 */
[----:B------:R-:W-:-:S04]  /*e320*/  IMAD.MOV.U32 R3, RZ, RZ, 0xa800 ;  /* 0x0000a800ff037424 */ /* 0x000fc800078e00ff */
[----:B------:R3:W-:Y:S01]  /*e330*/  SYNCS.ARRIVE.TRANS64 RZ, [R2+URZ+0x50], R3 ;  /* 0x0000500302ff79a7 */ /* 0x0007e2000800003f */
[----:B--2---:R-:W-:-:S04]  /*e340*/  LOP3.LUT R9, R9, 0x1f, RZ, 0xc0, !PT ;  /* 0x0000001f09097812 */ /* 0x004fc800078ec0ff */
[----:B------:R-:W-:-:S13]  /*e350*/  ISETP.NE.AND P1, PT, R9, RZ, PT ;  /* 0x000000ff0900720c */ /* 0x000fda0003f25270 */
[----:B---3--:R-:W-:Y:S05]  /*e360*/  @!P1 BRA `(.L_x_63) ;  /* 0x0000000000049947 */ /* 0x008fea0003800000 */
[----:B------:R-:W-:Y:S01]  /*e370*/  BPT.TRAP 0x1 ;  /* 0x000000040000795c */ /* 0x000fe20000300000 */
.L_x_63:
        /* <DEDUP_REMOVED lines=9> */
[----:B------:R-:W-:Y:S01]  /*e410*/  R2UR UR12, R4 ;  /* 0x00000000040c72ca */ /* 0x000fe200000e0000 */
[----:B------:R-:W-:Y:S01]  /*e420*/  UMOV UR7, 0x14f00000 ;  /* 0x14f0000000077882 */ /* 0x000fe20000000000 */
[----:B------:R-:W-:Y:S01]  /*e430*/  UMOV UR17, 0x40 ;  /* 0x0000004000117882 */ /* 0x000fe20000000000 */
[----:B------:R-:W-:Y:S01]  /*e440*/  MOV R18, R12 ;  /* 0x0000000c00127202 */ /* 0x000fe20000000f00 */
[----:B------:R-:W-:-:S03]  /*e450*/  IMAD.MOV.U32 R5, RZ, RZ, R8 ;  /* 0x000000ffff057224 */ /* 0x000fc600078e0008 */
[----:B------:R-:W-:Y:S02]  /*e460*/  UIMAD UR11, UR11, 0x70, URZ ;  /* 0x000000700b0b78a4 */ /* 0x000fe4000f8e023f */
[----:B------:R-:W-:Y:S01]  /*e470*/  UIADD3 UR9, UR9, 0x50, URZ ;  /* 0x0000005009097890 */ /* 0x000fe2000fffe03f */
[----:B--2---:R-:W-:-:S05]  /*e480*/  LEA R3, R9, R3, 0x18 ;  /* 0x0000000309037211 */ /* 0x004fca00078ec0ff */
        /* <DEDUP_REMOVED lines=15> */
.L_x_58:
[----:B------:R-:W-:Y:S05]  /*e580*/  BSYNC B1 ;  /* 0x0000000000017941 */ /* 0x000fea0003800000 */
.L_x_57:
[----:B------:R-:W-:Y:S01]  /*e590*/  IADD3 R16, R7, 0x1, RZ ;  /* 0x0000000107107810 */ /* 0x000fe20007ffe0ff */
[----:B------:R-:W-:Y:S03]  /*e5a0*/  BSSY B1, `(.L_x_64) ;  /* 0x0000077000017945 */ /* 0x000fe60003800000 */
[----:B------:R-:W-:-:S04]  /*e5b0*/  ISETP.NE.AND P1, PT, R16, 0x2, PT ;  /* 0x000000021000780c */ /* 0x000fc80003f25270 */
[----:B-1----:R-:W-:Y:S02]  /*e5c0*/  SEL R17, RZ, 0x1, P1 ;  /* 0x00000001ff117807 */ /* 0x002fe40000800000 */
[----:B------:R-:W-:Y:S02]  /*e5d0*/  SEL R16, R16, RZ, P1 ;  /* 0x000000ff10107207 */ /* 0x000fe40000800000 */
[----:B------:R-:W-:Y:S01]  /*e5e0*/  LOP3.LUT R17, R10, R17, RZ, 0x3c, !PT ;  /* 0x000000110a117212 */ /* 0x000fe200078e3cff */
[----:B------:R-:W-:Y:S06]  /*e5f0*/  @!P6 BRA `(.L_x_65) ;  /* 0x0000000400c4e947 */ /* 0x000fec0003800000 */
[----:B------:R-:W-:Y:S01]  /*e600*/  VIADD R12, R6, 0xffffffff ;  /* 0xffffffff060c7836 */ /* 0x000fe20000000000 */
        /* <DEDUP_REMOVED lines=10> */
[----:B------:R-:W-:-:S05]  /*e6b0*/  @P1 SHF.R.U32.HI R2, RZ, R3, R9 ;  /* 0x00000003ff021219 */ /* 0x000fca0000011609 */
[----:B------:R-:W-:-:S04]  /*e6c0*/  IMAD.MOV R3, RZ, RZ, -R2 ;  /* 0x000000ffff037224 */ /* 0x000fc800078e0a02 */
[----:B------:R-:W-:Y:S01]  /*e6d0*/  IMAD R12, R8, R3, R12 ;  /* 0x00000003080c7224 */ /* 0x000fe200078e020c */
[--C-:B------:R-:W-:Y:S01]  /*e6e0*/  SHF.R.S32.HI R3, RZ, 0x1f, R2.reuse ;  /* 0x0000001fff037819 */ /* 0x100fe20000011402 */
[----:B------:R-:W1:Y:S02]  /*e6f0*/  LDC.64 R8, c[0x0][0x3f8] ;  /* 0x0000fe00ff087b82 */ /* 0x000e640000000a00 */
[----:B------:R-:W-:-:S05]  /*e700*/  IMAD.WIDE.U32 R2, R0, UR4, R2 ;  /* 0x0000000400027c25 */ /* 0x000fca000f8e0002 */
[----:B------:R-:W-:Y:S02]  /*e710*/  IADD3 R13, R13, R3, RZ ;  /* 0x000000030d0d7210 */ /* 0x000fe40007ffe0ff */
[----:B-1----:R-:W-:-:S04]  /*e720*/  LEA R8, P1, R2, R8, 0x2 ;  /* 0x0000000802087211 */ /* 0x002fc800078210ff */
[----:B------:R-:W-:-:S05]  /*e730*/  LEA.HI.X R9, R2, R9, R13, 0x2, P1 ;  /* 0x0000000902097211 */ /* 0x000fca00008f140d */
[----:B------:R1:W5:Y:S04]  /*e740*/  LDG.E R8, desc[UR6][R8.64] ;  /* 0x0000000608087981 */ /* 0x000368000c1e1900 */
.L_x_66:
[----:B------:R-:W2:Y:S01]  /*e750*/  S2R R3, SR_CgaCtaId ;  /* 0x0000000000037919 */ /* 0x000ea20000008800 */
[----:B------:R-:W-:-:S04]  /*e760*/  MOV R2, 0x400 ;  /* 0x0000040000027802 */ /* 0x000fc80000000f00 */
[----:B--2---:R-:W-:Y:S02]  /*e770*/  LEA R2, R3, R2, 0x18 ;  /* 0x0000000203027211 */ /* 0x004fe400078ec0ff */
[----:B------:R-:W-:-:S03]  /*e780*/  SHF.L.U32 R3, R17, 0x1f, RZ ;  /* 0x0000001f11037819 */ /* 0x000fc600000006ff */
[----:B------:R-:W-:-:S04]  /*e790*/  IMAD R2, R16, 0x8, R2 ;  /* 0x0000000810027824 */ /* 0x000fc800078e0202 */
[----:B------:R-:W2:Y:S02]  /*e7a0*/  SYNCS.PHASECHK.TRANS64.TRYWAIT P1, [R2+URZ+0x36840], R3 ;  /* 0x03684003020075a7 */ /* 0x000ea4000802017f */
[----:B--2---:R-:W-:Y:S05]  /*e7b0*/  @!P1 BRA `(.L_x_67) ;  /* 0x00000010009c9947 */ /* 0x004fea0003800000 */
.L_x_102:
        /* <DEDUP_REMOVED lines=11> */
.L_x_68:
[----:B------:R-:W1:Y:S01]  /*e870*/  S2R R13, SR_CgaCtaId ;  /* 0x00000000000d7919 */ /* 0x000e620000008800 */
[----:B------:R-:W-:Y:S01]  /*e880*/  MOV R9, 0x400 ;  /* 0x0000040000097802 */ /* 0x000fe20000000f00 */
[----:B------:R-:W-:Y:S01]  /*e890*/  UIADD3 UR4, UP0, UR36, 0x370, URZ ;  /* 0x0000037024047890 */ /* 0x000fe2000ff1e03f */
[----:B------:R-:W-:Y:S01]  /*e8a0*/  R2UR UR11, R12 ;  /* 0x000000000c0b72ca */ /* 0x000fe200000e0000 */
[----:B------:R-:W-:Y:S01]  /*e8b0*/  UMOV UR10, URZ ;  /* 0x0000003f000a7c82 */ /* 0x000fe20008000000 */
[----:B------:R-:W-:Y:S01]  /*e8c0*/  R2UR UR12, R4 ;  /* 0x00000000040c72ca */ /* 0x000fe200000e0000 */
[----:B------:R-:W-:Y:S01]  /*e8d0*/  UIADD3.X UR5, URZ, UR37, URZ, UP0, !UPT ;  /* 0x000000253f057290 */ /* 0x000fe200087fe43f */
[----:B-----5:R-:W-:Y:S01]  /*e8e0*/  R2UR UR13, R8 ;  /* 0x00000000080d72ca */ /* 0x020fe200000e0000 */
[----:B------:R-:W-:Y:S01]  /*e8f0*/  UMOV UR6, 0x0 ;  /* 0x0000000000067882 */ /* 0x000fe20000000000 */
[----:B------:R-:W-:Y:S01]  /*e900*/  UMOV UR7, 0x14f00000 ;  /* 0x14f0000000077882 */ /* 0x000fe20000000000 */
[----:B------:R-:W-:Y:S01]  /*e910*/  UMOV UR17, 0x40 ;  /* 0x0000004000117882 */ /* 0x000fe20000000000 */
[----:B------:R-:W-:-:S05]  /*e920*/  UMOV UR18, 0x80 ;  /* 0x0000008000127882 */ /* 0x000fca0000000000 */
[----:B------:R-:W-:Y:S01]  /*e930*/  UIMAD UR11, UR11, 0x70, URZ ;  /* 0x000000700b0b78a4 */ /* 0x000fe2000f8e023f */
[----:B-1----:R-:W-:-:S05]  /*e940*/  LEA R9, R13, R9, 0x18 ;  /* 0x000000090d097211 */ /* 0x002fca00078ec0ff */
[----:B--2---:R-:W-:-:S05]  /*e950*/  VIADD R2, R9, 0x36800 ;  /* 0x0003680009027836 */ /* 0x004fca0000000000 */
[----:B------:R-:W-:Y:S01]  /*e960*/  LEA R3, R16, R2, 0x3 ;  /* 0x0000000210037211 */ /* 0x000fe200078e18ff */
[----:B------:R-:W-:-:S03]  /*e970*/  IMAD R2, R7, 0x8, R2 ;  /* 0x0000000807027824 */ /* 0x000fc600078e0202 */
[----:B------:R-:W-:Y:S01]  /*e980*/  R2UR UR9, R3 ;  /* 0x00000000030972ca */ /* 0x000fe200000e0000 */
[----:B------:R-:W-:-:S05]  /*e990*/  IMAD R3, R16, 0xa800, R9 ;  /* 0x0000a80010037824 */ /* 0x000fca00078e0209 */
[----:B------:R-:W-:Y:S02]  /*e9a0*/  R2UR UR8, R3 ;  /* 0x00000000030872ca */ /* 0x000fe400000e0000 */
[----:B------:R-:W-:-:S05]  /*e9b0*/  SHF.L.U32 R3, R10, 0x1f, RZ ;  /* 0x0000001f0a037819 */ /* 0x000fca00000006ff */
[----:B------:R-:W-:-:S06]  /*e9c0*/  UIADD3 UR9, UR9, 0x30, URZ ;  /* 0x0000003009097890 */ /* 0x000fcc000fffe03f */
[----:B------:R-:W-:Y:S02]  /*e9d0*/  UIADD3 UR14, UR8, 0x21400, URZ ;  /* 0x00021400080e7890 */ /* 0x000fe4000fffe03f */
[----:B------:R-:W-:Y:S02]  /*e9e0*/  UIADD3 UR15, UR8, 0x24c00, URZ ;  /* 0x00024c00080f7890 */ /* 0x000fe4000fffe03f */
[----:B------:R-:W-:-:S03]  /*e9f0*/  UIADD3 UR16, UR8, 0x28400, URZ ;  /* 0x0002840008107890 */ /* 0x000fc6000fffe03f */
[----:B------:R-:W-:Y:S02]  /*ea00*/  UMOV UR8, UR14 ;  /* 0x0000000e00087c82 */ /* 0x000fe40008000000 */
[----:B------:R1:W-:Y:S02]  /*ea10*/  UTMALDG.4D [UR8], [UR4], desc[UR6] ;  /* 0x00000608040075b4 */ /* 0x0003e40008019000 */
[----:B-1----:R-:W-:Y:S01]  /*ea20*/  UMOV UR8, UR15 ;  /* 0x0000000f00087c82 */ /* 0x002fe20008000000 */
[----:B------:R-:W-:Y:S02]  /*ea30*/  UMOV UR10, UR17 ;  /* 0x00000011000a7c82 */ /* 0x000fe40008000000 */
[----:B------:R1:W-:Y:S02]  /*ea40*/  UTMALDG.4D [UR8], [UR4], desc[UR6] ;  /* 0x00000608040075b4 */ /* 0x0003e40008019000 */
[----:B-1----:R-:W-:Y:S01]  /*ea50*/  UMOV UR8, UR16 ;  /* 0x0000001000087c82 */ /* 0x002fe20008000000 */
[----:B------:R-:W-:-:S02]  /*ea60*/  UMOV UR10, UR18 ;  /* 0x00000012000a7c82 */ /* 0x000fc40008000000 */
[----:B------:R1:W-:Y:S01]  /*ea70*/  UTMALDG.4D [UR8], [UR4], desc[UR6] ;  /* 0x00000608040075b4 */ /* 0x0003e20008019000 */
[----:B------:R-:W2:Y:S02]  /*ea80*/  SYNCS.PHASECHK.TRANS64.TRYWAIT P1, [R2+URZ+0x60], R3 ;  /* 0x00006003020075a7 */ /* 0x000ea4000802017f */
[----:B-12---:R-:W-:Y:S05]  /*ea90*/  @!P1 BRA `(.L_x_69) ;  /* 0x0000000c00f89947 */ /* 0x006fea0003800000 */
.L_x_103:
[----:B------:R-:W-:Y:S05]  /*eaa0*/  @P2 BRA `(.L_x_70) ;  /* 0x00000000001c2947 */ /* 0x000fea0003800000 */
[----:B------:R-:W2:Y:S01]  /*eab0*/  S2R R9, SR_TID.X ;  /* 0x0000000000097919 */ /* 0x000ea20000002100 */
[----:B-1----:R-:W-:-:S04]  /*eac0*/  MOV R3, 0xa800 ;  /* 0x0000a80000037802 */ /* 0x002fc80000000f00 */
[----:B------:R3:W-:Y:S01]  /*ead0*/  SYNCS.ARRIVE.TRANS64 RZ, [R2+URZ+0x50], R3 ;  /* 0x0000500302ff79a7 */ /* 0x0007e2000800003f */
[----:B--2---:R-:W-:-:S04]  /*eae0*/  LOP3.LUT R9, R9, 0x1f, RZ, 0xc0, !PT ;  /* 0x0000001f09097812 */ /* 0x004fc800078ec0ff */
[----:B------:R-:W-:-:S13]  /*eaf0*/  ISETP.NE.AND P1, PT, R9, RZ, PT ;  /* 0x000000ff0900720c */ /* 0x000fda0003f25270 */
[----:B---3--:R-:W-:Y:S05]  /*eb00*/  @!P1 BRA `(.L_x_70) ;  /* 0x0000000000049947 */ /* 0x008fea0003800000 */
[----:B------:R-:W-:Y:S01]  /*eb10*/  BPT.TRAP 0x1 ;  /* 0x000000040000795c */ /* 0x000fe20000300000 */
.L_x_70:
[----:B------:R-:W2:Y:S01]  /*eb20*/  S2R R9, SR_CgaCtaId ;  /* 0x0000000000097919 */ /* 0x000ea20000008800 */
[----:B-1----:R-:W-:Y:S01]  /*eb30*/  MOV R3, 0x400 ;  /* 0x0000040000037802 */ /* 0x002fe20000000f00 */
        /* <DEDUP_REMOVED lines=10> */
[----:B------:R-:W-:Y:S01]  /*ebe0*/  IMAD.MOV.U32 R18, RZ, RZ, R12 ;  /* 0x000000ffff127224 */ /* 0x000fe200078e000c */
[----:B------:R-:W-:-:S03]  /*ebf0*/  MOV R5, R8 ;  /* 0x0000000800057202 */ /* 0x000fc60000000f00 */
[----:B------:R-:W-:Y:S02]  /*ec00*/  UIMAD UR11, UR11, 0x70, URZ ;  /* 0x000000700b0b78a4 */ /* 0x000fe4000f8e023f */
[----:B------:R-:W-:Y:S01]  /*ec10*/  UIADD3 UR9, UR9, 0x50, URZ ;  /* 0x0000005009097890 */ /* 0x000fe2000fffe03f */
[----:B--2---:R-:W-:-:S05]  /*ec20*/  LEA R3, R9, R3, 0x18 ;  /* 0x0000000309037211 */ /* 0x004fca00078ec0ff */
[----:B------:R-:W-:-:S05]  /*ec30*/  IMAD R7, R7, 0xa800, R3 ;  /* 0x0000a80007077824 */ /* 0x000fca00078e0203 */
[----:B------:R-:W-:-:S13]  /*ec40*/  R2UR UR15, R7 ;  /* 0x00000000070f72ca */ /* 0x000fda00000e0000 */
        /* <DEDUP_REMOVED lines=12> */
.L_x_65:
[----:B------:R-:W-:Y:S05]  /*ed10*/  BSYNC B1 ;  /* 0x0000000000017941 */ /* 0x000fea0003800000 */
.L_x_64:
[C---:B------:R-:W-:Y:S01]  /*ed20*/  ISETP.GT.AND P1, PT, R6.reuse, 0x1, PT ;  /* 0x000000010600780c */ /* 0x040fe20003f24270 */
[----:B------:R-:W-:-:S12]  /*ed30*/  VIADD R6, R6, 0xfffffffe ;  /* 0xfffffffe06067836 */ /* 0x000fd80000000000 */
[----:B------:R-:W-:Y:S05]  /*ed40*/  @P1 BRA `(.L_x_71) ;  /* 0xfffffff000301947 */ /* 0x000fea000383ffff */
.L_x_56:
[----:B------:R-:W-:Y:S05]  /*ed50*/  BSYNC B0 ;  /* 0x0000000000007941 */ /* 0x000fea0003800000 */
.L_x_47:
[----:B------:R-:W-:Y:S04]  /*ed60*/  BSSY B0, `(.L_x_72) ;  /* 0x0000032000007945 */ /* 0x000fe80003800000 */
[----:B------:R-:W-:Y:S05]  /*ed70*/  @!P6 BRA `(.L_x_73) ;  /* 0x0000000000c0e947 */ /* 0x000fea0003800000 */
[----:B------:R-:W2:Y:S01]  /*ed80*/  S2R R3, SR_CgaCtaId ;  /* 0x0000000000037919 */ /* 0x000ea20000008800 */
[----:B------:R-:W-:Y:S01]  /*ed90*/  MOV R0, 0x400 ;  /* 0x0000040000007802 */ /* 0x000fe20000000f00 */
[----:B------:R-:W3:Y:S03]  /*eda0*/  S2R R2, SR_TID.X ;  /* 0x0000000000027919 */ /* 0x000ee60000002100 */
[----:B--2---:R-:W-:-:S04]  /*edb0*/  LEA R0, R3, R0, 0x18 ;  /* 0x0000000003007211 */ /* 0x004fc800078ec0ff */
[----:B------:R-:W-:Y:S02]  /*edc0*/  LEA R3, R16, R0, 0x3 ;  /* 0x0000000010037211 */ /* 0x000fe400078e18ff */
[----:B------:R-:W-:Y:S02]  /*edd0*/  SHF.L.U32 R0, R17, 0x1f, RZ ;  /* 0x0000001f11007819 */ /* 0x000fe400000006ff */
[----:B---3--:R-:W-:Y:S02]  /*ede0*/  LOP3.LUT R2, R2, 0x7f, RZ, 0xc0, !PT ;  /* 0x0000007f02027812 */ /* 0x008fe400078ec0ff */
[----:B------:R-:W2:Y:S02]  /*edf0*/  SYNCS.PHASECHK.TRANS64.TRYWAIT P0, [R3+URZ+0x36860], R0 ;  /* 0x03686000030075a7 */ /* 0x000ea4000800017f */
[----:B------:R-:W-:Y:S01]  /*ee00*/  ISETP.NE.AND P1, PT, R2, RZ, PT ;  /* 0x000000ff0200720c */ /* 0x000fe20003f25270 */
[----:B--2---:R-:W-:-:S12]  /*ee10*/  @!P0 BRA `(.L_x_74) ;  /* 0x0000000c002c8947 */ /* 0x004fd80003800000 */
.L_x_104:
        /* <DEDUP_REMOVED lines=8> */
.L_x_75:
        /* <DEDUP_REMOVED lines=30> */
.L_x_73:
[----:B------:R-:W-:Y:S05]  /*f080*/  BSYNC B0 ;  /* 0x0000000000007941 */ /* 0x000fea0003800000 */
.L_x_72:
[----:B------:R-:W2:Y:S01]  /*f090*/  LDL.LU R0, [R1+0x10] ;  /* 0x0000100001007983 */ /* 0x000ea20000300800 */
[----:B------:R-:W-:-:S03]  /*f0a0*/  ULDC UR4, c[0x0][0xda4] ;  /* 0x0003690000047ab9 */ /* 0x000fc60000000800 */
[----:B------:R-:W3:Y:S01]  /*f0b0*/  LDL.LU R2, [R1+0x18] ;  /* 0x0000180001027983 */ /* 0x000ee20000300800 */
[----:B------:R-:W-:-:S04]  /*f0c0*/  IADD3 R16, R16, 0x1, RZ ;  /* 0x0000000110107810 */ /* 0x000fc80007ffe0ff */
[----:B------:R-:W-:-:S04]  /*f0d0*/  ISETP.NE.AND P0, PT, R16, 0x2, PT ;  /* 0x000000021000780c */ /* 0x000fc80003f05270 */
[----:B------:R-:W-:Y:S01]  /*f0e0*/  SEL R16, R16, RZ, P0 ;  /* 0x000000ff10107207 */ /* 0x000fe20000000000 */
[----:B--2---:R-:W-:Y:S01]  /*f0f0*/  VIADD R0, R0, UR38 ;  /* 0x0000002600007c36 */ /* 0x004fe20008000000 */
[----:B---3--:R-:W-:-:S04]  /*f100*/  IADD3 R2, R2, 0x1, RZ ;  /* 0x0000000102027810 */ /* 0x008fc80007ffe0ff */
[----:B------:R2:W-:Y:S01]  /*f110*/  STL [R1+0x10], R0 ;  /* 0x0000100001007387 */ /* 0x0005e20000100800 */
[----:B------:R-:W-:-:S03]  /*f120*/  ISETP.GE.AND P1, PT, R0, UR4, PT ;  /* 0x0000000400007c0c */ /* 0x000fc6000bf26270 */
[----:B------:R3:W-:Y:S01]  /*f130*/  STL [R1+0x18], R2 ;  /* 0x0000180201007387 */ /* 0x0007e20000100800 */
[----:B--2---:R-:W-:-:S04]  /*f140*/  SEL R0, RZ, 0x1, P0 ;  /* 0x00000001ff007807 */ /* 0x004fc80000000000 */
[----:B------:R-:W-:-:S05]  /*f150*/  LOP3.LUT R17, R17, R0, RZ, 0x3c, !PT ;  /* 0x0000000011117212 */ /* 0x000fca00078e3cff */
[----:B---3--:R-:W-:Y:S05]  /*f160*/  @!P1 BRA `(.L_x_76) ;  /* 0xffffffd0006c9947 */ /* 0x008fea000383ffff */
[----:B------:R-:W-:-:S07]  /*f170*/  LOP3.LUT R2, R2, 0x1, RZ, 0xc, !PT ;  /* 0x0000000102027812 */ /* 0x000fce00078e0cff */
.L_x_32:
[----:B------:R-:W2:Y:S01]  /*f180*/  S2R R3, SR_CgaCtaId ;  /* 0x0000000000037919 */ /* 0x000ea20000008800 */
[----:B------:R-:W-:Y:S01]  /*f190*/  MOV R0, 0x400 ;  /* 0x0000040000007802 */ /* 0x000fe20000000f00 */
[----:B------:R-:W-:Y:S03]  /*f1a0*/  BSSY B0, `(.L_x_77) ;  /* 0x0000005000007945 */ /* 0x000fe60003800000 */
[----:B--2---:R-:W-:Y:S02]  /*f1b0*/  LEA R0, R3, R0, 0x18 ;  /* 0x0000000003007211 */ /* 0x004fe400078ec0ff */
[----:B------:R-:W-:-:S04]  /*f1c0*/  SHF.L.U32 R3, R2, 0x1f, RZ ;  /* 0x0000001f02037819 */ /* 0x000fc800000006ff */
[----:B------:R-:W2:Y:S02]  /*f1d0*/  SYNCS.PHASECHK.TRANS64.TRYWAIT P0, [R0+URZ+0x36820], R3 ;  /* 0x03682003000075a7 */ /* 0x000ea4000800017f */
[----:B--2---:R-:W-:Y:S05]  /*f1e0*/  @!P0 BRA `(.L_x_78) ;  /* 0x00000008004c8947 */ /* 0x004fea0003800000 */
.L_x_105:
[----:B------:R-:W-:Y:S05]  /*f1f0*/  BSYNC B0 ;  /* 0x0000000000007941 */ /* 0x000fea0003800000 */
.L_x_77:
[----:B------:R-:W-:-:S03]  /*f200*/  UMOV UR4, 0xffffffff ;  /* 0xffffffff00047882 */ /* 0x000fc60000000000 */
[----:B------:R-:W-:Y:S05]  /*f210*/  BRA.DIV UR4, `(.L_x_79) ;  /* 0x0000000a04547947 */ /* 0x000fea000b800000 */
[----:B------:R-:W3:Y:S02]  /*f220*/  S2R R2, SR_TID.X ;  /* 0x0000000000027919 */ /* 0x000ee40000002100 */
[----:B---3--:R-:W-:-:S04]  /*f230*/  SHF.R.U32.HI R2, RZ, 0x5, R2 ;  /* 0x00000005ff027819 */ /* 0x008fc80000011602 */
[----:B------:R-:W-:-:S05]  /*f240*/  LOP3.LUT R2, R2, 0x3, RZ, 0xc0, !PT ;  /* 0x0000000302027812 */ /* 0x000fca00078ec0ff */
[----:B------:R3:W4:Y:S02]  /*f250*/  SHFL.IDX PT, R14, R2, RZ, 0x1f ;  /* 0x00001fff020e7589 */ /* 0x00072400000e0000 */
.L_x_108:
[----:B----4-:R-:W-:Y:S01]  /*f260*/  ISETP.NE.AND P0, PT, R14, RZ, PT ;  /* 0x000000ff0e00720c */ /* 0x010fe20003f05270 */
[----:B------:R-:W-:-:S12]  /*f270*/  BSSY B0, `(.L_x_80) ;  /* 0x0000026000007945 */ /* 0x000fd80003800000 */
[----:B------:R-:W-:Y:S05]  /*f280*/  @P0 BRA `(.L_x_81) ;  /* 0x0000000000900947 */ /* 0x000fea0003800000 */
[----:B------:R-:W-:-:S03]  /*f290*/  UMOV UR4, 0xffffffff ;  /* 0xffffffff00047882 */ /* 0x000fc60000000000 */
[----:B------:R-:W-:Y:S05]  /*f2a0*/  BRA.DIV UR4, `(.L_x_82) ;  /* 0x0000000a04647947 */ /* 0x000fea000b800000 */
[----:B------:R-:W-:-:S13]  /*f2b0*/  ELECT P6, URZ, PT ;  /* 0x00000000003f782f */ /* 0x000fda00038c0000 */
.L_x_111:
[----:B------:R-:W-:Y:S05]  /*f2c0*/  @!P6 BRA `(.L_x_81) ;  /* 0x000000000080e947 */ /* 0x000fea0003800000 */
[----:B---3--:R-:W3:Y:S02]  /*f2d0*/  LDL R2, [R1+0x1c] ;  /* 0x00001c0001027983 */ /* 0x008ee40000100800 */
[----:B---3--:R-:W-:-:S13]  /*f2e0*/  R2UR UR4, R2 ;  /* 0x00000000020472ca */ /* 0x008fda00000e0000 */
[----:B------:R-:W-:-:S06]  /*f2f0*/  ULOP3.LUT UR4, UR4, 0x2, URZ, 0xfc, !UPT ;  /* 0x0000000204047892 */ /* 0x000fcc000f8efc3f */
[----:B------:R-:W-:-:S05]  /*f300*/  IMAD.U32 R2, RZ, RZ, UR4 ;  /* 0x00000004ff027e24 */ /* 0x000fca000f8e00ff */
[----:B------:R-:W-:-:S13]  /*f310*/  ISETP.NE.AND P2, PT, R2, 0x3, PT ;  /* 0x000000030200780c */ /* 0x000fda0003f45270 */
[----:B------:R-:W-:Y:S05]  /*f320*/  @!P2 BRA `(.L_x_83) ;  /* 0x000000000004a947 */ /* 0x000fea0003800000 */
[----:B------:R-:W-:Y:S01]  /*f330*/  BPT.TRAP 0x1 ;  /* 0x000000040000795c */ /* 0x000fe20000300000 */
.L_x_83:
[----:B--2---:R-:W-:Y:S02]  /*f340*/  IADD3 R3, R0, 0x36840, RZ ;  /* 0x0003684000037810 */ /* 0x004fe40007ffe0ff */
[----:B------:R-:W-:Y:S02]  /*f350*/  SHF.L.U32 R5, R17, 0x1f, RZ ;  /* 0x0000001f11057819 */ /* 0x000fe400000006ff */
[C---:B------:R-:W-:Y:S01]  /*f360*/  IADD3 R2, R16.reuse, 0x1, RZ ;  /* 0x0000000110027810 */ /* 0x040fe20007ffe0ff */
[----:B-1----:R-:W-:-:S03]  /*f370*/  IMAD R6, R16, 0x8, R3 ;  /* 0x0000000810067824 */ /* 0x002fc600078e0203 */
[----:B------:R-:W-:Y:S01]  /*f380*/  ISETP.NE.AND P1, PT, R2, 0x2, PT ;  /* 0x000000020200780c */ /* 0x000fe20003f25270 */
[----:B------:R-:W1:Y:S03]  /*f390*/  SYNCS.PHASECHK.TRANS64.TRYWAIT P0, [R6+URZ], R5 ;  /* 0x00000005060075a7 */ /* 0x000e66000800017f */
[----:B------:R-:W-:-:S04]  /*f3a0*/  SEL R4, RZ, 0x1, P1 ;  /* 0x00000001ff047807 */ /* 0x000fc80000800000 */
[----:B------:R-:W-:Y:S02]  /*f3b0*/  LOP3.LUT R17, R17, R4, RZ, 0x3c, !PT ;  /* 0x0000000411117212 */ /* 0x000fe400078e3cff */
[----:B------:R-:W-:Y:S02]  /*f3c0*/  SEL R4, R2, RZ, P1 ;  /* 0x000000ff02047207 */ /* 0x000fe40000800000 */
[----:B------:R-:W-:-:S03]  /*f3d0*/  SHF.L.U32 R2, R17, 0x1f, RZ ;  /* 0x0000001f11027819 */ /* 0x000fc600000006ff */
[----:B------:R-:W-:Y:S01]  /*f3e0*/  IMAD R3, R4, 0x8, R3 ;  /* 0x0000000804037824 */ /* 0x000fe200078e0203 */
[----:B-1----:R-:W-:Y:S06]  /*f3f0*/  @!P0 BRA `(.L_x_84) ;  /* 0x0000000800308947 */ /* 0x002fec0003800000 */
.L_x_112:
[----:B------:R-:W2:Y:S02]  /*f400*/  SYNCS.PHASECHK.TRANS64.TRYWAIT P0, [R3+URZ], R2 ;  /* 0x00000002030075a7 */ /* 0x000ea4000800017f */
[----:B--2---:R-:W-:Y:S05]  /*f410*/  @!P0 BRA `(.L_x_85) ;  /* 0x00000008003c8947 */ /* 0x004fea0003800000 */
.L_x_113:
[----:B------:R-:W-:Y:S05]  /*f420*/  @!P2 BRA `(.L_x_86) ;  /* 0x000000000004a947 */ /* 0x000fea0003800000 */
[----:B------:R-:W-:Y:S01]  /*f430*/  BPT.TRAP 0x1 ;  /* 0x000000040000795c */ /* 0x000fe20000300000 */
.L_x_86:
[----:B--2---:R-:W-:-:S05]  /*f440*/  IADD3 R3, R0, 0x36860, RZ ;  /* 0x0003686000037810 */ /* 0x004fca0007ffe0ff */
[----:B------:R-:W-:-:S04]  /*f450*/  IMAD R16, R16, 0x8, R3 ;  /* 0x0000000810107824 */ /* 0x000fc800078e0203 */
[----:B------:R-:W2:Y:S02]  /*f460*/  SYNCS.PHASECHK.TRANS64.TRYWAIT P0, [R16+URZ], R5 ;  /* 0x00000005100075a7 */ /* 0x000ea4000800017f */
[----:B--2---:R-:W-:Y:S05]  /*f470*/  @!P0 BRA `(.L_x_87) ;  /* 0x0000000800388947 */ /* 0x004fea0003800000 */
.L_x_114:
[----:B------:R-:W-:-:S07]  /*f480*/  LEA R3, R4, R3, 0x3 ;  /* 0x0000000304037211 */ /* 0x000fce00078e18ff */
.L_x_88:
[----:B---3--:R3:W4:Y:S02]  /*f490*/  SYNCS.PHASECHK.TRANS64.TRYWAIT P0, [R3+URZ], R2 ;  /* 0x00000002030075a7 */ /* 0x008724000800017f */
[----:B----4-:R-:W-:Y:S05]  /*f4a0*/  @!P0 NANOSLEEP.SYNCS 0x989680 ;  /* 0x009896800000895d */ /* 0x010fea0003900000 */
[----:B------:R-:W4:Y:S02]  /*f4b0*/  @!P0 SYNCS.PHASECHK.TRANS64 P0, [R3+URZ], R2 ;  /* 0x00000002030085a7 */ /* 0x000f24000800007f */
[----:B----4-:R-:W-:Y:S05]  /*f4c0*/  @!P0 BRA `(.L_x_88) ;  /* 0xfffffffc00f08947 */ /* 0x010fea000383ffff */
.L_x_81:
[----:B------:R-:W-:Y:S05]  /*f4d0*/  BSYNC B0 ;  /* 0x0000000000007941 */ /* 0x000fea0003800000 */
.L_x_80:
[----:B------:R-:W-:Y:S05]  /*f4e0*/  EXIT ;  /* 0x000000000000794d */ /* 0x000fea0003800000 */
.L_x_10:
[----:B------:R-:W-:-:S13]  /*f4f0*/  R2UR UR4, R2 ;  /* 0x00000000020472ca */ /* 0x000fda00000e0000 */
[----:B-1----:R-:W-:-:S04]  /*f500*/  IMAD.U32 R3, RZ, RZ, UR4 ;  /* 0x00000004ff037e24 */ /* 0x002fc8000f8e00ff */
[----:B------:R1:W2:Y:S03]  /*f510*/  SYNCS.PHASECHK.TRANS64.TRYWAIT P1, [R3+URZ+0x36800], R0 ;  /* 0x03680000030075a7 */ /* 0x0002a6000802017f */
[----:B--2---:R-:W-:Y:S05]  /*f520*/  @!P1 NANOSLEEP.SYNCS 0x989680 ;  /* 0x009896800000995d */ /* 0x004fea0003900000 */
[----:B------:R-:W2:Y:S02]  /*f530*/  @!P1 SYNCS.PHASECHK.TRANS64 P1, [R3+URZ+0x36800], R0 ;  /* 0x03680000030095a7 */ /* 0x000ea4000802007f */
[----:B--2---:R-:W-:Y:S05]  /*f540*/  @!P1 BRA `(.L_x_10) ;  /* 0xfffffffc00e89947 */ /* 0x004fea000383ffff */
[----:B------:R-:W-:Y:S05]  /*f550*/  BRA `(.L_x_89) ;  /* 0xffffff1c00247947 */ /* 0x000fea000383ffff */
.L_x_14:
[----:B--2---:R2:W3:Y:S02]  /*f560*/  SYNCS.PHASECHK.TRANS64.TRYWAIT P2, [R0+URZ+0x36830], R3 ;  /* 0x03683003000075a7 */ /* 0x0044e4000804017f */
[----:B---3--:R-:W-:Y:S05]  /*f570*/  @!P2 NANOSLEEP.SYNCS 0x989680 ;  /* 0x009896800000a95d */ /* 0x008fea0003900000 */
[----:B------:R-:W3:Y:S02]  /*f580*/  @!P2 SYNCS.PHASECHK.TRANS64 P2, [R0+URZ+0x36830], R3 ;  /* 0x036830030000a5a7 */ /* 0x000ee4000804007f */
[----:B---3--:R-:W-:Y:S05]  /*f590*/  @!P2 BRA `(.L_x_14) ;  /* 0xfffffffc00f0a947 */ /* 0x008fea000383ffff */
[----:B------:R-:W-:Y:S05]  /*f5a0*/  BRA `(.L_x_13) ;  /* 0xffffff1c00587947 */ /* 0x000fea000383ffff */
.L_x_19:
[----:B--2---:R-:W-:-:S04]  /*f5b0*/  MOV R9, UR60 ;  /* 0x0000003c00097c02 */ /* 0x004fc80008000f00 */
[----:B------:R2:W3:Y:S03]  /*f5c0*/  SYNCS.PHASECHK.TRANS64.TRYWAIT P2, [R9+URZ+0x36830], R6 ;  /* 0x03683006090075a7 */ /* 0x0004e6000804017f */
[----:B---3--:R-:W-:Y:S05]  /*f5d0*/  @!P2 NANOSLEEP.SYNCS 0x989680 ;  /* 0x009896800000a95d */ /* 0x008fea0003900000 */
[----:B------:R-:W3:Y:S02]  /*f5e0*/  @!P2 SYNCS.PHASECHK.TRANS64 P2, [R9+URZ+0x36830], R6 ;  /* 0x036830060900a5a7 */ /* 0x000ee4000804007f */
[----:B---3--:R-:W-:Y:S05]  /*f5f0*/  @!P2 BRA `(.L_x_19) ;  /* 0xfffffffc00eca947 */ /* 0x008fea000383ffff */
[----:B------:R-:W-:Y:S05]  /*f600*/  BRA `(.L_x_18) ;  /* 0xffffff6800b87947 */ /* 0x000fea000383ffff */
.L_x_23:
[----:B----4-:R-:W-:-:S04]  /*f610*/  IMAD.U32 R7, RZ, RZ, UR4 ;  /* 0x00000004ff077e24 */ /* 0x010fc8000f8e00ff */
[----:B------:R4:W1:Y:S03]  /*f620*/  SYNCS.PHASECHK.TRANS64.TRYWAIT P2, [R7+URZ+0x36850], R0 ;  /* 0x03685000070075a7 */ /* 0x000866000804017f */
[----:B-1----:R-:W-:Y:S05]  /*f630*/  @!P2 NANOSLEEP.SYNCS 0x989680 ;  /* 0x009896800000a95d */ /* 0x002fea0003900000 */
[----:B------:R-:W1:Y:S02]  /*f640*/  @!P2 SYNCS.PHASECHK.TRANS64 P2, [R7+URZ+0x36850], R0 ;  /* 0x036850000700a5a7 */ /* 0x000e64000804007f */
[----:B-1----:R-:W-:Y:S05]  /*f650*/  @!P2 BRA `(.L_x_23) ;  /* 0xfffffffc00eca947 */ /* 0x002fea000383ffff */
[----:B------:R-:W-:Y:S05]  /*f660*/  BRA `(.L_x_22) ;  /* 0xffffff9000187947 */ /* 0x000fea000383ffff */
.L_x_28:
[----:B--2---:R-:W-:-:S04]  /*f670*/  MOV R5, UR7 ;  /* 0x0000000700057c02 */ /* 0x004fc80008000f00 */
[----:B------:R2:W3:Y:S03]  /*f680*/  SYNCS.PHASECHK.TRANS64.TRYWAIT P0, [R5+URZ+0x36850], R0 ;  /* 0x03685000050075a7 */ /* 0x0004e6000800017f */
[----:B---3--:R-:W-:Y:S05]  /*f690*/  @!P0 NANOSLEEP.SYNCS 0x989680 ;  /* 0x009896800000895d */ /* 0x008fea0003900000 */
[----:B------:R-:W3:Y:S02]  /*f6a0*/  @!P0 SYNCS.PHASECHK.TRANS64 P0, [R5+URZ+0x36850], R0 ;  /* 0x03685000050085a7 */ /* 0x000ee4000800007f */
[----:B---3--:R-:W-:Y:S05]  /*f6b0*/  @!P0 BRA `(.L_x_28) ;  /* 0xfffffffc00ec8947 */ /* 0x008fea000383ffff */
[----:B------:R-:W-:Y:S05]  /*f6c0*/  BRA `(.L_x_27) ;  /* 0xffffffb000947947 */ /* 0x000fea000383ffff */
.L_x_39:
[----:B------:R-:W1:Y:S01]  /*f6d0*/  S2R R6, SR_TID.X ;  /* 0x0000000000067919 */ /* 0x000e620000002100 */
[----:B------:R-:W-:Y:S01]  /*f6e0*/  BSSY B0, `(.L_x_90) ;  /* 0x000000a000007945 */ /* 0x000fe20003800000 */
[----:B------:R-:W-:Y:S01]  /*f6f0*/  MOV R12, RZ ;  /* 0x000000ff000c7202 */ /* 0x000fe20000000f00 */
[----:B------:R-:W-:Y:S01]  /*f700*/  IMAD.MOV.U32 R11, RZ, RZ, 0x1f ;  /* 0x0000001fff0b7424 */ /* 0x000fe200078e00ff */
[----:B------:R-:W-:Y:S02]  /*f710*/  MOV R15, 0xffffffff ;  /* 0xffffffff000f7802 */ /* 0x000fe40000000f00 */
[----:B-1----:R-:W-:-:S04]  /*f720*/  SHF.R.U32.HI R6, RZ, 0x5, R6 ;  /* 0x00000005ff067819 */ /* 0x002fc80000011606 */
[----:B------:R-:W-:-:S05]  /*f730*/  LOP3.LUT R6, R6, 0x3, RZ, 0xc0, !PT ;  /* 0x0000000306067812 */ /* 0x000fca00078ec0ff */
[----:B------:R-:W-:-:S07]  /*f740*/  IMAD.MOV.U32 R13, RZ, RZ, R6 ;  /* 0x000000ffff0d7224 */ /* 0x000fce00078e0006 */
[----:B------:R-:W-:Y:S05]  /*f750*/  WARPSYNC.COLLECTIVE R15, `(.L_x_91) ;  /* 0x000000000f087348 */ /* 0x000fea0003c00000 */
[----:B------:R1:W2:Y:S02]  /*f760*/  SHFL.IDX P6, R14, R13, R12, R11 ;  /* 0x0000000c0d0e7389 */ /* 0x0002a400000c000b */
[----:B-12---:R-:W-:Y:S01]  /*f770*/  ENDCOLLECTIVE ;  /* 0x000000000000791b */ /* 0x006fe20003800000 */
.L_x_91:
[----:B------:R-:W-:Y:S05]  /*f780*/  BSYNC B0 ;  /* 0x0000000000007941 */ /* 0x000fea0003800000 */
.L_x_90:
[----:B------:R-:W-:Y:S05]  /*f790*/  BRA `(.L_x_92) ;  /* 0xffffffd400747947 */ /* 0x000fea000383ffff */
.L_x_40:
[----:B------:R-:W-:Y:S01]  /*f7a0*/  BSSY B0, `(.L_x_93) ;  /* 0x0000006000007945 */ /* 0x000fe20003800000 */
[----:B------:R-:W-:-:S07]  /*f7b0*/  IMAD.MOV.U32 R15, RZ, RZ, -0x1 ;  /* 0xffffffffff0f7424 */ /* 0x000fce00078e00ff */
[----:B------:R-:W-:Y:S05]  /*f7c0*/  WARPSYNC.COLLECTIVE R15, `(.L_x_94) ;  /* 0x000000000f0c7348 */ /* 0x000fea0003c00000 */
[----:B------:R-:W-:Y:S02]  /*f7d0*/  ELECT P6, UR62, PT ;  /* 0x00000000003e782f */ /* 0x000fe400038c0000 */
[----:B------:R-:W-:Y:S01]  /*f7e0*/  MOV R14, UR62 ;  /* 0x0000003e000e7c02 */ /* 0x000fe20008000f00 */
[----:B------:R-:W-:Y:S10]  /*f7f0*/  ENDCOLLECTIVE ;  /* 0x000000000000791b */ /* 0x000ff40003800000 */
.L_x_94:
[----:B------:R-:W-:Y:S05]  /*f800*/  BSYNC B0 ;  /* 0x0000000000007941 */ /* 0x000fea0003800000 */
.L_x_93:
[----:B------:R-:W-:Y:S05]  /*f810*/  BRA `(.L_x_95) ;  /* 0xffffffd4006c7947 */ /* 0x000fea000383ffff */
.L_x_43:
[----:B--2---:R2:W3:Y:S02]  /*f820*/  SYNCS.PHASECHK.TRANS64.TRYWAIT P1, [R6+URZ+0x36840], R7 ;  /* 0x03684007060075a7 */ /* 0x0044e4000802017f */
[----:B---3--:R-:W-:Y:S05]  /*f830*/  @!P1 NANOSLEEP.SYNCS 0x989680 ;  /* 0x009896800000995d */ /* 0x008fea0003900000 */
[----:B------:R-:W3:Y:S02]  /*f840*/  @!P1 SYNCS.PHASECHK.TRANS64 P1, [R6+URZ+0x36840], R7 ;  /* 0x03684007060095a7 */ /* 0x000ee4000802007f */
[----:B---3--:R-:W-:Y:S05]  /*f850*/  @!P1 BRA `(.L_x_43) ;  /* 0xfffffffc00f09947 */ /* 0x008fea000383ffff */
[----:B------:R-:W-:Y:S05]  /*f860*/  BRA `(.L_x_96) ;  /* 0xffffffd400d07947 */ /* 0x000fea000383ffff */
.L_x_46:
[----:B-1----:R-:W1:Y:S01]  /*f870*/  S2R R8, SR_CgaCtaId ;  /* 0x0000000000087919 */ /* 0x002e620000008800 */
[----:B------:R-:W-:-:S04]  /*f880*/  MOV R7, 0x400 ;  /* 0x0000040000077802 */ /* 0x000fc80000000f00 */
[----:B-1----:R-:W-:-:S04]  /*f890*/  LEA R7, R8, R7, 0x18 ;  /* 0x0000000708077211 */ /* 0x002fc800078ec0ff */
[----:B------:R1:W2:Y:S03]  /*f8a0*/  SYNCS.PHASECHK.TRANS64.TRYWAIT P1, [R7+URZ+0x36820], R6 ;  /* 0x03682006070075a7 */ /* 0x0002a6000802017f */
[----:B--2---:R-:W-:Y:S05]  /*f8b0*/  @!P1 NANOSLEEP.SYNCS 0x989680 ;  /* 0x009896800000995d */ /* 0x004fea0003900000 */
[----:B------:R-:W2:Y:S02]  /*f8c0*/  @!P1 SYNCS.PHASECHK.TRANS64 P1, [R7+URZ+0x36820], R6 ;  /* 0x03682006070095a7 */ /* 0x000ea4000802007f */
[----:B--2---:R-:W-:Y:S05]  /*f8d0*/  @!P1 BRA `(.L_x_46) ;  /* 0xfffffffc00e49947 */ /* 0x004fea000383ffff */
[----:B------:R-:W-:Y:S05]  /*f8e0*/  BRA `(.L_x_97) ;  /* 0xffffffdc000c7947 */ /* 0x000fea000383ffff */
.L_x_52:
[----:B-1----:R1:W2:Y:S02]  /*f8f0*/  SYNCS.PHASECHK.TRANS64.TRYWAIT P1, [R2+URZ+0x36840], R3 ;  /* 0x03684003020075a7 */ /* 0x0022a4000802017f */
[----:B--2---:R-:W-:Y:S05]  /*f900*/  @!P1 NANOSLEEP.SYNCS 0x989680 ;  /* 0x009896800000995d */ /* 0x004fea0003900000 */
[----:B------:R-:W2:Y:S02]  /*f910*/  @!P1 SYNCS.PHASECHK.TRANS64 P1, [R2+URZ+0x36840], R3 ;  /* 0x03684003020095a7 */ /* 0x000ea4000802007f */
[----:B--2---:R-:W-:Y:S05]  /*f920*/  @!P1 BRA `(.L_x_52) ;  /* 0xfffffffc00f09947 */ /* 0x004fea000383ffff */
[----:B------:R-:W-:Y:S05]  /*f930*/  BRA `(.L_x_98) ;  /* 0xffffffdc00ac7947 */ /* 0x000fea000383ffff */
.L_x_54:
[----:B-1----:R1:W2:Y:S02]  /*f940*/  SYNCS.PHASECHK.TRANS64.TRYWAIT P1, [R2+URZ+0x60], R3 ;  /* 0x00006003020075a7 */ /* 0x0022a4000802017f */
[----:B--2---:R-:W-:Y:S05]  /*f950*/  @!P1 NANOSLEEP.SYNCS 0x989680 ;  /* 0x009896800000995d */ /* 0x004fea0003900000 */
[----:B------:R-:W2:Y:S02]  /*f960*/  @!P1 SYNCS.PHASECHK.TRANS64 P1, [R2+URZ+0x60], R3 ;  /* 0x00006003020095a7 */ /* 0x000ea4000802007f */
[----:B--2---:R-:W-:Y:S05]  /*f970*/  @!P1 BRA `(.L_x_54) ;  /* 0xfffffffc00f09947 */ /* 0x004fea000383ffff */
[----:B------:R-:W-:Y:S05]  /*f980*/  BRA `(.L_x_99) ;  /* 0xffffffe000487947 */ /* 0x000fea000383ffff */
.L_x_60:
[----:B--2---:R2:W3:Y:S02]  /*f990*/  SYNCS.PHASECHK.TRANS64.TRYWAIT P1, [R2+URZ+0x36840], R3 ;  /* 0x03684003020075a7 */ /* 0x0044e4000802017f */
[----:B---3--:R-:W-:Y:S05]  /*f9a0*/  @!P1 NANOSLEEP.SYNCS 0x989680 ;  /* 0x009896800000995d */ /* 0x008fea0003900000 */
[----:B------:R-:W3:Y:S02]  /*f9b0*/  @!P1 SYNCS.PHASECHK.TRANS64 P1, [R2+URZ+0x36840], R3 ;  /* 0x03684003020095a7 */ /* 0x000ee4000802007f */
[----:B---3--:R-:W-:Y:S05]  /*f9c0*/  @!P1 BRA `(.L_x_60) ;  /* 0xfffffffc00f09947 */ /* 0x008fea000383ffff */
[----:B------:R-:W-:Y:S05]  /*f9d0*/  BRA `(.L_x_100) ;  /* 0xffffffe400987947 */ /* 0x000fea000383ffff */
.L_x_62:
[----:B-1----:R1:W2:Y:S02]  /*f9e0*/  SYNCS.PHASECHK.TRANS64.TRYWAIT P1, [R2+URZ+0x60], R17 ;  /* 0x00006011020075a7 */ /* 0x0022a4000802017f */
[----:B--2---:R-:W-:Y:S05]  /*f9f0*/  @!P1 NANOSLEEP.SYNCS 0x989680 ;  /* 0x009896800000995d */ /* 0x004fea0003900000 */
[----:B------:R-:W2:Y:S02]  /*fa00*/  @!P1 SYNCS.PHASECHK.TRANS64 P1, [R2+URZ+0x60], R17 ;  /* 0x00006011020095a7 */ /* 0x000ea4000802007f */
[----:B--2---:R-:W-:Y:S05]  /*fa10*/  @!P1 BRA `(.L_x_62) ;  /* 0xfffffffc00f09947 */ /* 0x004fea000383ffff */
[----:B------:R-:W-:Y:S05]  /*fa20*/  BRA `(.L_x_101) ;  /* 0xffffffe800347947 */ /* 0x000fea000383ffff */
.L_x_67:
[----:B--2---:R2:W3:Y:S02]  /*fa30*/  SYNCS.PHASECHK.TRANS64.TRYWAIT P1, [R2+URZ+0x36840], R3 ;  /* 0x03684003020075a7 */ /* 0x0044e4000802017f */
[----:B---3--:R-:W-:Y:S05]  /*fa40*/  @!P1 NANOSLEEP.SYNCS 0x989680 ;  /* 0x009896800000995d */ /* 0x008fea0003900000 */
[----:B------:R-:W3:Y:S02]  /*fa50*/  @!P1 SYNCS.PHASECHK.TRANS64 P1, [R2+URZ+0x36840], R3 ;  /* 0x03684003020095a7 */ /* 0x000ee4000802007f */
[----:B---3--:R-:W-:Y:S05]  /*fa60*/  @!P1 BRA `(.L_x_67) ;  /* 0xfffffffc00f09947 */ /* 0x008fea000383ffff */
[----:B------:R-:W-:Y:S05]  /*fa70*/  BRA `(.L_x_102) ;  /* 0xffffffec00507947 */ /* 0x000fea000383ffff */
.L_x_69:
[----:B-1----:R1:W2:Y:S02]  /*fa80*/  SYNCS.PHASECHK.TRANS64.TRYWAIT P1, [R2+URZ+0x60], R3 ;  /* 0x00006003020075a7 */ /* 0x0022a4000802017f */
[----:B--2---:R-:W-:Y:S05]  /*fa90*/  @!P1 NANOSLEEP.SYNCS 0x989680 ;  /* 0x009896800000995d */ /* 0x004fea0003900000 */
[----:B------:R-:W2:Y:S02]  /*faa0*/  @!P1 SYNCS.PHASECHK.TRANS64 P1, [R2+URZ+0x60], R3 ;  /* 0x00006003020095a7 */ /* 0x000ea4000802007f */
[----:B--2---:R-:W-:Y:S05]  /*fab0*/  @!P1 BRA `(.L_x_69) ;  /* 0xfffffffc00f09947 */ /* 0x004fea000383ffff */
[----:B------:R-:W-:Y:S05]  /*fac0*/  BRA `(.L_x_103) ;  /* 0xffffffec00f47947 */ /* 0x000fea000383ffff */
.L_x_74:
[----:B--2---:R2:W3:Y:S02]  /*fad0*/  SYNCS.PHASECHK.TRANS64.TRYWAIT P0, [R3+URZ+0x36860], R0 ;  /* 0x03686000030075a7 */ /* 0x0044e4000800017f */
[----:B---3--:R-:W-:Y:S05]  /*fae0*/  @!P0 NANOSLEEP.SYNCS 0x989680 ;  /* 0x009896800000895d */ /* 0x008fea0003900000 */
[----:B------:R-:W3:Y:S02]  /*faf0*/  @!P0 SYNCS.PHASECHK.TRANS64 P0, [R3+URZ+0x36860], R0 ;  /* 0x03686000030085a7 */ /* 0x000ee4000800007f */
[----:B---3--:R-:W-:Y:S05]  /*fb00*/  @!P0 BRA `(.L_x_74) ;  /* 0xfffffffc00f08947 */ /* 0x008fea000383ffff */
[----:B------:R-:W-:Y:S05]  /*fb10*/  BRA `(.L_x_104) ;  /* 0xfffffff000c07947 */ /* 0x000fea000383ffff */
.L_x_78:
[----:B--2---:R2:W3:Y:S02]  /*fb20*/  SYNCS.PHASECHK.TRANS64.TRYWAIT P0, [R0+URZ+0x36820], R3 ;  /* 0x03682003000075a7 */ /* 0x0044e4000800017f */
[----:B---3--:R-:W-:Y:S05]  /*fb30*/  @!P0 NANOSLEEP.SYNCS 0x989680 ;  /* 0x009896800000895d */ /* 0x008fea0003900000 */
[----:B------:R-:W3:Y:S02]  /*fb40*/  @!P0 SYNCS.PHASECHK.TRANS64 P0, [R0+URZ+0x36820], R3 ;  /* 0x03682003000085a7 */ /* 0x000ee4000800007f */
[----:B---3--:R-:W-:Y:S05]  /*fb50*/  @!P0 BRA `(.L_x_78) ;  /* 0xfffffffc00f08947 */ /* 0x008fea000383ffff */
[----:B------:R-:W-:Y:S05]  /*fb60*/  BRA `(.L_x_105) ;  /* 0xfffffff400a07947 */ /* 0x000fea000383ffff */
.L_x_79:
[----:B------:R-:W3:Y:S01]  /*fb70*/  S2R R2, SR_TID.X ;  /* 0x0000000000027919 */ /* 0x000ee20000002100 */
[----:B------:R-:W-:Y:S01]  /*fb80*/  BSSY B0, `(.L_x_106) ;  /* 0x000000a000007945 */ /* 0x000fe20003800000 */
[----:B------:R-:W-:Y:S01]  /*fb90*/  IMAD.MOV.U32 R12, RZ, RZ, RZ ;  /* 0x000000ffff0c7224 */ /* 0x000fe200078e00ff */
[----:B------:R-:W-:Y:S01]  /*fba0*/  MOV R11, 0x1f ;  /* 0x0000001f000b7802 */ /* 0x000fe20000000f00 */
[----:B------:R-:W-:Y:S01]  /*fbb0*/  IMAD.MOV.U32 R15, RZ, RZ, -0x1 ;  /* 0xffffffffff0f7424 */ /* 0x000fe200078e00ff */
[----:B---3--:R-:W-:-:S04]  /*fbc0*/  SHF.R.U32.HI R2, RZ, 0x5, R2 ;  /* 0x00000005ff027819 */ /* 0x008fc80000011602 */
[----:B------:R-:W-:-:S04]  /*fbd0*/  LOP3.LUT R2, R2, 0x3, RZ, 0xc0, !PT ;  /* 0x0000000302027812 */ /* 0x000fc800078ec0ff */
[----:B------:R-:W-:-:S07]  /*fbe0*/  MOV R13, R2 ;  /* 0x00000002000d7202 */ /* 0x000fce0000000f00 */
[----:B-12---:R-:W-:Y:S05]  /*fbf0*/  WARPSYNC.COLLECTIVE R15, `(.L_x_107) ;  /* 0x000000000f087348 */ /* 0x006fea0003c00000 */
[----:B------:R3:W4:Y:S02]  /*fc00*/  SHFL.IDX P6, R14, R13, R12, R11 ;  /* 0x0000000c0d0e7389 */ /* 0x00072400000c000b */
[----:B-1234-:R-:W-:Y:S01]  /*fc10*/  ENDCOLLECTIVE ;  /* 0x000000000000791b */ /* 0x01efe20003800000 */
.L_x_107:
[----:B------:R-:W-:Y:S05]  /*fc20*/  BSYNC B0 ;  /* 0x0000000000007941 */ /* 0x000fea0003800000 */
.L_x_106:
[----:B------:R-:W-:Y:S05]  /*fc30*/  BRA `(.L_x_108) ;  /* 0xfffffff400887947 */ /* 0x000fea000383ffff */
.L_x_82:
[----:B------:R-:W-:Y:S01]  /*fc40*/  BSSY B1, `(.L_x_109) ;  /* 0x0000006000017945 */ /* 0x000fe20003800000 */
[----:B------:R-:W-:-:S07]  /*fc50*/  MOV R15, 0xffffffff ;  /* 0xffffffff000f7802 */ /* 0x000fce0000000f00 */
[----:B-123--:R-:W-:Y:S05]  /*fc60*/  WARPSYNC.COLLECTIVE R15, `(.L_x_110) ;  /* 0x000000000f0c7348 */ /* 0x00efea0003c00000 */
[----:B------:R-:W-:Y:S02]  /*fc70*/  ELECT P6, UR62, PT ;  /* 0x00000000003e782f */ /* 0x000fe400038c0000 */
[----:B------:R-:W-:Y:S01]  /*fc80*/  MOV R14, UR62 ;  /* 0x0000003e000e7c02 */ /* 0x000fe20008000f00 */
[----:B-123--:R-:W-:Y:S10]  /*fc90*/  ENDCOLLECTIVE ;  /* 0x000000000000791b */ /* 0x00eff40003800000 */
.L_x_110:
[----:B------:R-:W-:Y:S05]  /*fca0*/  BSYNC B1 ;  /* 0x0000000000017941 */ /* 0x000fea0003800000 */
.L_x_109:
[----:B------:R-:W-:Y:S05]  /*fcb0*/  BRA `(.L_x_111) ;  /* 0xfffffff400807947 */ /* 0x000fea000383ffff */
.L_x_84:
[----:B-1----:R1:W2:Y:S02]  /*fcc0*/  SYNCS.PHASECHK.TRANS64.TRYWAIT P0, [R6+URZ], R5 ;  /* 0x00000005060075a7 */ /* 0x0022a4000800017f */
[----:B--2---:R-:W-:Y:S05]  /*fcd0*/  @!P0 NANOSLEEP.SYNCS 0x989680 ;  /* 0x009896800000895d */ /* 0x004fea0003900000 */
[----:B------:R-:W2:Y:S02]  /*fce0*/  @!P0 SYNCS.PHASECHK.TRANS64 P0, [R6+URZ], R5 ;  /* 0x00000005060085a7 */ /* 0x000ea4000800007f */
[----:B--2---:R-:W-:Y:S05]  /*fcf0*/  @!P0 BRA `(.L_x_84) ;  /* 0xfffffffc00f08947 */ /* 0x004fea000383ffff */
[----:B------:R-:W-:Y:S05]  /*fd00*/  BRA `(.L_x_112) ;  /* 0xfffffff400bc7947 */ /* 0x000fea000383ffff */
.L_x_85:
[----:B--2---:R2:W3:Y:S02]  /*fd10*/  SYNCS.PHASECHK.TRANS64.TRYWAIT P0, [R3+URZ], R2 ;  /* 0x00000002030075a7 */ /* 0x0044e4000800017f */
[----:B---3--:R-:W-:Y:S05]  /*fd20*/  @!P0 NANOSLEEP.SYNCS 0x989680 ;  /* 0x009896800000895d */ /* 0x008fea0003900000 */
[----:B------:R-:W3:Y:S02]  /*fd30*/  @!P0 SYNCS.PHASECHK.TRANS64 P0, [R3+URZ], R2 ;  /* 0x00000002030085a7 */ /* 0x000ee4000800007f */
[----:B---3--:R-:W-:Y:S05]  /*fd40*/  @!P0 BRA `(.L_x_85) ;  /* 0xfffffffc00f08947 */ /* 0x008fea000383ffff */
[----:B------:R-:W-:Y:S05]  /*fd50*/  BRA `(.L_x_113) ;  /* 0xfffffff400b07947 */ /* 0x000fea000383ffff */
.L_x_87:
[----:B--2---:R2:W3:Y:S02]  /*fd60*/  SYNCS.PHASECHK.TRANS64.TRYWAIT P0, [R16+URZ], R5 ;  /* 0x00000005100075a7 */ /* 0x0044e4000800017f */
[----:B---3--:R-:W-:Y:S05]  /*fd70*/  @!P0 NANOSLEEP.SYNCS 0x989680 ;  /* 0x009896800000895d */ /* 0x008fea0003900000 */
[----:B------:R-:W3:Y:S02]  /*fd80*/  @!P0 SYNCS.PHASECHK.TRANS64 P0, [R16+URZ], R5 ;  /* 0x00000005100085a7 */ /* 0x000ee4000800007f */
[----:B---3--:R-:W-:Y:S05]  /*fd90*/  @!P0 BRA `(.L_x_87) ;  /* 0xfffffffc00f08947 */ /* 0x008fea000383ffff */
[----:B------:R-:W-:Y:S05]  /*fda0*/  BRA `(.L_x_114) ;  /* 0xfffffff400b47947 */ /* 0x000fea000383ffff */
.L_x_115:
[----:B------:R-:W-:-:S00]  /*fdb0*/  BRA `(.L_x_115) ;  /* 0xfffffffc00fc7947 */ /* 0x000fc0000383ffff */
[----:B------:R-:W-:-:S00]  /*fdc0*/  NOP ;  /* 0x0000000000007918 */ /* 0x000fc00000000000 */
        /* <DEDUP_REMOVED lines=11> */
.L_x_2655:


//--------------------- .text._ZN7cutlass13device_kernelIN5flash11enable_sm90INS1_16FlashAttnFwdSm90INS1_25CollectiveMainloopFwdSm90ILi2EN4cute5tupleIJNS5_1CILi2EEENS7_ILi1EEES9_EEENS6_IJNS7_ILi128EEENS7_ILi112EEENS7_ILi192EEEEEELi192ENS_6half_tEfNS_4arch4Sm90ELb0ELb0ELb1ELb0ELb0ELb0ELb0ELb1ELb1ELb0ELb0ELb0EEENS1_21CollectiveEpilogueFwdINS6_IJSB_SD_SC_EEESA_SF_SH_Li256ELb0ELb0ELb0ELb0EEENS1_29StaticPersistentTileSchedulerILb0EEEEEEEEEvNT_6ParamsE --------------------------
	.section	.text._ZN7cutlass13device_kernelIN5flash11enable_sm90INS1_16FlashAttnFwdSm90INS1_25CollectiveMainloopFwdSm90ILi2EN4cute5tupleIJNS5_1CILi2EEENS7_ILi1EEES9_EEENS6_IJNS7_ILi128EEENS7_ILi112EEENS7_ILi192EEEEEELi192ENS_6half_tEfNS_4arch4Sm90ELb0ELb0ELb1ELb0ELb0ELb0ELb0ELb1ELb1ELb0ELb0ELb0EEENS1_21CollectiveEpilogueFwdINS6_IJSB_SD_SC_EEESA_SF_SH_Li256ELb0ELb0ELb0ELb0EEENS1_29StaticPersistentTileSchedulerILb0EEEEEEEEEvNT_6ParamsE,"ax",@progbits
	.align	128
.text._ZN7cutlass13device_kernelIN5flash11enable_sm90INS1_16FlashAttnFwdSm90INS1_25CollectiveMainloopFwdSm90ILi2EN4cute5tupleIJNS5_1CILi2EEENS7_ILi1EEES9_EEENS6_IJNS7_ILi128EEENS7_ILi112EEENS7_ILi192EEEEEELi192ENS_6half_tEfNS_4arch4Sm90ELb0ELb0ELb1ELb0ELb0ELb0ELb0ELb1ELb1ELb0ELb0ELb0EEENS1_21CollectiveEpilogueFwdINS6_IJSB_SD_SC_EEESA_SF_SH_Li256ELb0ELb0ELb0ELb0EEENS1_29StaticPersistentTileSchedulerILb0EEEEEEEEEvNT_6ParamsE:
        .type           _ZN7cutlass13device_kernelIN5flash11enable_sm90INS1_16FlashAttnFwdSm90INS1_25CollectiveMainloopFwdSm90ILi2EN4cute5tupleIJNS5_1CILi2EEENS7_ILi1EEES9_EEENS6_IJNS7_ILi128EEENS7_ILi112EEENS7_ILi192EEEEEELi192ENS_6half_tEfNS_4arch4Sm90ELb0ELb0ELb1ELb0ELb0ELb0ELb0ELb1ELb1ELb0ELb0ELb0EEENS1_21CollectiveEpilogueFwdINS6_IJSB_SD_SC_EEESA_SF_SH_Li256ELb0ELb0ELb0ELb0EEENS1_29StaticPersistentTileSchedulerILb0EEEEEEEEEvNT_6ParamsE,@function
        .size           _ZN7cutlass13device_kernelIN5flash11enable_sm90INS1_16FlashAttnFwdSm90INS1_25CollectiveMainloopFwdSm90ILi2EN4cute5tupleIJNS5_1CILi2EEENS7_ILi1EEES9_EEENS6_IJNS7_ILi128EEENS7_ILi112EEENS7_ILi192EEEEEELi192ENS_6half_tEfNS_4arch4Sm90ELb0ELb0ELb1ELb0ELb0ELb0ELb0ELb1ELb1ELb0ELb0ELb0EEENS1_21CollectiveEpilogueFwdINS6_IJSB_SD_SC_EEESA_SF_SH_Li256ELb0ELb0ELb0ELb0EEENS1_29StaticPersistentTileSchedulerILb0EEEEEEEEEvNT_6ParamsE,(.L_x_2656 - _ZN7cutlass13device_kernelIN5flash11enable_sm90INS1_16FlashAttnFwdSm90INS1_25CollectiveMainloopFwdSm90ILi2EN4cute5tupleIJNS5_1CILi2EEENS7_ILi1EEES9_EEENS6_IJNS7_ILi128EEENS7_ILi112EEENS7_ILi192EEEEEELi192ENS_6half_tEfNS_4arch4Sm90ELb0ELb0ELb1ELb0ELb0ELb0ELb0ELb1ELb1ELb0ELb0ELb0EEENS1_21CollectiveEpilogueFwdINS6_IJSB_SD_SC_EEESA_SF_SH_Li256ELb0ELb0ELb0ELb0EEENS1_29StaticPersistentTileSchedulerILb0EEEEEEEEEvNT_6ParamsE)
        .other          _ZN7cutlass13device_kernelIN5flash11enable_sm90INS1_16FlashAttnFwdSm90INS1_25CollectiveMainloopFwdSm90ILi2EN4cute5tupleIJNS5_1CILi2EEENS7_ILi1EEES9_EEENS6_IJNS7_ILi128EEENS7_ILi112EEENS7_ILi192EEEEEELi192ENS_6half_tEfNS_4arch4Sm90ELb0ELb0ELb1ELb0ELb0ELb0ELb0ELb1ELb1ELb0ELb0ELb0EEENS1_21CollectiveEpilogueFwdINS6_IJSB_SD_SC_EEESA_SF_SH_Li256ELb0ELb0ELb0ELb0EEENS1_29StaticPersistentTileSchedulerILb0EEEEEEEEEvNT_6ParamsE,@"STO_CUDA_ENTRY STV_DEFAULT"
_ZN7cutlass13device_kernelIN5flash11enable_sm90INS1_16FlashAttnFwdSm90INS1_25CollectiveMainloopFwdSm90ILi2EN4cute5tupleIJNS5_1CILi2EEENS7_ILi1EEES9_EEENS6_IJNS7_ILi128EEENS7_ILi112EEENS7_ILi192EEEEEELi192ENS_6half_tEfNS_4arch4Sm90ELb0ELb0ELb1ELb0ELb0ELb0ELb0ELb1ELb1ELb0ELb0ELb0EEENS1_21CollectiveEpilogueFwdINS6_IJSB_SD_SC_EEESA_SF_SH_Li256ELb0ELb0ELb0ELb0EEENS1_29StaticPersistentTileSchedulerILb0EEEEEEEEEvNT_6ParamsE:
[----:B------:R-:W1:Y:S02]  /*0000*/  LDC R1, c[0x0][0x28] ;  /* 0x00000a00ff017b82 */ /* 0x000e640000000800 */
[----:B-1----:R-:W-:Y:S01]  /*0010*/  VIADD R1, R1, 0xffffffd0 ;  /* 0xffffffd001017836 */ /* 0x002fe20000000000 */
[----:B------:R-:W1:Y:S01]  /*0020*/  S2R R11, SR_TID.X ;  /* 0x00000000000b7919 */ /* 0x000e620000002100 */
[----:B------:R-:W-:Y:S01]  /*0030*/  ELECT P0, URZ, PT ;  /* 0x00000000003f782f */ /* 0x000fe20003800000 */
[----:B------:R-:W-:Y:S01]  /*0040*/  BSSY B0, `(.L_x_116) ;  /* 0x0000013000007945 */ /* 0x000fe20003800000 */
[----:B-1----:R-:W-:-:S05]  /*0050*/  SHF.R.U32.HI R0, RZ, 0x5, R11 ;  /* 0x00000005ff007819 */ /* 0x002fca000001160b */
[----:B------:R-:W1:Y:S02]  /*0060*/  SHFL.IDX PT, R2, R0, RZ, 0x1f ;  /* 0x00001fff00027589 */ /* 0x000e6400000e0000 */
[----:B-1----:R-:W-:-:S13]  /*0070*/  ISETP.EQ.AND P0, PT, R2, RZ, P0 ;  /* 0x000000ff0200720c */ /* 0x002fda0000702270 */
        /* <DEDUP_REMOVED lines=15> */
.L_x_117:
[----:B------:R-:W-:Y:S05]  /*0170*/  BSYNC B0 ;  /* 0x0000000000007941 */ /* 0x000fea0003800000 */
.L_x_116:
[----:B------:R-:W-:Y:S01]  /*0180*/  VOTEU.ANY UP0, P0 ;  /* 0x00000000003f7886 */ /* 0x000fe20000000100 */
[----:B------:R-:W1:Y:S01]  /*0190*/  SHFL.IDX PT, R3, R0, RZ, 0x1f ;  /* 0x00001fff00037589 */ /* 0x000e6200000e0000 */
[----:B------:R-:W-:Y:S01]  /*01a0*/  UMOV UR4, 0x1 ;  /* 0x0000000100047882 */ /* 0x000fe20000000000 */
[----:B------:R-:W-:Y:S01]  /*01b0*/  UMOV UR7, 0x2 ;  /* 0x0000000200077882 */ /* 0x000fe20000000000 */
[----:B------:R-:W-:Y:S01]  /*01c0*/  SHF.R.U32.HI R2, RZ, 0x7, R11 ;  /* 0x00000007ff027819 */ /* 0x000fe2000001160b */
[----:B------:R-:W2:Y:S01]  /*01d0*/  @UP0 S2UR UR8, SR_CgaCtaId ;  /* 0x00000000000809c3 */ /* 0x000ea20000008800 */
[----:B------:R-:W-:Y:S01]  /*01e0*/  @UP0 UMOV UR6, 0x400 ;  /* 0x0000040000060882 */ /* 0x000fe20000000000 */
[----:B------:R-:W-:-:S04]  /*01f0*/  @UP0 UIADD3 UR4, -UR4, 0x100000, URZ ;  /* 0x0010000004040890 */ /* 0x000fc8000fffe13f */
[----:B------:R-:W-:Y:S02]  /*0200*/  @UP0 USHF.L.U32 UR5, UR4, 0xb, URZ ;  /* 0x0000000b04050899 */ /* 0x000fe4000800063f */
[----:B------:R-:W-:Y:S01]  /*0210*/  @UP0 USHF.L.U32 UR4, UR4, 0x1, URZ ;  /* 0x0000000104040899 */ /* 0x000fe2000800063f */
[----:B------:R-:W-:Y:S01]  /*0220*/  VOTEU.ANY UP1, P0 ;  /* 0x00000000003f7886 */ /* 0x000fe20000020100 */
[----:B------:R-:W3:Y:S01]  /*0230*/  SHFL.IDX PT, R2, R2, RZ, 0x1f ;  /* 0x00001fff02027589 */ /* 0x000ee200000e0000 */
[----:B-1----:R-:W-:Y:S01]  /*0240*/  ISETP.NE.AND P1, PT, R3, RZ, PT ;  /* 0x000000ff0300720c */ /* 0x002fe20003f25270 */
[----:B--2---:R-:W-:Y:S02]  /*0250*/  @UP0 ULEA UR8, UR8, UR6, 0x18 ;  /* 0x0000000608080291 */ /* 0x004fe4000f8ec03f */
[----:B------:R-:W-:-:S04]  /*0260*/  @UP0 UIADD3 UR6, -UR7, 0x100000, URZ ;  /* 0x0010000007060890 */ /* 0x000fc8000fffe13f */
[----:B------:R-:W-:Y:S02]  /*0270*/  @UP0 USHF.L.U32 UR7, UR6, 0xb, URZ ;  /* 0x0000000b06070899 */ /* 0x000fe4000800063f */
[----:B------:R-:W-:Y:S01]  /*0280*/  @UP0 USHF.L.U32 UR6, UR6, 0x1, URZ ;  /* 0x0000000106060899 */ /* 0x000fe2000800063f */
[----:B------:R-:W-:Y:S01]  /*0290*/  VOTEU.ANY UP0, P0 ;  /* 0x00000000003f7886 */ /* 0x000fe20000000100 */
[----:B------:R-:W1:Y:S04]  /*02a0*/  FENCE.VIEW.ASYNC.S ;  /* 0x00000000000073c6 */ /* 0x000e680000000000 */
[----:B-1----:R1:W2:Y:S06]  /*02b0*/  @UP0 SYNCS.EXCH.64 URZ, [UR8+0x36800], UR4 ;  /* 0x03680004083f05b2 */ /* 0x0022ac0008000100 */
[----:B------:R1:W4:Y:S01]  /*02c0*/  @UP1 SYNCS.EXCH.64 URZ, [UR8+0x36820], UR6 ;  /* 0x03682006083f15b2 */ /* 0x0003220008000100 */
[----:B---3--:R-:W-:Y:S05]  /*02d0*/  @P1 BRA `(.L_x_118) ;  /* 0x0000000000481947 */ /* 0x008fea0003800000 */
        /* <DEDUP_REMOVED lines=17> */
[----:B---3--:R-:W-:Y:S01]  /*03f0*/  NOP ;  /* 0x0000000000007918 */ /* 0x008fe20000000000 */
.L_x_118:
[----:B-1----:R-:W1:Y:S01]  /*0400*/  S2UR UR4, SR_CTAID.Y ;  /* 0x00000000000479c3 */ /* 0x002e620000002600 */
[----:B------:R-:W3:Y:S01]  /*0410*/  SHFL.IDX PT, R7, R0, RZ, 0x1f ;  /* 0x00001fff00077589 */ /* 0x000ee200000e0000 */
[----:B------:R-:W-:Y:S01]  /*0420*/  ULDC UR5, c[0x0][0x154] ;  /* 0x0000550000057ab9 */ /* 0x000fe20000000800 */
[----:B------:R-:W-:-:S05]  /*0430*/  NOP ;  /* 0x0000000000007918 */ /* 0x000fca0000000000 */
[----:B------:R-:W5:Y:S08]  /*0440*/  S2UR UR6, SR_CTAID.X ;  /* 0x00000000000679c3 */ /* 0x000f700000002500 */
[----:B------:R-:W2:Y:S01]  /*0450*/  LDC R8, c[0x0][0x148] ;  /* 0x00005200ff087b82 */ /* 0x000ea20000000800 */
[----:B-1----:R-:W-:Y:S02]  /*0460*/  I2FP.F32.U32 R4, UR4 ;  /* 0x0000000400047c45 */ /* 0x002fe40008201000 */
[----:B---3--:R-:W-:-:S03]  /*0470*/  ISETP.NE.AND P0, PT, R7, RZ, PT ;  /* 0x000000ff0700720c */ /* 0x008fc60003f05270 */
[----:B------:R-:W-:Y:S01]  /*0480*/  FMUL R6, R4, UR5 ;  /* 0x0000000504067c20 */ /* 0x000fe20008400000 */
[----:B------:R-:W-:Y:S02]  /*0490*/  SHF.R.S32.HI R4, RZ, 0x1f, R11 ;  /* 0x0000001fff047819 */ /* 0x000fe4000001140b */
[----:B-----5:R-:W-:Y:S02]  /*04a0*/  I2FP.F32.U32 R5, UR6 ;  /* 0x0000000600057c45 */ /* 0x020fe40008201000 */
[----:B------:R-:W-:Y:S01]  /*04b0*/  LEA.HI R4, R4, R11, RZ, 0x7 ;  /* 0x0000000b04047211 */ /* 0x000fe200078f38ff */
[----:B------:R-:W1:Y:S02]  /*04c0*/  F2I.U32.TRUNC.NTZ R6, R6 ;  /* 0x0000000600067305 */ /* 0x000e64000020f000 */
[----:B-1----:R-:W-:-:S04]  /*04d0*/  IMAD.MOV R9, RZ, RZ, -R6 ;  /* 0x000000ffff097224 */ /* 0x002fc800078e0a06 */
[----:B--2---:R-:W-:Y:S01]  /*04e0*/  IMAD R12, R8, R9, UR4 ;  /* 0x00000004080c7e24 */ /* 0x004fe2000f8e0209 */
[----:B------:R-:W-:Y:S02]  /*04f0*/  ULDC UR4, c[0x0][0x150] ;  /* 0x0000540000047ab9 */ /* 0x000fe40000000800 */
[----:B------:R-:W-:Y:S01]  /*0500*/  FMUL R9, R5, UR4 ;  /* 0x0000000405097c20 */ /* 0x000fe20008400000 */
[----:B------:R-:W-:Y:S06]  /*0510*/  @P0 BRA `(.L_x_119) ;  /* 0x0000000000480947 */ /* 0x000fec0003800000 */
[----:B------:R-:W1:Y:S01]  /*0520*/  S2UR UR5, SR_CgaCtaId ;  /* 0x00000000000579c3 */ /* 0x000e620000008800 */
        /* <DEDUP_REMOVED lines=12> */
[----:B-1----:R1:W2:Y:S08]  /*05f0*/  SYNCS.EXCH.64 URZ, [UR8+0x36850], UR4 ;  /* 0x03685004083f75b2 */ /* 0x0022b00008000100 */
[----:B------:R1:W3:Y:S01]  /*0600*/  SYNCS.EXCH.64 URZ, [UR8+0x36860], UR6 ;  /* 0x03686006083f75b2 */ /* 0x0002e20008000100 */
[----:B------:R1:W1:Y:S01]  /*0610*/  SYNCS.EXCH.64 URZ, [UR8+0x36858], UR4 ;  /* 0x03685804083f75b2 */ /* 0x0002620008000100 */
[----:B------:R1:W1:Y:S01]  /*0620*/  SYNCS.EXCH.64 URZ, [UR8+0x36868], UR6 ;  /* 0x03686806083f75b2 */ /* 0x0002620008000100 */
[----:B------:R-:W-:Y:S01]  /*0630*/  NOP ;  /* 0x0000000000007918 */ /* 0x000fe20000000000 */
.L_x_119:
[----:B------:R-:W5:Y:S01]  /*0640*/  SHFL.IDX PT, R10, R0, RZ, 0x1f ;  /* 0x00001fff000a7589 */ /* 0x000f6200000e0000 */
[----:B------:R-:W-:Y:S01]  /*0650*/  LOP3.LUT R4, R4, 0xffffff80, RZ, 0xc0, !PT ;  /* 0xffffff8004047812 */ /* 0x000fe200078ec0ff */
[----:B------:R-:W1:Y:S01]  /*0660*/  F2I.U32.TRUNC.NTZ R9, R9 ;  /* 0x0000000900097305 */ /* 0x000e62000020f000 */
[----:B------:R-:W-:Y:S01]  /*0670*/  SHF.R.S32.HI R8, RZ, 0x1f, R3 ;  /* 0x0000001fff087819 */ /* 0x000fe20000011403 */
[----:B------:R-:W-:Y:S02]  /*0680*/  NOP ;  /* 0x0000000000007918 */ /* 0x000fe40000000000 */
[----:B------:R-:W-:Y:S01]  /*0690*/  IMAD.IADD R4, R11, 0x1, -R4 ;  /* 0x000000010b047824 */ /* 0x000fe200078e0a04 */
[----:B------:R-:W-:Y:S01]  /*06a0*/  LEA.HI R8, R8, R3, RZ, 0x2 ;  /* 0x0000000308087211 */ /* 0x000fe200078f10ff */
[----:B------:R-:W1:Y:S03]  /*06b0*/  LDC R11, c[0x0][0x144] ;  /* 0x00005100ff0b7b82 */ /* 0x000e660000000800 */
[----:B------:R-:W-:-:S02]  /*06c0*/  SHF.R.S32.HI R5, RZ, 0x1f, R4 ;  /* 0x0000001fff057819 */ /* 0x000fc40000011404 */
[----:B------:R-:W-:Y:S02]  /*06d0*/  LOP3.LUT R8, R8, 0x3ffffffc, RZ, 0xc0, !PT ;  /* 0x3ffffffc08087812 */ /* 0x000fe400078ec0ff */
[----:B------:R-:W-:-:S04]  /*06e0*/  LEA.HI R5, R5, R4, RZ, 0x3 ;  /* 0x0000000405057211 */ /* 0x000fc800078f18ff */
[--C-:B------:R-:W-:Y:S02]  /*06f0*/  SHF.R.S32.HI R6, RZ, 0x3, R5.reuse ;  /* 0x00000003ff067819 */ /* 0x100fe40000011405 */
[----:B------:R-:W-:Y:S02]  /*0700*/  SHF.R.S32.HI R5, RZ, 0x1f, R5 ;  /* 0x0000001fff057819 */ /* 0x000fe40000011405 */
[----:B-----5:R-:W-:Y:S02]  /*0710*/  ISETP.NE.AND P0, PT, R10, RZ, PT ;  /* 0x000000ff0a00720c */ /* 0x020fe40003f05270 */
[----:B------:R-:W-:Y:S02]  /*0720*/  LEA.HI R5, R5, R6, RZ, 0x2 ;  /* 0x0000000605057211 */ /* 0x000fe400078f10ff */
[----:B------:R-:W-:Y:S02]  /*0730*/  SHF.R.S32.HI R10, RZ, 0x1f, R7 ;  /* 0x0000001fff0a7819 */ /* 0x000fe40000011407 */
[----:B------:R-:W-:-:S02]  /*0740*/  LOP3.LUT R5, R5, 0xfffffffc, RZ, 0xc0, !PT ;  /* 0xfffffffc05057812 */ /* 0x000fc400078ec0ff */
[----:B------:R-:W-:-:S05]  /*0750*/  LEA.HI R10, R10, R7, RZ, 0x2 ;  /* 0x000000070a0a7211 */ /* 0x000fca00078f10ff */
        /* <DEDUP_REMOVED lines=17> */
[----:B------:R1:W1:Y:S01]  /*0870*/  SYNCS.EXCH.64 URZ, [UR8+0x36888], UR6 ;  /* 0x03688806083f75b2 */ /* 0x0002620008000100 */
[----:B------:R-:W-:Y:S01]  /*0880*/  NOP ;  /* 0x0000000000007918 */ /* 0x000fe20000000000 */
.L_x_120:
[----:B------:R-:W5:Y:S01]  /*0890*/  SHFL.IDX PT, R13, R0, RZ, 0x1f ;  /* 0x00001fff000d7589 */ /* 0x000f6200000e0000 */
[----:B-1----:R-:W1:Y:S01]  /*08a0*/  S2UR UR4, SR_CTAID.X ;  /* 0x00000000000479c3 */ /* 0x002e620000002500 */
[----:B------:R-:W-:Y:S01]  /*08b0*/  LOP3.LUT R10, R10, 0x3ffffffc, RZ, 0xc0, !PT ;  /* 0x3ffffffc0a0a7812 */ /* 0x000fe200078ec0ff */
[----:B------:R-:W-:Y:S01]  /*08c0*/  IMAD.IADD R5, R6, 0x1, -R5 ;  /* 0x0000000106057824 */ /* 0x000fe200078e0a05 */
[----:B------:R-:W-:Y:S01]  /*08d0*/  IADD3 R8, R3, -R8, RZ ;  /* 0x8000000803087210 */ /* 0x000fe20007ffe0ff */
[----:B------:R-:W-:Y:S01]  /*08e0*/  NOP ;  /* 0x0000000000007918 */ /* 0x000fe20000000000 */
[----:B------:R-:W-:Y:S01]  /*08f0*/  IADD3 R6, -R9, RZ, RZ ;  /* 0x000000ff09067210 */ /* 0x000fe20007ffe1ff */
[----:B------:R-:W-:Y:S02]  /*0900*/  IMAD.IADD R10, R7, 0x1, -R10 ;  /* 0x00000001070a7824 */ /* 0x000fe400078e0a0a */
[----:B------:R-:W2:Y:S01]  /*0910*/  LDC R7, c[0x0][0x140] ;  /* 0x00005000ff077b82 */ /* 0x000ea20000000800 */
[----:B------:R-:W-:-:S02]  /*0920*/  IMAD R8, R8, 0x4, R5 ;  /* 0x0000000408087824 */ /* 0x000fc400078e0205 */
[----:B------:R-:W-:-:S03]  /*0930*/  IMAD R10, R10, 0x4, R5 ;  /* 0x000000040a0a7824 */ /* 0x000fc600078e0205 */
[----:B------:R-:W-:Y:S02]  /*0940*/  LEA.HI R3, R8, R8, RZ, 0x1 ;  /* 0x0000000808037211 */ /* 0x000fe400078f08ff */
[----:B------:R-:W-:Y:S02]  /*0950*/  LEA.HI R5, R10, R10, RZ, 0x1 ;  /* 0x0000000a0a057211 */ /* 0x000fe400078f08ff */
[----:B------:R-:W-:Y:S02]  /*0960*/  LOP3.LUT R3, R3, 0xfffffffe, RZ, 0xc0, !PT ;  /* 0xfffffffe03037812 */ /* 0x000fe400078ec0ff */
[----:B------:R-:W-:Y:S02]  /*0970*/  LOP3.LUT R5, R5, 0xfffffffe, RZ, 0xc0, !PT ;  /* 0xfffffffe05057812 */ /* 0x000fe400078ec0ff */
[----:B-----5:R-:W-:Y:S01]  /*0980*/  ISETP.NE.AND P0, PT, R13, RZ, PT ;  /* 0x000000ff0d00720c */ /* 0x020fe20003f05270 */
[----:B-1----:R-:W-:Y:S02]  /*0990*/  IMAD R6, R11, R6, UR4 ;  /* 0x000000040b067e24 */ /* 0x002fe4000f8e0206 */
[----:B------:R-:W-:-:S02]  /*09a0*/  IMAD.IADD R3, R8, 0x1, -R3 ;  /* 0x0000000108037824 */ /* 0x000fc400078e0a03 */
[----:B------:R-:W-:-:S03]  /*09b0*/  IMAD.IADD R5, R10, 0x1, -R5 ;  /* 0x000000010a057824 */ /* 0x000fc600078e0a05 */
[-C--:B------:R-:W-:Y:S02]  /*09c0*/  ISETP.NE.AND P3, PT, R3, R6.reuse, PT ;  /* 0x000000060300720c */ /* 0x080fe40003f65270 */
[----:B------:R-:W-:-:S03]  /*09d0*/  ISETP.NE.AND P5, PT, R5, R6, PT ;  /* 0x000000060500720c */ /* 0x000fc60003fa5270 */
[----:B------:R-:W-:Y:S10]  /*09e0*/  @P0 BRA `(.L_x_121) ;  /* 0x0000000000480947 */ /* 0x000ff40003800000 */
        /* <DEDUP_REMOVED lines=18> */
.L_x_121:
[----:B------:R-:W5:Y:S01]  /*0b10*/  SHFL.IDX PT, R6, R0, RZ, 0x1f ;  /* 0x00001fff00067589 */ /* 0x000f6200000e0000 */
[----:B------:R-:W-:Y:S01]  /*0b20*/  IMAD.SHL.U32 R3, R8, 0x4, RZ ;  /* 0x0000000408037824 */ /* 0x000fe200078e00ff */
[----:B------:R-:W-:Y:S01]  /*0b30*/  SHF.L.U32 R5, R10, 0x2, RZ ;  /* 0x000000020a057819 */ /* 0x000fe200000006ff */
[----:B------:R-:W-:Y:S01]  /*0b40*/  IMAD.MOV.U32 R23, RZ, RZ, 0x1 ;  /* 0x00000001ff177424 */ /* 0x000fe200078e00ff */
[----:B------:R-:W-:Y:S01]  /*0b50*/  LOP3.LUT P0, RZ, R4, 0x7, RZ, 0xc0, !PT ;  /* 0x0000000704ff7812 */ /* 0x000fe2000780c0ff */
[----:B------:R-:W-:Y:S01]  /*0b60*/  IMAD.MOV.U32 R22, RZ, RZ, 0x1 ;  /* 0x00000001ff167424 */ /* 0x000fe200078e00ff */
[----:B------:R-:W-:Y:S01]  /*0b70*/  LOP3.LUT R11, R8, 0xc, R3, 0x78, !PT ;  /* 0x0000000c080b7812 */ /* 0x000fe200078e7803 */
[----:B------:R-:W-:Y:S01]  /*0b80*/  NOP ;  /* 0x0000000000007918 */ /* 0x000fe20000000000 */
[----:B------:R-:W-:Y:S02]  /*0b90*/  LOP3.LUT R9, R10, 0xc, R5, 0x78, !PT ;  /* 0x0000000c0a097812 */ /* 0x000fe400078e7805 */
[----:B------:R-:W-:Y:S01]  /*0ba0*/  @P3 LEA.HI R3, R11, R11, RZ, 0x1 ;  /* 0x0000000b0b033211 */ /* 0x000fe200078f08ff */
[----:B------:R1:W-:Y:S01]  /*0bb0*/  STL [R1+0x4], R11 ;  /* 0x0000040b01007387 */ /* 0x0003e20000100800 */
[----:B------:R-:W-:-:S02]  /*0bc0*/  @P5 LEA.HI R5, R9, R9, RZ, 0x1 ;  /* 0x0000000909055211 */ /* 0x000fc400078f08ff */
[----:B------:R-:W-:Y:S01]  /*0bd0*/  @P3 SHF.R.S32.HI R3, RZ, 0x1, R3 ;  /* 0x00000001ff033819 */ /* 0x000fe20000011403 */
[----:B------:R1:W-:Y:S01]  /*0be0*/  STL [R1], R9 ;  /* 0x0000000901007387 */ /* 0x0003e20000100800 */
[----:B------:R-:W-:Y:S02]  /*0bf0*/  @P5 SHF.R.S32.HI R5, RZ, 0x1, R5 ;  /* 0x00000001ff055819 */ /* 0x000fe40000011405 */
[-C--:B------:R-:W-:Y:S02]  /*0c00*/  @P3 ISETP.NE.AND P6, PT, R3, R12.reuse, PT ;  /* 0x0000000c0300320c */ /* 0x080fe40003fc5270 */
[----:B------:R-:W-:Y:S02]  /*0c10*/  @P5 ISETP.NE.AND P4, PT, R5, R12, PT ;  /* 0x0000000c0500520c */ /* 0x000fe40003f85270 */
[----:B------:R-:W-:Y:S02]  /*0c20*/  @P3 SEL R23, RZ, 0x1, P6 ;  /* 0x00000001ff173807 */ /* 0x000fe40003000000 */
[----:B-----5:R-:W-:-:S02]  /*0c30*/  ISETP.NE.AND P3, PT, R6, RZ, PT ;  /* 0x000000ff0600720c */ /* 0x020fc40003f65270 */
[----:B------:R-:W-:Y:S02]  /*0c40*/  ISETP.LT.U32.AND P6, PT, R11, 0x2, !P0 ;  /* 0x000000020b00780c */ /* 0x000fe400047c1070 */
[----:B------:R-:W-:Y:S02]  /*0c50*/  ISETP.LT.U32.AND P0, PT, R9, 0x2, !P0 ;  /* 0x000000020900780c */ /* 0x000fe40004701070 */
[----:B------:R-:W-:Y:S02]  /*0c60*/  ISETP.NE.AND P2, PT, R2, RZ, PT ;  /* 0x000000ff0200720c */ /* 0x000fe40003f45270 */
[----:B--2---:R-:W-:Y:S02]  /*0c70*/  ISETP.EQ.U32.AND P1, PT, R7, 0x1, PT ;  /* 0x000000010700780c */ /* 0x004fe40003f22070 */
[----:B------:R-:W-:Y:S02]  /*0c80*/  SEL R2, RZ, 0x1, !P6 ;  /* 0x00000001ff027807 */ /* 0x000fe40007000000 */
[----:B------:R-:W-:-:S02]  /*0c90*/  SEL R3, RZ, 0x1, !P0 ;  /* 0x00000001ff037807 */ /* 0x000fc40004000000 */
[----:B------:R-:W-:Y:S01]  /*0ca0*/  @P5 SEL R22, RZ, 0x1, P4 ;  /* 0x00000001ff165807 */ /* 0x000fe20002000000 */
[----:B-1----:R-:W-:Y:S06]  /*0cb0*/  @P3 BRA `(.L_x_122) ;  /* 0x0000000000483947 */ /* 0x002fec0003800000 */
        /* <DEDUP_REMOVED lines=14> */
[----:B------:R1:W1:Y:S01]  /*0da0*/  SYNCS.EXCH.64 URZ, [UR8+0x368c0], UR6 ;  /* 0x0368c006083f75b2 */ /* 0x0002620008000100 */
[----:B------:R1:W1:Y:S01]  /*0db0*/  SYNCS.EXCH.64 URZ, [UR8+0x368b8], UR4 ;  /* 0x0368b804083f75b2 */ /* 0x0002620008000100 */
[----:B------:R1:W1:Y:S01]  /*0dc0*/  SYNCS.EXCH.64 URZ, [UR8+0x368c8], UR6 ;  /* 0x0368c806083f75b2 */ /* 0x0002620008000100 */
[----:B------:R-:W-:Y:S01]  /*0dd0*/  NOP ;  /* 0x0000000000007918 */ /* 0x000fe20000000000 */
.L_x_122:
[----:B------:R-:W-:Y:S01]  /*0de0*/  LOP3.LUT R23, R23, R2, RZ, 0xc0, !PT ;  /* 0x0000000217177212 */ /* 0x000fe200078ec0ff */
[----:B------:R-:W-:Y:S01]  /*0df0*/  NOP ;  /* 0x0000000000007918 */ /* 0x000fe20000000000 */
[----:B------:R-:W-:Y:S01]  /*0e00*/  LOP3.LUT R22, R22, R3, RZ, 0xc0, !PT ;  /* 0x0000000316167212 */ /* 0x000fe200078ec0ff */
[----:B------:R-:W-:Y:S06]  /*0e10*/  @!P1 BRA `(.L_x_123) ;  /* 0x0000000000089947 */ /* 0x000fec0003800000 */
[----:B-1234-:R-:W-:Y:S01]  /*0e20*/  UCGABAR_ARV ;  /* 0x00000000000079c7 */ /* 0x01efe20008000000 */
[----:B------:R-:W-:Y:S05]  /*0e30*/  BRA `(.L_x_124) ;  /* 0x0000000000047947 */ /* 0x000fea0003800000 */
.L_x_123:
[----:B-1234-:R-:W-:Y:S01]  /*0e40*/  NOP ;  /* 0x0000000000007918 */ /* 0x01efe20000000000 */
.L_x_124:
[----:B------:R-:W-:Y:S05]  /*0e50*/  @!P1 BRA `(.L_x_125) ;  /* 0x00000000000c9947 */ /* 0x000fea0003800000 */
[----:B------:R-:W-:Y:S01]  /*0e60*/  UCGABAR_WAIT ;  /* 0x0000000000007dc7 */ /* 0x000fe20008000000 */
[----:B------:R-:W-:Y:S01]  /*0e70*/  CCTL.IVALL ;  /* 0x00000000ff00798f */ /* 0x000fe20002000000 */
[----:B------:R-:W-:Y:S05]  /*0e80*/  BRA `(.L_x_126) ;  /* 0x0000000000047947 */ /* 0x000fea0003800000 */
.L_x_125:
[----:B------:R-:W-:Y:S06]  /*0e90*/  BAR.SYNC.DEFER_BLOCKING 0x0 ;  /* 0x0000000000007b1d */ /* 0x000fec0000010000 */
.L_x_126:
[----:B------:R-:W-:-:S05]  /*0ea0*/  IMAD.MOV.U32 R2, RZ, RZ, 0x1 ;  /* 0x00000001ff027424 */ /* 0x000fca00078e00ff */
[----:B------:R-:W-:-:S05]  /*0eb0*/  SEL R2, R2, 0x2, !P2 ;  /* 0x0000000202027807 */ /* 0x000fca0005000000 */
[----:B------:R1:W-:Y:S01]  /*0ec0*/  STL [R1+0x1c], R2 ;  /* 0x00001c0201007387 */ /* 0x0003e20000100800 */
[----:B------:R-:W-:Y:S05]  /*0ed0*/  @!P2 BRA `(.L_x_127) ;  /* 0x000000b00010a947 */ /* 0x000fea0003800000 */
.L_x_128:
        /* <DEDUP_REMOVED lines=9> */
[----:B------:R-:W2:Y:S01]  /*0f70*/  LDL.LU R10, [R1+0x1c] ;  /* 0x00001c00010a7983 */ /* 0x000ea20000300800 */
[----:B-1----:R-:W1:Y:S01]  /*0f80*/  S2R R2, SR_TID.X ;  /* 0x0000000000027919 */ /* 0x002e620000002100 */
[----:B------:R-:W3:Y:S08]  /*0f90*/  S2UR UR5, SR_CgaCtaId ;  /* 0x00000000000579c3 */ /* 0x000ef00000008800 */
[----:B------:R-:W4:Y:S01]  /*0fa0*/  S2UR UR6, SR_SWINHI ;  /* 0x00000000000679c3 */ /* 0x000f220000002f00 */
[----:B-1----:R-:W-:-:S04]  /*0fb0*/  IADD3 R0, R2, -0x80, RZ ;  /* 0xffffff8002007810 */ /* 0x002fc80007ffe0ff */
[----:B------:R-:W-:-:S04]  /*0fc0*/  SHF.R.S32.HI R3, RZ, 0x1f, R0 ;  /* 0x0000001fff037819 */ /* 0x000fc80000011400 */
[----:B------:R-:W-:-:S04]  /*0fd0*/  LEA.HI R4, R3, R0, RZ, 0x7 ;  /* 0x0000000003047211 */ /* 0x000fc800078f38ff */
[----:B------:R-:W-:Y:S02]  /*0fe0*/  LOP3.LUT R5, R4, 0xffffff80, RZ, 0xc0, !PT ;  /* 0xffffff8004057812 */ /* 0x000fe400078ec0ff */
[----:B------:R-:W-:-:S03]  /*0ff0*/  LEA.HI R2, R3, R0, RZ, 0x4 ;  /* 0x0000000003027211 */ /* 0x000fc600078f20ff */
[----:B------:R-:W-:Y:S01]  /*1000*/  IMAD.IADD R206, R0, 0x1, -R5 ;  /* 0x0000000100ce7824 */ /* 0x000fe200078e0a05 */
[----:B------:R-:W-:-:S04]  /*1010*/  LOP3.LUT R7, R2, 0x3fffff0, RZ, 0xc0, !PT ;  /* 0x03fffff002077812 */ /* 0x000fc800078ec0ff */
[----:B------:R-:W-:Y:S02]  /*1020*/  SHF.R.S32.HI R5, RZ, 0x1f, R206 ;  /* 0x0000001fff057819 */ /* 0x000fe400000114ce */
[----:B------:R-:W-:Y:S02]  /*1030*/  SHF.R.S32.HI R9, RZ, 0x4, R2 ;  /* 0x00000004ff097819 */ /* 0x000fe40000011402 */
[----:B------:R-:W-:Y:S01]  /*1040*/  LEA.HI R6, R5, R206, RZ, 0x2 ;  /* 0x000000ce05067211 */ /* 0x000fe200078f10ff */
[----:B------:R-:W-:Y:S01]  /*1050*/  IMAD.IADD R7, R0, 0x1, -R7 ;  /* 0x0000000100077824 */ /* 0x000fe200078e0a07 */
[----:B------:R-:W-:Y:S02]  /*1060*/  LEA.HI R210, R3, R0, RZ, 0x5 ;  /* 0x0000000003d27211 */ /* 0x000fe400078f28ff */
[----:B------:R-:W-:Y:S02]  /*1070*/  LEA.HI R2, R2, R9, RZ, 0x1 ;  /* 0x0000000902027211 */ /* 0x000fe400078f08ff */
[----:B------:R-:W-:-:S02]  /*1080*/  SHF.R.S32.HI R0, RZ, 0x2, R6 ;  /* 0x00000002ff007819 */ /* 0x000fc40000011406 */
[----:B------:R-:W-:Y:S02]  /*1090*/  SHF.R.S32.HI R3, RZ, 0x1f, R6 ;  /* 0x0000001fff037819 */ /* 0x000fe40000011406 */
[----:B------:R-:W-:Y:S02]  /*10a0*/  LOP3.LUT R2, R2, 0x1ffffffe, RZ, 0xc0, !PT ;  /* 0x1ffffffe02027812 */ /* 0x000fe400078ec0ff */
[----:B------:R-:W-:Y:S02]  /*10b0*/  SHF.R.S32.HI R210, RZ, 0x5, R210 ;  /* 0x00000005ffd27819 */ /* 0x000fe400000114d2 */
[----:B------:R-:W-:Y:S02]  /*10c0*/  LEA.HI R3, R3, R0, RZ, 0x3 ;  /* 0x0000000003037211 */ /* 0x000fe400078f18ff */
[----:B------:R-:W-:Y:S01]  /*10d0*/  SHF.R.S32.HI R209, RZ, 0x7, R4 ;  /* 0x00000007ffd17819 */ /* 0x000fe20000011404 */
[----:B------:R-:W-:Y:S01]  /*10e0*/  UMOV UR4, 0x400 ;  /* 0x0000040000047882 */ /* 0x000fe20000000000 */
[----:B------:R-:W-:Y:S01]  /*10f0*/  LEA R7, R210, R7, 0x4 ;  /* 0x00000007d2077211 */ /* 0x000fe200078e20ff */
[----:B------:R-:W-:Y:S01]  /*1100*/  IMAD.IADD R2, R9, 0x1, -R2 ;  /* 0x0000000109027824 */ /* 0x000fe200078e0a02 */
[----:B------:R-:W-:Y:S01]  /*1110*/  LOP3.LUT R3, R3, 0xfffffff8, RZ, 0xc0, !PT ;  /* 0xfffffff803037812 */ /* 0x000fe200078ec0ff */
[----:B---3--:R-:W-:Y:S01]  /*1120*/  ULEA UR8, UR5, UR4, 0x18 ;  /* 0x0000000405087291 */ /* 0x008fe2000f8ec03f */
[----:B------:R-:W-:-:S02]  /*1130*/  LEA.HI R5, R5, R206, RZ, 0x5 ;  /* 0x000000ce05057211 */ /* 0x000fc400078f28ff */
[----:B------:R-:W-:Y:S01]  /*1140*/  LEA.HI R4, R4, R209, RZ, 0x1 ;  /* 0x000000d104047211 */ /* 0x000fe200078f08ff */
[----:B------:R-:W-:Y:S02]  /*1150*/  IMAD R8, R7, 0x8, R2 ;  /* 0x0000000807087824 */ /* 0x000fe400078e0202 */
[----:B------:R-:W-:Y:S01]  /*1160*/  IMAD.IADD R7, R0, 0x1, -R3 ;  /* 0x0000000100077824 */ /* 0x000fe200078e0a03 */
[----:B------:R-:W-:Y:S02]  /*1170*/  LOP3.LUT R3, R6, 0x7ffffffc, RZ, 0xc0, !PT ;  /* 0x7ffffffc06037812 */ /* 0x000fe400078ec0ff */
[----:B------:R-:W-:Y:S02]  /*1180*/  SHF.R.S32.HI R0, RZ, 0x5, R5 ;  /* 0x00000005ff007819 */ /* 0x000fe40000011405 */
[----:B------:R-:W-:Y:S01]  /*1190*/  LOP3.LUT R4, R4, 0x3fffffe, RZ, 0xc0, !PT ;  /* 0x03fffffe04047812 */ /* 0x000fe200078ec0ff */
[----:B------:R-:W-:Y:S01]  /*11a0*/  UMOV UR4, UR8 ;  /* 0x0000000800047c82 */ /* 0x000fe20008000000 */
[----:B----4-:R-:W-:Y:S01]  /*11b0*/  UMOV UR5, UR6 ;  /* 0x0000000600057c82 */ /* 0x010fe20008000000 */
[----:B------:R-:W-:Y:S01]  /*11c0*/  MOV R212, 0xfffffffe ;  /* 0xfffffffe00d47802 */ /* 0x000fe20000000f00 */
[----:B------:R-:W-:Y:S01]  /*11d0*/  IMAD.U32 R18, RZ, RZ, UR4 ;  /* 0x00000004ff127e24 */ /* 0x000fe2000f8e00ff */
[----:B------:R-:W-:Y:S01]  /*11e0*/  SHF.L.U32 R5, R8, 0x3, RZ ;  /* 0x0000000308057819 */ /* 0x000fe200000006ff */
[----:B------:R-:W-:-:S02]  /*11f0*/  IMAD.U32 R19, RZ, RZ, UR5 ;  /* 0x00000005ff137e24 */ /* 0x000fc4000f8e00ff */
[----:B------:R-:W-:Y:S02]  /*1200*/  IMAD.IADD R3, R206, 0x1, -R3 ;  /* 0x00000001ce037824 */ /* 0x000fe400078e0a03 */
[----:B------:R-:W-:Y:S02]  /*1210*/  IMAD R7, R0, 0x10, R7 ;  /* 0x0000001000077824 */ /* 0x000fe400078e0207 */
[----:B------:R-:W-:Y:S01]  /*1220*/  IMAD.IADD R4, R209, 0x1, -R4 ;  /* 0x00000001d1047824 */ /* 0x000fe200078e0a04 */
[----:B------:R-:W-:Y:S01]  /*1230*/  UMOV UR4, URZ ;  /* 0x0000003f00047c82 */ /* 0x000fe20008000000 */
[----:B------:R-:W-:Y:S01]  /*1240*/  IMAD.U32 R2, RZ, RZ, UR8 ;  /* 0x00000008ff027e24 */ /* 0x000fe2000f8e00ff */
[----:B------:R-:W-:Y:S01]  /*1250*/  MOV R204, UR7 ;  /* 0x0000000700cc7c02 */ /* 0x000fe20008000f00 */
[----:B------:R-:W-:Y:S02]  /*1260*/  IMAD R212, R3, R212, 0x70 ;  /* 0x0000007003d47424 */ /* 0x000fe400078e02d4 */
[----:B------:R-:W-:Y:S01]  /*1270*/  IMAD.WIDE R18, R5, 0x2, R18 ;  /* 0x0000000205127825 */ /* 0x000fe200078e0212 */
[----:B------:R-:W-:-:S03]  /*1280*/  UMOV UR38, URZ ;  /* 0x0000003f00267c82 */ /* 0x000fc60008000000 */
[----:B------:R-:W-:Y:S02]  /*1290*/  IMAD R211, R4, 0x40, R7 ;  /* 0x0000004004d37824 */ /* 0x000fe400078e0207 */
[----:B------:R-:W-:Y:S02]  /*12a0*/  IMAD.MOV.U32 R205, RZ, RZ, RZ ;  /* 0x000000ffffcd7224 */ /* 0x000fe400078e00ff */
[----:B------:R-:W-:Y:S01]  /*12b0*/  IMAD.U32 R16, RZ, RZ, UR4 ;  /* 0x00000004ff107e24 */ /* 0x000fe2000f8e00ff */
[----:B--2---:R-:W-:-:S07]  /*12c0*/  LOP3.LUT R17, R10, 0x1, RZ, 0xfc, !PT ;  /* 0x000000010a117812 */ /* 0x004fce00078efcff */
.L_x_155:
[----:B------:R-:W1:Y:S01]  /*12d0*/  SHFL.IDX PT, R0, R209, RZ, 0x1f ;  /* 0x00001fffd1007589 */ /* 0x000e6200000e0000 */
[----:B------:R-:W2:Y:S01]  /*12e0*/  LDC R81, c[0x0][0x2e0] ;  /* 0x0000b800ff517b82 */ /* 0x000ea20000000800 */
[----:B------:R-:W-:Y:S01]  /*12f0*/  R2UR UR12, R2 ;  /* 0x00000000020c72ca */ /* 0x000fe200000e0000 */
[----:B------:R-:W-:Y:S01]  /*1300*/  ULDC UR4, c[0x0][0xda8] ;  /* 0x00036a0000047ab9 */ /* 0x000fe20000000800 */
[----:B------:R-:W-:Y:S01]  /*1310*/  ULDC.64 UR8, c[0x0][0x3f8] ;  /* 0x0000fe0000087ab9 */ /* 0x000fe20000000a00 */
[----:B------:R-:W-:Y:S01]  /*1320*/  R2UR UR10, R204 ;  /* 0x00000000cc0a72ca */ /* 0x000fe200000e0000 */
[----:B------:R-:W-:Y:S01]  /*1330*/  UISETP.NE.AND UP1, UPT, UR4, 0x1, UPT ;  /* 0x000000010400788c */ /* 0x000fe2000bf25270 */
[----:B------:R-:W-:Y:S01]  /*1340*/  IMAD.MOV.U32 R4, RZ, RZ, RZ ;  /* 0x000000ffff047224 */ /* 0x000fe200078e00ff */
[----:B------:R-:W-:Y:S01]  /*1350*/  UISETP.NE.U32.AND UP0, UPT, UR8, URZ, UPT ;  /* 0x0000003f0800728c */ /* 0x000fe2000bf05070 */
[----:B------:R-:W-:Y:S01]  /*1360*/  ULDC UR5, c[0x0][0xdb4] ;  /* 0x00036d0000057ab9 */ /* 0x000fe20000000800 */
[----:B------:R-:W-:-:S02]  /*1370*/  ULDC UR6, c[0x0][0x404] ;  /* 0x0001010000067ab9 */ /* 0x000fc40000000800 */
[----:B------:R-:W-:Y:S02]  /*1380*/  UISETP.NE.AND.EX UP0, UPT, UR9, URZ, UPT, UP0 ;  /* 0x0000003f0900728c */ /* 0x000fe4000bf05300 */
[----:B------:R-:W-:Y:S02]  /*1390*/  UISETP.NE.AND UP2, UPT, UR5, 0x1, UPT ;  /* 0x000000010500788c */ /* 0x000fe4000bf45270 */
[----:B------:R-:W-:Y:S02]  /*13a0*/  UIADD3 UR9, UR12, 0x15400, URZ ;  /* 0x000154000c097890 */ /* 0x000fe4000fffe03f */
[----:B------:R-:W-:Y:S01]  /*13b0*/  USEL UR6, UR6, 0x1, UP0 ;  /* 0x0000000106067887 */ /* 0x000fe20008000000 */
[----:B------:R-:W-:Y:S01]  /*13c0*/  @UP1 ULDC UR5, c[0x0][0xdac] ;  /* 0x00036b0000051ab9 */ /* 0x000fe20000000800 */
[----:B------:R-:W-:Y:S01]  /*13d0*/  ULOP3.LUT UP0, URZ, UR9, 0x9f, URZ, 0xc0, !UPT ;  /* 0x0000009f093f7892 */ /* 0x000fe2000f80c03f */
[----:B------:R-:W-:Y:S01]  /*13e0*/  UMOV UR11, UR10 ;  /* 0x0000000a000b7c82 */ /* 0x000fe20008000000 */
[----:B-1----:R-:W-:-:S02]  /*13f0*/  R2UR UR7, R0 ;  /* 0x00000000000772ca */ /* 0x002fc400000e0000 */
[----:B--2---:R-:W-:Y:S01]  /*1400*/  IMAD R81, R81, UR6, RZ ;  /* 0x0000000651517c24 */ /* 0x004fe2000f8e02ff */
[----:B------:R-:W-:Y:S01]  /*1410*/  @UP1 ULDC UR6, c[0x0][0xdb0] ;  /* 0x00036c0000061ab9 */ /* 0x000fe20000000800 */
[----:B------:R-:W-:Y:S02]  /*1420*/  PLOP3.LUT P0, PT, PT, PT, UP0, 0x80, 0x0 ;  /* 0x000000000000781c */ /* 0x000fe40003f0f008 */
[----:B------:R-:W-:-:S04]  /*1430*/  VIADD R5, R81, 0x6f ;  /* 0x0000006f51057836 */ /* 0x000fc80000000000 */
[----:B------:R-:W-:-:S03]  /*1440*/  IMAD.HI R4, R5, -0x6db6db6d, R4 ;  /* 0x9249249305047827 */ /* 0x000fc600078e0204 */
[----:B------:R-:W-:Y:S02]  /*1450*/  ULEA.HI UR4, UR7, UR7, URZ, 0x1 ;  /* 0x0000000707047291 */ /* 0x000fe4000f8f083f */
[----:B------:R-:W-:Y:S02]  /*1460*/  SHF.R.U32.HI R3, RZ, 0x1f, R4 ;  /* 0x0000001fff037819 */ /* 0x000fe40000011604 */
[----:B------:R-:W-:Y:S02]  /*1470*/  ULOP3.LUT UR8, UR4, 0x1e, URZ, 0xc0, !UPT ;  /* 0x0000001e04087892 */ /* 0x000fe4000f8ec03f */
[----:B------:R-:W-:Y:S01]  /*1480*/  LEA.HI.SX32 R120, R4, R3, 0x1a ;  /* 0x0000000304787211 */ /* 0x000fe200078fd2ff */
[----:B------:R-:W-:Y:S02]  /*1490*/  UIMAD.WIDE.U32 UR4, UR10, UR5, URZ ;  /* 0x000000050a0472a5 */ /* 0x000fe4000f8e003f */
[----:B------:R-:W-:Y:S02]  /*14a0*/  UIADD3 UR8, UR7, -UR8, URZ ;  /* 0x8000000807087290 */ /* 0x000fe4000fffe03f */
[----:B------:R-:W-:-:S02]  /*14b0*/  @UP1 USHF.R.U32.HI UR11, URZ, UR6, UR5 ;  /* 0x000000063f0b1299 */ /* 0x000fc40008011605 */
[----:B------:R-:W-:Y:S01]  /*14c0*/  ULEA UR8, UR8, UR9, 0xd ;  /* 0x0000000908087291 */ /* 0x000fe2000f8e683f */
[----:B------:R-:W-:Y:S02]  /*14d0*/  @UP2 ULDC.64 UR6, c[0x0][0xdb8] ;  /* 0x00036e0000062ab9 */ /* 0x000fe40000000a00 */
[----:B------:R-:W-:Y:S02]  /*14e0*/  UIMAD.WIDE.U32 UR4, UR11, UR6, URZ ;  /* 0x000000060b0472a5 */ /* 0x000fe4000f8e003f */
[----:B------:R-:W-:Y:S01]  /*14f0*/  MOV R208, UR11 ;  /* 0x0000000b00d07c02 */ /* 0x000fe20008000f00 */
[----:B------:R-:W-:Y:S01]  /*1500*/  USHF.R.U32.HI UR8, URZ, 0x4, UR8 ;  /* 0x000000043f087899 */ /* 0x000fe20008011608 */
[----:B------:R-:W-:Y:S01]  /*1510*/  UMOV UR36, UR11 ;  /* 0x0000000b00247c82 */ /* 0x000fe20008000000 */
[----:B------:R-:W-:Y:S02]  /*1520*/  @UP2 USHF.R.U32.HI UR36, URZ, UR7, UR5 ;  /* 0x000000073f242299 */ /* 0x000fe40008011605 */
[----:B------:R-:W-:Y:S01]  /*1530*/  UMOV UR4, UR10 ;  /* 0x0000000a00047c82 */ /* 0x000fe20008000000 */
[----:B------:R-:W-:Y:S01]  /*1540*/  ULOP3.LUT UR37, UR8, 0x3fff, URZ, 0xc0, !UPT ;  /* 0x00003fff08257892 */ /* 0x000fe2000f8ec03f */
[----:B------:R-:W-:Y:S01]  /*1550*/  IMAD.U32 R207, RZ, RZ, UR4 ;  /* 0x00000004ffcf7e24 */ /* 0x000fe2000f8e00ff */
[----:B------:R-:W-:Y:S10]  /*1560*/  @!P0 BRA `(.L_x_129) ;  /* 0x0000000000408947 */ /* 0x000ff40003800000 */
[----:B------:R-:W-:Y:S01]  /*1570*/  MOV R0, 0x0 ;  /* 0x0000000000007802 */ /* 0x000fe20000000f00 */
[----:B------:R-:W-:Y:S01]  /*1580*/  ULDC.64 UR4, c[0x4][0xa8] ;  /* 0x01002a0000047ab9 */ /* 0x000fe20000000a00 */
[----:B------:R-:W-:Y:S01]  /*1590*/  ULDC.64 UR6, c[0x4][0x20] ;  /* 0x0100080000067ab9 */ /* 0x000fe20000000a00 */
[----:B------:R-:W-:Y:S01]  /*15a0*/  IMAD.U32 R4, RZ, RZ, UR4 ;  /* 0x00000004ff047e24 */ /* 0x000fe2000f8e00ff */
[----:B------:R1:W2:Y:S01]  /*15b0*/  LDC.64 R14, c[0x4][R0] ;  /* 0x01000000000e7b82 */ /* 0x0002a20000000a00 */
[----:B------:R-:W-:Y:S01]  /*15c0*/  MOV R5, UR5 ;  /* 0x0000000500057c02 */ /* 0x000fe20008000f00 */
[----:B------:R-:W-:Y:S01]  /*15d0*/  ULDC.64 UR4, c[0x4][0xb0] ;  /* 0x01002c0000047ab9 */ /* 0x000fe20000000a00 */
[----:B------:R-:W-:Y:S01]  /*15e0*/  IMAD.U32 R10, RZ, RZ, UR6 ;  /* 0x00000006ff0a7e24 */ /* 0x000fe2000f8e00ff */
[----:B------:R-:W-:Y:S01]  /*15f0*/  MOV R11, UR7 ;  /* 0x00000007000b7c02 */ /* 0x000fe20008000f00 */
[----:B------:R-:W-:Y:S02]  /*1600*/  IMAD.U32 R6, RZ, RZ, UR4 ;  /* 0x00000004ff067e24 */ /* 0x000fe4000f8e00ff */
[----:B------:R-:W-:-:S02]  /*1610*/  IMAD.U32 R7, RZ, RZ, UR5 ;  /* 0x00000005ff077e24 */ /* 0x000fc4000f8e00ff */
[----:B------:R-:W-:Y:S02]  /*1620*/  IMAD.MOV.U32 R8, RZ, RZ, 0x70 ;  /* 0x00000070ff087424 */ /* 0x000fe400078e00ff */
[----:B------:R-:W-:Y:S02]  /*1630*/  IMAD.MOV.U32 R12, RZ, RZ, 0x1 ;  /* 0x00000001ff0c7424 */ /* 0x000fe400078e00ff */
[----:B-1----:R-:W-:-:S07]  /*1640*/  IMAD.MOV.U32 R13, RZ, RZ, RZ ;  /* 0x000000ffff0d7224 */ /* 0x002fce00078e00ff */
[----:B------:R-:W-:-:S07]  /*1650*/  LEPC R20, `(.L_x_129) ;  /* 0x000000001014794e */ /* 0x000fce0000000000 */
[----:B--2---:R-:W-:Y:S05]  /*1660*/  CALL.ABS.NOINC R14 ;  /* 0x000000000e007343 */ /* 0x004fea0003c00000 */
.L_x_129:
[----:B------:R-:W-:Y:S02]  /*1670*/  R2UR UR4, R2 ;  /* 0x00000000020472ca */ /* 0x000fe400000e0000 */
[----:B------:R-:W-:Y:S02]  /*1680*/  LOP3.LUT R0, R205, 0x1, RZ, 0xc0, !PT ;  /* 0x00000001cd007812 */ /* 0x000fe400078ec0ff */
[----:B------:R-:W-:Y:S02]  /*1690*/  ISETP.NE.AND P0, PT, R17, 0x3, PT ;  /* 0x000000031100780c */ /* 0x000fe40003f05270 */
[----:B------:R-:W-:-:S07]  /*16a0*/  SHF.L.U32 R0, R0, 0x1f, RZ ;  /* 0x0000001f00007819 */ /* 0x000fce00000006ff */
[----:B------:R-:W1:Y:S02]  /*16b0*/  SYNCS.PHASECHK.TRANS64.TRYWAIT P1, [UR4+0x36800], R0 ;  /* 0x03680000ff0075a7 */ /* 0x000e640008020144 */
[----:B-1----:R-:W-:Y:S05]  /*16c0*/  @!P1 BRA `(.L_x_130) ;  /* 0x000000dc00849947 */ /* 0x002fea0003800000 */
.L_x_221:
[----:B------:R-:W-:Y:S05]  /*16d0*/  @!P0 BRA `(.L_x_131) ;  /* 0x0000000000048947 */ /* 0x000fea0003800000 */
[----:B------:R-:W-:Y:S01]  /*16e0*/  BPT.TRAP 0x1 ;  /* 0x000000040000795c */ /* 0x000fe20000300000 */
.L_x_131:
        /* <DEDUP_REMOVED lines=9> */
.L_x_132:
[----:B--2---:R-:W-:Y:S05]  /*1780*/  @P1 BRA `(.L_x_133) ;  /* 0x0000000000081947 */ /* 0x004fea0003800000 */
[----:B------:R-:W2:Y:S02]  /*1790*/  SYNCS.PHASECHK.TRANS64.TRYWAIT P1, [R0+URZ+0x36830], R3 ;  /* 0x03683003000075a7 */ /* 0x000ea4000802017f */
[----:B--2---:R-:W-:Y:S05]  /*17a0*/  @!P1 BRA `(.L_x_134) ;  /* 0x000000dc00689947 */ /* 0x004fea0003800000 */
.L_x_133:
[----:B------:R-:W-:Y:S05]  /*17b0*/  WARPSYNC.ALL ;  /* 0x0000000000007948 */ /* 0x000fea0003800000 */
[----:B------:R-:W-:Y:S01]  /*17c0*/  R2UR UR4, R2 ;  /* 0x00000000020472ca */ /* 0x000fe200000e0000 */
[----:B------:R-:W-:Y:S01]  /*17d0*/  WARPGROUP.ARRIVE ;  /* 0x00000000000079c5 */ /* 0x000fe20000000000 */
[----:B------:R-:W-:Y:S01]  /*17e0*/  UMOV UR57, 0x40000040 ;  /* 0x4000004000397882 */ /* 0x000fe20000000000 */
[----:B------:R-:W-:Y:S01]  /*17f0*/  UMOV UR59, 0x40000040 ;  /* 0x40000040003b7882 */ /* 0x000fe20000000000 */
[----:B------:R-:W-:Y:S01]  /*1800*/  UMOV UR9, UR57 ;  /* 0x0000003900097c82 */ /* 0x000fe20008000000 */
[----:B------:R-:W-:Y:S01]  /*1810*/  UMOV UR11, 0x40000040 ;  /* 0x40000040000b7882 */ /* 0x000fe20000000000 */
[----:B------:R-:W-:Y:S01]  /*1820*/  UMOV UR13, UR57 ;  /* 0x00000039000d7c82 */ /* 0x000fe20008000000 */
[----:B------:R-:W-:Y:S01]  /*1830*/  UMOV UR15, 0x40000040 ;  /* 0x40000040000f7882 */ /* 0x000fe20000000000 */
[----:B------:R-:W-:Y:S01]  /*1840*/  UMOV UR17, UR57 ;  /* 0x0000003900117c82 */ /* 0x000fe20008000000 */
[----:B------:R-:W-:Y:S01]  /*1850*/  UMOV UR19, 0x40000040 ;  /* 0x4000004000137882 */ /* 0x000fe20000000000 */
[----:B------:R-:W-:Y:S01]  /*1860*/  UMOV UR21, UR57 ;  /* 0x0000003900157c82 */ /* 0x000fe20008000000 */
[----:B------:R-:W-:Y:S01]  /*1870*/  UMOV UR23, 0x40000040 ;  /* 0x4000004000177882 */ /* 0x000fe20000000000 */
[----:B------:R-:W-:Y:S01]  /*1880*/  UMOV UR27, 0x40000040 ;  /* 0x40000040001b7882 */ /* 0x000fe20000000000 */
[----:B------:R-:W-:Y:S01]  /*1890*/  UIADD3 UR4, UR4, 0x21400, URZ ;  /* 0x0002140004047890 */ /* 0x000fe2000fffe03f */
[----:B------:R-:W-:Y:S01]  /*18a0*/  MOV R6, UR38 ;  /* 0x0000002600067c02 */ /* 0x000fe20008000f00 */
[----:B------:R-:W-:Y:S01]  /*18b0*/  UMOV UR31, 0x40000040 ;  /* 0x40000040001f7882 */ /* 0x000fe20000000000 */
[----:B------:R-:W-:Y:S01]  /*18c0*/  UMOV UR35, 0x40000040 ;  /* 0x4000004000237882 */ /* 0x000fe20000000000 */
[----:B------:R-:W-:Y:S01]  /*18d0*/  USHF.R.U32.HI UR5, URZ, 0x4, UR4 ;  /* 0x000000043f057899 */ /* 0x000fe20008011604 */
[----:B------:R-:W-:Y:S01]  /*18e0*/  MOV R7, UR36 ;  /* 0x0000002400077c02 */ /* 0x000fe20008000f00 */
[----:B------:R-:W-:Y:S01]  /*18f0*/  ULOP3.LUT UR4, UR37, 0x10000, URZ, 0xfc, !UPT ;  /* 0x0001000025047892 */ /* 0x000fe2000f8efc3f */
[----:B-12---:R-:W-:Y:S01]  /*1900*/  MOV R3, UR57 ;  /* 0x0000003900037c02 */ /* 0x006fe20008000f00 */
[----:B------:R-:W-:Y:S01]  /*1910*/  ULOP3.LUT UR5, UR5, 0x3fff, URZ, 0xc0, !UPT ;  /* 0x00003fff05057892 */ /* 0x000fe2000f8ec03f */
[----:B------:R-:W-:Y:S01]  /*1920*/  UMOV UR43, 0x40000040 ;  /* 0x40000040002b7882 */ /* 0x000fe20000000000 */
[----:B------:R-:W-:-:S02]  /*1930*/  UMOV UR47, 0x40000040 ;  /* 0x40000040002f7882 */ /* 0x000fc40000000000 */
[----:B------:R-:W-:Y:S01]  /*1940*/  ULOP3.LUT UR6, UR5, 0x10000, URZ, 0xfc, !UPT ;  /* 0x0001000005067892 */ /* 0x000fe2000f8efc3f */
[----:B------:R-:W-:Y:S01]  /*1950*/  UMOV UR56, UR4 ;  /* 0x0000000400387c82 */ /* 0x000fe20008000000 */
[----:B------:R-:W-:Y:S01]  /*1960*/  UMOV UR51, 0x40000040 ;  /* 0x4000004000337882 */ /* 0x000fe20000000000 */
[----:B------:R-:W-:Y:S01]  /*1970*/  UMOV UR8, UR56 ;  /* 0x0000003800087c82 */ /* 0x000fe20008000000 */
[----:B------:R-:W-:Y:S02]  /*1980*/  UMOV UR12, UR56 ;  /* 0x00000038000c7c82 */ /* 0x000fe40008000000 */
[----:B------:R-:W-:Y:S01]  /*1990*/  IMAD.U32 R5, RZ, RZ, UR6 ;  /* 0x00000006ff057e24 */ /* 0x000fe2000f8e00ff */
[----:B------:R-:W-:Y:S01]  /*19a0*/  UIMAD UR6, UR38, 0xa80, UR6 ;  /* 0x00000a80260678a4 */ /* 0x000fe2000f8e0206 */
[----:B------:R-:W-:Y:S01]  /*19b0*/  MOV R4, UR56 ;  /* 0x0000003800047c02 */ /* 0x000fe20008000f00 */
[----:B------:R-:W-:Y:S01]  /*19c0*/  UMOV UR16, UR56 ;  /* 0x0000003800107c82 */ /* 0x000fe20008000000 */
[----:B------:R-:W-:Y:S01]  /*19d0*/  UMOV UR20, UR56 ;  /* 0x0000003800147c82 */ /* 0x000fe20008000000 */
[----:B------:R-:W-:-:S02]  /*19e0*/  UIADD3 UR10, UR6, 0x80, URZ ;  /* 0x00000080060a7890 */ /* 0x000fc4000fffe03f */
[----:B------:R-:W-:Y:S02]  /*19f0*/  UIADD3 UR14, UR6, 0x100, URZ ;  /* 0x00000100060e7890 */ /* 0x000fe4000fffe03f */
[----:B------:R-:W-:Y:S01]  /*1a00*/  UMOV UR58, UR6 ;  /* 0x00000006003a7c82 */ /* 0x000fe20008000000 */
[----:B------:R-:W-:Y:S01]  /*1a10*/  UIADD3 UR18, UR6, 0x180, URZ ;  /* 0x0000018006127890 */ /* 0x000fe2000fffe03f */
[----:B------:R-:W-:Y:S01]  /*1a20*/  HGMMA.64x16x16.F32 R72, gdesc[UR56], RZ, !UPT, gsb0 ;  /* 0x00200000384879f0 */ /* 0x000fe2000c0008ff */
[----:B------:R-:W-:Y:S02]  /*1a30*/  UIADD3 UR22, UR6, 0x200, URZ ;  /* 0x0000020006167890 */ /* 0x000fe4000fffe03f */
[----:B------:R-:W-:Y:S01]  /*1a40*/  UIADD3 UR58, UR6, 0x280, URZ ;  /* 0x00000280063a7890 */ /* 0x000fe2000fffe03f */
[----:B------:R-:W-:Y:S01]  /*1a50*/  UMOV UR59, 0x40000040 ;  /* 0x40000040003b7882 */ /* 0x000fe20000000000 */
[----:B------:R-:W-:Y:S02]  /*1a60*/  UIADD3 UR5, UR6, 0x300, URZ ;  /* 0x0000030006057890 */ /* 0x000fe4000fffe03f */
[----:B------:R-:W-:-:S02]  /*1a70*/  UIADD3 UR26, UR6, 0x204, URZ ;  /* 0x00000204061a7890 */ /* 0x000fc4000fffe03f */
[----:B------:R-:W-:Y:S02]  /*1a80*/  UIADD3 UR30, UR6, 0x206, URZ ;  /* 0x00000206061e7890 */ /* 0x000fe4000fffe03f */
[----:B------:R-:W-:Y:S02]  /*1a90*/  UIADD3 UR34, UR6, 0x580, URZ ;  /* 0x0000058006227890 */ /* 0x000fe4000fffe03f */
[----:B------:R-:W-:Y:S02]  /*1aa0*/  UIADD3 UR42, UR6, 0x582, URZ ;  /* 0x00000582062a7890 */ /* 0x000fe4000fffe03f */
[----:B------:R-:W-:Y:S02]  /*1ab0*/  UIADD3 UR46, UR6, 0x584, URZ ;  /* 0x00000584062e7890 */ /* 0x000fe4000fffe03f */
[----:B------:R-:W-:Y:S02]  /*1ac0*/  UIADD3 UR50, UR6, 0x586, URZ ;  /* 0x0000058606327890 */ /* 0x000fe4000fffe03f */
[----:B------:R-:W-:Y:S01]  /*1ad0*/  UIADD3 UR54, UR6, 0x780, URZ ;  /* 0x0000078006367890 */ /* 0x000fe2000fffe03f */
[----:B------:R-:W-:Y:S01]  /*1ae0*/  UMOV UR55, 0x40000040 ;  /* 0x4000004000377882 */ /* 0x000fe20000000000 */
[----:B------:R-:W-:Y:S01]  /*1af0*/  UMOV UR39, 0x40000040 ;  /* 0x4000004000277882 */ /* 0x000fe20000000000 */
[----:B------:R-:W-:Y:S01]  /*1b00*/  UIADD3 UR7, UR6, 0xa02, URZ ;  /* 0x00000a0206077890 */ /* 0x000fe2000fffe03f */
[----:B------:R-:W-:-:S02]  /*1b10*/  WARPGROUP.DEPBAR.LE gsb0, 0x0 ;  /* 0x00008000000079c5 */ /* 0x000fc40000010000 */
[----:B------:R-:W-:-:S06]  /*1b20*/  WARPGROUP.ARRIVE ;  /* 0x00000000000079c5 */ /* 0x000fcc0000000000 */
[----:B------:R-:W-:Y:S01]  /*1b30*/  HGMMA.64x16x16.F32 R64, gdesc[UR8], RZ, !UPT, gsb0 ;  /* 0x00200000084079f0 */ /* 0x000fe2000c0008ff */
[----:B------:R-:W-:Y:S02]  /*1b40*/  UIADD3 UR8, UR4, 0x2, URZ ;  /* 0x0000000204087890 */ /* 0x000fe4000fffe03f */
[----:B------:R-:W-:Y:S01]  /*1b50*/  UIADD3 UR10, UR6, 0x2, URZ ;  /* 0x00000002060a7890 */ /* 0x000fe2000fffe03f */
[----:B------:R-:W-:Y:S01]  /*1b60*/  UMOV UR9, 0x40000040 ;  /* 0x4000004000097882 */ /* 0x000fe20000000000 */
        /* <DEDUP_REMOVED lines=31> */
[----:B------:R-:W-:Y:S02]  /*1d60*/  UMOV UR59, 0x40000040 ;  /* 0x40000040003b7882 */ /* 0x000fe40000000000 */
        /* <DEDUP_REMOVED lines=14> */
[----:B------:R-:W-:Y:S02]  /*1e50*/  UIADD3 UR12, UR4, 0x4, URZ ;  /* 0x00000004040c7890 */ /* 0x000fe4000fffe03f */
[----:B------:R-:W-:Y:S01]  /*1e60*/  UIADD3 UR14, UR6, 0x4, URZ ;  /* 0x00000004060e7890 */ /* 0x000fe2000fffe03f */
[----:B------:R-:W-:Y:S01]  /*1e70*/  UMOV UR13, 0x40000040 ;  /* 0x40000040000d7882 */ /* 0x000fe20000000000 */
[----:B------:R-:W-:Y:S01]  /*1e80*/  UMOV UR15, 0x40000040 ;  /* 0x40000040000f7882 */ /* 0x000fe20000000000 */
[----:B------:R-:W-:Y:S02]  /*1e90*/  UMOV UR25, UR13 ;  /* 0x0000000d00197c82 */ /* 0x000fe40008000000 */
[----:B------:R-:W-:Y:S01]  /*1ea0*/  UMOV UR24, UR12 ;  /* 0x0000000c00187c82 */ /* 0x000fe20008000000 */
        /* <DEDUP_REMOVED lines=309> */
[----:B------:R-:W-:Y:S01]  /*3200*/  UMOV UR52, UR44 ;  /* 0x0000002c00347c82 */ /* 0x000fe20008000000 */
[----:B------:R-:W-:Y:S01]  /*3210*/  UMOV UR53, UR45 ;  /* 0x0000002d00357c82 */ /* 0x000fe20008000000 */
        /* <DEDUP_REMOVED lines=12> */
[----:B------:R-:W-:-:S07]  /*32e0*/  UIADD3 UR5, UR6, 0x782, URZ ;  /* 0x0000078206057890 */ /* 0x000fce000fffe03f */
[----:B------:R-:W-:Y:S01]  /*32f0*/  UMOV UR38, UR5 ;  /* 0x0000000500267c82 */ /* 0x000fe20008000000 */
[----:B------:R-:W-:Y:S01]  /*3300*/  UIADD3 UR5, UR6, 0x982, URZ ;  /* 0x0000098206057890 */ /* 0x000fe2000fffe03f */
[----:B------:R-:W-:Y:S02]  /*3310*/  WARPGROUP.DEPBAR.LE gsb0, 0x0 ;  /* 0x00008000000079c5 */ /* 0x000fe40000010000 */
[----:B------:R-:W-:-:S06]  /*3320*/  WARPGROUP.ARRIVE ;  /* 0x00000000000079c5 */ /* 0x000fcc0000000000 */
[----:B------:R-:W-:Y:S03]  /*3330*/  HGMMA.64x16x16.F32 R24, gdesc[UR40], R24, gsb0 ;  /* 0x00200000281879f0 */ /* 0x000fe60008000818 */
        /* <DEDUP_REMOVED lines=33> */
[----:B------:R-:W-:Y:S01]  /*3550*/  UMOV UR52, UR48 ;  /* 0x0000003000347c82 */ /* 0x000fe20008000000 */
[----:B------:R-:W-:Y:S01]  /*3560*/  UMOV UR53, UR49 ;  /* 0x0000003100357c82 */ /* 0x000fe20008000000 */
[----:B------:R-:W-:-:S02]  /*3570*/  WARPGROUP.DEPBAR.LE gsb0, 0x0 ;  /* 0x00008000000079c5 */ /* 0x000fc40000010000 */
        /* <DEDUP_REMOVED lines=48> */
[----:B------:R-:W-:-:S07]  /*3880*/  UIADD3 UR7, UR6, 0x786, URZ ;  /* 0x0000078606077890 */ /* 0x000fce000fffe03f */
        /* <DEDUP_REMOVED lines=9> */
[----:B------:R-:W-:Y:S02]  /*3920*/  UMOV UR55, 0x40000040 ;  /* 0x4000004000377882 */ /* 0x000fe40000000000 */
[----:B------:R-:W-:Y:S01]  /*3930*/  UMOV UR6, UR11 ;  /* 0x0000000b00067c82 */ /* 0x000fe20008000000 */
        /* <DEDUP_REMOVED lines=33> */
.L_x_135:
[----:B------:R-:W-:Y:S01]  /*3b50*/  ULDC UR4, c[0x0][0x9d8] ;  /* 0x0002760000047ab9 */ /* 0x000fe20000000800 */
[----:B------:R-:W2:Y:S01]  /*3b60*/  LDL R82, [R1+0x4] ;  /* 0x0000040001527983 */ /* 0x000ea20000100800 */
        /* <DEDUP_REMOVED lines=18> */
[----:B------:R-:W-:Y:S01]  /*3c90*/  FMUL.FTZ R57, R57, UR4 ;  /* 0x0000000439397c20 */ /* 0x000fe20008410000 */
[----:B------:R-:W-:Y:S01]  /*3ca0*/  FMUL.FTZ R60, R60, UR4 ;  /* 0x000000043c3c7c20 */ /* 0x000fe20008410000 */
[----:B------:R-:W-:Y:S01]  /*3cb0*/  FMUL.FTZ R70, R70, UR4 ;  /* 0x0000000446467c20 */ /* 0x000fe20008410000 */
[----:B------:R-:W-:Y:S01]  /*3cc0*/  FMUL.FTZ R61, R61, UR4 ;  /* 0x000000043d3d7c20 */ /* 0x000fe20008410000 */
[----:B------:R3:W-:Y:S01]  /*3cd0*/  MUFU.TANH R6, R41 ;  /* 0x0000002900067308 */ /* 0x0007e20000002400 */
[----:B------:R-:W-:Y:S01]  /*3ce0*/  FMUL.FTZ R71, R71, UR4 ;  /* 0x0000000447477c20 */ /* 0x000fe20008410000 */
[----:B------:R-:W-:Y:S01]  /*3cf0*/  FMUL.FTZ R48, R48, UR4 ;  /* 0x0000000430307c20 */ /* 0x000fe20008410000 */
[----:B------:R-:W-:Y:S01]  /*3d00*/  FMUL.FTZ R58, R58, UR4 ;  /* 0x000000043a3a7c20 */ /* 0x000fe20008410000 */
[----:B------:R-:W-:Y:S01]  /*3d10*/  FMUL.FTZ R49, R49, UR4 ;  /* 0x0000000431317c20 */ /* 0x000fe20008410000 */
[----:B------:R-:W-:Y:S01]  /*3d20*/  FMUL.FTZ R59, R59, UR4 ;  /* 0x000000043b3b7c20 */ /* 0x000fe20008410000 */
[----:B------:R-:W-:Y:S01]  /*3d30*/  FMUL.FTZ R52, R52, UR4 ;  /* 0x0000000434347c20 */ /* 0x000fe20008410000 */
[----:B------:R-:W-:Y:S01]  /*3d40*/  FMUL.FTZ R62, R62, UR4 ;  /* 0x000000043e3e7c20 */ /* 0x000fe20008410000 */
[----:B------:R-:W-:Y:S01]  /*3d50*/  MUFU.TANH R76, R76 ;  /* 0x0000004c004c7308 */ /* 0x000fe20000002400 */
[----:B---3--:R-:W-:-:S02]  /*3d60*/  IMAD.IADD R41, R212, 0x1, R81 ;  /* 0x00000001d4297824 */ /* 0x008fc400078e0251 */
        /* <DEDUP_REMOVED lines=14> */
[----:B------:R-:W4:Y:S01]  /*3e50*/  MUFU.TANH R77, R77 ;  /* 0x0000004d004d7308 */ /* 0x000f220000002400 */
[----:B---3--:R-:W-:-:S02]  /*3e60*/  IMAD R67, R120, -0x70, R41 ;  /* 0xffffff9078437824 */ /* 0x008fc400078e0229 */
[----:B------:R-:W-:Y:S01]  /*3e70*/  FMUL.FTZ R55, R55, UR4 ;  /* 0x0000000437377c20 */ /* 0x000fe20008410000 */
[----:B------:R-:W-:Y:S01]  /*3e80*/  FMUL.FTZ R32, R32, UR4 ;  /* 0x0000000420207c20 */ /* 0x000fe20008410000 */
[----:B------:R-:W-:Y:S01]  /*3e90*/  FMUL.FTZ R42, R42, UR4 ;  /* 0x000000042a2a7c20 */ /* 0x000fe20008410000 */
[----:B------:R-:W-:Y:S01]  /*3ea0*/  FMUL.FTZ R43, R43, UR4 ;  /* 0x000000042b2b7c20 */ /* 0x000fe20008410000 */
[C---:B------:R-:W-:Y:S01]  /*3eb0*/  ISETP.GT.AND P4, PT, R67.reuse, RZ, PT ;  /* 0x000000ff4300720c */ /* 0x040fe20003f84270 */
[----:B------:R-:W-:Y:S01]  /*3ec0*/  FMUL.FTZ R36, R36, UR4 ;  /* 0x0000000424247c20 */ /* 0x000fe20008410000 */
[----:B------:R-:W3:Y:S01]  /*3ed0*/  MUFU.TANH R64, R64 ;  /* 0x0000004000407308 */ /* 0x000ee20000002400 */
[C---:B------:R-:W-:Y:S01]  /*3ee0*/  ISETP.GT.AND P3, PT, R67.reuse, 0x1, PT ;  /* 0x000000014300780c */ /* 0x040fe20003f64270 */
[----:B------:R-:W-:Y:S01]  /*3ef0*/  FMUL.FTZ R46, R46, UR4 ;  /* 0x000000042e2e7c20 */ /* 0x000fe20008410000 */
[----:B------:R-:W-:Y:S01]  /*3f00*/  ISETP.GT.AND P2, PT, R67, 0x8, PT ;  /* 0x000000084300780c */ /* 0x000fe20003f44270 */
[----:B------:R-:W-:Y:S01]  /*3f10*/  FMUL.FTZ R47, R47, UR4 ;  /* 0x000000042f2f7c20 */ /* 0x000fe20008410000 */
[----:B-1----:R-:W-:Y:S01]  /*3f20*/  FSEL R73, R73, -INF , P3 ;  /* 0xff80000049497808 */ /* 0x002fe20001800000 */
[----:B------:R-:W-:Y:S01]  /*3f30*/  FMUL.FTZ R24, R24, UR4 ;  /* 0x0000000418187c20 */ /* 0x000fe20008410000 */
[C---:B------:R-:W-:Y:S01]  /*3f40*/  ISETP.GT.AND P1, PT, R67.reuse, 0x9, PT ;  /* 0x000000094300780c */ /* 0x040fe20003f24270 */
[----:B------:R-:W1:Y:S01]  /*3f50*/  MUFU.TANH R3, R74 ;  /* 0x0000004a00037308 */ /* 0x000e620000002400 */
[----:B------:R-:W-:Y:S01]  /*3f60*/  ISETP.GT.AND P6, PT, R67, 0x10, PT ;  /* 0x000000104300780c */ /* 0x000fe20003fc4270 */
[----:B------:R-:W-:Y:S01]  /*3f70*/  FMUL.FTZ R34, R34, UR4 ;  /* 0x0000000422227c20 */ /* 0x000fe20008410000 */
[----:B----4-:R-:W-:Y:S01]  /*3f80*/  FSEL R77, R77, -INF , P1 ;  /* 0xff8000004d4d7808 */ /* 0x010fe20000800000 */
[----:B------:R-:W-:Y:S01]  /*3f90*/  FMUL.FTZ R28, R28, UR4 ;  /* 0x000000041c1c7c20 */ /* 0x000fe20008410000 */
[----:B------:R-:W-:Y:S01]  /*3fa0*/  ISETP.GT.AND P5, PT, R67, 0x11, PT ;  /* 0x000000114300780c */ /* 0x000fe20003fa4270 */
[----:B------:R-:W-:Y:S01]  /*3fb0*/  ULDC UR5, c[0x0][0x988] ;  /* 0x0002620000057ab9 */ /* 0x000fe20000000800 */
[----:B------:R-:W-:Y:S01]  /*3fc0*/  FMUL.FTZ R38, R38, UR4 ;  /* 0x0000000426267c20 */ /* 0x000fe20008410000 */
[----:B------:R4:W5:Y:S01]  /*3fd0*/  MUFU.TANH R4, R75 ;  /* 0x0000004b00047308 */ /* 0x0009620000002400 */
[----:B---3--:R-:W-:Y:S01]  /*3fe0*/  FSEL R83, R64, -INF , P6 ;  /* 0xff80000040537808 */ /* 0x008fe20003000000 */
[----:B------:R-:W-:Y:S01]  /*3ff0*/  FMUL.FTZ R39, R39, UR4 ;  /* 0x0000000427277c20 */ /* 0x000fe20008410000 */
[----:B------:R-:W-:Y:S01]  /*4000*/  FSEL R21, R21, -INF , P5 ;  /* 0xff80000015157808 */ /* 0x000fe20002800000 */
[----:B------:R-:W-:Y:S01]  /*4010*/  FMUL.FTZ R26, R26, UR4 ;  /* 0x000000041a1a7c20 */ /* 0x000fe20008410000 */
[----:B------:R-:W-:Y:S01]  /*4020*/  P2R R80, PR, RZ, 0x1 ;  /* 0x00000001ff507803 */ /* 0x000fe20000000000 */
[----:B------:R-:W-:Y:S01]  /*4030*/  FMUL.FTZ R30, R30, UR4 ;  /* 0x000000041e1e7c20 */ /* 0x000fe20008410000 */
[----:B------:R-:W-:Y:S01]  /*4040*/  FMUL.FTZ R31, R31, UR4 ;  /* 0x000000041f1f7c20 */ /* 0x000fe20008410000 */
[----:B------:R-:W3:Y:S01]  /*4050*/  MUFU.TANH R65, R65 ;  /* 0x0000004100417308 */ /* 0x000ee20000002400 */
[----:B----4-:R-:W-:-:S02]  /*4060*/  FSEL R75, R72, -INF , P4 ;  /* 0xff800000484b7808 */ /* 0x010fc40002000000 */
[----:B-1----:R-:W-:Y:S02]  /*4070*/  FSEL R3, R3, -INF , P4 ;  /* 0xff80000003037808 */ /* 0x002fe40002000000 */
[----:B------:R-:W-:-:S03]  /*4080*/  ISETP.GT.AND P4, PT, R67, 0x18, PT ;  /* 0x000000184300780c */ /* 0x000fc60003f84270 */
[----:B------:R1:W4:Y:S01]  /*4090*/  MUFU.TANH R13, R79 ;  /* 0x0000004f000d7308 */ /* 0x0003220000002400 */
[----:B-----5:R-:W-:Y:S02]  /*40a0*/  FSEL R4, R4, -INF , P3 ;  /* 0xff80000004047808 */ /* 0x020fe40001800000 */
[----:B------:R-:W-:-:S05]  /*40b0*/  ISETP.GT.AND P3, PT, R67, 0x19, PT ;  /* 0x000000194300780c */ /* 0x000fca0003f64270 */
[----:B------:R5:W4:Y:S01]  /*40c0*/  MUFU.TANH R15, R66 ;  /* 0x00000042000f7308 */ /* 0x000b220000002400 */
[----:B-1----:R-:W-:Y:S02]  /*40d0*/  FSEL R79, R76, -INF , P2 ;  /* 0xff8000004c4f7808 */ /* 0x002fe40001000000 */
[----:B---3--:R-:W-:Y:S02]  /*40e0*/  FSEL R65, R65, -INF , P5 ;  /* 0xff80000041417808 */ /* 0x008fe40002800000 */
[----:B------:R-:W-:-:S03]  /*40f0*/  ISETP.GT.AND P5, PT, R67, 0x29, PT ;  /* 0x000000294300780c */ /* 0x000fc60003fa4270 */
[----:B------:R-:W1:Y:S01]  /*4100*/  MUFU.TANH R68, R68 ;  /* 0x0000004400447308 */ /* 0x000e620000002400 */
[----:B-----5:R-:W-:Y:S02]  /*4110*/  FMNMX.FTZ R66, R75, R73, !PT ;  /* 0x000000494b427209 */ /* 0x020fe40007810000 */
[----:B----4-:R-:W-:Y:S02]  /*4120*/  FSEL R13, R13, -INF , P1 ;  /* 0xff8000000d0d7808 */ /* 0x010fe40000800000 */
[----:B------:R-:W-:Y:S02]  /*4130*/  FMNMX.FTZ R72, R79, R66, !PT ;  /* 0x000000424f487209 */ /* 0x000fe40007810000 */
[----:B------:R-:W-:Y:S01]  /*4140*/  ISETP.GT.AND P1, PT, R67, 0x21, PT ;  /* 0x000000214300780c */ /* 0x000fe20003f24270 */
[----:B------:R-:W3:Y:S01]  /*4150*/  MUFU.TANH R11, R78 ;  /* 0x0000004e000b7308 */ /* 0x000ee20000002400 */
[----:B------:R-:W-:Y:S02]  /*4160*/  FMNMX.FTZ R72, R77, R72, !PT ;  /* 0x000000484d487209 */ /* 0x000fe40007810000 */
[----:B------:R-:W-:-:S02]  /*4170*/  FSEL R15, R15, -INF , P6 ;  /* 0xff8000000f0f7808 */ /* 0x000fc40003000000 */
[----:B------:R-:W-:Y:S02]  /*4180*/  FMNMX.FTZ R72, R83, R72, !PT ;  /* 0x0000004853487209 */ /* 0x000fe40007810000 */
[----:B------:R-:W-:Y:S01]  /*4190*/  ISETP.GT.AND P6, PT, R67, 0x28, PT ;  /* 0x000000284300780c */ /* 0x000fe20003fc4270 */
[----:B------:R-:W4:Y:S01]  /*41a0*/  MUFU.TANH R69, R69 ;  /* 0x0000004500457308 */ /* 0x000f220000002400 */
[----:B-1----:R-:W-:Y:S02]  /*41b0*/  FSEL R85, R68, -INF , P4 ;  /* 0xff80000044557808 */ /* 0x002fe40002000000 */
[----:B------:R-:W-:-:S04]  /*41c0*/  FMNMX.FTZ R72, R65, R72, !PT ;  /* 0x0000004841487209 */ /* 0x000fc80007810000 */
[----:B------:R-:W-:Y:S01]  /*41d0*/  FMNMX.FTZ R72, R85, R72, !PT ;  /* 0x0000004855487209 */ /* 0x000fe20007810000 */
[----:B------:R-:W1:Y:S01]  /*41e0*/  MUFU.TANH R56, R56 ;  /* 0x0000003800387308 */ /* 0x000e620000002400 */
[----:B---3--:R-:W-:Y:S02]  /*41f0*/  FSEL R11, R11, -INF , P2 ;  /* 0xff8000000b0b7808 */ /* 0x008fe40001000000 */
[----:B------:R-:W-:-:S05]  /*4200*/  ISETP.GT.AND P2, PT, R67, 0x20, PT ;  /* 0x000000204300780c */ /* 0x000fca0003f44270 */
[----:B------:R-:W3:Y:S01]  /*4210*/  MUFU.TANH R57, R57 ;  /* 0x0000003900397308 */ /* 0x000ee20000002400 */
[----:B----4-:R-:W-:-:S04]  /*4220*/  FSEL R69, R69, -INF , P3 ;  /* 0xff80000045457808 */ /* 0x010fc80001800000 */
[----:B------:R-:W-:-:S03]  /*4230*/  FMNMX.FTZ R72, R69, R72, !PT ;  /* 0x0000004845487209 */ /* 0x000fc60007810000 */
[----:B------:R-:W4:Y:S01]  /*4240*/  MUFU.TANH R60, R60 ;  /* 0x0000003c003c7308 */ /* 0x000f220000002400 */
[----:B-1----:R-:W-:-:S04]  /*4250*/  FSEL R87, R56, -INF , P2 ;  /* 0xff80000038577808 */ /* 0x002fc80001000000 */
[----:B------:R-:W-:-:S03]  /*4260*/  FMNMX.FTZ R72, R87, R72, !PT ;  /* 0x0000004857487209 */ /* 0x000fc60007810000 */
[----:B------:R-:W-:Y:S01]  /*4270*/  MUFU.TANH R70, R70 ;  /* 0x0000004600467308 */ /* 0x000fe20000002400 */
[----:B---3--:R-:W-:-:S04]  /*4280*/  FSEL R89, R57, -INF , P1 ;  /* 0xff80000039597808 */ /* 0x008fc80000800000 */
[----:B------:R-:W-:-:S03]  /*4290*/  FMNMX.FTZ R72, R89, R72, !PT ;  /* 0x0000004859487209 */ /* 0x000fc60007810000 */
[----:B------:R-:W1:Y:S01]  /*42a0*/  MUFU.TANH R61, R61 ;  /* 0x0000003d003d7308 */ /* 0x000e620000002400 */
[----:B----4-:R-:W-:-:S04]  /*42b0*/  FSEL R91, R60, -INF , P6 ;  /* 0xff8000003c5b7808 */ /* 0x010fc80003000000 */
[----:B------:R-:W-:-:S03]  /*42c0*/  FMNMX.FTZ R72, R91, R72, !PT ;  /* 0x000000485b487209 */ /* 0x000fc60007810000 */
[----:B------:R-:W3:Y:S08]  /*42d0*/  MUFU.TANH R71, R71 ;  /* 0x0000004700477308 */ /* 0x000ef00000002400 */
[----:B------:R-:W4:Y:S01]  /*42e0*/  MUFU.TANH R48, R48 ;  /* 0x0000003000307308 */ /* 0x000f220000002400 */
[----:B-1----:R-:W-:-:S04]  /*42f0*/  FSEL R93, R61, -INF , P5 ;  /* 0xff8000003d5d7808 */ /* 0x002fc80002800000 */
[----:B------:R-:W-:-:S03]  /*4300*/  FMNMX.FTZ R72, R93, R72, !PT ;  /* 0x000000485d487209 */ /* 0x000fc60007810000 */
[----:B------:R-:W-:Y:S08]  /*4310*/  MUFU.TANH R58, R58 ;  /* 0x0000003a003a7308 */ /* 0x000ff00000002400 */
[----:B------:R-:W1:Y:S08]  /*4320*/  MUFU.TANH R49, R49 ;  /* 0x0000003100317308 */ /* 0x000e700000002400 */
[----:B------:R-:W-:Y:S08]  /*4330*/  MUFU.TANH R59, R59 ;  /* 0x0000003b003b7308 */ /* 0x000ff00000002400 */
[----:B------:R-:W-:Y:S08]  /*4340*/  MUFU.TANH R52, R52 ;  /* 0x0000003400347308 */ /* 0x000ff00000002400 */
[----:B------:R-:W-:Y:S08]  /*4350*/  MUFU.TANH R62, R62 ;  /* 0x0000003e003e7308 */ /* 0x000ff00000002400 */
[----:B------:R5:W-:Y:S08]  /*4360*/  MUFU.TANH R20, R25 ;  /* 0x0000001900147308 */ /* 0x000bf00000002400 */
[----:B------:R-:W-:Y:S01]  /*4370*/  MUFU.TANH R53, R53 ;  /* 0x0000003500357308 */ /* 0x000fe20000002400 */
[----:B-----5:R-:W-:-:S02]  /*4380*/  FSEL R25, R70, -INF , P4 ;  /* 0xff80000046197808 */ /* 0x020fc40002000000 */
[----:B------:R-:W-:-:S05]  /*4390*/  ISETP.GT.AND P4, PT, R67, 0x30, PT ;  /* 0x000000304300780c */ /* 0x000fca0003f84270 */
[----:B------:R-:W5:Y:S08]  /*43a0*/  MUFU.TANH R63, R63 ;  /* 0x0000003f003f7308 */ /* 0x000f700000002400 */
[----:B------:R3:W-:Y:S08]  /*43b0*/  MUFU.TANH R66, R29 ;  /* 0x0000001d00427308 */ /* 0x0007f00000002400 */
[----:B------:R-:W2:Y:S01]  /*43c0*/  MUFU.TANH R40, R40 ;  /* 0x0000002800287308 */ /* 0x000ea20000002400 */
[----:B---3--:R-:W-:-:S02]  /*43d0*/  FSEL R29, R71, -INF , P3 ;  /* 0xff800000471d7808 */ /* 0x008fc40001800000 */
[----:B------:R-:W-:Y:S02]  /*43e0*/  ISETP.GT.AND P3, PT, R67, 0x31, PT ;  /* 0x000000314300780c */ /* 0x000fe40003f64270 */
[----:B----4-:R-:W-:Y:S02]  /*43f0*/  FSEL R71, R48, -INF , P4 ;  /* 0xff80000030477808 */ /* 0x010fe40002000000 */
[----:B-1----:R-:W-:Y:S01]  /*4400*/  FSEL R95, R49, -INF , P3 ;  /* 0xff800000315f7808 */ /* 0x002fe20001800000 */
[----:B------:R-:W-:Y:S01]  /*4410*/  MUFU.TANH R50, R50 ;  /* 0x0000003200327308 */ /* 0x000fe20000002400 */
[----:B------:R-:W-:Y:S02]  /*4420*/  FMNMX.FTZ R72, R71, R72, !PT ;  /* 0x0000004847487209 */ /* 0x000fe40007810000 */
[----:B-----5:R-:W-:Y:S02]  /*4430*/  FSEL R41, R63, -INF , P5 ;  /* 0xff8000003f297808 */ /* 0x020fe40002800000 */
[----:B------:R-:W-:-:S02]  /*4440*/  FMNMX.FTZ R72, R95, R72, !PT ;  /* 0x000000485f487209 */ /* 0x000fc40007810000 */
[----:B------:R-:W-:Y:S01]  /*4450*/  ISETP.GT.AND P5, PT, R67, 0x41, PT ;  /* 0x000000414300780c */ /* 0x000fe20003fa4270 */
[----:B------:R1:W-:Y:S03]  /*4460*/  MUFU.TANH R10, R33 ;  /* 0x00000021000a7308 */ /* 0x0003e60000002400 */
[----:B------:R-:W-:-:S05]  /*4470*/  FSEL R103, R6, -INF , P5 ;  /* 0xff80000006677808 */ /* 0x000fca0002800000 */
[----:B------:R-:W3:Y:S01]  /*4480*/  MUFU.TANH R51, R51 ;  /* 0x0000003300337308 */ /* 0x000ee20000002400 */
[----:B-1----:R-:W-:Y:S02]  /*4490*/  FSEL R33, R58, -INF , P2 ;  /* 0xff8000003a217808 */ /* 0x002fe40001000000 */
[----:B------:R-:W-:-:S04]  /*44a0*/  ISETP.GT.AND P2, PT, R67, 0x38, PT ;  /* 0x000000384300780c */ /* 0x000fc80003f44270 */
[----:B------:R-:W-:Y:S01]  /*44b0*/  FSEL R97, R52, -INF , P2 ;  /* 0xff80000034617808 */ /* 0x000fe20001000000 */
[----:B------:R1:W-:Y:S03]  /*44c0*/  MUFU.TANH R12, R35 ;  /* 0x00000023000c7308 */ /* 0x0003e60000002400 */
[----:B------:R-:W-:-:S05]  /*44d0*/  FMNMX.FTZ R72, R97, R72, !PT ;  /* 0x0000004861487209 */ /* 0x000fca0007810000 */
[----:B------:R-:W-:Y:S01]  /*44e0*/  MUFU.TANH R44, R44 ;  /* 0x0000002c002c7308 */ /* 0x000fe20000002400 */
[----:B-1----:R-:W-:Y:S02]  /*44f0*/  FSEL R35, R59, -INF , P1 ;  /* 0xff8000003b237808 */ /* 0x002fe40000800000 */
[----:B------:R-:W-:-:S04]  /*4500*/  ISETP.GT.AND P1, PT, R67, 0x39, PT ;  /* 0x000000394300780c */ /* 0x000fc80003f24270 */
[----:B------:R-:W-:Y:S01]  /*4510*/  FSEL R99, R53, -INF , P1 ;  /* 0xff80000035637808 */ /* 0x000fe20000800000 */
[----:B------:R-:W-:Y:S03]  /*4520*/  MUFU.TANH R54, R54 ;  /* 0x0000003600367308 */ /* 0x000fe60000002400 */
[----:B------:R-:W-:-:S05]  /*4530*/  FMNMX.FTZ R72, R99, R72, !PT ;  /* 0x0000004863487209 */ /* 0x000fca0007810000 */
[----:B------:R1:W-:Y:S08]  /*4540*/  MUFU.TANH R14, R37 ;  /* 0x00000025000e7308 */ /* 0x0003f00000002400 */
[----:B------:R3:W4:Y:S01]  /*4550*/  MUFU.TANH R8, R45 ;  /* 0x0000002d00087308 */ /* 0x0007220000002400 */
[----:B-1----:R-:W-:Y:S02]  /*4560*/  FSEL R37, R62, -INF , P6 ;  /* 0xff8000003e257808 */ /* 0x002fe40003000000 */
[----:B------:R-:W-:-:S04]  /*4570*/  ISETP.GT.AND P6, PT, R67, 0x40, PT ;  /* 0x000000404300780c */ /* 0x000fc80003fc4270 */
[----:B--2---:R-:W-:Y:S01]  /*4580*/  FSEL R101, R40, -INF , P6 ;  /* 0xff80000028657808 */ /* 0x004fe20003000000 */
[----:B------:R-:W1:Y:S01]  /*4590*/  MUFU.TANH R55, R55 ;  /* 0x0000003700377308 */ /* 0x000e620000002400 */
[----:B---3--:R-:W-:Y:S02]  /*45a0*/  FSEL R45, R51, -INF , P3 ;  /* 0xff800000332d7808 */ /* 0x008fe40001800000 */
[----:B------:R-:W-:Y:S02]  /*45b0*/  FMNMX.FTZ R72, R101, R72, !PT ;  /* 0x0000004865487209 */ /* 0x000fe40007810000 */
[----:B------:R-:W-:Y:S02]  /*45c0*/  ISETP.GT.AND P3, PT, R67, 0x49, PT ;  /* 0x000000494300780c */ /* 0x000fe40003f64270 */
[----:B------:R-:W-:Y:S01]  /*45d0*/  FMNMX.FTZ R72, R103, R72, !PT ;  /* 0x0000004867487209 */ /* 0x000fe20007810000 */
[----:B------:R-:W-:Y:S01]  /*45e0*/  MUFU.TANH R32, R32 ;  /* 0x0000002000207308 */ /* 0x000fe20000002400 */
[----:B----4-:R-:W-:-:S02]  /*45f0*/  FSEL R107, R8, -INF , P3 ;  /* 0xff800000086b7808 */ /* 0x010fc40001800000 */
[----:B------:R-:W-:-:S05]  /*4600*/  MOV R8, UR5 ;  /* 0x0000000500087c02 */ /* 0x000fca0008000f00 */
[----:B------:R-:W2:Y:S01]  /*4610*/  MUFU.TANH R42, R42 ;  /* 0x0000002a002a7308 */ /* 0x000ea20000002400 */
[----:B-1----:R-:W-:Y:S02]  /*4620*/  FSEL R49, R55, -INF , P1 ;  /* 0xff80000037317808 */ /* 0x002fe40000800000 */
[----:B------:R-:W-:-:S04]  /*4630*/  ISETP.GT.AND P1, PT, R67, 0x51, PT ;  /* 0x000000514300780c */ /* 0x000fc80003f24270 */
[----:B------:R-:W-:Y:S01]  /*4640*/  FSEL R111, R10, -INF , P1 ;  /* 0xff8000000a6f7808 */ /* 0x000fe20000800000 */
[----:B------:R1:W3:Y:S01]  /*4650*/  MUFU.TANH R7, R43 ;  /* 0x0000002b00077308 */ /* 0x0002e20000002400 */
[----:B------:R-:W-:Y:S02]  /*4660*/  FSEL R61, R12, -INF , P1 ;  /* 0xff8000000c3d7808 */ /* 0x000fe40000800000 */
[----:B------:R-:W-:Y:S02]  /*4670*/  ISETP.GT.AND P1, PT, R67, 0x69, PT ;  /* 0x000000694300780c */ /* 0x000fe40003f24270 */
[----:B------:R-:W-:Y:S02]  /*4680*/  FMNMX.FTZ R12, R3, R4, !PT ;  /* 0x00000004030c7209 */ /* 0x000fe40007810000 */
[----:B------:R-:W-:Y:S01]  /*4690*/  FSEL R123, R66, -INF , P1 ;  /* 0xff800000427b7808 */ /* 0x000fe20000800000 */
[----:B------:R-:W4:Y:S01]  /*46a0*/  MUFU.TANH R36, R36 ;  /* 0x0000002400247308 */ /* 0x000f220000002400 */
[----:B-1----:R-:W-:-:S02]  /*46b0*/  FSEL R43, R50, -INF , P4 ;  /* 0xff800000322b7808 */ /* 0x002fc40002000000 */
[C---:B------:R-:W-:Y:S02]  /*46c0*/  ISETP.GT.AND P4, PT, R67.reuse, 0x48, PT ;  /* 0x000000484300780c */ /* 0x040fe40003f84270 */
[----:B--2---:R-:W-:Y:S02]  /*46d0*/  FSEL R51, R42, -INF , P6 ;  /* 0xff8000002a337808 */ /* 0x004fe40003000000 */
[----:B------:R-:W-:Y:S01]  /*46e0*/  FSEL R105, R44, -INF , P4 ;  /* 0xff8000002c697808 */ /* 0x000fe20002000000 */
[----:B------:R-:W1:Y:S01]  /*46f0*/  MUFU.TANH R46, R46 ;  /* 0x0000002e002e7308 */ /* 0x000e620000002400 */
[----:B------:R-:W-:Y:S02]  /*4700*/  ISETP.GT.AND P6, PT, R67, 0x58, PT ;  /* 0x000000584300780c */ /* 0x000fe40003fc4270 */
[----:B------:R-:W-:Y:S02]  /*4710*/  FMNMX.FTZ R72, R105, R72, !PT ;  /* 0x0000004869487209 */ /* 0x000fe40007810000 */
[----:B---3--:R-:W-:-:S02]  /*4720*/  FSEL R53, R7, -INF , P5 ;  /* 0xff80000007357808 */ /* 0x008fc40002800000 */
[----:B------:R-:W-:Y:S01]  /*4730*/  FMNMX.FTZ R72, R107, R72, !PT ;  /* 0x000000486b487209 */ /* 0x000fe20007810000 */
[----:B------:R2:W3:Y:S01]  /*4740*/  MUFU.TANH R9, R47 ;  /* 0x0000002f00097308 */ /* 0x0004e20000002400 */
[----:B------:R-:W-:Y:S02]  /*4750*/  ISETP.GT.AND P5, PT, R67, 0x59, PT ;  /* 0x000000594300780c */ /* 0x000fe40003fa4270 */
[----:B----4-:R-:W-:Y:S02]  /*4760*/  FSEL R113, R36, -INF , P6 ;  /* 0xff80000024717808 */ /* 0x010fe40003000000 */
[----:B------:R-:W-:Y:S02]  /*4770*/  FSEL R115, R14, -INF , P5 ;  /* 0xff8000000e737808 */ /* 0x000fe40002800000 */
[----:B------:R-:W-:Y:S01]  /*4780*/  FMNMX.FTZ R12, R11, R12, !PT ;  /* 0x0000000c0b0c7209 */ /* 0x000fe20007810000 */
[----:B------:R-:W4:Y:S01]  /*4790*/  MUFU.TANH R24, R24 ;  /* 0x0000001800187308 */ /* 0x000f220000002400 */
[----:B--2---:R-:W-:-:S02]  /*47a0*/  FSEL R47, R54, -INF , P2 ;  /* 0xff800000362f7808 */ /* 0x004fc40001000000 */
[C---:B------:R-:W-:Y:S02]  /*47b0*/  ISETP.GT.AND P2, PT, R67.reuse, 0x50, PT ;  /* 0x000000504300780c */ /* 0x040fe40003f44270 */
[----:B-1----:R-:W-:Y:S02]  /*47c0*/  FSEL R55, R46, -INF , P4 ;  /* 0xff8000002e377808 */ /* 0x002fe40002000000 */
[----:B------:R-:W-:Y:S01]  /*47d0*/  FSEL R109, R32, -INF , P2 ;  /* 0xff800000206d7808 */ /* 0x000fe20001000000 */
[----:B------:R-:W1:Y:S01]  /*47e0*/  MUFU.TANH R34, R34 ;  /* 0x0000002200227308 */ /* 0x000e620000002400 */
[----:B------:R-:W-:Y:S02]  /*47f0*/  ISETP.GT.AND P4, PT, R67, 0x60, PT ;  /* 0x000000604300780c */ /* 0x000fe40003f84270 */
[----:B------:R-:W-:Y:S02]  /*4800*/  FMNMX.FTZ R72, R109, R72, !PT ;  /* 0x000000486d487209 */ /* 0x000fe40007810000 */
[----:B---3--:R-:W-:-:S02]  /*4810*/  FSEL R57, R9, -INF , P3 ;  /* 0xff80000009397808 */ /* 0x008fc40001800000 */
[----:B------:R-:W-:Y:S01]  /*4820*/  FMNMX.FTZ R72, R111, R72, !PT ;  /* 0x000000486f487209 */ /* 0x000fe20007810000 */
[----:B------:R-:W2:Y:S01]  /*4830*/  MUFU.TANH R28, R28 ;  /* 0x0000001c001c7308 */ /* 0x000ea20000002400 */
[----:B------:R-:W-:Y:S02]  /*4840*/  ISETP.GT.AND P3, PT, R67, 0x61, PT ;  /* 0x000000614300780c */ /* 0x000fe40003f64270 */
[----:B------:R-:W-:Y:S02]  /*4850*/  FMNMX.FTZ R72, R113, R72, !PT ;  /* 0x0000004871487209 */ /* 0x000fe40007810000 */
[----:B----4-:R-:W-:Y:S02]  /*4860*/  FSEL R117, R24, -INF , P4 ;  /* 0xff80000018757808 */ /* 0x010fe40002000000 */
[----:B------:R-:W-:Y:S01]  /*4870*/  FMNMX.FTZ R72, R115, R72, !PT ;  /* 0x0000004873487209 */ /* 0x000fe20007810000 */
[----:B------:R-:W-:Y:S01]  /*4880*/  MUFU.TANH R38, R38 ;  /* 0x0000002600267308 */ /* 0x000fe20000002400 */
[----:B-1----:R-:W-:-:S02]  /*4890*/  FSEL R59, R34, -INF , P2 ;  /* 0xff800000223b7808 */ /* 0x002fc40001000000 */
[----:B------:R-:W-:Y:S02]  /*48a0*/  ISETP.GT.AND P2, PT, R67, 0x68, PT ;  /* 0x000000684300780c */ /* 0x000fe40003f44270 */
[----:B------:R-:W-:Y:S02]  /*48b0*/  FSEL R119, R20, -INF , P3 ;  /* 0xff80000014777808 */ /* 0x000fe40001800000 */
[----:B------:R-:W-:Y:S01]  /*48c0*/  FMNMX.FTZ R72, R117, R72, !PT ;  /* 0x0000004875487209 */ /* 0x000fe20007810000 */
[----:B------:R-:W1:Y:S01]  /*48d0*/  MUFU.TANH R26, R26 ;  /* 0x0000001a001a7308 */ /* 0x000e620000002400 */
[----:B--2---:R-:W-:Y:S02]  /*48e0*/  FSEL R121, R28, -INF , P2 ;  /* 0xff8000001c797808 */ /* 0x004fe40001000000 */
[----:B------:R-:W-:Y:S02]  /*48f0*/  FMNMX.FTZ R72, R119, R72, !PT ;  /* 0x0000004877487209 */ /* 0x000fe40007810000 */
[----:B------:R-:W-:-:S02]  /*4900*/  FMNMX.FTZ R12, R13, R12, !PT ;  /* 0x0000000c0d0c7209 */ /* 0x000fc40007810000 */
[----:B------:R-:W-:Y:S01]  /*4910*/  FMNMX.FTZ R72, R121, R72, !PT ;  /* 0x0000004879487209 */ /* 0x000fe20007810000 */
[----:B------:R-:W2:Y:S01]  /*4920*/  MUFU.TANH R30, R30 ;  /* 0x0000001e001e7308 */ /* 0x000ea20000002400 */
[----:B------:R-:W-:Y:S02]  /*4930*/  FMNMX.FTZ R12, R15, R12, !PT ;  /* 0x0000000c0f0c7209 */ /* 0x000fe40007810000 */
[----:B------:R-:W-:Y:S02]  /*4940*/  FMNMX.FTZ R72, R123, R72, !PT ;  /* 0x000000487b487209 */ /* 0x000fe40007810000 */
[----:B------:R-:W-:-:S03]  /*4950*/  FMNMX.FTZ R12, R21, R12, !PT ;  /* 0x0000000c150c7209 */ /* 0x000fc60007810000 */
[----:B------:R-:W3:Y:S01]  /*4960*/  SHFL.BFLY PT, R7, R72, 0x2, 0x1f ;  /* 0x0c401f0048077f89 */ /* 0x000ee200000e0000 */
[----:B------:R-:W-:Y:S01]  /*4970*/  FMNMX.FTZ R12, R25, R12, !PT ;  /* 0x0000000c190c7209 */ /* 0x000fe20007810000 */
[----:B------:R-:W4:Y:S03]  /*4980*/  MUFU.TANH R10, R31 ;  /* 0x0000001f000a7308 */ /* 0x000f260000002400 */
[----:B------:R-:W-:-:S04]  /*4990*/  FMNMX.FTZ R12, R29, R12, !PT ;  /* 0x0000000c1d0c7209 */ /* 0x000fc80007810000 */
[----:B------:R-:W-:-:S04]  /*49a0*/  FMNMX.FTZ R12, R33, R12, !PT ;  /* 0x0000000c210c7209 */ /* 0x000fc80007810000 */
[----:B------:R-:W-:-:S04]  /*49b0*/  FMNMX.FTZ R12, R35, R12, !PT ;  /* 0x0000000c230c7209 */ /* 0x000fc80007810000 */
[----:B------:R-:W-:-:S04]  /*49c0*/  FMNMX.FTZ R12, R37, R12, !PT ;  /* 0x0000000c250c7209 */ /* 0x000fc80007810000 */
[----:B------:R-:W-:Y:S02]  /*49d0*/  FMNMX.FTZ R12, R41, R12, !PT ;  /* 0x0000000c290c7209 */ /* 0x000fe40007810000 */
[----:B---3--:R-:W-:Y:S02]  /*49e0*/  FMNMX.FTZ R9, R72, R7, !PT ;  /* 0x0000000748097209 */ /* 0x008fe40007810000 */
        /* <DEDUP_REMOVED lines=12> */
[----:B------:R-:W-:Y:S01]  /*4ab0*/  FMUL.FTZ R6, R7, R8 ;  /* 0x0000000807067220 */ /* 0x000fe20000410000 */
[----:B------:R-:W-:Y:S01]  /*4ac0*/  FMNMX.FTZ R12, R59, R12, !PT ;  /* 0x0000000c3b0c7209 */ /* 0x000fe20007810000 */
[----:B------:R-:W-:Y:S03]  /*4ad0*/  MUFU.TANH R9, R9 ;  /* 0x0000000900097308 */ /* 0x000fe60000002400 */
[----:B------:R-:W-:-:S02]  /*4ae0*/  FSEL R14, R6, RZ, P0 ;  /* 0x000000ff060e7208 */ /* 0x000fc40000000000 */
[----:B------:R-:W-:Y:S02]  /*4af0*/  FMNMX.FTZ R12, R61, R12, !PT ;  /* 0x0000000c3d0c7209 */ /* 0x000fe40007810000 */
[----:B------:R-:W-:Y:S01]  /*4b00*/  ISETP.NE.AND P0, PT, R80, RZ, PT ;  /* 0x000000ff5000720c */ /* 0x000fe20003f05270 */
[----:B------:R3:W5:Y:S01]  /*4b10*/  MUFU.TANH R6, R39 ;  /* 0x0000002700067308 */ /* 0x0007620000002400 */
[-CC-:B------:R-:W-:Y:S01]  /*4b20*/  FFMA.FTZ R63, R69, R8.reuse, -R14.reuse ;  /* 0x00000008453f7223 */ /* 0x180fe2000001080e */
[----:B-1----:R-:W-:Y:S01]  /*4b30*/  FSEL R69, R26, -INF , P4 ;  /* 0xff8000001a457808 */ /* 0x002fe20002000000 */
[-CC-:B------:R-:W-:Y:S01]  /*4b40*/  FFMA.FTZ R27, R73, R8.reuse, -R14.reuse ;  /* 0x00000008491b7223 */ /* 0x180fe2000001080e */
[----:B--2---:R-:W-:Y:S01]  /*4b50*/  FSEL R73, R30, -INF , P2 ;  /* 0xff8000001e497808 */ /* 0x004fe20001000000 */
[-CC-:B------:R-:W-:Y:S01]  /*4b60*/  FFMA.FTZ R200, R75, R8.reuse, -R14.reuse ;  /* 0x000000084bc87223 */ /* 0x180fe2000001080e */
[----:B----4-:R-:W-:Y:S01]  /*4b70*/  FSEL R75, R10, -INF , P1 ;  /* 0xff8000000a4b7808 */ /* 0x010fe20000800000 */
[-CC-:B------:R-:W-:Y:S01]  /*4b80*/  FFMA.FTZ R202, R79, R8.reuse, -R14.reuse ;  /* 0x000000084fca7223 */ /* 0x180fe2000001080e */
[-CC-:B------:R-:W-:Y:S01]  /*4b90*/  FFMA.FTZ R31, R77, R8.reuse, -R14.reuse ;  /* 0x000000084d1f7223 */ /* 0x180fe2000001080e */
[-CC-:B---3--:R-:W-:Y:S01]  /*4ba0*/  FFMA.FTZ R39, R65, R8.reuse, -R14.reuse ;  /* 0x0000000841277223 */ /* 0x188fe2000001080e */
[----:B------:R-:W-:Y:S01]  /*4bb0*/  FSEL R65, R38, -INF , P6 ;  /* 0xff80000026417808 */ /* 0x000fe20003000000 */
[----:B------:R-:W-:Y:S01]  /*4bc0*/  MUFU.EX2 R200, R200 ;  /* 0x000000c800c87308 */ /* 0x000fe20000000800 */
[-CC-:B------:R-:W-:Y:S01]  /*4bd0*/  FFMA.FTZ R196, R83, R8.reuse, -R14.reuse ;  /* 0x0000000853c47223 */ /* 0x180fe2000001080e */
[--C-:B------:R-:W-:Y:S01]  /*4be0*/  FFMA.FTZ R198, R85, R8, -R14.reuse ;  /* 0x0000000855c67223 */ /* 0x100fe2000001080e */
[----:B------:R-:W-:Y:S01]  /*4bf0*/  FMNMX.FTZ R12, R65, R12, !PT ;  /* 0x0000000c410c7209 */ /* 0x000fe20007810000 */
[-CC-:B------:R-:W-:Y:S01]  /*4c00*/  FFMA.FTZ R192, R87, R8.reuse, -R14.reuse ;  /* 0x0000000857c07223 */ /* 0x180fe2000001080e */
[-CC-:B------:R-:W-:Y:S01]  /*4c10*/  FFMA.FTZ R89, R89, R8.reuse, -R14.reuse ;  /* 0x0000000859597223 */ /* 0x180fe2000001080e */
[----:B-----5:R-:W-:Y:S01]  /*4c20*/  FSEL R67, R6, -INF , P5 ;  /* 0xff80000006437808 */ /* 0x020fe20002800000 */
[--C-:B------:R-:W-:Y:S01]  /*4c30*/  FFMA.FTZ R6, R71, R8, -R14.reuse ;  /* 0x0000000847067223 */ /* 0x100fe2000001080e */
[----:B------:R-:W-:Y:S01]  /*4c40*/  FSEL R71, R9, -INF , P3 ;  /* 0xff80000009477808 */ /* 0x000fe20001800000 */
[----:B------:R-:W1:Y:S01]  /*4c50*/  MUFU.EX2 R27, R27 ;  /* 0x0000001b001b7308 */ /* 0x000e620000000800 */
[----:B------:R-:W-:Y:S01]  /*4c60*/  FMNMX.FTZ R12, R67, R12, !PT ;  /* 0x0000000c430c7209 */ /* 0x000fe20007810000 */
[-CC-:B------:R-:W-:Y:S01]  /*4c70*/  FFMA.FTZ R91, R91, R8.reuse, -R14.reuse ;  /* 0x000000085b5b7223 */ /* 0x180fe2000001080e */
[-CC-:B------:R-:W-:Y:S01]  /*4c80*/  FFMA.FTZ R93, R93, R8.reuse, -R14.reuse ;  /* 0x000000085d5d7223 */ /* 0x180fe2000001080e */
[--C-:B------:R-:W-:Y:S01]  /*4c90*/  FFMA.FTZ R95, R95, R8, -R14.reuse ;  /* 0x000000085f5f7223 */ /* 0x100fe2000001080e */
[----:B------:R-:W-:Y:S01]  /*4ca0*/  FMNMX.FTZ R12, R69, R12, !PT ;  /* 0x0000000c450c7209 */ /* 0x000fe20007810000 */
[-CC-:B------:R-:W-:Y:S01]  /*4cb0*/  FFMA.FTZ R97, R97, R8.reuse, -R14.reuse ;  /* 0x0000000861617223 */ /* 0x180fe2000001080e */
[--C-:B------:R-:W-:Y:S01]  /*4cc0*/  FFMA.FTZ R99, R99, R8, -R14.reuse ;  /* 0x0000000863637223 */ /* 0x100fe2000001080e */
[----:B------:R2:W-:Y:S01]  /*4cd0*/  MUFU.EX2 R188, R6 ;  /* 0x0000000600bc7308 */ /* 0x0005e20000000800 */
[----:B------:R-:W-:Y:S01]  /*4ce0*/  FMNMX.FTZ R12, R71, R12, !PT ;  /* 0x0000000c470c7209 */ /* 0x000fe20007810000 */
[-CC-:B------:R-:W-:Y:S01]  /*4cf0*/  FFMA.FTZ R101, R101, R8.reuse, -R14.reuse ;  /* 0x0000000865657223 */ /* 0x180fe2000001080e */
[-CC-:B------:R-:W-:Y:S01]  /*4d00*/  FFMA.FTZ R103, R103, R8.reuse, -R14.reuse ;  /* 0x0000000867677223 */ /* 0x180fe2000001080e */
[--C-:B------:R-:W-:Y:S01]  /*4d10*/  FFMA.FTZ R105, R105, R8, -R14.reuse ;  /* 0x0000000869697223 */ /* 0x100fe2000001080e */
[----:B------:R-:W-:Y:S01]  /*4d20*/  FMNMX.FTZ R12, R73, R12, !PT ;  /* 0x0000000c490c7209 */ /* 0x000fe20007810000 */
[-CC-:B------:R-:W-:Y:S01]  /*4d30*/  FFMA.FTZ R107, R107, R8.reuse, -R14.reuse ;  /* 0x000000086b6b7223 */ /* 0x180fe2000001080e */
[--C-:B------:R-:W-:Y:S01]  /*4d40*/  FFMA.FTZ R109, R109, R8, -R14.reuse ;  /* 0x000000086d6d7223 */ /* 0x100fe2000001080e */
[----:B------:R-:W3:Y:S01]  /*4d50*/  MUFU.EX2 R202, R202 ;  /* 0x000000ca00ca7308 */ /* 0x000ee20000000800 */
[----:B------:R-:W-:Y:S01]  /*4d60*/  FMNMX.FTZ R12, R75, R12, !PT ;  /* 0x0000000c4b0c7209 */ /* 0x000fe20007810000 */
[-CC-:B------:R-:W-:Y:S01]  /*4d70*/  FFMA.FTZ R111, R111, R8.reuse, -R14.reuse ;  /* 0x000000086f6f7223 */ /* 0x180fe2000001080e */
[-CC-:B------:R-:W-:Y:S01]  /*4d80*/  FFMA.FTZ R113, R113, R8.reuse, -R14.reuse ;  /* 0x0000000871717223 */ /* 0x180fe2000001080e */
[-CC-:B------:R-:W-:Y:S01]  /*4d90*/  FFMA.FTZ R115, R115, R8.reuse, -R14.reuse ;  /* 0x0000000873737223 */ /* 0x180fe2000001080e */
[-CC-:B------:R-:W-:Y:S01]  /*4da0*/  FFMA.FTZ R117, R117, R8.reuse, -R14.reuse ;  /* 0x0000000875757223 */ /* 0x180fe2000001080e */
[----:B------:R-:W2:Y:S01]  /*4db0*/  SHFL.BFLY PT, R9, R12, 0x2, 0x1f ;  /* 0x0c401f000c097f89 */ /* 0x000ea200000e0000 */
[-CC-:B------:R-:W-:Y:S01]  /*4dc0*/  FFMA.FTZ R119, R119, R8.reuse, -R14.reuse ;  /* 0x0000000877777223 */ /* 0x180fe2000001080e */
[----:B------:R-:W4:Y:S01]  /*4dd0*/  MUFU.EX2 R31, R31 ;  /* 0x0000001f001f7308 */ /* 0x000f220000000800 */
[-CC-:B------:R-:W-:Y:S01]  /*4de0*/  FFMA.FTZ R121, R121, R8.reuse, -R14.reuse ;  /* 0x0000000879797223 */ /* 0x180fe2000001080e */
[----:B------:R-:W-:Y:S01]  /*4df0*/  FFMA.FTZ R14, R123, R8, -R14 ;  /* 0x000000087b0e7223 */ /* 0x000fe2000001080e */
[----:B------:R-:W-:-:S02]  /*4e00*/  ISETP.GE.AND P2, PT, R81, 0x71, PT ;  /* 0x000000715100780c */ /* 0x000fc40003f46270 */
[----:B------:R-:W-:Y:S02]  /*4e10*/  CS2R R86, SRZ ;  /* 0x0000000000567805 */ /* 0x000fe4000001ff00 */
[----:B------:R-:W-:Y:S02]  /*4e20*/  CS2R R84, SRZ ;  /* 0x0000000000547805 */ /* 0x000fe4000001ff00 */
[----:B------:R-:W-:Y:S02]  /*4e30*/  CS2R R80, SRZ ;  /* 0x0000000000507805 */ /* 0x000fe4000001ff00 */
[----:B------:R-:W-:Y:S01]  /*4e40*/  CS2R R78, SRZ ;  /* 0x00000000004e7805 */ /* 0x000fe2000001ff00 */
[----:B------:R-:W5:Y:S01]  /*4e50*/  MUFU.EX2 R196, R196 ;  /* 0x000000c400c47308 */ /* 0x000f620000000800 */
[----:B------:R-:W-:-:S07]  /*4e60*/  CS2R R76, SRZ ;  /* 0x00000000004c7805 */ /* 0x000fce000001ff00 */
[----:B------:R-:W-:Y:S01]  /*4e70*/  MUFU.EX2 R39, R39 ;  /* 0x0000002700277308 */ /* 0x000fe20000000800 */
[----:B--2---:R-:W-:-:S07]  /*4e80*/  FMNMX.FTZ R6, R12, R9, !PT ;  /* 0x000000090c067209 */ /* 0x004fce0007810000 */
[----:B------:R-:W-:Y:S01]  /*4e90*/  MUFU.EX2 R198, R198 ;  /* 0x000000c600c67308 */ /* 0x000fe20000000800 */
[----:B------:R-:W2:Y:S07]  /*4ea0*/  SHFL.BFLY PT, R9, R6, 0x1, 0x1f ;  /* 0x0c201f0006097f89 */ /* 0x000eae00000e0000 */
[----:B------:R-:W-:Y:S08]  /*4eb0*/  MUFU.EX2 R63, R63 ;  /* 0x0000003f003f7308 */ /* 0x000ff00000000800 */
[----:B------:R-:W-:Y:S08]  /*4ec0*/  MUFU.EX2 R192, R192 ;  /* 0x000000c000c07308 */ /* 0x000ff00000000800 */
[----:B------:R-:W-:Y:S01]  /*4ed0*/  MUFU.EX2 R89, R89 ;  /* 0x0000005900597308 */ /* 0x000fe20000000800 */
[----:B--2---:R-:W-:-:S04]  /*4ee0*/  FMNMX.FTZ R9, R6, R9, !PT ;  /* 0x0000000906097209 */ /* 0x004fc80007810000 */
[C---:B------:R-:W-:Y:S01]  /*4ef0*/  FSETP.NEU.FTZ.AND P1, PT, R9.reuse, -INF , PT ;  /* 0xff8000000900780b */ /* 0x040fe20003f3d000 */
[----:B------:R-:W-:Y:S02]  /*4f00*/  FMUL.FTZ R6, R9, R8 ;  /* 0x0000000809067220 */ /* 0x000fe40000410000 */
[----:B------:R-:W-:Y:S03]  /*4f10*/  MUFU.EX2 R91, R91 ;  /* 0x0000005b005b7308 */ /* 0x000fe60000000800 */
[----:B------:R-:W-:Y:S02]  /*4f20*/  FSEL R6, R6, RZ, P1 ;  /* 0x000000ff06067208 */ /* 0x000fe40000800000 */
[----:B------:R-:W-:-:S03]  /*4f30*/  ISETP.NE.AND P1, PT, R23, RZ, PT ;  /* 0x000000ff1700720c */ /* 0x000fc60003f25270 */
        /* <DEDUP_REMOVED lines=15> */
[----:B------:R-:W-:Y:S01]  /*5030*/  @P1 VIADD R0, R0, 0x36840 ;  /* 0x0003684000001836 */ /* 0x000fe20000000000 */
[----:B------:R-:W-:Y:S01]  /*5040*/  MUFU.EX2 R3, R3 ;  /* 0x0000000300037308 */ /* 0x000fe20000000800 */
[----:B-1----:R-:W-:Y:S01]  /*5050*/  FADD.FTZ R13, R200, R27 ;  /* 0x0000001bc80d7221 */ /* 0x002fe20000010000 */
[-CC-:B------:R-:W-:Y:S01]  /*5060*/  FFMA.FTZ R45, R45, R8.reuse, -R6.reuse ;  /* 0x000000082d2d7223 */ /* 0x180fe20000010806 */
[-C--:B------:R-:W-:Y:S01]  /*5070*/  FFMA.FTZ R47, R47, R8.reuse, -R6 ;  /* 0x000000082f2f7223 */ /* 0x080fe20000010806 */
[----:B------:R-:W-:Y:S01]  /*5080*/  @P1 PRMT R0, R82, 0x654, R0 ;  /* 0x0000065452001816 */ /* 0x000fe20000000000 */
[-CC-:B------:R-:W-:Y:S01]  /*5090*/  FFMA.FTZ R49, R49, R8.reuse, -R6.reuse ;  /* 0x0000000831317223 */ /* 0x180fe20000010806 */
[-CC-:B------:R-:W-:Y:S01]  /*50a0*/  FFMA.FTZ R51, R51, R8.reuse, -R6.reuse ;  /* 0x0000000833337223 */ /* 0x180fe20000010806 */
[-CC-:B------:R-:W-:Y:S01]  /*50b0*/  FFMA.FTZ R53, R53, R8.reuse, -R6.reuse ;  /* 0x0000000835357223 */ /* 0x180fe20000010806 */
[----:B------:R3:W1:Y:S01]  /*50c0*/  MUFU.EX2 R10, R4 ;  /* 0x00000004000a7308 */ /* 0x0006620000000800 */
[----:B------:R2:W-:Y:S01]  /*50d0*/  @P1 SYNCS.ARRIVE.TRANS64.RED.A1T0 RZ, [R0+URZ], RZ ;  /* 0x000000ff00ff19a7 */ /* 0x0005e2000810043f */
[-CC-:B------:R-:W-:Y:S01]  /*50e0*/  FFMA.FTZ R55, R55, R8.reuse, -R6.reuse ;  /* 0x0000000837377223 */ /* 0x180fe20000010806 */
[-CC-:B------:R-:W-:Y:S01]  /*50f0*/  FFMA.FTZ R57, R57, R8.reuse, -R6.reuse ;  /* 0x0000000839397223 */ /* 0x180fe20000010806 */
[-CC-:B------:R-:W-:Y:S01]  /*5100*/  FFMA.FTZ R59, R59, R8.reuse, -R6.reuse ;  /* 0x000000083b3b7223 */ /* 0x180fe20000010806 */
[-CC-:B------:R-:W-:Y:S01]  /*5110*/  FFMA.FTZ R61, R61, R8.reuse, -R6.reuse ;  /* 0x000000083d3d7223 */ /* 0x180fe20000010806 */
[-CC-:B------:R-:W-:Y:S01]  /*5120*/  FFMA.FTZ R65, R65, R8.reuse, -R6.reuse ;  /* 0x0000000841417223 */ /* 0x180fe20000010806 */
[-CC-:B------:R-:W-:Y:S01]  /*5130*/  FFMA.FTZ R67, R67, R8.reuse, -R6.reuse ;  /* 0x0000000843437223 */ /* 0x180fe20000010806 */
[----:B------:R-:W2:Y:S01]  /*5140*/  MUFU.EX2 R11, R11 ;  /* 0x0000000b000b7308 */ /* 0x000ea20000000800 */
[----:B---3--:R-:W-:Y:S01]  /*5150*/  FADD.FTZ R4, R202, R13 ;  /* 0x0000000dca047221 */ /* 0x008fe20000010000 */
[-CC-:B------:R-:W-:Y:S01]  /*5160*/  FFMA.FTZ R69, R69, R8.reuse, -R6.reuse ;  /* 0x0000000845457223 */ /* 0x180fe20000010806 */
[-CC-:B------:R-:W-:Y:S01]  /*5170*/  FFMA.FTZ R71, R71, R8.reuse, -R6.reuse ;  /* 0x0000000847477223 */ /* 0x180fe20000010806 */
[-C--:B------:R-:W-:Y:S01]  /*5180*/  FFMA.FTZ R73, R73, R8.reuse, -R6 ;  /* 0x0000000849497223 */ /* 0x080fe20000010806 */
[----:B----4-:R-:W-:Y:S01]  /*5190*/  FADD.FTZ R13, R31, R4 ;  /* 0x000000041f0d7221 */ /* 0x010fe20000010000 */
[----:B------:R-:W-:Y:S01]  /*51a0*/  FFMA.FTZ R75, R75, R8, -R6 ;  /* 0x000000084b4b7223 */ /* 0x000fe20000010806 */
[----:B------:R-:W-:Y:S01]  /*51b0*/  F2FP.F16.F32.PACK_AB R200, R27, R200 ;  /* 0x000000c81bc8723e */ /* 0x000fe200000000ff */
[----:B------:R-:W3:Y:S01]  /*51c0*/  MUFU.EX2 R15, R15 ;  /* 0x0000000f000f7308 */ /* 0x000ee20000000800 */
[----:B-----5:R-:W-:Y:S01]  /*51d0*/  FADD.FTZ R4, R196, R13 ;  /* 0x0000000dc4047221 */ /* 0x020fe20000010000 */
[----:B-1----:R-:W-:-:S02]  /*51e0*/  F2FP.F16.F32.PACK_AB R201, R10, R3 ;  /* 0x000000030ac9723e */ /* 0x002fc400000000ff */
[----:B------:R-:W-:Y:S02]  /*51f0*/  CS2R R92, SRZ ;  /* 0x00000000005c7805 */ /* 0x000fe4000001ff00 */
[----:B------:R-:W-:Y:S01]  /*5200*/  F2FP.F16.F32.PACK_AB R202, R31, R202 ;  /* 0x000000ca1fca723e */ /* 0x000fe200000000ff */
[----:B------:R-:W-:Y:S01]  /*5210*/  FADD.FTZ R13, R39, R4 ;  /* 0x00000004270d7221 */ /* 0x000fe20000010000 */
[----:B------:R-:W-:Y:S01]  /*5220*/  FADD.FTZ R4, R3, R10 ;  /* 0x0000000a03047221 */ /* 0x000fe20000010000 */
[----:B------:R-:W-:Y:S01]  /*5230*/  F2FP.F16.F32.PACK_AB R196, R39, R196 ;  /* 0x000000c427c4723e */ /* 0x000fe200000000ff */
[----:B------:R1:W4:Y:S01]  /*5240*/  MUFU.EX2 R20, R21 ;  /* 0x0000001500147308 */ /* 0x0003220000000800 */
[----:B------:R-:W-:Y:S01]  /*5250*/  FADD.FTZ R34, R198, R13 ;  /* 0x0000000dc6227221 */ /* 0x000fe20000010000 */
[----:B--2---:R-:W-:Y:S01]  /*5260*/  FADD.FTZ R13, R11, R4 ;  /* 0x000000040b0d7221 */ /* 0x004fe20000010000 */
[----:B------:R-:W-:Y:S02]  /*5270*/  F2FP.F16.F32.PACK_AB R203, R12, R11 ;  /* 0x0000000b0ccb723e */ /* 0x000fe400000000ff */
[----:B------:R-:W-:-:S02]  /*5280*/  CS2R R82, SRZ ;  /* 0x0000000000527805 */ /* 0x000fc4000001ff00 */
[C---:B------:R-:W-:Y:S01]  /*5290*/  F2FP.F16.F32.PACK_AB R198, R63.reuse, R198 ;  /* 0x000000c63fc6723e */ /* 0x040fe200000000ff */
[----:B------:R-:W-:Y:S01]  /*52a0*/  FADD.FTZ R4, R12, R13 ;  /* 0x0000000d0c047221 */ /* 0x000fe20000010000 */
[----:B------:R-:W2:Y:S01]  /*52b0*/  MUFU.EX2 R25, R25 ;  /* 0x0000001900197308 */ /* 0x000ea20000000800 */
[----:B-1----:R-:W-:Y:S02]  /*52c0*/  FADD.FTZ R21, R63, R34 ;  /* 0x000000223f157221 */ /* 0x002fe40000010000 */
[----:B---3--:R-:W-:Y:S01]  /*52d0*/  FADD.FTZ R13, R15, R4 ;  /* 0x000000040f0d7221 */ /* 0x008fe20000010000 */
[----:B------:R-:W-:Y:S01]  /*52e0*/  CS2R R62, SRZ ;  /* 0x00000000003e7805 */ /* 0x000fe2000001ff00 */
[----:B------:R-:W-:Y:S01]  /*52f0*/  FADD.FTZ R36, R192, R21 ;  /* 0x00000015c0247221 */ /* 0x000fe20000010000 */
[C---:B------:R-:W-:Y:S02]  /*5300*/  F2FP.F16.F32.PACK_AB R192, R89.reuse, R192 ;  /* 0x000000c059c0723e */ /* 0x040fe400000000ff */
[----:B------:R-:W1:Y:S01]  /*5310*/  MUFU.EX2 R24, R29 ;  /* 0x0000001d00187308 */ /* 0x000e620000000800 */
[----:B------:R-:W-:Y:S01]  /*5320*/  FADD.FTZ R36, R89, R36 ;  /* 0x0000002459247221 */ /* 0x000fe20000010000 */
[C---:B----4-:R-:W-:Y:S01]  /*5330*/  FADD.FTZ R4, R20.reuse, R13 ;  /* 0x0000000d14047221 */ /* 0x050fe20000010000 */
[----:B------:R-:W-:-:S02]  /*5340*/  F2FP.F16.F32.PACK_AB R197, R20, R15 ;  /* 0x0000000f14c5723e */ /* 0x000fc400000000ff */
[----:B------:R-:W-:Y:S01]  /*5350*/  CS2R R88, SRZ ;  /* 0x0000000000587805 */ /* 0x000fe2000001ff00 */
[----:B------:R-:W-:Y:S02]  /*5360*/  FADD.FTZ R21, R91, R36 ;  /* 0x000000245b157221 */ /* 0x000fe40000010000 */
[----:B------:R-:W3:Y:S01]  /*5370*/  MUFU.EX2 R33, R33 ;  /* 0x0000002100217308 */ /* 0x000ee20000000800 */
[----:B--2---:R-:W-:Y:S01]  /*5380*/  FADD.FTZ R13, R25, R4 ;  /* 0x00000004190d7221 */ /* 0x004fe20000010000 */
[C---:B------:R-:W-:Y:S01]  /*5390*/  FADD.FTZ R21, R194.reuse, R21 ;  /* 0x00000015c2157221 */ /* 0x040fe20000010000 */
[----:B------:R-:W-:Y:S02]  /*53a0*/  F2FP.F16.F32.PACK_AB R194, R194, R91 ;  /* 0x0000005bc2c2723e */ /* 0x000fe400000000ff */
[----:B------:R-:W-:Y:S01]  /*53b0*/  CS2R R90, SRZ ;  /* 0x00000000005a7805 */ /* 0x000fe2000001ff00 */
[----:B------:R-:W-:Y:S02]  /*53c0*/  FADD.FTZ R38, R188, R21 ;  /* 0x00000015bc267221 */ /* 0x000fe40000010000 */
[----:B------:R-:W2:Y:S01]  /*53d0*/  MUFU.EX2 R95, R95 ;  /* 0x0000005f005f7308 */ /* 0x000ea20000000800 */
[C---:B-1----:R-:W-:Y:S01]  /*53e0*/  FADD.FTZ R4, R24.reuse, R13 ;  /* 0x0000000d18047221 */ /* 0x042fe20000010000 */
[----:B------:R-:W-:-:S02]  /*53f0*/  F2FP.F16.F32.PACK_AB R199, R24, R25 ;  /* 0x0000001918c7723e */ /* 0x000fc400000000ff */
[----:B------:R-:W-:-:S04]  /*5400*/  CS2R R24, SRZ ;  /* 0x0000000000187805 */ /* 0x000fc8000001ff00 */
[----:B------:R-:W1:Y:S01]  /*5410*/  MUFU.EX2 R26, R35 ;  /* 0x00000023001a7308 */ /* 0x000e620000000800 */
[----:B---3--:R-:W-:-:S07]  /*5420*/  FADD.FTZ R13, R33, R4 ;  /* 0x00000004210d7221 */ /* 0x008fce0000010000 */
[----:B------:R-:W3:Y:S01]  /*5430*/  MUFU.EX2 R97, R97 ;  /* 0x0000006100617308 */ /* 0x000ee20000000800 */
[C---:B--2---:R-:W-:Y:S01]  /*5440*/  FADD.FTZ R38, R95.reuse, R38 ;  /* 0x000000265f267221 */ /* 0x044fe20000010000 */
[----:B------:R-:W-:Y:S02]  /*5450*/  F2FP.F16.F32.PACK_AB R188, R95, R188 ;  /* 0x000000bc5fbc723e */ /* 0x000fe400000000ff */
[----:B------:R-:W-:-:S04]  /*5460*/  CS2R R94, SRZ ;  /* 0x00000000005e7805 */ /* 0x000fc8000001ff00 */
[----:B------:R-:W2:Y:S01]  /*5470*/  MUFU.EX2 R37, R37 ;  /* 0x0000002500257308 */ /* 0x000ea20000000800 */
[C---:B-1----:R-:W-:Y:S01]  /*5480*/  FADD.FTZ R0, R26.reuse, R13 ;  /* 0x0000000d1a007221 */ /* 0x042fe20000010000 */
[----:B------:R-:W-:Y:S02]  /*5490*/  F2FP.F16.F32.PACK_AB R193, R26, R33 ;  /* 0x000000211ac1723e */ /* 0x000fe400000000ff */
[----:B------:R-:W-:-:S04]  /*54a0*/  CS2R R26, SRZ ;  /* 0x00000000001a7805 */ /* 0x000fc8000001ff00 */
[----:B------:R1:W4:Y:S01]  /*54b0*/  MUFU.EX2 R190, R99 ;  /* 0x0000006300be7308 */ /* 0x0003220000000800 */
[----:B---3--:R-:W-:-:S07]  /*54c0*/  FADD.FTZ R21, R97, R38 ;  /* 0x0000002661157221 */ /* 0x008fce0000010000 */
[----:B------:R-:W3:Y:S01]  /*54d0*/  MUFU.EX2 R28, R41 ;  /* 0x00000029001c7308 */ /* 0x000ee20000000800 */
[----:B--2---:R-:W-:Y:S01]  /*54e0*/  FADD.FTZ R13, R37, R0 ;  /* 0x00000000250d7221 */ /* 0x004fe20000010000 */
[----:B-1----:R-:W-:-:S06]  /*54f0*/  CS2R R98, SRZ ;  /* 0x0000000000627805 */ /* 0x002fcc000001ff00 */
[----:B------:R-:W1:Y:S01]  /*5500*/  MUFU.EX2 R101, R101 ;  /* 0x0000006500657308 */ /* 0x000e620000000800 */
[C---:B----4-:R-:W-:Y:S01]  /*5510*/  FADD.FTZ R38, R190.reuse, R21 ;  /* 0x00000015be267221 */ /* 0x050fe20000010000 */
[----:B------:R-:W-:Y:S02]  /*5520*/  F2FP.F16.F32.PACK_AB R190, R190, R97 ;  /* 0x00000061bebe723e */ /* 0x000fe400000000ff */
[----:B------:R-:W-:-:S04]  /*5530*/  CS2R R96, SRZ ;  /* 0x0000000000607805 */ /* 0x000fc8000001ff00 */
[----:B------:R-:W2:Y:S01]  /*5540*/  MUFU.EX2 R43, R43 ;  /* 0x0000002b002b7308 */ /* 0x000ea20000000800 */
[C---:B---3--:R-:W-:Y:S01]  /*5550*/  FADD.FTZ R4, R28.reuse, R13 ;  /* 0x0000000d1c047221 */ /* 0x048fe20000010000 */
[----:B------:R-:W-:Y:S02]  /*5560*/  F2FP.F16.F32.PACK_AB R195, R28, R37 ;  /* 0x000000251cc3723e */ /* 0x000fe400000000ff */
[----:B------:R-:W-:-:S04]  /*5570*/  CS2R R28, SRZ ;  /* 0x00000000001c7805 */ /* 0x000fc8000001ff00 */
[----:B------:R3:W4:Y:S01]  /*5580*/  MUFU.EX2 R184, R103 ;  /* 0x0000006700b87308 */ /* 0x0007220000000800 */
[----:B-1----:R-:W-:-:S07]  /*5590*/  FADD.FTZ R21, R101, R38 ;  /* 0x0000002665157221 */ /* 0x002fce0000010000 */
[----:B------:R1:W5:Y:S01]  /*55a0*/  MUFU.EX2 R30, R45 ;  /* 0x0000002d001e7308 */ /* 0x0003620000000800 */
[----:B--2---:R-:W-:Y:S01]  /*55b0*/  FADD.FTZ R13, R43, R4 ;  /* 0x000000042b0d7221 */ /* 0x004fe20000010000 */
[----:B---3--:R-:W-:-:S06]  /*55c0*/  CS2R R102, SRZ ;  /* 0x0000000000667805 */ /* 0x008fcc000001ff00 */
[----:B------:R-:W2:Y:S01]  /*55d0*/  MUFU.EX2 R105, R105 ;  /* 0x0000006900697308 */ /* 0x000ea20000000800 */
[C---:B----4-:R-:W-:Y:S01]  /*55e0*/  FADD.FTZ R38, R184.reuse, R21 ;  /* 0x00000015b8267221 */ /* 0x050fe20000010000 */
[----:B------:R-:W-:Y:S02]  /*55f0*/  F2FP.F16.F32.PACK_AB R184, R184, R101 ;  /* 0x00000065b8b8723e */ /* 0x000fe400000000ff */
[----:B------:R-:W-:Y:S02]  /*5600*/  CS2R R100, SRZ ;  /* 0x0000000000647805 */ /* 0x000fe4000001ff00 */
[----:B-1----:R-:W-:Y:S02]  /*5610*/  CS2R R44, SRZ ;  /* 0x00000000002c7805 */ /* 0x002fe4000001ff00 */
[----:B------:R-:W1:Y:S01]  /*5620*/  MUFU.EX2 R47, R47 ;  /* 0x0000002f002f7308 */ /* 0x000e620000000800 */
[C---:B-----5:R-:W-:Y:S01]  /*5630*/  FADD.FTZ R4, R30.reuse, R13 ;  /* 0x0000000d1e047221 */ /* 0x060fe20000010000 */
[----:B------:R-:W-:-:S02]  /*5640*/  F2FP.F16.F32.PACK_AB R189, R30, R43 ;  /* 0x0000002b1ebd723e */ /* 0x000fc400000000ff */
[----:B------:R-:W-:Y:S02]  /*5650*/  CS2R R42, SRZ ;  /* 0x00000000002a7805 */ /* 0x000fe4000001ff00 */
[----:B------:R-:W-:Y:S02]  /*5660*/  CS2R R30, SRZ ;  /* 0x00000000001e7805 */ /* 0x000fe4000001ff00 */
[----:B------:R3:W4:Y:S01]  /*5670*/  MUFU.EX2 R186, R107 ;  /* 0x0000006b00ba7308 */ /* 0x0007220000000800 */
[----:B--2---:R-:W-:-:S07]  /*5680*/  FADD.FTZ R21, R105, R38 ;  /* 0x0000002669157221 */ /* 0x004fce0000010000 */
[----:B------:R2:W5:Y:S01]  /*5690*/  MUFU.EX2 R32, R49 ;  /* 0x0000003100207308 */ /* 0x0005620000000800 */
[----:B-1----:R-:W-:Y:S01]  /*56a0*/  FADD.FTZ R13, R47, R4 ;  /* 0x000000042f0d7221 */ /* 0x002fe20000010000 */
[----:B---3--:R-:W-:-:S06]  /*56b0*/  CS2R R106, SRZ ;  /* 0x00000000006a7805 */ /* 0x008fcc000001ff00 */
[----:B------:R-:W1:Y:S01]  /*56c0*/  MUFU.EX2 R109, R109 ;  /* 0x0000006d006d7308 */ /* 0x000e620000000800 */
[C---:B----4-:R-:W-:Y:S01]  /*56d0*/  FADD.FTZ R38, R186.reuse, R21 ;  /* 0x00000015ba267221 */ /* 0x050fe20000010000 */
[----:B------:R-:W-:Y:S02]  /*56e0*/  F2FP.F16.F32.PACK_AB R186, R186, R105 ;  /* 0x00000069baba723e */ /* 0x000fe400000000ff */
[----:B------:R-:W-:Y:S02]  /*56f0*/  CS2R R104, SRZ ;  /* 0x0000000000687805 */ /* 0x000fe4000001ff00 */
[----:B--2---:R-:W-:Y:S02]  /*5700*/  CS2R R48, SRZ ;  /* 0x0000000000307805 */ /* 0x004fe4000001ff00 */
[----:B------:R-:W2:Y:S01]  /*5710*/  MUFU.EX2 R51, R51 ;  /* 0x0000003300337308 */ /* 0x000ea20000000800 */
[C---:B-----5:R-:W-:Y:S01]  /*5720*/  FADD.FTZ R4, R32.reuse, R13 ;  /* 0x0000000d20047221 */ /* 0x060fe20000010000 */
[----:B------:R-:W-:-:S02]  /*5730*/  F2FP.F16.F32.PACK_AB R191, R32, R47 ;  /* 0x0000002f20bf723e */ /* 0x000fc400000000ff */
[----:B------:R-:W-:Y:S02]  /*5740*/  CS2R R46, SRZ ;  /* 0x00000000002e7805 */ /* 0x000fe4000001ff00 */
[----:B------:R-:W-:Y:S02]  /*5750*/  CS2R R32, SRZ ;  /* 0x0000000000207805 */ /* 0x000fe4000001ff00 */
        /* <DEDUP_REMOVED lines=42> */
[----:B------:R-:W-:Y:S01]  /*5a00*/  F2FP.F16.F32.PACK_AB R181, R0, R59 ;  /* 0x0000003b00b5723e */ /* 0x000fe200000000ff */
[----:B------:R-:W-:Y:S01]  /*5a10*/  IMAD.MOV.U32 R0, RZ, RZ, 0x3f800000 ;  /* 0x3f800000ff007424 */ /* 0x000fe200078e00ff */
[----:B------:R-:W-:-:S04]  /*5a20*/  CS2R R58, SRZ ;  /* 0x00000000003a7805 */ /* 0x000fc8000001ff00 */
[----:B------:R-:W3:Y:S01]  /*5a30*/  MUFU.EX2 R14, R14 ;  /* 0x0000000e000e7308 */ /* 0x000ee20000000800 */
[----:B--2---:R-:W-:Y:S01]  /*5a40*/  FADD.FTZ R21, R121, R40 ;  /* 0x0000002879157221 */ /* 0x004fe20000010000 */
[----:B------:R-:W-:-:S06]  /*5a50*/  CS2R R40, SRZ ;  /* 0x0000000000287805 */ /* 0x000fcc000001ff00 */
[----:B------:R2:W4:Y:S01]  /*5a60*/  MUFU.EX2 R6, R67 ;  /* 0x0000004300067308 */ /* 0x0005220000000800 */
[----:B-1----:R-:W-:-:S07]  /*5a70*/  FADD.FTZ R13, R65, R4 ;  /* 0x00000004410d7221 */ /* 0x002fce0000010000 */
[----:B------:R-:W1:Y:S01]  /*5a80*/  MUFU.EX2 R69, R69 ;  /* 0x0000004500457308 */ /* 0x000e620000000800 */
[C---:B---3--:R-:W-:Y:S01]  /*5a90*/  FADD.FTZ R4, R14.reuse, R21 ;  /* 0x000000150e047221 */ /* 0x048fe20000010000 */
[----:B------:R-:W-:Y:S02]  /*5aa0*/  F2FP.F16.F32.PACK_AB R178, R14, R121 ;  /* 0x000000790eb2723e */ /* 0x000fe400000000ff */
[----:B--2---:R-:W-:-:S04]  /*5ab0*/  CS2R R66, SRZ ;  /* 0x0000000000427805 */ /* 0x004fc8000001ff00 */
[----:B------:R2:W3:Y:S01]  /*5ac0*/  MUFU.EX2 R38, R71 ;  /* 0x0000004700267308 */ /* 0x0004e20000000800 */
[C---:B----4-:R-:W-:Y:S01]  /*5ad0*/  FADD.FTZ R14, R6.reuse, R13 ;  /* 0x0000000d060e7221 */ /* 0x050fe20000010000 */
[----:B------:R-:W-:Y:S01]  /*5ae0*/  F2FP.F16.F32.PACK_AB R183, R6, R65 ;  /* 0x0000004106b7723e */ /* 0x000fe200000000ff */
[----:B------:R-:W-:Y:S01]  /*5af0*/  IMAD.MOV.U32 R6, RZ, RZ, 0x3f800000 ;  /* 0x3f800000ff067424 */ /* 0x000fe200078e00ff */
[----:B------:R-:W-:-:S04]  /*5b00*/  CS2R R64, SRZ ;  /* 0x0000000000407805 */ /* 0x000fc8000001ff00 */
[----:B------:R-:W4:Y:S01]  /*5b10*/  MUFU.EX2 R73, R73 ;  /* 0x0000004900497308 */ /* 0x000f220000000800 */
[----:B-1----:R-:W-:Y:S01]  /*5b20*/  FADD.FTZ R3, R69, R14 ;  /* 0x0000000e45037221 */ /* 0x002fe20000010000 */
[----:B--2---:R-:W-:-:S06]  /*5b30*/  CS2R R70, SRZ ;  /* 0x0000000000467805 */ /* 0x004fcc000001ff00 */
[----:B------:R1:W2:Y:S01]  /*5b40*/  MUFU.EX2 R10, R75 ;  /* 0x0000004b000a7308 */ /* 0x0002a20000000800 */
[C---:B---3--:R-:W-:Y:S01]  /*5b50*/  FADD.FTZ R12, R38.reuse, R3 ;  /* 0x00000003260c7221 */ /* 0x048fe20000010000 */
[----:B------:R-:W-:Y:S02]  /*5b60*/  F2FP.F16.F32.PACK_AB R177, R38, R69 ;  /* 0x0000004526b1723e */ /* 0x000fe400000000ff */
[----:B------:R-:W-:Y:S02]  /*5b70*/  CS2R R68, SRZ ;  /* 0x0000000000447805 */ /* 0x000fe4000001ff00 */
[----:B------:R-:W-:Y:S01]  /*5b80*/  CS2R R38, SRZ ;  /* 0x0000000000267805 */ /* 0x000fe2000001ff00 */
[----:B----4-:R-:W-:Y:S01]  /*5b90*/  FADD.FTZ R3, R73, R12 ;  /* 0x0000000c49037221 */ /* 0x010fe20000010000 */
[----:B-1----:R-:W-:Y:S02]  /*5ba0*/  CS2R R74, SRZ ;  /* 0x00000000004a7805 */ /* 0x002fe4000001ff00 */
[C---:B--2---:R-:W-:Y:S01]  /*5bb0*/  F2FP.F16.F32.PACK_AB R179, R10.reuse, R73 ;  /* 0x000000490ab3723e */ /* 0x044fe200000000ff */
[----:B------:R-:W-:Y:S01]  /*5bc0*/  FADD.FTZ R3, R10, R3 ;  /* 0x000000030a037221 */ /* 0x000fe20000010000 */
[----:B------:R-:W-:Y:S01]  /*5bd0*/  CS2R R72, SRZ ;  /* 0x0000000000487805 */ /* 0x000fe2000001ff00 */
[----:B------:R-:W-:Y:S06]  /*5be0*/  @!P2 BRA `(.L_x_136) ;  /* 0x0000004000dca947 */ /* 0x000fec0003800000 */
[----:B------:R-:W-:Y:S01]  /*5bf0*/  R2UR UR61, R16 ;  /* 0x00000000103d72ca */ /* 0x000fe200000e0000 */
[----:B------:R-:W-:Y:S01]  /*5c00*/  IMAD.MOV.U32 R12, RZ, RZ, R9 ;  /* 0x000000ffff0c7224 */ /* 0x000fe200078e0009 */
[----:B------:R-:W-:Y:S01]  /*5c10*/  IADD3 R11, R120, -0x2, RZ ;  /* 0xfffffffe780b7810 */ /* 0x000fe20007ffe0ff */
[----:B------:R-:W-:Y:S01]  /*5c20*/  IMAD.MOV.U32 R10, RZ, RZ, R7 ;  /* 0x000000ffff0a7224 */ /* 0x000fe200078e0007 */
[----:B------:R-:W-:Y:S01]  /*5c30*/  MOV R119, RZ ;  /* 0x000000ff00777202 */ /* 0x000fe20000000f00 */
[----:B------:R-:W-:Y:S01]  /*5c40*/  IMAD.MOV.U32 R0, RZ, RZ, 0x3f800000 ;  /* 0x3f800000ff007424 */ /* 0x000fe200078e00ff */
[----:B------:R-:W-:Y:S01]  /*5c50*/  UMOV UR39, UR38 ;  /* 0x0000002600277c82 */ /* 0x000fe20008000000 */
[----:B------:R-:W-:-:S08]  /*5c60*/  ULDC UR37, c[0x0][0x9d8] ;  /* 0x0002760000257ab9 */ /* 0x000fd00000000800 */
.L_x_147:
        /* <DEDUP_REMOVED lines=8> */
.L_x_137:
        /* <DEDUP_REMOVED lines=8> */
.L_x_138:
[----:B--2---:R-:W-:Y:S05]  /*5d70*/  @P1 BRA `(.L_x_139) ;  /* 0x0000000000081947 */ /* 0x004fea0003800000 */
[----:B------:R-:W2:Y:S02]  /*5d80*/  SYNCS.PHASECHK.TRANS64.TRYWAIT P1, [UR60+0x36830], R7 ;  /* 0x03683007ff0075a7 */ /* 0x000ea4000802017c */
[----:B--2---:R-:W-:Y:S05]  /*5d90*/  @!P1 BRA `(.L_x_140) ;  /* 0x0000009800009947 */ /* 0x004fea0003800000 */
.L_x_139:
        /* <DEDUP_REMOVED lines=596> */
.L_x_141:
[----:B------:R-:W-:Y:S01]  /*82e0*/  R2UR UR4, R2 ;  /* 0x00000000020472ca */ /* 0x000fe200000e0000 */
[----:B------:R-:W-:-:S05]  /*82f0*/  IMAD.U32 R0, RZ, RZ, UR61 ;  /* 0x0000003dff007e24 */ /* 0x000fca000f8e00ff */
[----:B------:R-:W-:-:S07]  /*8300*/  SHF.L.U32 R0, R0, 0x1f, RZ ;  /* 0x0000001f00007819 */ /* 0x000fce00000006ff */
[----:B------:R-:W-:-:S09]  /*8310*/  ULEA UR5, UR39, UR4, 0x3 ;  /* 0x0000000427057291 */ /* 0x000fd2000f8e183f */
[----:B------:R3:W4:Y:S01]  /*8320*/  SYNCS.PHASECHK.TRANS64.TRYWAIT P1, [UR5+0x36850], R0 ;  /* 0x03685000ff0075a7 */ /* 0x0007220008020145 */
[----:B------:R-:W-:Y:S05]  /*8330*/  @!P0 BRA `(.L_x_142) ;  /* 0x0000000000048947 */ /* 0x000fea0003800000 */
[----:B------:R-:W-:Y:S01]  /*8340*/  BPT.TRAP 0x1 ;  /* 0x000000040000795c */ /* 0x000fe20000300000 */
.L_x_142:
[----:B----4-:R-:W-:Y:S05]  /*8350*/  @P1 BRA `(.L_x_143) ;  /* 0x0000000000081947 */ /* 0x010fea0003800000 */
[----:B------:R-:W4:Y:S02]  /*8360*/  SYNCS.PHASECHK.TRANS64.TRYWAIT P1, [UR5+0x36850], R0 ;  /* 0x03685000ff0075a7 */ /* 0x000f240008020145 */
[----:B----4-:R-:W-:Y:S05]  /*8370*/  @!P1 BRA `(.L_x_144) ;  /* 0x0000007000a09947 */ /* 0x010fea0003800000 */
.L_x_143:
[----:B------:R-:W-:Y:S01]  /*8380*/  R2UR UR4, R2 ;  /* 0x00000000020472ca */ /* 0x000fe200000e0000 */
[----:B------:R-:W-:Y:S01]  /*8390*/  WARPGROUP.ARRIVE ;  /* 0x00000000000079c5 */ /* 0x000fe20000000000 */
[----:B------:R-:W-:-:S11]  /*83a0*/  UMOV UR7, 0x40000040 ;  /* 0x4000004000077882 */ /* 0x000fd60000000000 */
[----:B------:R-:W-:-:S04]  /*83b0*/  UIADD3 UR4, UR4, 0x400, URZ ;  /* 0x0000040004047890 */ /* 0x000fc8000fffe03f */
[----:B------:R-:W-:-:S04]  /*83c0*/  USHF.R.U32.HI UR4, URZ, 0x4, UR4 ;  /* 0x000000043f047899 */ /* 0x000fc80008011604 */
[----:B------:R-:W-:-:S04]  /*83d0*/  ULOP3.LUT UR4, UR4, 0x3fff, URZ, 0xc0, !UPT ;  /* 0x00003fff04047892 */ /* 0x000fc8000f8ec03f */
[----:B------:R-:W-:-:S04]  /*83e0*/  ULOP3.LUT UR4, UR4, 0x3800000, URZ, 0xfc, !UPT ;  /* 0x0380000004047892 */ /* 0x000fc8000f8efc3f */
[----:B------:R-:W-:-:S07]  /*83f0*/  UIMAD UR4, UR39, 0xa80, UR4 ;  /* 0x00000a80270478a4 */ /* 0x000fce000f8e0204 */
[----:B------:R-:W-:Y:S02]  /*8400*/  UMOV UR6, UR4 ;  /* 0x0000000400067c82 */ /* 0x000fe40008000000 */
[----:B------:R-:W-:Y:S01]  /*8410*/  HGMMA.64x192x16.F32 R24, R200, gdesc[UR4].tnspB, R24, gsb0 ;  /* 0x42e00004c8187df0 */ /* 0x000fe20008000818 */
[----:B------:R-:W-:Y:S01]  /*8420*/  UIADD3 UR6, UR4, 0x80, URZ ;  /* 0x0000008004067890 */ /* 0x000fe2000fffe03f */
[----:B------:R-:W-:Y:S01]  /*8430*/  UMOV UR7, 0x40000040 ;  /* 0x4000004000077882 */ /* 0x000fe20000000000 */
[----:B------:R-:W-:Y:S02]  /*8440*/  WARPGROUP.DEPBAR.LE gsb0, 0x0 ;  /* 0x00008000000079c5 */ /* 0x000fe40000010000 */
[----:B------:R-:W-:-:S15]  /*8450*/  WARPGROUP.ARRIVE ;  /* 0x00000000000079c5 */ /* 0x000fde0000000000 */
        /* <DEDUP_REMOVED lines=18> */
[----:B------:R-:W-:Y:S01]  /*8580*/  UIADD3 UR4, UR4, 0x300, URZ ;  /* 0x0000030004047890 */ /* 0x000fe2000fffe03f */
[----:B------:R-:W-:Y:S02]  /*8590*/  WARPGROUP.DEPBAR.LE gsb0, 0x0 ;  /* 0x00008000000079c5 */ /* 0x000fe40000010000 */
[----:B------:R-:W-:-:S14]  /*85a0*/  WARPGROUP.ARRIVE ;  /* 0x00000000000079c5 */ /* 0x000fdc0000000000 */
[----:B------:R-:W-:Y:S01]  /*85b0*/  HGMMA.64x192x16.F32 R24, R180, gdesc[UR4].tnspB, R24, gsb0 ;  /* 0x42e00004b4187df0 */ /* 0x000fe20008000818 */
[----:B------:R-:W-:Y:S01]  /*85c0*/  UMOV UR6, UR4 ;  /* 0x0000000400067c82 */ /* 0x000fe20008000000 */
[----:B------:R-:W-:Y:S01]  /*85d0*/  UMOV UR7, 0x40000040 ;  /* 0x4000004000077882 */ /* 0x000fe20000000000 */
[----:B------:R-:W-:Y:S02]  /*85e0*/  WARPGROUP.DEPBAR.LE gsb0, 0x0 ;  /* 0x00008000000079c5 */ /* 0x000fe40000010000 */
[----:B------:R-:W-:-:S15]  /*85f0*/  WARPGROUP.ARRIVE ;  /* 0x00000000000079c5 */ /* 0x000fde0000000000 */
[----:B------:R-:W-:Y:S03]  /*8600*/  HGMMA.64x192x16.F32 R24, R176, gdesc[UR4].tnspB, R24, gsb0 ;  /* 0x42e00004b0187df0 */ /* 0x000fe60008000818 */
[----:B------:R-:W-:Y:S02]  /*8610*/  WARPGROUP.DEPBAR.LE gsb0, 0x0 ;  /* 0x00008000000079c5 */ /* 0x000fe40000010000 */
[----:B------:R-:W-:Y:S05]  /*8620*/  @!P0 BRA `(.L_x_145) ;  /* 0x0000000000048947 */ /* 0x000fea0003800000 */
[----:B------:R-:W-:Y:S01]  /*8630*/  BPT.TRAP 0x1 ;  /* 0x000000040000795c */ /* 0x000fe20000300000 */
.L_x_145:
        /* <DEDUP_REMOVED lines=9> */
[----:B------:R-:W4:Y:S01]  /*86d0*/  LDL R214, [R1+0x4] ;  /* 0x0000040001d67983 */ /* 0x000f220000100800 */
[----:B------:R-:W-:Y:S01]  /*86e0*/  FMUL.FTZ R21, R174, UR37 ;  /* 0x00000025ae157c20 */ /* 0x000fe20008410000 */
[----:B------:R-:W-:Y:S01]  /*86f0*/  FMUL.FTZ R181, R161, UR37 ;  /* 0x00000025a1b57c20 */ /* 0x000fe20008410000 */
[----:B------:R-:W-:Y:S01]  /*8700*/  FMUL.FTZ R183, R164, UR37 ;  /* 0x00000025a4b77c20 */ /* 0x000fe20008410000 */
[----:B------:R-:W-:Y:S01]  /*8710*/  FMUL.FTZ R161, R162, UR37 ;  /* 0x00000025a2a17c20 */ /* 0x000fe20008410000 */
[----:B------:R-:W5:Y:S01]  /*8720*/  MUFU.TANH R179, R179 ;  /* 0x000000b300b37308 */ /* 0x000f620000002400 */
[----:B------:R-:W-:Y:S01]  /*8730*/  FMUL.FTZ R185, R165, UR37 ;  /* 0x00000025a5b97c20 */ /* 0x000fe20008410000 */
[----:B------:R-:W-:Y:S01]  /*8740*/  FMUL.FTZ R163, R163, UR37 ;  /* 0x00000025a3a37c20 */ /* 0x000fe20008410000 */
[----:B------:R-:W-:Y:S01]  /*8750*/  FMUL.FTZ R187, R152, UR37 ;  /* 0x0000002598bb7c20 */ /* 0x000fe20008410000 */
[----:B------:R-:W-:Y:S01]  /*8760*/  FMUL.FTZ R165, R166, UR37 ;  /* 0x00000025a6a57c20 */ /* 0x000fe20008410000 */
[----:B------:R-:W-:Y:S01]  /*8770*/  FMUL.FTZ R189, R153, UR37 ;  /* 0x0000002599bd7c20 */ /* 0x000fe20008410000 */
[----:B------:R-:W-:Y:S01]  /*8780*/  FMUL.FTZ R167, R167, UR37 ;  /* 0x00000025a7a77c20 */ /* 0x000fe20008410000 */
[----:B------:R-:W-:Y:S01]  /*8790*/  FMUL.FTZ R191, R156, UR37 ;  /* 0x000000259cbf7c20 */ /* 0x000fe20008410000 */
[----:B------:R-:W2:Y:S01]  /*87a0*/  MUFU.TANH R171, R171 ;  /* 0x000000ab00ab7308 */ /* 0x000ea20000002400 */
[----:B-1-3--:R-:W-:Y:S01]  /*87b0*/  FMNMX.FTZ R0, R177, R10, !PT ;  /* 0x0000000ab1007209 */ /* 0x00afe20007810000 */
[----:B------:R-:W-:Y:S01]  /*87c0*/  FMUL.FTZ R153, R154, UR37 ;  /* 0x000000259a997c20 */ /* 0x000fe20008410000 */
[----:B------:R-:W-:Y:S01]  /*87d0*/  FMUL.FTZ R193, R157, UR37 ;  /* 0x000000259dc17c20 */ /* 0x000fe20008410000 */
[----:B------:R-:W-:Y:S01]  /*87e0*/  FMUL.FTZ R155, R155, UR37 ;  /* 0x000000259b9b7c20 */ /* 0x000fe20008410000 */
[----:B------:R-:W-:Y:S01]  /*87f0*/  FMUL.FTZ R195, R144, UR37 ;  /* 0x0000002590c37c20 */ /* 0x000fe20008410000 */
[----:B------:R-:W-:Y:S01]  /*8800*/  FMUL.FTZ R157, R158, UR37 ;  /* 0x000000259e9d7c20 */ /* 0x000fe20008410000 */
[----:B------:R-:W-:Y:S01]  /*8810*/  FMUL.FTZ R197, R145, UR37 ;  /* 0x0000002591c57c20 */ /* 0x000fe20008410000 */
[----:B------:R-:W1:Y:S01]  /*8820*/  MUFU.TANH R13, R13 ;  /* 0x0000000d000d7308 */ /* 0x000e620000002400 */
[----:B-----5:R-:W-:Y:S01]  /*8830*/  FMNMX.FTZ R0, R179, R0, !PT ;  /* 0x00000000b3007209 */ /* 0x020fe20007810000 */
[----:B------:R-:W-:Y:S01]  /*8840*/  FMUL.FTZ R159, R159, UR37 ;  /* 0x000000259f9f7c20 */ /* 0x000fe20008410000 */
[----:B------:R-:W-:Y:S01]  /*8850*/  FMUL.FTZ R199, R148, UR37 ;  /* 0x0000002594c77c20 */ /* 0x000fe20008410000 */
[----:B------:R-:W-:Y:S01]  /*8860*/  FMUL.FTZ R145, R146, UR37 ;  /* 0x0000002592917c20 */ /* 0x000fe20008410000 */
[----:B------:R-:W-:Y:S01]  /*8870*/  FMUL.FTZ R201, R149, UR37 ;  /* 0x0000002595c97c20 */ /* 0x000fe20008410000 */
[----:B------:R-:W-:Y:S01]  /*8880*/  FMUL.FTZ R147, R147, UR37 ;  /* 0x0000002593937c20 */ /* 0x000fe20008410000 */
[----:B------:R-:W-:Y:S01]  /*8890*/  FMUL.FTZ R203, R136, UR37 ;  /* 0x0000002588cb7c20 */ /* 0x000fe20008410000 */
[----:B------:R-:W3:Y:S01]  /*88a0*/  MUFU.TANH R173, R173 ;  /* 0x000000ad00ad7308 */ /* 0x000ee20000002400 */
[----:B--2---:R-:W-:Y:S01]  /*88b0*/  FMNMX.FTZ R0, R171, R0, !PT ;  /* 0x00000000ab007209 */ /* 0x004fe20007810000 */
[----:B------:R-:W-:Y:S01]  /*88c0*/  FMUL.FTZ R149, R150, UR37 ;  /* 0x0000002596957c20 */ /* 0x000fe20008410000 */
[----:B------:R-:W-:Y:S01]  /*88d0*/  FMUL.FTZ R213, R137, UR37 ;  /* 0x0000002589d57c20 */ /* 0x000fe20008410000 */
[----:B------:R-:W-:Y:S01]  /*88e0*/  FMUL.FTZ R151, R151, UR37 ;  /* 0x0000002597977c20 */ /* 0x000fe20008410000 */
[----:B------:R-:W-:Y:S01]  /*88f0*/  FMUL.FTZ R215, R140, UR37 ;  /* 0x000000258cd77c20 */ /* 0x000fe20008410000 */
[----:B------:R-:W-:Y:S01]  /*8900*/  FMUL.FTZ R137, R138, UR37 ;  /* 0x000000258a897c20 */ /* 0x000fe20008410000 */
[----:B------:R-:W-:Y:S01]  /*8910*/  FMUL.FTZ R217, R141, UR37 ;  /* 0x000000258dd97c20 */ /* 0x000fe20008410000 */
[----:B------:R-:W2:Y:S01]  /*8920*/  MUFU.TANH R15, R15 ;  /* 0x0000000f000f7308 */ /* 0x000ea20000002400 */
[----:B-1----:R-:W-:Y:S01]  /*8930*/  FMNMX.FTZ R6, R13, R12, !PT ;  /* 0x0000000c0d067209 */ /* 0x002fe20007810000 */
[----:B------:R-:W-:Y:S01]  /*8940*/  FMUL.FTZ R139, R139, UR37 ;  /* 0x000000258b8b7c20 */ /* 0x000fe20008410000 */
[----:B------:R-:W-:Y:S01]  /*8950*/  FMUL.FTZ R219, R128, UR37 ;  /* 0x0000002580db7c20 */ /* 0x000fe20008410000 */
[----:B------:R-:W-:Y:S01]  /*8960*/  FMUL.FTZ R141, R142, UR37 ;  /* 0x000000258e8d7c20 */ /* 0x000fe20008410000 */
[----:B------:R-:W-:Y:S01]  /*8970*/  FMUL.FTZ R221, R129, UR37 ;  /* 0x0000002581dd7c20 */ /* 0x000fe20008410000 */
[----:B------:R-:W-:Y:S01]  /*8980*/  FMUL.FTZ R143, R143, UR37 ;  /* 0x000000258f8f7c20 */ /* 0x000fe20008410000 */
[----:B------:R-:W-:Y:S01]  /*8990*/  FMUL.FTZ R223, R132, UR37 ;  /* 0x0000002584df7c20 */ /* 0x000fe20008410000 */
[----:B------:R-:W1:Y:S01]  /*89a0*/  MUFU.TANH R175, R175 ;  /* 0x000000af00af7308 */ /* 0x000e620000002400 */
[----:B---3--:R-:W-:Y:S01]  /*89b0*/  FMNMX.FTZ R0, R173, R0, !PT ;  /* 0x00000000ad007209 */ /* 0x008fe20007810000 */
        /* <DEDUP_REMOVED lines=17> */
[----:B------:R-:W1:Y:S01]  /*8ad0*/  LDC R8, c[0x0][0x988] ;  /* 0x00026200ff087b82 */ /* 0x000e620000000800 */
[----:B------:R-:W-:-:S04]  /*8ae0*/  ISETP.NE.AND P1, PT, R23, RZ, PT ;  /* 0x000000ff1700720c */ /* 0x000fc80003f25270 */
[----:B------:R-:W5:Y:S01]  /*8af0*/  MUFU.TANH R169, R169 ;  /* 0x000000a900a97308 */ /* 0x000f620000002400 */
[----:B---3--:R-:W-:-:S07]  /*8b00*/  FMNMX.FTZ R6, R21, R6, !PT ;  /* 0x0000000615067209 */ /* 0x008fce0007810000 */
[----:B------:R-:W3:Y:S01]  /*8b10*/  MUFU.TANH R183, R183 ;  /* 0x000000b700b77308 */ /* 0x000ee20000002400 */
[----:B--2---:R-:W-:-:S07]  /*8b20*/  FMNMX.FTZ R0, R181, R0, !PT ;  /* 0x00000000b5007209 */ /* 0x004fce0007810000 */
[----:B------:R-:W2:Y:S01]  /*8b30*/  MUFU.TANH R161, R161 ;  /* 0x000000a100a17308 */ /* 0x000ea20000002400 */
[----:B-----5:R-:W-:-:S07]  /*8b40*/  FMNMX.FTZ R6, R169, R6, !PT ;  /* 0x00000006a9067209 */ /* 0x020fce0007810000 */
        /* <DEDUP_REMOVED lines=85> */
[----:B---3--:R-:W-:-:S05]  /*90a0*/  FMNMX.FTZ R0, R233, R0, !PT ;  /* 0x00000000e9007209 */ /* 0x008fca0007810000 */
[----:B------:R-:W3:Y:S02]  /*90b0*/  SHFL.BFLY PT, R7, R0, 0x2, 0x1f ;  /* 0x0c401f0000077f89 */ /* 0x000ee400000e0000 */
[----:B------:R-:W1:Y:S01]  /*90c0*/  MUFU.TANH R127, R127 ;  /* 0x0000007f007f7308 */ /* 0x000e620000002400 */
[----:B--2---:R-:W-:-:S04]  /*90d0*/  FMNMX.FTZ R6, R123, R6, !PT ;  /* 0x000000067b067209 */ /* 0x004fc80007810000 */
[----:B-----5:R-:W-:-:S04]  /*90e0*/  FMNMX.FTZ R6, R125, R6, !PT ;  /* 0x000000067d067209 */ /* 0x020fc80007810000 */
[----:B-1----:R-:W-:-:S05]  /*90f0*/  FMNMX.FTZ R6, R127, R6, !PT ;  /* 0x000000067f067209 */ /* 0x002fca0007810000 */
[----:B------:R-:W1:Y:S01]  /*9100*/  SHFL.BFLY PT, R9, R6, 0x2, 0x1f ;  /* 0x0c401f0006097f89 */ /* 0x000e6200000e0000 */
[----:B---3--:R-:W-:-:S05]  /*9110*/  FMNMX.FTZ R14, R0, R7, !PT ;  /* 0x00000007000e7209 */ /* 0x008fca0007810000 */
[----:B------:R-:W2:Y:S01]  /*9120*/  SHFL.BFLY PT, R7, R14, 0x1, 0x1f ;  /* 0x0c201f000e077f89 */ /* 0x000ea200000e0000 */
[----:B-1----:R-:W-:-:S05]  /*9130*/  FMNMX.FTZ R20, R6, R9, !PT ;  /* 0x0000000906147209 */ /* 0x002fca0007810000 */
[----:B------:R-:W1:Y:S01]  /*9140*/  SHFL.BFLY PT, R9, R20, 0x1, 0x1f ;  /* 0x0c201f0014097f89 */ /* 0x000e6200000e0000 */
[----:B--2---:R-:W-:-:S05]  /*9150*/  FMNMX.FTZ R7, R14, R7, !PT ;  /* 0x000000070e077209 */ /* 0x004fca0007810000 */
[C---:B------:R-:W-:Y:S01]  /*9160*/  FADD.FTZ R235, -R7.reuse, R10 ;  /* 0x0000000a07eb7221 */ /* 0x040fe20000010100 */
[----:B------:R-:W-:-:S03]  /*9170*/  FMUL.FTZ R10, R7, R8 ;  /* 0x00000008070a7220 */ /* 0x000fc60000410000 */
[-C--:B------:R-:W-:Y:S01]  /*9180*/  FMUL.FTZ R235, R235, R8.reuse ;  /* 0x00000008ebeb7220 */ /* 0x080fe20000410000 */
[-CC-:B------:R-:W-:Y:S01]  /*9190*/  FFMA.FTZ R202, R171, R8.reuse, -R10.reuse ;  /* 0x00000008abca7223 */ /* 0x180fe2000001080a */
        /* <DEDUP_REMOVED lines=12> */
[----:B-1----:R-:W-:Y:S01]  /*9260*/  FMNMX.FTZ R9, R20, R9, !PT ;  /* 0x0000000914097209 */ /* 0x002fe20007810000 */
        /* <DEDUP_REMOVED lines=14> */
[-C--:B------:R-:W-:Y:S01]  /*9350*/  FFMA.FTZ R221, R233, R8.reuse, -R10 ;  /* 0x00000008e9dd7223 */ /* 0x080fe2000001080a */
[CC--:B------:R-:W-:Y:S01]  /*9360*/  FMUL.FTZ R10, R9.reuse, R8.reuse ;  /* 0x00000008090a7220 */ /* 0x0c0fe20000410000 */
[----:B------:R-:W-:Y:S01]  /*9370*/  FADD.FTZ R237, -R9, R12 ;  /* 0x0000000c09ed7221 */ /* 0x000fe20000010100 */
[----:B------:R-:W-:Y:S02]  /*9380*/  MUFU.EX2 R6, R235 ;  /* 0x000000eb00067308 */ /* 0x000fe40000000800 */
[-CC-:B------:R-:W-:Y:S01]  /*9390*/  FFMA.FTZ R201, R13, R8.reuse, -R10.reuse ;  /* 0x000000080dc97223 */ /* 0x180fe2000001080a */
[-C--:B------:R-:W-:Y:S01]  /*93a0*/  FMUL.FTZ R237, R237, R8.reuse ;  /* 0x00000008eded7220 */ /* 0x080fe20000410000 */
        /* <DEDUP_REMOVED lines=12> */
[----:B------:R-:W1:Y:S01]  /*9470*/  MUFU.EX2 R177, R177 ;  /* 0x000000b100b17308 */ /* 0x000e620000000800 */
[-CC-:B------:R-:W-:Y:S01]  /*9480*/  FFMA.FTZ R189, R145, R8.reuse, -R10.reuse ;  /* 0x0000000891bd7223 */ /* 0x180fe2000001080a */
[-CC-:B------:R-:W-:Y:S01]  /*9490*/  FFMA.FTZ R13, R137, R8.reuse, -R10.reuse ;  /* 0x00000008890d7223 */ /* 0x180fe2000001080a */
[-CC-:B------:R-:W-:Y:S01]  /*94a0*/  FFMA.FTZ R126, R147, R8.reuse, -R10.reuse ;  /* 0x00000008937e7223 */ /* 0x180fe2000001080a */
[-CC-:B------:R-:W-:Y:S01]  /*94b0*/  FFMA.FTZ R191, R149, R8.reuse, -R10.reuse ;  /* 0x0000000895bf7223 */ /* 0x180fe2000001080a */
[-CC-:B------:R-:W-:Y:S01]  /*94c0*/  FFMA.FTZ R128, R151, R8.reuse, -R10.reuse ;  /* 0x0000000897807223 */ /* 0x180fe2000001080a */
[-CC-:B------:R-:W-:Y:S01]  /*94d0*/  FFMA.FTZ R130, R139, R8.reuse, -R10.reuse ;  /* 0x000000088b827223 */ /* 0x180fe2000001080a */
[-CC-:B------:R-:W-:Y:S01]  /*94e0*/  FFMA.FTZ R121, R121, R8.reuse, -R10.reuse ;  /* 0x0000000879797223 */ /* 0x180fe2000001080a */
[----:B------:R-:W2:Y:S01]  /*94f0*/  MUFU.EX2 R201, R201 ;  /* 0x000000c900c97308 */ /* 0x000ea20000000800 */
[-CC-:B------:R-:W-:Y:S01]  /*9500*/  FFMA.FTZ R123, R123, R8.reuse, -R10.reuse ;  /* 0x000000087b7b7223 */ /* 0x180fe2000001080a */
[----:B------:R-:W-:-:S06]  /*9510*/  FFMA.FTZ R125, R125, R8, -R10 ;  /* 0x000000087d7d7223 */ /* 0x000fcc000001080a */
[----:B------:R-:W3:Y:S01]  /*9520*/  MUFU.EX2 R200, R200 ;  /* 0x000000c800c87308 */ /* 0x000ee20000000800 */
[----:B-1----:R-:W-:-:S07]  /*9530*/  FFMA.FTZ R15, R6, R4, R177 ;  /* 0x00000004060f7223 */ /* 0x002fce00000100b1 */
[----:B------:R-:W1:Y:S01]  /*9540*/  MUFU.EX2 R12, R12 ;  /* 0x0000000c000c7308 */ /* 0x000e620000000800 */
[----:B--2---:R-:W-:-:S07]  /*9550*/  FFMA.FTZ R3, R0, R3, R201 ;  /* 0x0000000300037223 */ /* 0x004fce00000100c9 */
[----:B------:R-:W2:Y:S01]  /*9560*/  MUFU.EX2 R202, R202 ;  /* 0x000000ca00ca7308 */ /* 0x000ea20000000800 */
[----:B---3--:R-:W-:-:S07]  /*9570*/  FADD.FTZ R15, R200, R15 ;  /* 0x0000000fc80f7221 */ /* 0x008fce0000010000 */
[----:B------:R-:W3:Y:S01]  /*9580*/  MUFU.EX2 R203, R203 ;  /* 0x000000cb00cb7308 */ /* 0x000ee20000000800 */
[----:B-1----:R-:W-:-:S07]  /*9590*/  FADD.FTZ R4, R12, R3 ;  /* 0x000000030c047221 */ /* 0x002fce0000010000 */
[----:B------:R-:W1:Y:S01]  /*95a0*/  MUFU.EX2 R171, R171 ;  /* 0x000000ab00ab7308 */ /* 0x000e620000000800 */
[----:B--2---:R-:W-:Y:S01]  /*95b0*/  FADD.FTZ R132, R202, R15 ;  /* 0x0000000fca847221 */ /* 0x004fe20000010000 */
[----:B------:R-:W-:-:S06]  /*95c0*/  FFMA.FTZ R15, R141, R8, -R10 ;  /* 0x000000088d0f7223 */ /* 0x000fcc000001080a */
[----:B------:R-:W2:Y:S01]  /*95d0*/  MUFU.EX2 R14, R14 ;  /* 0x0000000e000e7308 */ /* 0x000ea20000000800 */
[----:B---3--:R-:W-:-:S07]  /*95e0*/  FADD.FTZ R3, R203, R4 ;  /* 0x00000004cb037221 */ /* 0x008fce0000010000 */
[----:B------:R-:W3:Y:S01]  /*95f0*/  MUFU.EX2 R196, R196 ;  /* 0x000000c400c47308 */ /* 0x000ee20000000800 */
[----:B-1----:R-:W-:-:S07]  /*9600*/  FADD.FTZ R21, R171, R132 ;  /* 0x00000084ab157221 */ /* 0x002fce0000010000 */
[----:B------:R-:W1:Y:S01]  /*9610*/  MUFU.EX2 R197, R197 ;  /* 0x000000c500c57308 */ /* 0x000e620000000800 */
[----:B--2---:R-:W-:-:S07]  /*9620*/  FADD.FTZ R4, R14, R3 ;  /* 0x000000030e047221 */ /* 0x004fce0000010000 */
        /* <DEDUP_REMOVED lines=10> */
[----:B-1----:R-:W-:Y:S01]  /*96d0*/  FADD.FTZ R134, R198, R21 ;  /* 0x00000015c6867221 */ /* 0x002fe20000010000 */
[----:B------:R-:W-:-:S06]  /*96e0*/  FFMA.FTZ R21, R129, R8, -R10 ;  /* 0x0000000881157223 */ /* 0x000fcc000001080a */
[----:B------:R-:W1:Y:S01]  /*96f0*/  MUFU.EX2 R120, R120 ;  /* 0x0000007800787308 */ /* 0x000e620000000800 */
[----:B--2---:R-:W-:-:S07]  /*9700*/  FADD.FTZ R3, R199, R4 ;  /* 0x00000004c7037221 */ /* 0x004fce0000010000 */
        /* <DEDUP_REMOVED lines=14> */
[----:B---3--:R-:W-:Y:S01]  /*97f0*/  FADD.FTZ R136, R194, R129 ;  /* 0x00000081c2887221 */ /* 0x008fe20000010000 */
[----:B------:R-:W-:-:S06]  /*9800*/  FFMA.FTZ R129, R133, R8, -R10 ;  /* 0x0000000885817223 */ /* 0x000fcc000001080a */
        /* <DEDUP_REMOVED lines=11> */
[----:B---3--:R-:W-:Y:S01]  /*98c0*/  FADD.FTZ R131, R183, R136 ;  /* 0x00000088b7837221 */ /* 0x008fe20000010000 */
[-CC-:B------:R-:W-:Y:S01]  /*98d0*/  FFMA.FTZ R136, R135, R8.reuse, -R10.reuse ;  /* 0x0000000887887223 */ /* 0x180fe2000001080a */
[----:B------:R-:W-:-:S05]  /*98e0*/  FFMA.FTZ R10, R127, R8, -R10 ;  /* 0x000000087f0a7223 */ /* 0x000fca000001080a */
        /* <DEDUP_REMOVED lines=26> */
[----:B------:R-:W-:-:S05]  /*9a90*/  MOV R3, UR60 ;  /* 0x0000003c00037c02 */ /* 0x000fca0008000f00 */
[----:B------:R-:W-:Y:S01]  /*9aa0*/  @P1 VIADD R3, R3, 0x36840 ;  /* 0x0003684003031836 */ /* 0x000fe20000000000 */
[----:B------:R-:W1:Y:S01]  /*9ab0*/  MUFU.EX2 R215, R215 ;  /* 0x000000d700d77308 */ /* 0x000e620000000800 */
[----:B--2---:R-:W-:-:S03]  /*9ac0*/  FADD.FTZ R138, R180, R131 ;  /* 0x00000083b48a7221 */ /* 0x004fc60000010000 */
[----:B----4-:R-:W-:-:S04]  /*9ad0*/  @P1 PRMT R3, R214, 0x654, R3 ;  /* 0x00000654d6031816 */ /* 0x010fc80000000003 */
[----:B------:R-:W2:Y:S01]  /*9ae0*/  MUFU.EX2 R134, R134 ;  /* 0x0000008600867308 */ /* 0x000ea20000000800 */
[----:B---3--:R-:W-:Y:S01]  /*9af0*/  FADD.FTZ R131, R21, R4 ;  /* 0x0000000415837221 */ /* 0x008fe20000010000 */
[----:B------:R3:W-:Y:S06]  /*9b00*/  @P1 SYNCS.ARRIVE.TRANS64.RED.A1T0 RZ, [R3+URZ], RZ ;  /* 0x000000ff03ff19a7 */ /* 0x0007ec000810043f */
[----:B------:R-:W4:Y:S01]  /*9b10*/  MUFU.EX2 R182, R182 ;  /* 0x000000b600b67308 */ /* 0x000f220000000800 */
[----:B-1----:R-:W-:-:S07]  /*9b20*/  FADD.FTZ R133, R215, R138 ;  /* 0x0000008ad7857221 */ /* 0x002fce0000010000 */
[----:B------:R-:W-:Y:S01]  /*9b30*/  MUFU.EX2 R129, R129 ;  /* 0x0000008100817308 */ /* 0x000fe20000000800 */
[----:B--2---:R-:W-:-:S07]  /*9b40*/  FADD.FTZ R4, R134, R131 ;  /* 0x0000008386047221 */ /* 0x004fce0000010000 */
[----:B------:R-:W3:Y:S01]  /*9b50*/  MUFU.EX2 R217, R217 ;  /* 0x000000d900d97308 */ /* 0x000ee20000000800 */
[----:B----4-:R-:W-:-:S07]  /*9b60*/  FADD.FTZ R138, R182, R133 ;  /* 0x00000085b68a7221 */ /* 0x010fce0000010000 */
[----:B------:R-:W-:Y:S08]  /*9b70*/  MUFU.EX2 R136, R136 ;  /* 0x0000008800887308 */ /* 0x000ff00000000800 */
[----:B------:R-:W1:Y:S01]  /*9b80*/  MUFU.EX2 R176, R176 ;  /* 0x000000b000b07308 */ /* 0x000e620000000800 */
[----:B---3--:R-:W-:-:S07]  /*9b90*/  FADD.FTZ R3, R217, R138 ;  /* 0x0000008ad9037221 */ /* 0x008fce0000010000 */
[----:B------:R-:W-:Y:S08]  /*9ba0*/  MUFU.EX2 R121, R121 ;  /* 0x0000007900797308 */ /* 0x000ff00000000800 */
[----:B------:R-:W2:Y:S01]  /*9bb0*/  MUFU.EX2 R219, R219 ;  /* 0x000000db00db7308 */ /* 0x000ea20000000800 */
[----:B-1----:R-:W-:-:S07]  /*9bc0*/  FADD.FTZ R138, R176, R3 ;  /* 0x00000003b08a7221 */ /* 0x002fce0000010000 */
[----:B------:R1:W3:Y:S08]  /*9bd0*/  MUFU.EX2 R135, R123 ;  /* 0x0000007b00877308 */ /* 0x0002f00000000800 */
[----:B------:R-:W4:Y:S01]  /*9be0*/  MUFU.EX2 R178, R178 ;  /* 0x000000b200b27308 */ /* 0x000f220000000800 */
[----:B-1----:R-:W-:Y:S01]  /*9bf0*/  FADD.FTZ R123, R129, R4 ;  /* 0x00000004817b7221 */ /* 0x002fe20000010000 */
[----:B--2---:R-:W-:-:S03]  /*9c00*/  FADD.FTZ R3, R219, R138 ;  /* 0x0000008adb037221 */ /* 0x004fc60000010000 */
[----:B------:R-:W-:-:S03]  /*9c10*/  FADD.FTZ R4, R136, R123 ;  /* 0x0000007b88047221 */ /* 0x000fc60000010000 */
[----:B------:R-:W1:Y:S01]  /*9c20*/  MUFU.EX2 R125, R125 ;  /* 0x0000007d007d7308 */ /* 0x000e620000000800 */
[----:B------:R-:W-:-:S04]  /*9c30*/  FADD.FTZ R4, R121, R4 ;  /* 0x0000000479047221 */ /* 0x000fc80000010000 */
[----:B---3--:R-:W-:-:S03]  /*9c40*/  FADD.FTZ R4, R135, R4 ;  /* 0x0000000487047221 */ /* 0x008fc60000010000 */
[----:B------:R-:W2:Y:S01]  /*9c50*/  MUFU.EX2 R221, R221 ;  /* 0x000000dd00dd7308 */ /* 0x000ea20000000800 */
[----:B----4-:R-:W-:-:S07]  /*9c60*/  FADD.FTZ R138, R178, R3 ;  /* 0x00000003b28a7221 */ /* 0x010fce0000010000 */
[----:B------:R-:W3:Y:S01]  /*9c70*/  MUFU.EX2 R140, R10 ;  /* 0x0000000a008c7308 */ /* 0x000ee20000000800 */
[----:B-1----:R-:W-:Y:S01]  /*9c80*/  FADD.FTZ R3, R125, R4 ;  /* 0x000000047d037221 */ /* 0x002fe20000010000 */
[----:B--2---:R-:W-:-:S03]  /*9c90*/  FADD.FTZ R4, R221, R138 ;  /* 0x0000008add047221 */ /* 0x004fc60000010000 */
[----:B---3--:R-:W-:Y:S01]  /*9ca0*/  FADD.FTZ R3, R140, R3 ;  /* 0x000000038c037221 */ /* 0x008fe20000010000 */
[----:B------:R-:W-:Y:S06]  /*9cb0*/  @!P0 BRA `(.L_x_146) ;  /* 0x0000000000048947 */ /* 0x000fec0003800000 */
[----:B------:R-:W-:Y:S01]  /*9cc0*/  BPT.TRAP 0x1 ;  /* 0x000000040000795c */ /* 0x000fe20000300000 */
.L_x_146:
[----:B------:R-:W2:Y:S01]  /*9cd0*/  LDL R123, [R1] ;  /* 0x00000000017b7983 */ /* 0x000ea20000100800 */
[----:B------:R-:W-:Y:S01]  /*9ce0*/  ISETP.NE.AND P1, PT, R22, RZ, PT ;  /* 0x000000ff1600720c */ /* 0x000fe20003f25270 */
[----:B------:R-:W-:Y:S01]  /*9cf0*/  IMAD.U32 R10, RZ, RZ, UR5 ;  /* 0x00000005ff0a7e24 */ /* 0x000fe2000f8e00ff */
[----:B------:R-:W-:Y:S01]  /*9d00*/  R2UR UR61, R16 ;  /* 0x00000000103d72ca */ /* 0x000fe200000e0000 */
[----:B------:R-:W-:Y:S01]  /*9d10*/  UMOV UR39, UR38 ;  /* 0x0000002600277c82 */ /* 0x000fe20008000000 */
[----:B------:R-:W-:Y:S02]  /*9d20*/  F2FP.F16.F32.PACK_AB R200, R200, R177 ;  /* 0x000000b1c8c8723e */ /* 0x000fe400000000ff */
[----:B------:R-:W-:Y:S01]  /*9d30*/  F2FP.F16.F32.PACK_AB R201, R12, R201 ;  /* 0x000000c90cc9723e */ /* 0x000fe200000000ff */
[----:B------:R-:W-:Y:S01]  /*9d40*/  IMAD.MOV.U32 R12, RZ, RZ, R9 ;  /* 0x000000ffff0c7224 */ /* 0x000fe200078e0009 */
[----:B------:R-:W-:Y:S02]  /*9d50*/  F2FP.F16.F32.PACK_AB R192, R179, R192 ;  /* 0x000000c0b3c0723e */ /* 0x000fe400000000ff */
[----:B------:R-:W-:-:S02]  /*9d60*/  F2FP.F16.F32.PACK_AB R194, R181, R194 ;  /* 0x000000c2b5c2723e */ /* 0x000fc400000000ff */
[----:B------:R-:W-:Y:S01]  /*9d70*/  F2FP.F16.F32.PACK_AB R188, R183, R188 ;  /* 0x000000bcb7bc723e */ /* 0x000fe200000000ff */
[----:B------:R-:W-:Y:S01]  /*9d80*/  @P1 VIADD R10, R10, 0x36860 ;  /* 0x000368600a0a1836 */ /* 0x000fe20000000000 */
[----:B------:R-:W-:Y:S02]  /*9d90*/  F2FP.F16.F32.PACK_AB R190, R185, R190 ;  /* 0x000000beb9be723e */ /* 0x000fe400000000ff */
[----:B------:R-:W-:Y:S02]  /*9da0*/  F2FP.F16.F32.PACK_AB R184, R187, R184 ;  /* 0x000000b8bbb8723e */ /* 0x000fe400000000ff */
[----:B------:R-:W-:Y:S02]  /*9db0*/  F2FP.F16.F32.PACK_AB R202, R171, R202 ;  /* 0x000000caabca723e */ /* 0x000fe400000000ff */
[----:B------:R-:W-:Y:S02]  /*9dc0*/  F2FP.F16.F32.PACK_AB R203, R14, R203 ;  /* 0x000000cb0ecb723e */ /* 0x000fe400000000ff */
[----:B------:R-:W-:-:S02]  /*9dd0*/  F2FP.F16.F32.PACK_AB R196, R173, R196 ;  /* 0x000000c4adc4723e */ /* 0x000fc400000000ff */
[----:B------:R-:W-:Y:S02]  /*9de0*/  F2FP.F16.F32.PACK_AB R197, R20, R197 ;  /* 0x000000c514c5723e */ /* 0x000fe400000000ff */
        /* <DEDUP_REMOVED lines=17> */
[----:B--2---:R-:W-:-:S04]  /*9f00*/  @P1 PRMT R10, R123, 0x654, R10 ;  /* 0x000006547b0a1816 */ /* 0x004fc8000000000a */
[----:B------:R1:W-:Y:S01]  /*9f10*/  @P1 SYNCS.ARRIVE.TRANS64.RED.A1T0 RZ, [R10+URZ], RZ ;  /* 0x000000ff0aff19a7 */ /* 0x0003e2000810043f */
[C---:B------:R-:W-:Y:S02]  /*9f20*/  ISETP.GT.AND P1, PT, R11.reuse, RZ, PT ;  /* 0x000000ff0b00720c */ /* 0x040fe40003f24270 */
[----:B------:R-:W-:Y:S01]  /*9f30*/  IADD3 R11, R11, -0x1, RZ ;  /* 0xffffffff0b0b7810 */ /* 0x000fe20007ffe0ff */
[----:B-1----:R-:W-:-:S10]  /*9f40*/  IMAD.MOV.U32 R10, RZ, RZ, R7 ;  /* 0x000000ffff0a7224 */ /* 0x002fd400078e0007 */
[----:B------:R-:W-:Y:S05]  /*9f50*/  @P1 BRA `(.L_x_147) ;  /* 0xffffffbc00441947 */ /* 0x000fea000383ffff */
.L_x_136:
        /* <DEDUP_REMOVED lines=99> */
.L_x_148:
        /* <DEDUP_REMOVED lines=8> */
.L_x_149:
[----:B--2---:R-:W-:Y:S05]  /*a610*/  @P1 BRA `(.L_x_150) ;  /* 0x0000000000081947 */ /* 0x004fea0003800000 */
[----:B------:R-:W2:Y:S02]  /*a620*/  SYNCS.PHASECHK.TRANS64.TRYWAIT P1, [UR5+0x36850], R0 ;  /* 0x03685000ff0075a7 */ /* 0x000ea40008020145 */
[----:B--2---:R-:W-:Y:S05]  /*a630*/  @!P1 BRA `(.L_x_151) ;  /* 0x0000005000089947 */ /* 0x004fea0003800000 */
.L_x_150:
[----:B------:R-:W-:Y:S01]  /*a640*/  R2UR UR4, R2 ;  /* 0x00000000020472ca */ /* 0x000fe200000e0000 */
[----:B------:R-:W-:Y:S01]  /*a650*/  WARPGROUP.ARRIVE ;  /* 0x00000000000079c5 */ /* 0x000fe20000000000 */
[----:B------:R-:W-:Y:S01]  /*a660*/  UMOV UR7, 0x40000040 ;  /* 0x4000004000077882 */ /* 0x000fe20000000000 */
[----:B--2---:R-:W2:Y:S04]  /*a670*/  SHFL.BFLY PT, R5, R4, 0x2, 0x1f ;  /* 0x0c401f0004057f89 */ /* 0x004ea800000e0000 */
[----:B-1----:R-:W1:Y:S06]  /*a680*/  SHFL.BFLY PT, R0, R3, 0x2, 0x1f ;  /* 0x0c401f0003007f89 */ /* 0x002e6c00000e0000 */
[----:B------:R-:W-:-:S04]  /*a690*/  UIADD3 UR4, UR4, 0x400, URZ ;  /* 0x0000040004047890 */ /* 0x000fc8000fffe03f */
[----:B------:R-:W-:-:S04]  /*a6a0*/  USHF.R.U32.HI UR4, URZ, 0x4, UR4 ;  /* 0x000000043f047899 */ /* 0x000fc80008011604 */
[----:B------:R-:W-:-:S04]  /*a6b0*/  ULOP3.LUT UR4, UR4, 0x3fff, URZ, 0xc0, !UPT ;  /* 0x00003fff04047892 */ /* 0x000fc8000f8ec03f */
[----:B------:R-:W-:Y:S01]  /*a6c0*/  ULOP3.LUT UR4, UR4, 0x3800000, URZ, 0xfc, !UPT ;  /* 0x0380000004047892 */ /* 0x000fe2000f8efc3f */
[----:B--2---:R-:W-:Y:S01]  /*a6d0*/  FADD.FTZ R5, R5, R4 ;  /* 0x0000000405057221 */ /* 0x004fe20000010000 */
[----:B------:R-:W-:Y:S02]  /*a6e0*/  MOV R4, RZ ;  /* 0x000000ff00047202 */ /* 0x000fe40000000f00 */
[----:B------:R-:W-:Y:S01]  /*a6f0*/  UIMAD UR4, UR38, 0xa80, UR4 ;  /* 0x00000a80260478a4 */ /* 0x000fe2000f8e0204 */
[----:B-1----:R-:W-:Y:S01]  /*a700*/  FADD.FTZ R6, R0, R3 ;  /* 0x0000000300067221 */ /* 0x002fe20000010000 */
[----:B------:R-:W-:Y:S01]  /*a710*/  IMAD.MOV.U32 R3, RZ, RZ, -0x800000 ;  /* 0xff800000ff037424 */ /* 0x000fe200078e00ff */
[----:B------:R-:W1:Y:S04]  /*a720*/  SHFL.BFLY PT, R0, R5, 0x1, 0x1f ;  /* 0x0c201f0005007f89 */ /* 0x000e6800000e0000 */
[----:B------:R-:W-:Y:S01]  /*a730*/  UMOV UR6, UR4 ;  /* 0x0000000400067c82 */ /* 0x000fe20008000000 */
[----:B------:R-:W2:Y:S01]  /*a740*/  SHFL.BFLY PT, R11, R6, 0x1, 0x1f ;  /* 0x0c201f00060b7f89 */ /* 0x000ea200000e0000 */
[----:B------:R-:W-:Y:S01]  /*a750*/  HGMMA.64x192x16.F32 R24, R200, gdesc[UR4].tnspB, R24, gsb0 ;  /* 0x42e00004c8187df0 */ /* 0x000fe20008000818 */
[----:B------:R-:W-:Y:S01]  /*a760*/  UIADD3 UR6, UR4, 0x80, URZ ;  /* 0x0000008004067890 */ /* 0x000fe2000fffe03f */
[----:B------:R-:W-:Y:S01]  /*a770*/  UMOV UR7, 0x40000040 ;  /* 0x4000004000077882 */ /* 0x000fe20000000000 */
[----:B-1----:R-:W-:Y:S01]  /*a780*/  FADD.FTZ R13, R5, R0 ;  /* 0x00000000050d7221 */ /* 0x002fe20000010000 */
[----:B------:R-:W-:-:S02]  /*a790*/  IMAD.MOV.U32 R0, RZ, RZ, -0x800000 ;  /* 0xff800000ff007424 */ /* 0x000fc400078e00ff */
[----:B--2---:R-:W-:Y:S02]  /*a7a0*/  FADD.FTZ R14, R6, R11 ;  /* 0x0000000b060e7221 */ /* 0x004fe40000010000 */
[----:B------:R-:W-:Y:S01]  /*a7b0*/  FSETP.NE.FTZ.AND P1, PT, R13, RZ, PT ;  /* 0x000000ff0d00720b */ /* 0x000fe20003f35000 */
[----:B------:R-:W-:Y:S02]  /*a7c0*/  IMAD.MOV.U32 R11, RZ, RZ, RZ ;  /* 0x000000ffff0b7224 */ /* 0x000fe400078e00ff */
[----:B------:R-:W-:-:S10]  /*a7d0*/  FSETP.NE.FTZ.AND P2, PT, R14, RZ, PT ;  /* 0x000000ff0e00720b */ /* 0x000fd40003f55000 */
[----:B------:R-:W1:Y:S01]  /*a7e0*/  @P1 MUFU.LG2 R10, R13 ;  /* 0x0000000d000a1308 */ /* 0x000e620000000c00 */
[C---:B------:R-:W-:Y:S02]  /*a7f0*/  @P1 FMUL.FTZ R6, R8.reuse, 0.69314718246459960938 ;  /* 0x3f31721808061820 */ /* 0x040fe40000410000 */
[----:B------:R-:W-:-:S05]  /*a800*/  @P2 FMUL.FTZ R15, R8, 0.69314718246459960938 ;  /* 0x3f317218080f2820 */ /* 0x000fca0000410000 */
[----:B------:R-:W2:Y:S08]  /*a810*/  @P2 MUFU.LG2 R12, R14 ;  /* 0x0000000e000c2308 */ /* 0x000eb00000000c00 */
[----:B------:R3:W4:Y:S01]  /*a820*/  @P1 MUFU.RCP R4, R13 ;  /* 0x0000000d00041308 */ /* 0x0007220000001000 */
[----:B-1----:R-:W-:-:S04]  /*a830*/  @P1 FMUL.FTZ R5, R10, 0.69314718246459960938 ;  /* 0x3f3172180a051820 */ /* 0x002fc80000410000 */
[----:B------:R-:W-:-:S03]  /*a840*/  @P1 FFMA.FTZ R3, R6, R7, R5 ;  /* 0x0000000706031223 */ /* 0x000fc60000010005 */
[----:B------:R3:W1:Y:S01]  /*a850*/  @P2 MUFU.RCP R11, R14 ;  /* 0x0000000e000b2308 */ /* 0x0006620000001000 */
[----:B--2---:R-:W-:-:S04]  /*a860*/  @P2 FMUL.FTZ R12, R12, 0.69314718246459960938 ;  /* 0x3f3172180c0c2820 */ /* 0x004fc80000410000 */
[----:B------:R-:W-:Y:S01]  /*a870*/  @P2 FFMA.FTZ R0, R15, R9, R12 ;  /* 0x000000090f002223 */ /* 0x000fe2000001000c */
[----:B------:R-:W-:Y:S02]  /*a880*/  WARPGROUP.DEPBAR.LE gsb0, 0x0 ;  /* 0x00008000000079c5 */ /* 0x000fe40000010000 */
[----:B------:R-:W-:-:S06]  /*a890*/  WARPGROUP.ARRIVE ;  /* 0x00000000000079c5 */ /* 0x000fcc0000000000 */
        /* <DEDUP_REMOVED lines=28> */
[----:B-1-34-:R-:W-:Y:S05]  /*aa60*/  @!P0 BRA `(.L_x_152) ;  /* 0x0000000000048947 */ /* 0x01afea0003800000 */
[----:B------:R-:W-:Y:S01]  /*aa70*/  BPT.TRAP 0x1 ;  /* 0x000000040000795c */ /* 0x000fe20000300000 */
.L_x_152:
[----:B------:R-:W2:Y:S01]  /*aa80*/  LDL R5, [R1] ;  /* 0x0000000001057983 */ /* 0x000ea20000100800 */
[----:B------:R-:W-:Y:S01]  /*aa90*/  ISETP.NE.AND P0, PT, R22, RZ, PT ;  /* 0x000000ff1600720c */ /* 0x000fe20003f05270 */
        /* <DEDUP_REMOVED lines=48> */
[----:B------:R-:W-:Y:S01]  /*ada0*/  MOV R4, UR5 ;  /* 0x0000000500047c02 */ /* 0x000fe20008000f00 */
[-C--:B------:R-:W-:Y:S01]  /*adb0*/  FMUL.FTZ R27, R27, R11.reuse ;  /* 0x0000000b1b1b7220 */ /* 0x080fe20000410000 */
[----:B------:R-:W-:Y:S01]  /*adc0*/  IADD3 R13, P6, R18, 0x60, RZ ;  /* 0x00000060120d7810 */ /* 0x000fe20007fde0ff */
[-C--:B------:R-:W-:Y:S01]  /*add0*/  FMUL.FTZ R122, R26, R11.reuse ;  /* 0x0000000b1a7a7220 */ /* 0x080fe20000410000 */
[----:B------:R-:W-:Y:S01]  /*ade0*/  R2UR UR6, R208 ;  /* 0x00000000d00672ca */ /* 0x000fe200000e0000 */
[----:B------:R-:W-:Y:S01]  /*adf0*/  @P0 VIADD R4, R4, 0x36860 ;  /* 0x0003686004040836 */ /* 0x000fe20000000000 */
[----:B------:R-:W-:Y:S01]  /*ae00*/  LOP3.LUT R12, R13, 0x380, RZ, 0xc0, !PT ;  /* 0x000003800d0c7812 */ /* 0x000fe200078ec0ff */
        /* <DEDUP_REMOVED lines=46> */
[C---:B------:R-:W-:Y:S01]  /*b0f0*/  IADD3 R11, P1, R18.reuse, 0x40, RZ ;  /* 0x00000040120b7810 */ /* 0x040fe20007f3e0ff */
[----:B------:R-:W-:Y:S01]  /*b100*/  UIADD3 UR34, -UR6, URZ, URZ ;  /* 0x0000003f06227290 */ /* 0x000fe2000fffe13f */
[----:B------:R-:W-:Y:S01]  /*b110*/  IADD3 R15, P5, R18, 0x4000, RZ ;  /* 0x00004000120f7810 */ /* 0x000fe20007fbe0ff */
[----:B------:R-:W-:Y:S01]  /*b120*/  ULDC UR4, c[0x0][0xda8] ;  /* 0x00036a0000047ab9 */ /* 0x000fe20000000800 */
[----:B------:R-:W-:Y:S01]  /*b130*/  SHF.R.U64 R12, R12, 0x3, RZ ;  /* 0x000000030c0c7819 */ /* 0x000fe200000012ff */
[----:B------:R-:W-:Y:S01]  /*b140*/  UIADD3 UR35, -UR36, URZ, URZ ;  /* 0x0000003f24237290 */ /* 0x000fe2000fffe13f */
[----:B------:R-:W-:Y:S01]  /*b150*/  R2UR UR7, R207 ;  /* 0x00000000cf0772ca */ /* 0x000fe200000e0000 */
[----:B------:R-:W-:Y:S01]  /*b160*/  ULDC.64 UR8, c[0x0][0xb70] ;  /* 0x0002dc0000087ab9 */ /* 0x000fe20000000a00 */
[----:B------:R-:W-:Y:S01]  /*b170*/  LOP3.LUT R10, R11, 0x380, RZ, 0xc0, !PT ;  /* 0x000003800b0a7812 */ /* 0x000fe200078ec0ff */
[----:B------:R-:W-:Y:S01]  /*b180*/  ULDC UR10, c[0x0][0xa88] ;  /* 0x0002a200000a7ab9 */ /* 0x000fe20000000800 */
[----:B------:R-:W-:Y:S01]  /*b190*/  LOP3.LUT R14, R15, 0x380, RZ, 0xc0, !PT ;  /* 0x000003800f0e7812 */ /* 0x000fe200078ec0ff */
[----:B------:R-:W-:Y:S01]  /*b1a0*/  ULDC.64 UR12, c[0x0][0x208] ;  /* 0x00008200000c7ab9 */ /* 0x000fe20000000a00 */
[----:B------:R-:W-:-:S02]  /*b1b0*/  LOP3.LUT R12, R12, R13, RZ, 0x3c, !PT ;  /* 0x0000000d0c0c7212 */ /* 0x000fc400078e3cff */
[----:B------:R-:W-:Y:S02]  /*b1c0*/  IADD3 R13, P3, R18, 0x4060, RZ ;  /* 0x00004060120d7810 */ /* 0x000fe40007f7e0ff */
[----:B------:R-:W-:Y:S02]  /*b1d0*/  SHF.R.U64 R10, R10, 0x3, RZ ;  /* 0x000000030a0a7819 */ /* 0x000fe400000012ff */
[----:B------:R-:W-:Y:S01]  /*b1e0*/  SHF.R.U64 R14, R14, 0x3, RZ ;  /* 0x000000030e0e7819 */ /* 0x000fe200000012ff */
[----:B------:R-:W-:Y:S01]  /*b1f0*/  UIMAD UR34, UR4, UR34, UR7 ;  /* 0x00000022042272a4 */ /* 0x000fe2000f8e0207 */
[----:B------:R-:W-:Y:S01]  /*b200*/  F2FP.F16.F32.PACK_AB R6, R6, R7 ;  /* 0x000000070606723e */ /* 0x000fe200000000ff */
[----:B------:R-:W-:Y:S01]  /*b210*/  USHF.R.S32.HI UR7, URZ, 0x1f, UR36 ;  /* 0x0000001f3f077899 */ /* 0x000fe20008011424 */
[----:B------:R-:W-:Y:S01]  /*b220*/  LOP3.LUT R26, R13, 0x380, RZ, 0xc0, !PT ;  /* 0x000003800d1a7812 */ /* 0x000fe200078ec0ff */
[----:B------:R-:W-:Y:S01]  /*b230*/  ULDC UR4, c[0x0][0xdb4] ;  /* 0x00036d0000047ab9 */ /* 0x000fe20000000800 */
[----:B------:R-:W-:Y:S01]  /*b240*/  F2FP.F16.F32.PACK_AB R7, R31, R30 ;  /* 0x0000001e1f07723e */ /* 0x000fe200000000ff */
[----:B------:R-:W-:Y:S01]  /*b250*/  UIMAD UR35, UR4, UR35, UR6 ;  /* 0x00000023042372a4 */ /* 0x000fe2000f8e0206 */
[----:B------:R-:W-:Y:S01]  /*b260*/  LOP3.LUT R10, R10, R11, RZ, 0x3c, !PT ;  /* 0x0000000b0a0a7212 */ /* 0x000fe200078e3cff */
[----:B------:R-:W-:Y:S01]  /*b270*/  USHF.L.U32 UR34, UR34, 0x7, URZ ;  /* 0x0000000722227899 */ /* 0x000fe2000800063f */
[----:B------:R-:W-:Y:S01]  /*b280*/  IADD3 R9, P2, R18, 0x20, RZ ;  /* 0x0000002012097810 */ /* 0x000fe20007f5e0ff */
[----:B------:R-:W-:Y:S01]  /*b290*/  USHF.R.S32.HI UR4, URZ, 0x1f, UR35 ;  /* 0x0000001f3f047899 */ /* 0x000fe20008011423 */
[----:B------:R-:W-:Y:S01]  /*b2a0*/  LOP3.LUT R14, R14, R15, RZ, 0x3c, !PT ;  /* 0x0000000f0e0e7212 */ /* 0x000fe200078e3cff */
[----:B------:R-:W-:Y:S01]  /*b2b0*/  IMAD.X R15, RZ, RZ, R19, P5 ;  /* 0x000000ffff0f7224 */ /* 0x000fe200028e0613 */
[----:B------:R-:W-:Y:S01]  /*b2c0*/  IADD3 R11, P4, R18, 0x4040, RZ ;  /* 0x00004040120b7810 */ /* 0x000fe20007f9e0ff */
[----:B------:R-:W-:Y:S01]  /*b2d0*/  UIMAD UR6, UR4, UR8, URZ ;  /* 0x00000008040672a4 */ /* 0x000fe2000f8e023f */
[----:B------:R-:W-:Y:S01]  /*b2e0*/  SHF.R.U64 R26, R26, 0x3, RZ ;  /* 0x000000031a1a7819 */ /* 0x000fe200000012ff */
[----:B------:R-:W-:Y:S01]  /*b2f0*/  UIMAD.WIDE.U32 UR4, UR35, UR8, URZ ;  /* 0x00000008230472a5 */ /* 0x000fe2000f8e003f */
[----:B------:R-:W-:Y:S01]  /*b300*/  LOP3.LUT R8, R9, 0x380, RZ, 0xc0, !PT ;  /* 0x0000038009087812 */ /* 0x000fe200078ec0ff */
[----:B------:R-:W-:Y:S01]  /*b310*/  UIMAD UR6, UR35, UR9, UR6 ;  /* 0x00000009230672a4 */ /* 0x000fe2000f8e0206 */
[----:B------:R-:W-:-:S02]  /*b320*/  LOP3.LUT R24, R11, 0x380, RZ, 0xc0, !PT ;  /* 0x000003800b187812 */ /* 0x000fc400078ec0ff */
[----:B------:R-:W-:Y:S01]  /*b330*/  LOP3.LUT R26, R26, R13, RZ, 0x3c, !PT ;  /* 0x0000000d1a1a7212 */ /* 0x000fe200078e3cff */
[--C-:B------:R-:W-:Y:S01]  /*b340*/  IMAD.X R13, RZ, RZ, R19.reuse, P6 ;  /* 0x000000ffff0d7224 */ /* 0x100fe200030e0613 */
[----:B------:R-:W-:Y:S01]  /*b350*/  SHF.R.U64 R8, R8, 0x3, RZ ;  /* 0x0000000308087819 */ /* 0x000fe200000012ff */
[----:B------:R-:W-:Y:S01]  /*b360*/  UIADD3 UR6, UR5, UR6, URZ ;  /* 0x0000000605067290 */ /* 0x000fe2000fffe03f */
[----:B------:R-:W-:Y:S02]  /*b370*/  SHF.R.U64 R24, R24, 0x3, RZ ;  /* 0x0000000318187819 */ /* 0x000fe400000012ff */
[----:B------:R-:W-:Y:S01]  /*b380*/  LOP3.LUT R8, R8, R9, RZ, 0x3c, !PT ;  /* 0x0000000908087212 */ /* 0x000fe200078e3cff */
[----:B------:R-:W-:Y:S01]  /*b390*/  IMAD.X R9, RZ, RZ, R19, P2 ;  /* 0x000000ffff097224 */ /* 0x000fe200010e0613 */
[----:B------:R-:W-:Y:S02]  /*b3a0*/  LOP3.LUT R24, R24, R11, RZ, 0x3c, !PT ;  /* 0x0000000b18187212 */ /* 0x000fe400078e3cff */
[----:B------:R-:W-:-:S02]  /*b3b0*/  IADD3.X R11, RZ, R19, RZ, P1, !PT ;  /* 0x00000013ff0b7210 */ /* 0x000fc40000ffe4ff */
[C---:B------:R-:W-:Y:S02]  /*b3c0*/  IADD3 R29, P2, R18.reuse, 0x8000, RZ ;  /* 0x00008000121d7810 */ /* 0x040fe40007f5e0ff */
[----:B------:R-:W-:Y:S02]  /*b3d0*/  IADD3 R39, P1, R18, 0x8020, RZ ;  /* 0x0000802012277810 */ /* 0x000fe40007f3e0ff */
[----:B------:R-:W-:Y:S02]  /*b3e0*/  LOP3.LUT R28, R29, 0x380, RZ, 0xc0, !PT ;  /* 0x000003801d1c7812 */ /* 0x000fe400078ec0ff */
[----:B------:R-:W-:Y:S02]  /*b3f0*/  LOP3.LUT R38, R39, 0x380, RZ, 0xc0, !PT ;  /* 0x0000038027267812 */ /* 0x000fe400078ec0ff */
[----:B------:R-:W-:Y:S02]  /*b400*/  SHF.R.U64 R28, R28, 0x3, RZ ;  /* 0x000000031c1c7819 */ /* 0x000fe400000012ff */
[----:B------:R-:W-:-:S02]  /*b410*/  SHF.R.U64 R38, R38, 0x3, RZ ;  /* 0x0000000326267819 */ /* 0x000fc400000012ff */
[----:B------:R-:W-:Y:S02]  /*b420*/  MOV R130, R8 ;  /* 0x0000000800827202 */ /* 0x000fe40000000f00 */
[----:B------:R-:W-:Y:S02]  /*b430*/  MOV R129, R10 ;  /* 0x0000000a00817202 */ /* 0x000fe40000000f00 */
[----:B------:R-:W-:Y:S02]  /*b440*/  MOV R128, R12 ;  /* 0x0000000c00807202 */ /* 0x000fe40000000f00 */
[----:B------:R-:W-:Y:S02]  /*b450*/  F2FP.F16.F32.PACK_AB R8, R41, R40 ;  /* 0x000000282908723e */ /* 0x000fe400000000ff */
[----:B------:R-:W-:Y:S02]  /*b460*/  F2FP.F16.F32.PACK_AB R9, R43, R42 ;  /* 0x0000002a2b09723e */ /* 0x000fe400000000ff */
[----:B------:R-:W-:-:S02]  /*b470*/  F2FP.F16.F32.PACK_AB R10, R45, R44 ;  /* 0x0000002c2d0a723e */ /* 0x000fc400000000ff */
[----:B------:R-:W-:Y:S02]  /*b480*/  F2FP.F16.F32.PACK_AB R11, R47, R46 ;  /* 0x0000002e2f0b723e */ /* 0x000fe400000000ff */
[----:B------:R-:W-:Y:S01]  /*b490*/  LOP3.LUT R28, R28, R29, RZ, 0x3c, !PT ;  /* 0x0000001d1c1c7212 */ /* 0x000fe200078e3cff */
[--C-:B------:R-:W-:Y:S01]  /*b4a0*/  IMAD.X R29, RZ, RZ, R19.reuse, P2 ;  /* 0x000000ffff1d7224 */ /* 0x100fe200010e0613 */
[----:B------:R-:W-:Y:S01]  /*b4b0*/  LOP3.LUT R38, R38, R39, RZ, 0x3c, !PT ;  /* 0x0000002726267212 */ /* 0x000fe200078e3cff */
[----:B------:R-:W-:Y:S01]  /*b4c0*/  IMAD.X R39, RZ, RZ, R19, P1 ;  /* 0x000000ffff277224 */ /* 0x000fe200008e0613 */
[----:B------:R-:W-:Y:S02]  /*b4d0*/  MOV R127, R14 ;  /* 0x0000000e007f7202 */ /* 0x000fe40000000f00 */
[----:B------:R-:W-:Y:S02]  /*b4e0*/  F2FP.F16.F32.PACK_AB R13, R51, R50 ;  /* 0x00000032330d723e */ /* 0x000fe400000000ff */
[----:B------:R-:W-:-:S02]  /*b4f0*/  F2FP.F16.F32.PACK_AB R14, R53, R52 ;  /* 0x00000034350e723e */ /* 0x000fc400000000ff */
[----:B------:R-:W-:Y:S02]  /*b500*/  F2FP.F16.F32.PACK_AB R15, R55, R54 ;  /* 0x00000036370f723e */ /* 0x000fe400000000ff */
[----:B------:R-:W-:Y:S02]  /*b510*/  MOV R28, R28 ;  /* 0x0000001c001c7202 */ /* 0x000fe40000000f00 */
        /* <DEDUP_REMOVED lines=21> */
[----:B------:R-:W-:-:S02]  /*b670*/  R2UR UR11, R204 ;  /* 0x00000000cc0b72ca */ /* 0x000fc400000e0000 */
[----:B--2---:R-:W-:Y:S02]  /*b680*/  @P0 PRMT R4, R5, 0x654, R4 ;  /* 0x0000065405040816 */ /* 0x004fe40000000004 */
[C---:B------:R-:W-:Y:S02]  /*b690*/  LOP3.LUT R5, R18.reuse, 0x380, RZ, 0xc0, !PT ;  /* 0x0000038012057812 */ /* 0x040fe400078ec0ff */
[----:B------:R1:W-:Y:S01]  /*b6a0*/  @P0 SYNCS.ARRIVE.TRANS64.RED.A1T0 RZ, [R4+URZ], RZ ;  /* 0x000000ff04ff09a7 */ /* 0x0003e2000810043f */
[----:B------:R-:W-:Y:S01]  /*b6b0*/  BAR.SYNC.DEFER_BLOCKING 0x1, 0x100 ;  /* 0x0044000000007b1d */ /* 0x000fe20000010000 */
[----:B------:R-:W-:Y:S02]  /*b6c0*/  SHF.R.U64 R5, R5, 0x3, RZ ;  /* 0x0000000305057819 */ /* 0x000fe400000012ff */
[----:B------:R-:W-:Y:S02]  /*b6d0*/  IADD3 R21, P0, R18, 0x4020, RZ ;  /* 0x0000402012157810 */ /* 0x000fe40007f1e0ff */
[----:B-1----:R-:W-:Y:S01]  /*b6e0*/  LOP3.LUT R4, R5, R18, RZ, 0x3c, !PT ;  /* 0x0000001205047212 */ /* 0x002fe200078e3cff */
[----:B------:R-:W-:Y:S01]  /*b6f0*/  IMAD.MOV.U32 R5, RZ, RZ, R19 ;  /* 0x000000ffff057224 */ /* 0x000fe200078e0013 */
[----:B------:R-:W-:-:S04]  /*b700*/  LOP3.LUT R20, R21, 0x380, RZ, 0xc0, !PT ;  /* 0x0000038015147812 */ /* 0x000fc800078ec0ff */
[----:B------:R-:W-:Y:S02]  /*b710*/  MOV R35, R4 ;  /* 0x0000000400237202 */ /* 0x000fe40000000f00 */
[----:B------:R-:W-:Y:S02]  /*b720*/  F2FP.F16.F32.PACK_AB R4, R25, R120 ;  /* 0x000000781904723e */ /* 0x000fe400000000ff */
[----:B------:R-:W-:Y:S01]  /*b730*/  F2FP.F16.F32.PACK_AB R5, R27, R122 ;  /* 0x0000007a1b05723e */ /* 0x000fe200000000ff */
[--C-:B------:R-:W-:Y:S01]  /*b740*/  IMAD.X R27, RZ, RZ, R19.reuse, P3 ;  /* 0x000000ffff1b7224 */ /* 0x100fe200018e0613 */
[----:B------:R-:W-:Y:S02]  /*b750*/  IADD3 R120, P5, R18, 0x8060, RZ ;  /* 0x0000806012787810 */ /* 0x000fe40007fbe0ff */
[----:B------:R-:W-:Y:S02]  /*b760*/  SHF.R.U64 R20, R20, 0x3, RZ ;  /* 0x0000000314147819 */ /* 0x000fe400000012ff */
[----:B------:R-:W-:Y:S01]  /*b770*/  LOP3.LUT R25, R120, 0x380, RZ, 0xc0, !PT ;  /* 0x0000038078197812 */ /* 0x000fe200078ec0ff */
[----:B------:R1:W-:Y:S01]  /*b780*/  STSM.16.M88.4 [R35], R4 ;  /* 0x0000000423007844 */ /* 0x0003e20000000200 */
[----:B------:R-:W-:Y:S01]  /*b790*/  LOP3.LUT R20, R20, R21, RZ, 0x3c, !PT ;  /* 0x0000001514147212 */ /* 0x000fe200078e3cff */
[----:B------:R-:W-:Y:S01]  /*b7a0*/  IMAD.X R31, RZ, RZ, R19, P5 ;  /* 0x000000ffff1f7224 */ /* 0x000fe200028e0613 */
[----:B------:R-:W-:-:S02]  /*b7b0*/  IADD3 R21, P6, R18, 0x8040, RZ ;  /* 0x0000804012157810 */ /* 0x000fc40007fde0ff */
[----:B------:R-:W-:Y:S02]  /*b7c0*/  SHF.R.U64 R25, R25, 0x3, RZ ;  /* 0x0000000319197819 */ /* 0x000fe400000012ff */
[----:B------:R-:W-:Y:S02]  /*b7d0*/  LOP3.LUT R34, R21, 0x380, RZ, 0xc0, !PT ;  /* 0x0000038015227812 */ /* 0x000fe400078ec0ff */
[----:B------:R-:W-:Y:S02]  /*b7e0*/  LOP3.LUT R30, R25, R120, RZ, 0x3c, !PT ;  /* 0x00000078191e7212 */ /* 0x000fe400078e3cff */
[----:B------:R-:W-:Y:S02]  /*b7f0*/  SHF.R.U64 R34, R34, 0x3, RZ ;  /* 0x0000000322227819 */ /* 0x000fe400000012ff */
[----:B------:R-:W-:Y:S01]  /*b800*/  MOV R30, R30 ;  /* 0x0000001e001e7202 */ /* 0x000fe20000000f00 */
[----:B------:R-:W-:Y:S01]  /*b810*/  VIADD R31, R211, UR34 ;  /* 0x00000022d31f7c36 */ /* 0x000fe20008000000 */
[----:B------:R-:W-:Y:S01]  /*b820*/  LOP3.LUT R34, R34, R21, RZ, 0x3c, !PT ;  /* 0x0000001522227212 */ /* 0x000fe200078e3cff */
[----:B------:R-:W-:Y:S01]  /*b830*/  IMAD.X R21, RZ, RZ, R19, P0 ;  /* 0x000000ffff157224 */ /* 0x000fe200000e0613 */
[----:B-1----:R-:W-:Y:S01]  /*b840*/  F2FP.F16.F32.PACK_AB R4, R33, R32 ;  /* 0x000000202104723e */ /* 0x002fe200000000ff */
[----:B------:R-:W-:Y:S01]  /*b850*/  VIADD R12, R31, 0x8 ;  /* 0x000000081f0c7836 */ /* 0x000fe20000000000 */
[----:B------:R-:W1:Y:S01]  /*b860*/  LDC.64 R32, c[0x0][0xb78] ;  /* 0x0002de00ff207b82 */ /* 0x000e620000000a00 */
[----:B------:R-:W-:-:S02]  /*b870*/  F2FP.F16.F32.PACK_AB R5, R121, R124 ;  /* 0x0000007c7905723e */ /* 0x000fc400000000ff */
[----:B------:R-:W-:Y:S02]  /*b880*/  F2FP.F16.F32.PACK_AB R6, R37, R36 ;  /* 0x000000242506723e */ /* 0x000fe400000000ff */
[----:B------:R-:W-:Y:S02]  /*b890*/  F2FP.F16.F32.PACK_AB R7, R123, R126 ;  /* 0x0000007e7b07723e */ /* 0x000fe400000000ff */
[----:B------:R-:W-:Y:S02]  /*b8a0*/  LOP3.LUT P0, RZ, R206, 0x3, RZ, 0xc0, !PT ;  /* 0x00000003ceff7812 */ /* 0x000fe4000780c0ff */
[----:B------:R-:W-:Y:S01]  /*b8b0*/  IADD3.X R25, RZ, R19, RZ, P4, !PT ;  /* 0x00000013ff197210 */ /* 0x000fe200027fe4ff */
[----:B------:R-:W-:Y:S01]  /*b8c0*/  STSM.16.M88.4 [R130], R4 ;  /* 0x0000000482007844 */ /* 0x000fe20000000200 */
[----:B------:R-:W-:Y:S01]  /*b8d0*/  MOV R125, R20 ;  /* 0x00000014007d7202 */ /* 0x000fe20000000f00 */
[----:B------:R-:W-:Y:S01]  /*b8e0*/  IMAD.U32 R21, RZ, RZ, UR5 ;  /* 0x00000005ff157e24 */ /* 0x000fe2000f8e00ff */
[----:B------:R-:W-:Y:S01]  /*b8f0*/  MOV R20, UR4 ;  /* 0x0000000400147c02 */ /* 0x000fe20008000f00 */
[----:B------:R2:W-:Y:S01]  /*b900*/  STSM.16.M88.4 [R129], R8 ;  /* 0x0000000881007844 */ /* 0x0005e20000000200 */
[----:B------:R-:W-:Y:S01]  /*b910*/  ISETP.GE.OR P1, PT, R12, UR10, P0 ;  /* 0x0000000a0c007c0c */ /* 0x000fe20008726670 */
[----:B------:R-:W-:Y:S01]  /*b920*/  IMAD.U32 R21, RZ, RZ, UR6 ;  /* 0x00000006ff157e24 */ /* 0x000fe2000f8e00ff */
[----:B------:R-:W-:Y:S01]  /*b930*/  MOV R122, R24 ;  /* 0x00000018007a7202 */ /* 0x000fe20000000f00 */
[----:B------:R-:W-:Y:S01]  /*b940*/  ULDC.64 UR4, c[0x0][0xb40] ;  /* 0x0002d00000047ab9 */ /* 0x000fe20000000a00 */
[----:B------:R-:W-:-:S02]  /*b950*/  MOV R120, R26 ;  /* 0x0000001a00787202 */ /* 0x000fc40000000f00 */
[----:B------:R-:W-:Y:S02]  /*b960*/  F2FP.F16.F32.PACK_AB R12, R49, R48 ;  /* 0x00000030310c723e */ /* 0x000fe400000000ff */
[----:B------:R-:W-:Y:S01]  /*b970*/  F2FP.F16.F32.PACK_AB R24, R57, R56 ;  /* 0x000000383918723e */ /* 0x000fe200000000ff */
[C---:B-1----:R-:W-:Y:S01]  /*b980*/  IMAD.WIDE.U32 R20, R32.reuse, UR36, R20 ;  /* 0x0000002420147c25 */ /* 0x042fe2000f8e0014 */
[----:B------:R-:W-:Y:S01]  /*b990*/  F2FP.F16.F32.PACK_AB R25, R59, R58 ;  /* 0x0000003a3b19723e */ /* 0x000fe200000000ff */
[----:B------:R-:W-:Y:S01]  /*b9a0*/  STSM.16.M88.4 [R128], R12 ;  /* 0x0000000c80007844 */ /* 0x000fe20000000200 */
[----:B------:R-:W-:Y:S02]  /*b9b0*/  F2FP.F16.F32.PACK_AB R26, R61, R60 ;  /* 0x0000003c3d1a723e */ /* 0x000fe400000000ff */
[----:B------:R-:W-:Y:S01]  /*b9c0*/  F2FP.F16.F32.PACK_AB R27, R63, R62 ;  /* 0x0000003e3f1b723e */ /* 0x000fe200000000ff */
[----:B--2---:R-:W-:Y:S01]  /*b9d0*/  IMAD R8, R32, UR7, RZ ;  /* 0x0000000720087c24 */ /* 0x004fe2000f8e02ff */
[----:B------:R-:W-:-:S02]  /*b9e0*/  F2FP.F16.F32.PACK_AB R4, R65, R64 ;  /* 0x000000404104723e */ /* 0x000fc400000000ff */
[----:B------:R-:W-:Y:S01]  /*b9f0*/  F2FP.F16.F32.PACK_AB R5, R67, R66 ;  /* 0x000000424305723e */ /* 0x000fe200000000ff */
[----:B------:R-:W-:Y:S01]  /*ba00*/  IMAD R29, R33, UR36, R8 ;  /* 0x00000024211d7c24 */ /* 0x000fe2000f8e0208 */
[----:B------:R-:W-:Y:S01]  /*ba10*/  F2FP.F16.F32.PACK_AB R6, R69, R68 ;  /* 0x000000444506723e */ /* 0x000fe200000000ff */
[----:B------:R-:W-:Y:S01]  /*ba20*/  STSM.16.M88.4 [R127], R24 ;  /* 0x000000187f007844 */ /* 0x000fe20000000200 */
[----:B------:R-:W-:Y:S02]  /*ba30*/  F2FP.F16.F32.PACK_AB R7, R71, R70 ;  /* 0x000000464707723e */ /* 0x000fe400000000ff */
[----:B------:R-:W-:Y:S02]  /*ba40*/  IADD3.X R35, RZ, R19, RZ, P6, !PT ;  /* 0x00000013ff237210 */ /* 0x000fe400037fe4ff */
[----:B------:R-:W-:Y:S01]  /*ba50*/  F2FP.F16.F32.PACK_AB R8, R73, R72 ;  /* 0x000000484908723e */ /* 0x000fe200000000ff */
[----:B------:R1:W-:Y:S01]  /*ba60*/  STSM.16.M88.4 [R125], R4 ;  /* 0x000000047d007844 */ /* 0x0003e20000000200 */
[----:B------:R-:W-:-:S02]  /*ba70*/  F2FP.F16.F32.PACK_AB R9, R75, R74 ;  /* 0x0000004a4b09723e */ /* 0x000fc400000000ff */
[----:B------:R-:W-:Y:S02]  /*ba80*/  F2FP.F16.F32.PACK_AB R10, R77, R76 ;  /* 0x0000004c4d0a723e */ /* 0x000fe400000000ff */
[----:B------:R-:W-:Y:S02]  /*ba90*/  F2FP.F16.F32.PACK_AB R11, R79, R78 ;  /* 0x0000004e4f0b723e */ /* 0x000fe400000000ff */
[----:B------:R-:W-:Y:S02]  /*baa0*/  MOV R34, R34 ;  /* 0x0000002200227202 */ /* 0x000fe40000000f00 */
[----:B------:R-:W-:Y:S01]  /*bab0*/  ISETP.GE.OR P0, PT, R31, UR10, P0 ;  /* 0x0000000a1f007c0c */ /* 0x000fe20008706670 */
[----:B------:R-:W-:Y:S04]  /*bac0*/  STSM.16.M88.4 [R122], R8 ;  /* 0x000000087a007844 */ /* 0x000fe80000000200 */
[----:B------:R-:W-:Y:S01]  /*bad0*/  STSM.16.M88.4 [R120], R80 ;  /* 0x0000005078007844 */ /* 0x000fe20000000200 */
[----:B-1----:R-:W-:-:S02]  /*bae0*/  SHF.R.S32.HI R5, RZ, 0x1f, R31 ;  /* 0x0000001fff057819 */ /* 0x002fc4000001141f */
[----:B------:R-:W-:Y:S01]  /*baf0*/  IADD3 R6, P2, R31, R20, RZ ;  /* 0x000000141f067210 */ /* 0x000fe20007f5e0ff */
[----:B------:R-:W-:Y:S03]  /*bb00*/  STSM.16.M88.4 [R28], R88 ;  /* 0x000000581c007844 */ /* 0x000fe60000000200 */
[----:B------:R-:W-:Y:S01]  /*bb10*/  IADD3.X R5, R5, R21, R29, P2, !PT ;  /* 0x0000001505057210 */ /* 0x000fe200017fe41d */
[----:B------:R-:W-:Y:S01]  /*bb20*/  STSM.16.M88.4 [R38], R96 ;  /* 0x0000006026007844 */ /* 0x000fe20000000200 */
[C---:B------:R-:W-:Y:S01]  /*bb30*/  LEA R4, P2, R6.reuse, UR4, 0x2 ;  /* 0x0000000406047c11 */ /* 0x040fe2000f8410ff */
[----:B------:R-:W-:Y:S02]  /*bb40*/  ULDC UR4, c[0x0][0xc] ;  /* 0x0000030000047ab9 */ /* 0x000fe40000000800 */
[----:B------:R-:W-:Y:S01]  /*bb50*/  STSM.16.M88.4 [R34], R104 ;  /* 0x0000006822007844 */ /* 0x000fe20000000200 */
[----:B------:R-:W-:Y:S01]  /*bb60*/  LEA.HI.X R5, R6, UR5, R5, 0x2, P2 ;  /* 0x0000000506057c11 */ /* 0x000fe200090f1405 */
[----:B------:R-:W-:-:S02]  /*bb70*/  UIADD3 UR11, UR4, UR11, URZ ;  /* 0x0000000b040b7290 */ /* 0x000fc4000fffe03f */
[----:B------:R-:W-:Y:S01]  /*bb80*/  STSM.16.M88.4 [R30], R112 ;  /* 0x000000701e007844 */ /* 0x000fe20000000200 */
[----:B------:R-:W-:Y:S01]  /*bb90*/  @!PT LDS RZ, [RZ] ;  /* 0x00000000fffff984 */ /* 0x000fe20000000800 */
[----:B------:R-:W-:Y:S01]  /*bba0*/  @!PT LDS RZ, [RZ] ;  /* 0x00000000fffff984 */ /* 0x000fe20000000800 */
[----:B------:R-:W-:Y:S01]  /*bbb0*/  @!PT LDS RZ, [RZ] ;  /* 0x00000000fffff984 */ /* 0x000fe20000000800 */
[----:B------:R-:W-:Y:S01]  /*bbc0*/  @!PT LDS RZ, [RZ] ;  /* 0x00000000fffff984 */ /* 0x000fe20000000800 */
[----:B------:R1:W-:Y:S06]  /*bbd0*/  MEMBAR.ALL.CTA ;  /* 0x0000000000007992 */ /* 0x0003ec0000008000 */
[----:B-1----:R-:W1:Y:S01]  /*bbe0*/  FENCE.VIEW.ASYNC.S ;  /* 0x00000000000073c6 */ /* 0x002e620000000000 */
[----:B------:R-:W-:-:S03]  /*bbf0*/  IMAD.U32 R204, RZ, RZ, UR11 ;  /* 0x0000000bffcc7e24 */ /* 0x000fc6000f8e00ff */
[----:B-1----:R-:W1:Y:S01]  /*bc00*/  SHFL.IDX PT, R6, R210, RZ, 0x1f ;  /* 0x00001fffd2067589 */ /* 0x002e6200000e0000 */
[----:B------:R-:W-:Y:S06]  /*bc10*/  BAR.ARV 0x1, 0x120 ;  /* 0x0044800000007b1d */ /* 0x000fec0000002000 */
[----:B------:R2:W-:Y:S01]  /*bc20*/  @!P0 STG.E desc[UR12][R4.64], R3 ;  /* 0x0000000304008986 */ /* 0x0005e2000c10190c */
[----:B-1----:R-:W-:-:S03]  /*bc30*/  ISETP.NE.AND P0, PT, R6, 0x7, PT ;  /* 0x000000070600780c */ /* 0x002fc60003f05270 */
[----:B------:R2:W-:Y:S10]  /*bc40*/  @!P1 STG.E desc[UR12][R4.64+0x20], R0 ;  /* 0x0000200004009986 */ /* 0x0005f4000c10190c */
        /* <DEDUP_REMOVED lines=23> */
[----:B------:R1:W-:Y:S01]  /*bdc0*/  UTMASTG.5D [UR32], [UR4] ;  /* 0x00000020040073b5 */ /* 0x0003e20008020000 */
[----:B------:R-:W-:-:S02]  /*bdd0*/  UMOV UR8, 0x1 ;  /* 0x0000000100087882 */ /* 0x000fc40000000000 */
[----:B------:R-:W-:Y:S02]  /*bde0*/  UPRMT UR7, URZ, 0x654, UR6 ;  /* 0x000006543f077896 */ /* 0x000fe40008000006 */
[----:B------:R-:W-:Y:S01]  /*bdf0*/  UPRMT UR6, UR8, 0x654, UR6 ;  /* 0x0000065408067896 */ /* 0x000fe20008000006 */
[----:B------:R0:W-:Y:S01]  /*be00*/  UTMACMDFLUSH ;  /* 0x00000000000079b7 */ /* 0x0001e20000000000 */
[----:B------:R-:W-:-:S05]  /*be10*/  DEPBAR.LE SB0, 0x0 ;  /* 0x000080000000791a */ /* 0x000fca0000000000 */
[----:B------:R-:W-:Y:S02]  /*be20*/  SYNCS.ARRIVE.TRANS64.RED.A1T0 RZ, [UR7], RZ ;  /* 0x000000ffffff79a7 */ /* 0x000fe40008100407 */
[----:B-1----:R-:W-:Y:S03]  /*be30*/  SYNCS.ARRIVE.TRANS64.RED.A1T0 RZ, [UR6], RZ ;  /* 0x000000ffffff79a7 */ /* 0x002fe60008100406 */
.L_x_154:
[----:B------:R-:W-:Y:S05]  /*be40*/  BSYNC B0 ;  /* 0x0000000000007941 */ /* 0x000fea0003800000 */
.L_x_153:
[----:B--2---:R-:W1:Y:S01]  /*be50*/  LDC R0, c[0x0][0xda4] ;  /* 0x00036900ff007b82 */ /* 0x004e620000000800 */
[----:B------:R-:W-:Y:S01]  /*be60*/  R2UR UR6, R204 ;  /* 0x00000000cc0672ca */ /* 0x000fe200000e0000 */
[----:B------:R-:W-:Y:S01]  /*be70*/  UIADD3 UR38, UR38, 0x1, URZ ;  /* 0x0000000126267890 */ /* 0x000fe2000fffe03f */
[----:B------:R-:W-:Y:S02]  /*be80*/  R2UR UR5, R16 ;  /* 0x00000000100572ca */ /* 0x000fe400000e0000 */
[----:B------:R-:W-:Y:S01]  /*be90*/  IADD3 R205, R205, 0x1, RZ ;  /* 0x00000001cdcd7810 */ /* 0x000fe20007ffe0ff */
[----:B------:R-:W-:-:S04]  /*bea0*/  UISETP.NE.AND UP0, UPT, UR38, 0x2, UPT ;  /* 0x000000022600788c */ /* 0x000fc8000bf05270 */
[----:B------:R-:W-:Y:S02]  /*beb0*/  USEL UR4, URZ, 0x1, UP0 ;  /* 0x000000013f047887 */ /* 0x000fe40008000000 */
[----:B------:R-:W-:-:S04]  /*bec0*/  USEL UR38, UR38, URZ, UP0 ;  /* 0x0000003f26267287 */ /* 0x000fc80008000000 */
[----:B------:R-:W-:-:S06]  /*bed0*/  ULOP3.LUT UR5, UR5, UR4, URZ, 0x3c, !UPT ;  /* 0x0000000405057292 */ /* 0x000fcc000f8e3c3f */
[----:B------:R-:W-:Y:S01]  /*bee0*/  IMAD.U32 R16, RZ, RZ, UR5 ;  /* 0x00000005ff107e24 */ /* 0x000fe2000f8e00ff */
[----:B-1----:R-:W-:-:S13]  /*bef0*/  ISETP.LE.AND P0, PT, R0, UR6, PT ;  /* 0x0000000600007c0c */ /* 0x002fda000bf03270 */
[----:B------:R-:W-:Y:S05]  /*bf00*/  @!P0 BRA `(.L_x_155) ;  /* 0xffffff5000f08947 */ /* 0x000fea000383ffff */
[----:B------:R-:W-:Y:S05]  /*bf10*/  EXIT ;  /* 0x000000000000794d */ /* 0x000fea0003800000 */
.L_x_127:
[----:B------:R-:W-:-:S08]  /*bf20*/  NOP ;  /* 0x0000000000007918 */ /* 0x000fd00000000000 */
[----:B-1----:R-:W1:-:S00]  /*bf30*/  USETMAXREG.DEALLOC.CTAPOOL 0x18 ;  /* 0x00000018000079c8 */ /* 0x002e4000080e0500 */
[----:B-1----:R-:W-:-:S06]  /*bf40*/  LOP3.LUT R0, R0, 0x3, RZ, 0xc0, !PT ;  /* 0x0000000300007812 */ /* 0x002fcc00078ec0ff */
[----:B------:R-:W1:Y:S02]  /*bf50*/  SHFL.IDX PT, R0, R0, RZ, 0x1f ;  /* 0x00001fff00007589 */ /* 0x000e6400000e0000 */
[----:B-1----:R-:W-:-:S13]  /*bf60*/  ISETP.NE.AND P0, PT, R0, RZ, PT ;  /* 0x000000ff0000720c */ /* 0x002fda0003f05270 */
[----:B------:R-:W-:Y:S05]  /*bf70*/  @P0 EXIT ;  /* 0x000000000000094d */ /* 0x000fea0003800000 */
[----:B------:R-:W1:Y:S01]  /*bf80*/  S2UR UR4, SR_CTAID.X ;  /* 0x00000000000479c3 */ /* 0x000e620000002500 */
[----:B------:R-:W-:Y:S01]  /*bf90*/  IMAD.MOV.U32 R16, RZ, RZ, RZ ;  /* 0x000000ffff107224 */ /* 0x000fe200078e00ff */
[----:B------:R-:W-:Y:S01]  /*bfa0*/  MOV R17, 0x1 ;  /* 0x0000000100117802 */ /* 0x000fe20000000f00 */
[----:B------:R-:W-:-:S05]  /*bfb0*/  IMAD.MOV.U32 R2, RZ, RZ, 0x1 ;  /* 0x00000001ff027424 */ /* 0x000fca00078e00ff */
[----:B------:R-:W1:Y:S02]  /*bfc0*/  LDC R0, c[0x0][0xda4] ;  /* 0x00036900ff007b82 */ /* 0x000e640000000800 */
[----:B-1----:R-:W-:-:S13]  /*bfd0*/  ISETP.LE.AND P0, PT, R0, UR4, PT ;  /* 0x0000000400007c0c */ /* 0x002fda000bf03270 */
[----:B------:R-:W-:Y:S05]  /*bfe0*/  @P0 BRA `(.L_x_156) ;  /* 0x0000003000680947 */ /* 0x000fea0003800000 */
[----:B------:R-:W2:Y:S01]  /*bff0*/  LDL R3, [R1+0x1c] ;  /* 0x00001c0001037983 */ /* 0x000ea20000100800 */
[----:B------:R-:W1:Y:S01]  /*c000*/  S2R R4, SR_TID.X ;  /* 0x0000000000047919 */ /* 0x000e620000002100 */
[----:B------:R-:W3:Y:S02]  /*c010*/  S2UR UR4, SR_CTAID.X ;  /* 0x00000000000479c3 */ /* 0x000ee40000002500 */
[----:B---3--:R-:W-:Y:S01]  /*c020*/  IMAD.U32 R2, RZ, RZ, UR4 ;  /* 0x00000004ff027e24 */ /* 0x008fe2000f8e00ff */
[----:B-1----:R-:W-:-:S05]  /*c030*/  LOP3.LUT P0, R0, R4, 0x1f, RZ, 0xc0, !PT ;  /* 0x0000001f04007812 */ /* 0x002fca000780c0ff */
[----:B------:R2:W-:Y:S04]  /*c040*/  STL [R1+0x28], R0 ;  /* 0x0000280001007387 */ /* 0x0005e80000100800 */
[----:B------:R1:W-:Y:S01]  /*c050*/  STL [R1+0x18], R2 ;  /* 0x0000180201007387 */ /* 0x0003e20000100800 */
[----:B------:R-:W-:-:S04]  /*c060*/  LOP3.LUT P1, RZ, R4, 0x7f, RZ, 0xc0, !PT ;  /* 0x0000007f04ff7812 */ /* 0x000fc8000782c0ff */
[----:B------:R-:W-:Y:S01]  /*c070*/  PLOP3.LUT P0, PT, P0, P1, PT, 0x8a, 0x0 ;  /* 0x000000000000781c */ /* 0x000fe20000703172 */
[----:B------:R-:W-:Y:S02]  /*c080*/  IMAD.MOV.U32 R16, RZ, RZ, RZ ;  /* 0x000000ffff107224 */ /* 0x000fe400078e00ff */
[----:B------:R-:W-:Y:S01]  /*c090*/  IMAD.MOV.U32 R17, RZ, RZ, 0x1 ;  /* 0x00000001ff117424 */ /* 0x000fe200078e00ff */
[----:B------:R-:W-:Y:S01]  /*c0a0*/  P2R R19, PR, RZ, 0x1 ;  /* 0x00000001ff137803 */ /* 0x000fe20000000000 */
[----:B------:R-:W-:Y:S01]  /*c0b0*/  ULDC.64 UR36, c[0x0][0x198] ;  /* 0x0000660000247ab9 */ /* 0x000fe20000000a00 */
[----:B------:R-:W-:Y:S01]  /*c0c0*/  ULDC UR38, c[0x0][0xc] ;  /* 0x0000030000267ab9 */ /* 0x000fe20000000800 */
[----:B--2---:R-:W-:-:S05]  /*c0d0*/  LOP3.LUT R0, R3, 0x2, RZ, 0xfc, !PT ;  /* 0x0000000203007812 */ /* 0x004fca00078efcff */
[----:B------:R1:W-:Y:S04]  /*c0e0*/  STL [R1+0xc], R0 ;  /* 0x00000c0001007387 */ /* 0x0003e80000100800 */
[----:B------:R1:W-:Y:S02]  /*c0f0*/  STL [R1+0x24], RZ ;  /* 0x000024ff01007387 */ /* 0x0003e40000100800 */
.L_x_208:
        /* <DEDUP_REMOVED lines=21> */
[----:B-1----:R-:W-:Y:S02]  /*c250*/  IMAD R9, R4, UR4, RZ ;  /* 0x0000000404097c24 */ /* 0x002fe4000f8e02ff */
[----:B--2---:R-:W-:-:S05]  /*c260*/  @P1 IMAD.HI.U32 R2, R6, R2, RZ ;  /* 0x0000000206021227 */ /* 0x004fca00078e00ff */
[----:B------:R-:W-:Y:S01]  /*c270*/  @P1 SHF.R.U32.HI R7, RZ, R3, R2 ;  /* 0x00000003ff071219 */ /* 0x000fe20000011602 */
[----:B------:R-:W-:Y:S01]  /*c280*/  VIADD R3, R9, 0x6f ;  /* 0x0000006f09037836 */ /* 0x000fe20000000000 */
[----:B------:R-:W-:-:S03]  /*c290*/  MOV R2, 0x400 ;  /* 0x0000040000027802 */ /* 0x000fc60000000f00 */
[----:B------:R4:W-:Y:S01]  /*c2a0*/  STL [R1], R7 ;  /* 0x0000000701007387 */ /* 0x0009e20000100800 */
[----:B---3--:R-:W-:Y:S01]  /*c2b0*/  LEA R8, R5, R2, 0x18 ;  /* 0x0000000205087211 */ /* 0x008fe200078ec0ff */
[----:B------:R-:W-:Y:S02]  /*c2c0*/  IMAD.MOV.U32 R2, RZ, RZ, RZ ;  /* 0x000000ffff027224 */ /* 0x000fe400078e00ff */
[----:B------:R4:W-:Y:S01]  /*c2d0*/  STL [R1+0x20], R9 ;  /* 0x0000200901007387 */ /* 0x0009e20000100800 */
[----:B------:R-:W-:Y:S01]  /*c2e0*/  IADD3 R4, R8, 0x21400, RZ ;  /* 0x0002140008047810 */ /* 0x000fe20007ffe0ff */
[----:B------:R-:W-:Y:S02]  /*c2f0*/  IMAD.HI R2, R3, -0x6db6db6d, R2 ;  /* 0x9249249303027827 */ /* 0x000fe400078e0202 */
[----:B------:R4:W-:Y:S01]  /*c300*/  STL [R1+0x8], R8 ;  /* 0x0000080801007387 */ /* 0x0009e20000100800 */
[----:B------:R-:W-:Y:S01]  /*c310*/  LOP3.LUT P0, RZ, R4, 0x3ff, RZ, 0xc0, !PT ;  /* 0x000003ff04ff7812 */ /* 0x000fe2000780c0ff */
[----:B------:R-:W-:-:S04]  /*c320*/  IMAD.MOV R3, RZ, RZ, -R7 ;  /* 0x000000ffff037224 */ /* 0x000fc800078e0a07 */
[----:B------:R-:W-:Y:S01]  /*c330*/  IMAD R4, R0, R3, R6 ;  /* 0x0000000300047224 */ /* 0x000fe200078e0206 */
[----:B------:R-:W-:-:S04]  /*c340*/  SHF.R.U32.HI R3, RZ, 0x1f, R2 ;  /* 0x0000001fff037819 */ /* 0x000fc80000011602 */
[----:B------:R-:W-:Y:S01]  /*c350*/  LEA.HI.SX32 R0, R2, R3, 0x1a ;  /* 0x0000000302007211 */ /* 0x000fe200078fd2ff */
[----:B------:R4:W-:Y:S04]  /*c360*/  STL [R1+0x4], R4 ;  /* 0x0000040401007387 */ /* 0x0009e80000100800 */
[----:B------:R4:W-:Y:S01]  /*c370*/  STL [R1+0x14], R0 ;  /* 0x0000140001007387 */ /* 0x0009e20000100800 */
[----:B------:R-:W-:Y:S05]  /*c380*/  @!P0 BRA `(.L_x_157) ;  /* 0x0000000000408947 */ /* 0x000fea0003800000 */
[----:B------:R-:W-:Y:S01]  /*c390*/  MOV R2, 0x0 ;  /* 0x0000000000027802 */ /* 0x000fe20000000f00 */
[----:B------:R-:W-:Y:S01]  /*c3a0*/  ULDC.64 UR6, c[0x4][0xa8] ;  /* 0x01002a0000067ab9 */ /* 0x000fe20000000a00 */
[----:B------:R-:W-:Y:S01]  /*c3b0*/  ULDC.64 UR8, c[0x4][0xb0] ;  /* 0x01002c0000087ab9 */ /* 0x000fe20000000a00 */
[----:B------:R-:W-:Y:S01]  /*c3c0*/  ULDC.64 UR4, c[0x4][0x8] ;  /* 0x0100020000047ab9 */ /* 0x000fe20000000a00 */
[----:B----4-:R-:W-:Y:S01]  /*c3d0*/  IMAD.U32 R4, RZ, RZ, UR6 ;  /* 0x00000006ff047e24 */ /* 0x010fe2000f8e00ff */
[----:B------:R-:W-:Y:S01]  /*c3e0*/  MOV R6, UR8 ;  /* 0x0000000800067c02 */ /* 0x000fe20008000f00 */
[----:B------:R-:W1:Y:S01]  /*c3f0*/  LDC.64 R2, c[0x4][R2] ;  /* 0x0100000002027b82 */ /* 0x000e620000000a00 */
[----:B------:R-:W-:Y:S01]  /*c400*/  IMAD.U32 R5, RZ, RZ, UR7 ;  /* 0x00000007ff057e24 */ /* 0x000fe2000f8e00ff */
[----:B------:R-:W-:Y:S01]  /*c410*/  MOV R8, 0x70 ;  /* 0x0000007000087802 */ /* 0x000fe20000000f00 */
[----:B------:R-:W-:Y:S02]  /*c420*/  IMAD.U32 R7, RZ, RZ, UR9 ;  /* 0x00000009ff077e24 */ /* 0x000fe4000f8e00ff */
[----:B------:R-:W-:-:S02]  /*c430*/  IMAD.U32 R10, RZ, RZ, UR4 ;  /* 0x00000004ff0a7e24 */ /* 0x000fc4000f8e00ff */
[----:B------:R-:W-:Y:S02]  /*c440*/  IMAD.U32 R11, RZ, RZ, UR5 ;  /* 0x00000005ff0b7e24 */ /* 0x000fe4000f8e00ff */
[----:B------:R-:W-:Y:S02]  /*c450*/  IMAD.MOV.U32 R12, RZ, RZ, 0x1 ;  /* 0x00000001ff0c7424 */ /* 0x000fe400078e00ff */
[----:B------:R-:W-:-:S07]  /*c460*/  IMAD.MOV.U32 R13, RZ, RZ, RZ ;  /* 0x000000ffff0d7224 */ /* 0x000fce00078e00ff */
[----:B------:R-:W-:-:S07]  /*c470*/  LEPC R20, `(.L_x_157) ;  /* 0x000000001014794e */ /* 0x000fce0000000000 */
[----:B-1----:R-:W-:Y:S05]  /*c480*/  CALL.ABS.NOINC R2 ;  /* 0x0000000002007343 */ /* 0x002fea0003c00000 */
.L_x_157:
[----:B------:R-:W4:Y:S02]  /*c490*/  LDL R2, [R1+0x8] ;  /* 0x0000080001027983 */ /* 0x000f240000100800 */
[----:B----4-:R-:W-:-:S05]  /*c4a0*/  VIADD R0, R2, 0x400 ;  /* 0x0000040002007836 */ /* 0x010fca0000000000 */
[----:B------:R-:W-:-:S13]  /*c4b0*/  LOP3.LUT P0, RZ, R0, 0x3ff, RZ, 0xc0, !PT ;  /* 0x000003ff00ff7812 */ /* 0x000fda000780c0ff */
[----:B------:R-:W-:Y:S05]  /*c4c0*/  @!P0 BRA `(.L_x_158) ;  /* 0x0000000000808947 */ /* 0x000fea0003800000 */
[----:B------:R-:W-:Y:S01]  /*c4d0*/  MOV R0, 0x0 ;  /* 0x0000000000007802 */ /* 0x000fe20000000f00 */
[----:B------:R-:W-:Y:S01]  /*c4e0*/  ULDC.64 UR6, c[0x4][0xa8] ;  /* 0x01002a0000067ab9 */ /* 0x000fe20000000a00 */
[----:B------:R-:W-:Y:S01]  /*c4f0*/  ULDC.64 UR8, c[0x4][0xb0] ;  /* 0x01002c0000087ab9 */ /* 0x000fe20000000a00 */
[----:B------:R-:W-:Y:S01]  /*c500*/  ULDC.64 UR4, c[0x4][0x10] ;  /* 0x0100040000047ab9 */ /* 0x000fe20000000a00 */
[----:B------:R1:W2:Y:S01]  /*c510*/  LDC.64 R2, c[0x4][R0] ;  /* 0x0100000000027b82 */ /* 0x0002a20000000a00 */
[----:B------:R-:W-:Y:S01]  /*c520*/  MOV R4, UR6 ;  /* 0x0000000600047c02 */ /* 0x000fe20008000f00 */
[----:B------:R-:W-:Y:S01]  /*c530*/  IMAD.U32 R5, RZ, RZ, UR7 ;  /* 0x00000007ff057e24 */ /* 0x000fe2000f8e00ff */
[----:B------:R-:W-:Y:S01]  /*c540*/  MOV R10, UR4 ;  /* 0x00000004000a7c02 */ /* 0x000fe20008000f00 */
[----:B------:R-:W-:Y:S01]  /*c550*/  IMAD.U32 R6, RZ, RZ, UR8 ;  /* 0x00000008ff067e24 */ /* 0x000fe2000f8e00ff */
[----:B------:R-:W-:Y:S01]  /*c560*/  MOV R13, RZ ;  /* 0x000000ff000d7202 */ /* 0x000fe20000000f00 */
[----:B------:R-:W-:-:S02]  /*c570*/  IMAD.U32 R7, RZ, RZ, UR9 ;  /* 0x00000009ff077e24 */ /* 0x000fc4000f8e00ff */
[----:B------:R-:W-:Y:S02]  /*c580*/  IMAD.U32 R11, RZ, RZ, UR5 ;  /* 0x00000005ff0b7e24 */ /* 0x000fe4000f8e00ff */
[----:B------:R-:W-:Y:S02]  /*c590*/  IMAD.MOV.U32 R8, RZ, RZ, 0x70 ;  /* 0x00000070ff087424 */ /* 0x000fe400078e00ff */
[----:B-1----:R-:W-:-:S07]  /*c5a0*/  IMAD.MOV.U32 R12, RZ, RZ, 0x1 ;  /* 0x00000001ff0c7424 */ /* 0x002fce00078e00ff */
[----:B------:R-:W-:-:S07]  /*c5b0*/  LEPC R20, `(.L_x_159) ;  /* 0x000000001014794e */ /* 0x000fce0000000000 */
[----:B--2---:R-:W-:Y:S05]  /*c5c0*/  CALL.ABS.NOINC R2 ;  /* 0x0000000002007343 */ /* 0x004fea0003c00000 */
.L_x_159:
        /* <DEDUP_REMOVED lines=16> */
.L_x_158:
[----:B------:R-:W2:Y:S01]  /*c6d0*/  LDL R8, [R1+0x4] ;  /* 0x0000040001087983 */ /* 0x000ea20000100800 */
[----:B------:R-:W1:Y:S01]  /*c6e0*/  LDC R0, c[0x0][0x428] ;  /* 0x00010a00ff007b82 */ /* 0x000e620000000800 */
[----:B------:R-:W-:Y:S02]  /*c6f0*/  ULDC.64 UR4, c[0x0][0x9f8] ;  /* 0x00027e0000047ab9 */ /* 0x000fe40000000a00 */
[----:B------:R-:W3:Y:S04]  /*c700*/  LDL R6, [R1] ;  /* 0x0000000001067983 */ /* 0x000ee80000100800 */
[----:B------:R-:W4:Y:S01]  /*c710*/  LDL R7, [R1+0x28] ;  /* 0x0000280001077983 */ /* 0x000f220000100800 */
[----:B-1----:R-:W-:-:S03]  /*c720*/  ISETP.NE.AND P1, PT, R0, 0x1, PT ;  /* 0x000000010000780c */ /* 0x002fc60003f25270 */
[----:B------:R-:W4:Y:S01]  /*c730*/  LDL.LU R5, [R1+0x10] ;  /* 0x0000100001057983 */ /* 0x000f220000300800 */
[----:B------:R-:W-:Y:S01]  /*c740*/  ISETP.NE.U32.AND P0, PT, RZ, UR4, PT ;  /* 0x00000004ff007c0c */ /* 0x000fe2000bf05070 */
[----:B------:R-:W-:Y:S01]  /*c750*/  ULDC.64 UR6, c[0x0][0x208] ;  /* 0x0000820000067ab9 */ /* 0x000fe20000000a00 */
[----:B------:R-:W-:Y:S01]  /*c760*/  ULDC UR4, c[0x0][0xda8] ;  /* 0x00036a0000047ab9 */ /* 0x000fe20000000800 */
[----:B------:R-:W4:Y:S01]  /*c770*/  LDL R4, [R1+0x18] ;  /* 0x0000180001047983 */ /* 0x000f220000100800 */
[----:B------:R-:W-:-:S05]  /*c780*/  ISETP.NE.AND.EX P0, PT, RZ, UR5, PT, P0 ;  /* 0x00000005ff007c0c */ /* 0x000fca000bf05300 */
[----:B------:R-:W2:Y:S08]  /*c790*/  @P1 LDC R2, c[0x0][0x42c] ;  /* 0x00010b00ff021b82 */ /* 0x000eb00000000800 */
[----:B------:R-:W1:Y:S01]  /*c7a0*/  @P1 LDC R3, c[0x0][0x430] ;  /* 0x00010c00ff031b82 */ /* 0x000e620000000800 */
[----:B--2---:R-:W-:-:S04]  /*c7b0*/  @P1 IMAD.HI.U32 R2, R8, R2, RZ ;  /* 0x0000000208021227 */ /* 0x004fc800078e00ff */
[----:B------:R-:W-:Y:S01]  /*c7c0*/  IMAD.MOV.U32 R0, RZ, RZ, R8 ;  /* 0x000000ffff007224 */ /* 0x000fe200078e0008 */
[----:B-1----:R-:W-:Y:S02]  /*c7d0*/  @P1 SHF.R.U32.HI R0, RZ, R3, R2 ;  /* 0x00000003ff001219 */ /* 0x002fe40000011602 */
[----:B------:R-:W3:Y:S02]  /*c7e0*/  @P0 LDC.64 R2, c[0x0][0x9f8] ;  /* 0x00027e00ff020b82 */ /* 0x000ee40000000a00 */
[----:B---3--:R-:W-:-:S05]  /*c7f0*/  @P0 IMAD.WIDE R2, R6, 0x4, R2 ;  /* 0x0000000406020825 */ /* 0x008fca00078e0202 */
[----:B------:R1:W5:Y:S01]  /*c800*/  @P0 LDG.E R6, desc[UR6][R2.64] ;  /* 0x0000000602060981 */ /* 0x000362000c1e1900 */
[----:B----4-:R-:W-:Y:S01]  /*c810*/  ISETP.NE.AND P1, PT, R7, RZ, PT ;  /* 0x000000ff0700720c */ /* 0x010fe20003f25270 */
[----:B------:R-:W-:Y:S01]  /*c820*/  IMAD.MOV R7, RZ, RZ, -R5 ;  /* 0x000000ffff077224 */ /* 0x000fe200078e0a05 */
[----:B------:R-:W2:Y:S02]  /*c830*/  S2R R21, SR_CgaCtaId ;  /* 0x0000000000157919 */ /* 0x000ea40000008800 */
[----:B------:R-:W-:Y:S01]  /*c840*/  PLOP3.LUT P2, PT, P1, PT, PT, 0x8, 0x0 ;  /* 0x000000000000781c */ /* 0x000fe20000f4e170 */
[----:B------:R-:W-:-:S05]  /*c850*/  IMAD R7, R7, UR4, R4 ;  /* 0x0000000407077c24 */ /* 0x000fca000f8e0204 */
[----:B------:R-:W-:-:S03]  /*c860*/  SHF.L.U32 R7, R7, 0x7, RZ ;  /* 0x0000000707077819 */ /* 0x000fc600000006ff */
[----:B------:R-:W-:-:S05]  /*c870*/  VOTEU.ALL UP1, P1 ;  /* 0x00000000003f7886 */ /* 0x000fca0000820000 */
[----:B------:R-:W-:-:S04]  /*c880*/  @!UP1 UIADD3 UR8, UP0, UR36, 0x270, URZ ;  /* 0x0000027024089890 */ /* 0x000fc8000ff1e03f */
[----:B------:R-:W-:-:S03]  /*c890*/  @!UP1 UIADD3.X UR9, URZ, UR37, URZ, UP0, !UPT ;  /* 0x000000253f099290 */ /* 0x000fc600087fe43f */
[----:B-1----:R-:W-:-:S09]  /*c8a0*/  VOTEU.ALL UP0, P1 ;  /* 0x00000000003f7886 */ /* 0x002fd20000800000 */
.L_x_160:
[----:B------:R-:W3:Y:S04]  /*c8b0*/  LDL R3, [R1] ;  /* 0x0000000001037983 */ /* 0x000ee80000100800 */
[----:B------:R-:W4:Y:S01]  /*c8c0*/  LDL R2, [R1+0x4] ;  /* 0x0000040001027983 */ /* 0x000f220000100800 */
[----:B------:R-:W-:Y:S01]  /*c8d0*/  UMOV UR4, URZ ;  /* 0x0000003f00047c82 */ /* 0x000fe20008000000 */
[----:B------:R-:W-:Y:S02]  /*c8e0*/  PLOP3.LUT P0, PT, P0, P2, PT, 0xa2, 0x0 ;  /* 0x000000000000781c */ /* 0x000fe40000705472 */
[----:B---3--:R-:W-:-:S08]  /*c8f0*/  @P2 R2UR P0, UR7, R3 ;  /* 0x00000000030722ca */ /* 0x008fd00000000000 */
[----:B------:R-:W-:Y:S02]  /*c900*/  PLOP3.LUT P0, PT, P0, P2, PT, 0xa2, 0x0 ;  /* 0x000000000000781c */ /* 0x000fe40000705472 */
[----:B----4-:R-:W-:-:S08]  /*c910*/  @P2 R2UR.OR P0, UR6, R2 ;  /* 0x00000000020622ca */ /* 0x010fd00000100000 */
        /* <DEDUP_REMOVED lines=8> */
.L_x_161:
[----:B------:R-:W3:Y:S04]  /*c9a0*/  LDL R3, [R1] ;  /* 0x0000000001037983 */ /* 0x000ee80000100800 */
[----:B------:R-:W4:Y:S01]  /*c9b0*/  LDL R2, [R1+0x4] ;  /* 0x0000040001027983 */ /* 0x000f220000100800 */
        /* <DEDUP_REMOVED lines=12> */
.L_x_162:
        /* <DEDUP_REMOVED lines=11> */
[----:B------:R-:W1:Y:S01]  /*cb30*/  LDC.64 R2, c[0x0][0x3f8] ;  /* 0x0000fe00ff027b82 */ /* 0x000e620000000a00 */
[----:B--2---:R-:W-:Y:S01]  /*cb40*/  LOP3.LUT R21, R21, 0x1, RZ, 0xc0, !PT ;  /* 0x0000000115157812 */ /* 0x004fe200078ec0ff */
[----:B------:R-:W-:-:S04]  /*cb50*/  UMOV UR4, 0xffffffff ;  /* 0xffffffff00047882 */ /* 0x000fc80000000000 */
[C---:B------:R-:W-:Y:S02]  /*cb60*/  IMAD R20, R21.reuse, 0x38, RZ ;  /* 0x0000003815147824 */ /* 0x040fe400078e02ff */
[----:B------:R-:W-:Y:S01]  /*cb70*/  IMAD R21, R21, 0xe00, RZ ;  /* 0x00000e0015157824 */ /* 0x000fe200078e02ff */
[----:B-1----:R-:W-:-:S04]  /*cb80*/  ISETP.NE.U32.AND P0, PT, R2, RZ, PT ;  /* 0x000000ff0200720c */ /* 0x002fc80003f05070 */
[----:B------:R-:W-:-:S04]  /*cb90*/  ISETP.NE.AND.EX P0, PT, R3, RZ, PT, P0 ;  /* 0x000000ff0300720c */ /* 0x000fc80003f05300 */
[----:B-----5:R-:W-:Y:S01]  /*cba0*/  SEL R5, R6, RZ, !P0 ;  /* 0x000000ff06057207 */ /* 0x020fe20004000000 */
[----:B------:R-:W-:Y:S08]  /*cbb0*/  BRA.DIV UR4, `(.L_x_163) ;  /* 0x0000002a04c07947 */ /* 0x000ff0000b800000 */
.L_x_224:
[----:B------:R-:W2:Y:S01]  /*cbc0*/  LDL R8, [R1+0x14] ;  /* 0x0000140001087983 */ /* 0x000ea20000100800 */
[----:B------:R-:W-:Y:S01]  /*cbd0*/  UMOV UR4, 0xffffffff ;  /* 0xffffffff00047882 */ /* 0x000fe20000000000 */
[--C-:B------:R-:W-:Y:S01]  /*cbe0*/  SHF.R.S32.HI R12, RZ, 0x1f, R6.reuse ;  /* 0x0000001fff0c7819 */ /* 0x100fe20000011406 */
[----:B------:R-:W-:Y:S02]  /*cbf0*/  IMAD.MOV.U32 R4, RZ, RZ, R6 ;  /* 0x000000ffff047224 */ /* 0x000fe400078e0006 */
[----:B--2---:R-:W-:Y:S01]  /*cc00*/  VIADD R8, R8, 0xffffffff ;  /* 0xffffffff08087836 */ /* 0x004fe20000000000 */
[----:B------:R-:W-:Y:S06]  /*cc10*/  BRA.DIV UR4, `(.L_x_164) ;  /* 0x0000002a04dc7947 */ /* 0x000fec000b800000 */
[----:B------:R-:W-:-:S13]  /*cc20*/  ELECT P6, URZ, PT ;  /* 0x00000000003f782f */ /* 0x000fda00038c0000 */
.L_x_227:
[----:B------:R-:W-:Y:S05]  /*cc30*/  @!P6 BRA `(.L_x_165) ;  /* 0x000000040028e947 */ /* 0x000fea0003800000 */
        /* <DEDUP_REMOVED lines=9> */
[----:B------:R-:W-:-:S04]  /*ccd0*/  @P1 SHF.R.U32.HI R5, RZ, R11, R10 ;  /* 0x0000000bff051219 */ /* 0x000fc8000001160a */
[--C-:B------:R-:W-:Y:S01]  /*cce0*/  SHF.R.S32.HI R11, RZ, 0x1f, R5.reuse ;  /* 0x0000001fff0b7819 */ /* 0x100fe20000011405 */
[--C-:B------:R-:W-:Y:S02]  /*ccf0*/  IMAD.MOV R18, RZ, RZ, -R5.reuse ;  /* 0x000000ffff127224 */ /* 0x100fe400078e0a05 */
[----:B------:R-:W-:Y:S02]  /*cd00*/  IMAD.MOV.U32 R10, RZ, RZ, R5 ;  /* 0x000000ffff0a7224 */ /* 0x000fe400078e0005 */
[----:B------:R-:W-:Y:S02]  /*cd10*/  IMAD R18, R9, R18, R8 ;  /* 0x0000001209127224 */ /* 0x000fe400078e0208 */
[----:B------:R-:W-:Y:S02]  /*cd20*/  IMAD R9, R12, UR4, RZ ;  /* 0x000000040c097c24 */ /* 0x000fe4000f8e02ff */
[----:B------:R-:W-:-:S04]  /*cd30*/  IMAD.WIDE.U32 R10, R6, UR4, R10 ;  /* 0x00000004060a7c25 */ /* 0x000fc8000f8e000a */
[----:B------:R-:W-:Y:S01]  /*cd40*/  IMAD R5, R6, UR5, R9 ;  /* 0x0000000506057c24 */ /* 0x000fe2000f8e0209 */
[----:B------:R-:W-:-:S03]  /*cd50*/  LEA R14, P1, R10, R2, 0x2 ;  /* 0x000000020a0e7211 */ /* 0x000fc600078210ff */
[----:B------:R-:W-:-:S05]  /*cd60*/  IMAD.IADD R5, R11, 0x1, R5 ;  /* 0x000000010b057824 */ /* 0x000fca00078e0205 */
[----:B------:R-:W-:-:S05]  /*cd70*/  LEA.HI.X R15, R10, R3, R5, 0x2, P1 ;  /* 0x000000030a0f7211 */ /* 0x000fca00008f1405 */
[----:B------:R1:W5:Y:S02]  /*cd80*/  LDG.E R6, desc[UR6][R14.64] ;  /* 0x000000060e067981 */ /* 0x000364000c1e1900 */
.L_x_166:
[----:B------:R-:W2:Y:S01]  /*cd90*/  S2R R9, SR_CgaCtaId ;  /* 0x0000000000097919 */ /* 0x000ea20000008800 */
[----:B------:R-:W-:-:S04]  /*cda0*/  MOV R5, 0x400 ;  /* 0x0000040000057802 */ /* 0x000fc80000000f00 */
[----:B--2---:R-:W-:Y:S02]  /*cdb0*/  LEA R5, R9, R5, 0x18 ;  /* 0x0000000509057211 */ /* 0x004fe400078ec0ff */
[----:B------:R-:W-:Y:S02]  /*cdc0*/  SHF.L.U32 R9, R17, 0x1f, RZ ;  /* 0x0000001f11097819 */ /* 0x000fe400000006ff */
[----:B------:R-:W-:-:S04]  /*cdd0*/  LEA R5, R16, R5, 0x3 ;  /* 0x0000000510057211 */ /* 0x000fc800078e18ff */
[----:B------:R-:W2:Y:S02]  /*cde0*/  SYNCS.PHASECHK.TRANS64.TRYWAIT P1, [R5+URZ+0x36840], R9 ;  /* 0x03684009050075a7 */ /* 0x000ea4000802017f */
[----:B--2---:R-:W-:Y:S05]  /*cdf0*/  @!P1 BRA `(.L_x_167) ;  /* 0x0000002800849947 */ /* 0x004fea0003800000 */
.L_x_228:
[----:B------:R-:W3:Y:S01]  /*ce00*/  LDL R10, [R1+0xc] ;  /* 0x00000c00010a7983 */ /* 0x000ee20000100800 */
[----:B------:R-:W4:Y:S02]  /*ce10*/  S2R R11, SR_TID.X ;  /* 0x00000000000b7919 */ /* 0x000f240000002100 */
[----:B----4-:R-:W-:-:S13]  /*ce20*/  LOP3.LUT P1, RZ, R11, 0x7f, RZ, 0xc0, !PT ;  /* 0x0000007f0bff7812 */ /* 0x010fda000782c0ff */
[----:B--2---:R-:W-:-:S04]  /*ce30*/  @!P1 IMAD.MOV.U32 R9, RZ, RZ, 0xa800 ;  /* 0x0000a800ff099424 */ /* 0x004fc800078e00ff */
[----:B------:R3:W-:Y:S02]  /*ce40*/  @!P1 SYNCS.ARRIVE.TRANS64 RZ, [R5+URZ+0x36830], R9 ;  /* 0x0368300905ff99a7 */ /* 0x0007e4000800003f */
[----:B---3--:R-:W-:-:S04]  /*ce50*/  PRMT R9, R10, 0x9910, RZ ;  /* 0x000099100a097816 */ /* 0x008fc800000000ff */
[----:B------:R-:W-:-:S13]  /*ce60*/  ISETP.NE.AND P1, PT, R9, 0x2, PT ;  /* 0x000000020900780c */ /* 0x000fda0003f25270 */
[----:B------:R-:W-:Y:S05]  /*ce70*/  @P1 BRA `(.L_x_168) ;  /* 0x0000000000041947 */ /* 0x000fea0003800000 */
[----:B------:R-:W-:Y:S01]  /*ce80*/  BPT.TRAP 0x1 ;  /* 0x000000040000795c */ /* 0x000fe20000300000 */
.L_x_168:
[----:B------:R-:W-:-:S13]  /*ce90*/  ISETP.NE.AND P1, PT, R19, RZ, PT ;  /* 0x000000ff1300720c */ /* 0x000fda0003f25270 */
[----:B------:R-:W-:Y:S05]  /*cea0*/  @P1 BRA `(.L_x_169) ;  /* 0x0000000000041947 */ /* 0x000fea0003800000 */
[----:B------:R-:W-:Y:S01]  /*ceb0*/  BPT.TRAP 0x1 ;  /* 0x000000040000795c */ /* 0x000fe20000300000 */
.L_x_169:
[----:B------:R-:W2:Y:S01]  /*cec0*/  S2R R10, SR_CgaCtaId ;  /* 0x00000000000a7919 */ /* 0x000ea20000008800 */
[----:B------:R-:W-:Y:S01]  /*ced0*/  MOV R9, 0x400 ;  /* 0x0000040000097802 */ /* 0x000fe20000000f00 */
[----:B------:R-:W-:Y:S01]  /*cee0*/  UIADD3 UR4, UP0, UR36, 0x370, URZ ;  /* 0x0000037024047890 */ /* 0x000fe2000ff1e03f */
[----:B------:R-:W-:Y:S01]  /*cef0*/  R2UR UR9, R5 ;  /* 0x00000000050972ca */ /* 0x000fe200000e0000 */
[----:B------:R-:W-:Y:S01]  /*cf00*/  IMAD R5, R16, 0x5400, R21 ;  /* 0x0000540010057824 */ /* 0x000fe200078e0215 */
[----:B------:R-:W-:Y:S01]  /*cf10*/  R2UR UR11, R18 ;  /* 0x00000000120b72ca */ /* 0x000fe200000e0000 */
[----:B------:R-:W-:Y:S01]  /*cf20*/  UMOV UR10, URZ ;  /* 0x0000003f000a7c82 */ /* 0x000fe20008000000 */
[----:B------:R-:W-:Y:S01]  /*cf30*/  R2UR UR5, R20 ;  /* 0x00000000140572ca */ /* 0x000fe200000e0000 */
[----:B------:R-:W-:Y:S01]  /*cf40*/  UMOV UR18, 0x30000 ;  /* 0x0003000000127882 */ /* 0x000fe20000000000 */
[----:B------:R-:W-:Y:S01]  /*cf50*/  R2UR UR12, R0 ;  /* 0x00000000000c72ca */ /* 0x000fe200000e0000 */
[----:B------:R-:W-:Y:S01]  /*cf60*/  UMOV UR6, 0x0 ;  /* 0x0000000000067882 */ /* 0x000fe20000000000 */
[----:B-----5:R-:W-:Y:S01]  /*cf70*/  R2UR UR13, R6 ;  /* 0x00000000060d72ca */ /* 0x020fe200000e0000 */
[----:B------:R-:W-:Y:S01]  /*cf80*/  UMOV UR7, 0x14f00000 ;  /* 0x14f0000000077882 */ /* 0x000fe20000000000 */
[----:B------:R-:W-:-:S03]  /*cf90*/  UMOV UR16, 0x40 ;  /* 0x0000004000107882 */ /* 0x000fc60000000000 */
[----:B------:R-:W-:-:S04]  /*cfa0*/  UIADD3 UR9, UR9, 0x36830, URZ ;  /* 0x0003683009097890 */ /* 0x000fc8000fffe03f */
[----:B------:R-:W-:Y:S02]  /*cfb0*/  UIMAD UR11, UR11, 0x70, UR5 ;  /* 0x000000700b0b78a4 */ /* 0x000fe4000f8e0205 */
[----:B------:R-:W-:Y:S01]  /*cfc0*/  UIADD3.X UR5, URZ, UR37, URZ, UP0, !UPT ;  /* 0x000000253f057290 */ /* 0x000fe200087fe43f */
[----:B--2---:R-:W-:-:S05]  /*cfd0*/  LEA R9, R10, R9, 0x18 ;  /* 0x000000090a097211 */ /* 0x004fca00078ec0ff */
[----:B------:R-:W-:-:S05]  /*cfe0*/  IMAD R5, R5, 0x2, R9 ;  /* 0x0000000205057824 */ /* 0x000fca00078e0209 */
[----:B------:R-:W-:Y:S01]  /*cff0*/  R2UR UR8, R5 ;  /* 0x00000000050872ca */ /* 0x000fe200000e0000 */
[----:B------:R-:W-:-:S12]  /*d000*/  IMAD.MOV.U32 R5, RZ, RZ, R6 ;  /* 0x000000ffff057224 */ /* 0x000fd800078e0006 */
[----:B------:R-:W-:Y:S02]  /*d010*/  UIADD3 UR14, UR8, 0x21400, URZ ;  /* 0x00021400080e7890 */ /* 0x000fe4000fffe03f */
[----:B------:R-:W-:Y:S02]  /*d020*/  UIADD3 UR15, UR8, 0x24c00, URZ ;  /* 0x00024c00080f7890 */ /* 0x000fe4000fffe03f */
[----:B------:R-:W-:-:S03]  /*d030*/  UIADD3 UR17, UR8, 0x28400, URZ ;  /* 0x0002840008117890 */ /* 0x000fc6000fffe03f */
[----:B------:R-:W-:Y:S01]  /*d040*/  UMOV UR8, UR14 ;  /* 0x0000000e00087c82 */ /* 0x000fe20008000000 */
[----:B------:R-:W-:Y:S01]  /*d050*/  UMOV UR14, 0x80 ;  /* 0x00000080000e7882 */ /* 0x000fe20000000000 */
[----:B------:R2:W-:Y:S02]  /*d060*/  UTMALDG.4D.MULTICAST [UR8], [UR4], UR18, desc[UR6] ;  /* 0x00000608040073b4 */ /* 0x0005e40008019812 */
[----:B--2---:R-:W-:Y:S01]  /*d070*/  UMOV UR8, UR15 ;  /* 0x0000000f00087c82 */ /* 0x004fe20008000000 */
[----:B------:R-:W-:Y:S02]  /*d080*/  UMOV UR10, UR16 ;  /* 0x00000010000a7c82 */ /* 0x000fe40008000000 */
[----:B------:R2:W-:Y:S02]  /*d090*/  UTMALDG.4D.MULTICAST [UR8], [UR4], UR18, desc[UR6] ;  /* 0x00000608040073b4 */ /* 0x0005e40008019812 */
[----:B--2---:R-:W-:Y:S01]  /*d0a0*/  UMOV UR8, UR17 ;  /* 0x0000001100087c82 */ /* 0x004fe20008000000 */
[----:B------:R-:W-:-:S02]  /*d0b0*/  UMOV UR10, UR14 ;  /* 0x0000000e000a7c82 */ /* 0x000fc40008000000 */
[----:B------:R2:W-:Y:S02]  /*d0c0*/  UTMALDG.4D.MULTICAST [UR8], [UR4], UR18, desc[UR6] ;  /* 0x00000608040073b4 */ /* 0x0005e40008019812 */
[----:B--2---:R-:W-:Y:S01]  /*d0d0*/  NOP ;  /* 0x0000000000007918 */ /* 0x004fe20000000000 */
.L_x_165:
[----:B-1----:R-:W2:Y:S04]  /*d0e0*/  LDL.LU R15, [R1] ;  /* 0x00000000010f7983 */ /* 0x002ea80000300800 */
[----:B------:R-:W3:Y:S04]  /*d0f0*/  LDL.LU R14, [R1+0x4] ;  /* 0x00000400010e7983 */ /* 0x000ee80000300800 */
[----:B------:R-:W4:Y:S01]  /*d100*/  LDL R13, [R1+0x24] ;  /* 0x00002400010d7983 */ /* 0x000f220000100800 */
[----:B------:R-:W-:-:S03]  /*d110*/  MOV R10, 0x400 ;  /* 0x00000400000a7802 */ /* 0x000fc60000000f00 */
[----:B------:R-:W5:Y:S01]  /*d120*/  LDL.LU R9, [R1+0x20] ;  /* 0x0000200001097983 */ /* 0x000f620000300800 */
[----:B------:R-:W1:Y:S01]  /*d130*/  S2R R11, SR_CgaCtaId ;  /* 0x00000000000b7919 */ /* 0x000e620000008800 */
[----:B------:R-:W-:Y:S05]  /*d140*/  WARPSYNC.ALL ;  /* 0x0000000000007948 */ /* 0x000fea0003800000 */
[----:B------:R-:W-:-:S13]  /*d150*/  ELECT P1, URZ, PT ;  /* 0x00000000003f782f */ /* 0x000fda0003820000 */
[----:B------:R-:W-:Y:S01]  /*d160*/  @P1 R2UR UR11, R7 ;  /* 0x00000000070b12ca */ /* 0x000fe200000e0000 */
[----:B------:R-:W-:-:S04]  /*d170*/  UIADD3 UR4, UP0, UR36, 0x270, URZ ;  /* 0x0000027024047890 */ /* 0x000fc8000ff1e03f */
        /* <DEDUP_REMOVED lines=21> */
[C---:B---3--:R-:W-:Y:S02]  /*d2d0*/  @P1 R2UR UR12, R14.reuse ;  /* 0x000000000e0c12ca */ /* 0x048fe400000e0000 */
[----:B------:R-:W-:Y:S02]  /*d2e0*/  @P1 R2UR UR21, R15 ;  /* 0x000000000f1512ca */ /* 0x000fe400000e0000 */
[----:B------:R-:W-:Y:S02]  /*d2f0*/  @P1 R2UR UR20, R14 ;  /* 0x000000000e1412ca */ /* 0x000fe400000e0000 */
[----:B----4-:R-:W-:-:S07]  /*d300*/  LOP3.LUT R6, R13, 0x1, RZ, 0xc, !PT ;  /* 0x000000010d067812 */ /* 0x010fce00078e0cff */
[----:B------:R1:W-:Y:S01]  /*d310*/  UTMALDG.4D [UR8], [UR4], desc[UR6] ;  /* 0x00000608040075b4 */ /* 0x0003e20008019000 */
[----:B------:R-:W-:-:S03]  /*d320*/  SHF.L.U32 R6, R6, 0x1f, RZ ;  /* 0x0000001f06067819 */ /* 0x000fc600000006ff */
        /* <DEDUP_REMOVED lines=8> */
[----:B-----5:R-:W-:Y:S01]  /*d3b0*/  ISETP.GE.AND P2, PT, R9, 0x71, PT ;  /* 0x000000710900780c */ /* 0x020fe20003f46270 */
[----:B-12---:R-:W-:-:S12]  /*d3c0*/  @!P1 BRA `(.L_x_171) ;  /* 0x0000002400249947 */ /* 0x006fd80003800000 */
.L_x_229:
[----:B------:R-:W-:Y:S05]  /*d3d0*/  BSYNC B0 ;  /* 0x0000000000007941 */ /* 0x000fea0003800000 */
.L_x_170:
[----:B------:R-:W-:Y:S05]  /*d3e0*/  @!P2 BRA `(.L_x_172) ;  /* 0x000000180050a947 */ /* 0x000fea0003800000 */
[----:B-1----:R-:W2:Y:S01]  /*d3f0*/  LDL R7, [R1+0x14] ;  /* 0x0000140001077983 */ /* 0x002ea20000100800 */
[----:B------:R-:W-:Y:S02]  /*d400*/  IMAD.MOV.U32 R6, RZ, RZ, 0x1 ;  /* 0x00000001ff067424 */ /* 0x000fe400078e00ff */
        /* <DEDUP_REMOVED lines=17> */
[----:B------:R-:W-:Y:S01]  /*d520*/  IMAD.MOV.U32 R7, RZ, RZ, R6 ;  /* 0x000000ffff077224 */ /* 0x000fe200078e0006 */
[----:B------:R-:W-:Y:S01]  /*d530*/  ULDC.64 UR4, c[0x0][0x408] ;  /* 0x0001020000047ab9 */ /* 0x000fe20000000a00 */
[----:B------:R-:W-:Y:S01]  /*d540*/  ULDC.64 UR6, c[0x0][0x208] ;  /* 0x0000820000067ab9 */ /* 0x000fe20000000a00 */
[----:B-1----:R-:W-:-:S13]  /*d550*/  ISETP.NE.AND P1, PT, R15, 0x1, PT ;  /* 0x000000010f00780c */ /* 0x002fda0003f25270 */
[----:B------:R-:W1:Y:S02]  /*d560*/  @P1 LDC.64 R10, c[0x0][0x420] ;  /* 0x00010800ff0a1b82 */ /* 0x000e640000000a00 */
[----:B-1----:R-:W-:-:S05]  /*d570*/  @P1 IMAD.HI.U32 R10, R6, R10, RZ ;  /* 0x0000000a060a1227 */ /* 0x002fca00078e00ff */
[----:B------:R-:W-:-:S04]  /*d580*/  @P1 SHF.R.U32.HI R7, RZ, R11, R10 ;  /* 0x0000000bff071219 */ /* 0x000fc8000001160a */
[----:B------:R-:W-:Y:S02]  /*d590*/  IADD3 R10, -R7, RZ, RZ ;  /* 0x000000ff070a7210 */ /* 0x000fe40007ffe1ff */
[----:B------:R-:W-:-:S03]  /*d5a0*/  SHF.R.S32.HI R11, RZ, 0x1f, R7 ;  /* 0x0000001fff0b7819 */ /* 0x000fc60000011407 */
[----:B------:R-:W-:Y:S02]  /*d5b0*/  IMAD R6, R15, R10, R6 ;  /* 0x0000000a0f067224 */ /* 0x000fe400078e0206 */
[----:B------:R-:W-:Y:S02]  /*d5c0*/  IMAD R15, R12, UR4, RZ ;  /* 0x000000040c0f7c24 */ /* 0x000fe4000f8e02ff */
[----:B------:R-:W-:Y:S02]  /*d5d0*/  IMAD.MOV.U32 R10, RZ, RZ, R7 ;  /* 0x000000ffff0a7224 */ /* 0x000fe400078e0007 */
[C---:B------:R-:W-:Y:S02]  /*d5e0*/  IMAD R7, R4.reuse, UR5, R15 ;  /* 0x0000000504077c24 */ /* 0x040fe4000f8e020f */
[----:B------:R-:W-:-:S04]  /*d5f0*/  IMAD.WIDE.U32 R10, R4, UR4, R10 ;  /* 0x00000004040a7c25 */ /* 0x000fc8000f8e000a */
[----:B------:R-:W-:Y:S01]  /*d600*/  IMAD.IADD R7, R7, 0x1, R11 ;  /* 0x0000000107077824 */ /* 0x000fe200078e020b */
[----:B------:R-:W-:-:S04]  /*d610*/  LEA R2, P1, R10, R2, 0x2 ;  /* 0x000000020a027211 */ /* 0x000fc800078210ff */
[----:B------:R-:W-:-:S05]  /*d620*/  LEA.HI.X R3, R10, R3, R7, 0x2, P1 ;  /* 0x000000030a037211 */ /* 0x000fca00008f1407 */
[----:B------:R1:W5:Y:S04]  /*d630*/  LDG.E R7, desc[UR6][R2.64] ;  /* 0x0000000602077981 */ /* 0x000368000c1e1900 */
.L_x_176:
[----:B-1----:R-:W1:Y:S01]  /*d640*/  S2R R3, SR_CgaCtaId ;  /* 0x0000000000037919 */ /* 0x002e620000008800 */
[----:B------:R-:W-:-:S04]  /*d650*/  MOV R2, 0x400 ;  /* 0x0000040000027802 */ /* 0x000fc80000000f00 */
[----:B-1----:R-:W-:Y:S02]  /*d660*/  LEA R2, R3, R2, 0x18 ;  /* 0x0000000203027211 */ /* 0x002fe400078ec0ff */
[----:B------:R-:W-:-:S03]  /*d670*/  SHF.L.U32 R3, R14, 0x1f, RZ ;  /* 0x0000001f0e037819 */ /* 0x000fc600000006ff */
[----:B------:R-:W-:-:S04]  /*d680*/  IMAD R2, R9, 0x8, R2 ;  /* 0x0000000809027824 */ /* 0x000fc800078e0202 */
[----:B------:R-:W1:Y:S02]  /*d690*/  SYNCS.PHASECHK.TRANS64.TRYWAIT P1, [R2+URZ+0x36840], R3 ;  /* 0x03684003020075a7 */ /* 0x000e64000802017f */
[----:B-1----:R-:W-:Y:S05]  /*d6a0*/  @!P1 BRA `(.L_x_177) ;  /* 0x00000020008c9947 */ /* 0x002fea0003800000 */
.L_x_230:
[----:B------:R-:W2:Y:S01]  /*d6b0*/  LDL R10, [R1+0xc] ;  /* 0x00000c00010a7983 */ /* 0x000ea20000100800 */
[----:B------:R-:W3:Y:S02]  /*d6c0*/  S2R R11, SR_TID.X ;  /* 0x00000000000b7919 */ /* 0x000ee40000002100 */
[----:B---3--:R-:W-:-:S13]  /*d6d0*/  LOP3.LUT P1, RZ, R11, 0x7f, RZ, 0xc0, !PT ;  /* 0x0000007f0bff7812 */ /* 0x008fda000782c0ff */
[----:B-1----:R-:W-:-:S04]  /*d6e0*/  @!P1 MOV R3, 0xa800 ;  /* 0x0000a80000039802 */ /* 0x002fc80000000f00 */
[----:B------:R2:W-:Y:S02]  /*d6f0*/  @!P1 SYNCS.ARRIVE.TRANS64 RZ, [R2+URZ+0x36830], R3 ;  /* 0x0368300302ff99a7 */ /* 0x0005e4000800003f */
[----:B--2---:R-:W-:-:S04]  /*d700*/  PRMT R3, R10, 0x9910, RZ ;  /* 0x000099100a037816 */ /* 0x004fc800000000ff */
[----:B------:R-:W-:-:S13]  /*d710*/  ISETP.NE.AND P2, PT, R3, 0x2, PT ;  /* 0x000000020300780c */ /* 0x000fda0003f45270 */
[----:B------:R-:W-:Y:S05]  /*d720*/  @P2 BRA `(.L_x_178) ;  /* 0x0000000000042947 */ /* 0x000fea0003800000 */
[----:B------:R-:W-:Y:S01]  /*d730*/  BPT.TRAP 0x1 ;  /* 0x000000040000795c */ /* 0x000fe20000300000 */
.L_x_178:
[----:B------:R-:W-:-:S13]  /*d740*/  ISETP.NE.AND P1, PT, R19, RZ, PT ;  /* 0x000000ff1300720c */ /* 0x000fda0003f25270 */
[----:B------:R-:W-:Y:S05]  /*d750*/  @P1 BRA `(.L_x_179) ;  /* 0x0000000000041947 */ /* 0x000fea0003800000 */
[----:B------:R-:W-:Y:S01]  /*d760*/  BPT.TRAP 0x1 ;  /* 0x000000040000795c */ /* 0x000fe20000300000 */
.L_x_179:
[----:B------:R-:W1:Y:S01]  /*d770*/  S2R R11, SR_CgaCtaId ;  /* 0x00000000000b7919 */ /* 0x000e620000008800 */
        /* <DEDUP_REMOVED lines=12> */
[----:B------:R-:W-:Y:S01]  /*d840*/  UMOV UR17, 0x40 ;  /* 0x0000004000117882 */ /* 0x000fe20000000000 */
[----:B------:R-:W-:Y:S01]  /*d850*/  UMOV UR18, 0x80 ;  /* 0x0000008000127882 */ /* 0x000fe20000000000 */
[----:B------:R-:W-:Y:S01]  /*d860*/  SHF.L.U32 R3, R17, 0x1f, RZ ;  /* 0x0000001f11037819 */ /* 0x000fe200000006ff */
[----:B------:R-:W-:-:S04]  /*d870*/  UIADD3 UR9, UR9, 0x36830, URZ ;  /* 0x0003683009097890 */ /* 0x000fc8000fffe03f */
[----:B------:R-:W-:Y:S02]  /*d880*/  UIMAD UR11, UR11, 0x70, UR5 ;  /* 0x000000700b0b78a4 */ /* 0x000fe4000f8e0205 */
[----:B------:R-:W-:Y:S01]  /*d890*/  UIADD3.X UR5, URZ, UR37, URZ, UP0, !UPT ;  /* 0x000000253f057290 */ /* 0x000fe200087fe43f */
[----:B-1----:R-:W-:-:S05]  /*d8a0*/  LEA R10, R11, R10, 0x18 ;  /* 0x0000000a0b0a7211 */ /* 0x002fca00078ec0ff */
[----:B------:R-:W-:-:S05]  /*d8b0*/  IMAD R2, R2, 0x2, R10 ;  /* 0x0000000202027824 */ /* 0x000fca00078e020a */
[----:B------:R-:W-:Y:S01]  /*d8c0*/  R2UR UR8, R2 ;  /* 0x00000000020872ca */ /* 0x000fe200000e0000 */
[----:B------:R-:W-:-:S12]  /*d8d0*/  IMAD R2, R16, 0x8, R10 ;  /* 0x0000000810027824 */ /* 0x000fd800078e020a */
[----:B------:R-:W-:Y:S02]  /*d8e0*/  UIADD3 UR14, UR8, 0x21400, URZ ;  /* 0x00021400080e7890 */ /* 0x000fe4000fffe03f */
[----:B------:R-:W-:Y:S02]  /*d8f0*/  UIADD3 UR15, UR8, 0x24c00, URZ ;  /* 0x00024c00080f7890 */ /* 0x000fe4000fffe03f */
[----:B------:R-:W-:-:S03]  /*d900*/  UIADD3 UR16, UR8, 0x28400, URZ ;  /* 0x0002840008107890 */ /* 0x000fc6000fffe03f */
[----:B------:R-:W-:Y:S02]  /*d910*/  UMOV UR8, UR14 ;  /* 0x0000000e00087c82 */ /* 0x000fe40008000000 */
[----:B------:R1:W-:Y:S02]  /*d920*/  UTMALDG.4D.MULTICAST [UR8], [UR4], UR19, desc[UR6] ;  /* 0x00000608040073b4 */ /* 0x0003e40008019813 */
[----:B-1----:R-:W-:Y:S01]  /*d930*/  UMOV UR8, UR15 ;  /* 0x0000000f00087c82 */ /* 0x002fe20008000000 */
[----:B------:R-:W-:Y:S02]  /*d940*/  UMOV UR10, UR17 ;  /* 0x00000011000a7c82 */ /* 0x000fe40008000000 */
[----:B------:R1:W-:Y:S02]  /*d950*/  UTMALDG.4D.MULTICAST [UR8], [UR4], UR19, desc[UR6] ;  /* 0x00000608040073b4 */ /* 0x0003e40008019813 */
[----:B-1----:R-:W-:Y:S01]  /*d960*/  UMOV UR8, UR16 ;  /* 0x0000001000087c82 */ /* 0x002fe20008000000 */
[----:B------:R-:W-:-:S02]  /*d970*/  UMOV UR10, UR18 ;  /* 0x00000012000a7c82 */ /* 0x000fc40008000000 */
[----:B------:R1:W-:Y:S01]  /*d980*/  UTMALDG.4D.MULTICAST [UR8], [UR4], UR19, desc[UR6] ;  /* 0x00000608040073b4 */ /* 0x0003e20008019813 */
[----:B------:R-:W2:Y:S02]  /*d990*/  SYNCS.PHASECHK.TRANS64.TRYWAIT P1, [R2+URZ+0x36860], R3 ;  /* 0x03686003020075a7 */ /* 0x000ea4000802017f */
[----:B-12---:R-:W-:Y:S05]  /*d9a0*/  @!P1 BRA `(.L_x_180) ;  /* 0x0000001c00e09947 */ /* 0x006fea0003800000 */
.L_x_231:
[----:B------:R-:W2:Y:S02]  /*d9b0*/  S2R R10, SR_TID.X ;  /* 0x00000000000a7919 */ /* 0x000ea40000002100 */
[----:B--2---:R-:W-:-:S13]  /*d9c0*/  LOP3.LUT P1, RZ, R10, 0x7f, RZ, 0xc0, !PT ;  /* 0x0000007f0aff7812 */ /* 0x004fda000782c0ff */
[----:B-1----:R-:W-:-:S04]  /*d9d0*/  @!P1 IMAD.MOV.U32 R3, RZ, RZ, 0xa800 ;  /* 0x0000a800ff039424 */ /* 0x002fc800078e00ff */
[----:B------:R1:W-:Y:S01]  /*d9e0*/  @!P1 SYNCS.ARRIVE.TRANS64 RZ, [R2+URZ+0x36850], R3 ;  /* 0x0368500302ff99a7 */ /* 0x0003e2000800003f */
[----:B------:R-:W-:Y:S05]  /*d9f0*/  @P2 BRA `(.L_x_181) ;  /* 0x0000000000042947 */ /* 0x000fea0003800000 */
[----:B------:R-:W-:Y:S01]  /*da00*/  BPT.TRAP 0x1 ;  /* 0x000000040000795c */ /* 0x000fe20000300000 */
.L_x_181:
[----:B------:R-:W-:-:S13]  /*da10*/  ISETP.NE.AND P1, PT, R19, RZ, PT ;  /* 0x000000ff1300720c */ /* 0x000fda0003f25270 */
[----:B------:R-:W-:Y:S05]  /*da20*/  @P1 BRA `(.L_x_182) ;  /* 0x0000000000041947 */ /* 0x000fea0003800000 */
[----:B------:R-:W-:Y:S01]  /*da30*/  BPT.TRAP 0x1 ;  /* 0x000000040000795c */ /* 0x000fe20000300000 */
.L_x_182:
[----:B------:R-:W2:Y:S01]  /*da40*/  S2R R11, SR_CgaCtaId ;  /* 0x00000000000b7919 */ /* 0x000ea20000008800 */
[----:B------:R-:W-:Y:S01]  /*da50*/  MOV R10, 0x400 ;  /* 0x00000400000a7802 */ /* 0x000fe20000000f00 */
[----:B-1----:R-:W-:Y:S01]  /*da60*/  IMAD R3, R16, 0x5400, R21 ;  /* 0x0000540010037824 */ /* 0x002fe200078e0215 */
[----:B------:R-:W-:Y:S01]  /*da70*/  R2UR UR11, R18 ;  /* 0x00000000120b72ca */ /* 0x000fe200000e0000 */
[----:B------:R-:W-:Y:S01]  /*da80*/  UIADD3 UR4, UP0, UR36, 0x470, URZ ;  /* 0x0000047024047890 */ /* 0x000fe2000ff1e03f */
[----:B------:R-:W-:Y:S01]  /*da90*/  R2UR UR5, R20 ;  /* 0x00000000140572ca */ /* 0x000fe200000e0000 */
[----:B------:R-:W-:Y:S01]  /*daa0*/  UMOV UR10, URZ ;  /* 0x0000003f000a7c82 */ /* 0x000fe20008000000 */
[----:B------:R-:W-:Y:S01]  /*dab0*/  R2UR UR9, R2 ;  /* 0x00000000020972ca */ /* 0x000fe200000e0000 */
[----:B------:R-:W-:Y:S01]  /*dac0*/  UMOV UR17, 0x30000 ;  /* 0x0003000000117882 */ /* 0x000fe20000000000 */
[----:B------:R-:W-:Y:S01]  /*dad0*/  R2UR UR13, R5 ;  /* 0x00000000050d72ca */ /* 0x000fe200000e0000 */
[----:B------:R-:W-:Y:S01]  /*dae0*/  UMOV UR6, 0x0 ;  /* 0x0000000000067882 */ /* 0x000fe20000000000 */
[----:B------:R-:W-:Y:S01]  /*daf0*/  R2UR UR12, R0 ;  /* 0x00000000000c72ca */ /* 0x000fe200000e0000 */
[----:B------:R-:W-:Y:S01]  /*db00*/  UMOV UR7, 0x14f00000 ;  /* 0x14f0000000077882 */ /* 0x000fe20000000000 */
[----:B------:R-:W-:Y:S01]  /*db10*/  UMOV UR16, 0x40 ;  /* 0x0000004000107882 */ /* 0x000fe20000000000 */
[----:B------:R-:W-:-:S02]  /*db20*/  IMAD.MOV.U32 R5, RZ, RZ, R7 ;  /* 0x000000ffff057224 */ /* 0x000fc400078e0007 */
[----:B------:R-:W-:Y:S02]  /*db30*/  IMAD.MOV.U32 R18, RZ, RZ, R6 ;  /* 0x000000ffff127224 */ /* 0x000fe400078e0006 */
[----:B------:R-:W-:Y:S02]  /*db40*/  UIMAD UR11, UR11, 0x70, UR5 ;  /* 0x000000700b0b78a4 */ /* 0x000fe4000f8e0205 */
[----:B------:R-:W-:Y:S02]  /*db50*/  UIADD3 UR9, UR9, 0x36850, URZ ;  /* 0x0003685009097890 */ /* 0x000fe4000fffe03f */
[----:B------:R-:W-:Y:S01]  /*db60*/  UIADD3.X UR5, URZ, UR37, URZ, UP0, !UPT ;  /* 0x000000253f057290 */ /* 0x000fe200087fe43f */
[----:B--2---:R-:W-:-:S04]  /*db70*/  LEA R10, R11, R10, 0x18 ;  /* 0x0000000a0b0a7211 */ /* 0x004fc800078ec0ff */
[----:B------:R-:W-:-:S04]  /*db80*/  LEA R3, R3, R10, 0x1 ;  /* 0x0000000a03037211 */ /* 0x000fc800078e08ff */
[----:B------:R-:W-:-:S13]  /*db90*/  R2UR UR15, R3 ;  /* 0x00000000030f72ca */ /* 0x000fda00000e0000 */
[----:B------:R-:W-:Y:S02]  /*dba0*/  UIADD3 UR8, UR15, 0x400, URZ ;  /* 0x000004000f087890 */ /* 0x000fe4000fffe03f */
[----:B------:R-:W-:Y:S02]  /*dbb0*/  UIADD3 UR14, UR15, 0x3c00, URZ ;  /* 0x00003c000f0e7890 */ /* 0x000fe4000fffe03f */
[----:B------:R-:W-:-:S05]  /*dbc0*/  UIADD3 UR15, UR15, 0x7400, URZ ;  /* 0x000074000f0f7890 */ /* 0x000fca000fffe03f */
[----:B------:R1:W-:Y:S02]  /*dbd0*/  UTMALDG.4D.MULTICAST [UR8], [UR4], UR17, desc[UR6] ;  /* 0x00000608040073b4 */ /* 0x0003e40008019811 */
[----:B-1----:R-:W-:Y:S01]  /*dbe0*/  UMOV UR8, UR14 ;  /* 0x0000000e00087c82 */ /* 0x002fe20008000000 */
[----:B------:R-:W-:Y:S01]  /*dbf0*/  UMOV UR10, UR16 ;  /* 0x00000010000a7c82 */ /* 0x000fe20008000000 */
[----:B------:R-:W-:Y:S01]  /*dc00*/  UMOV UR14, 0x80 ;  /* 0x00000080000e7882 */ /* 0x000fe20000000000 */
[----:B------:R1:W-:Y:S02]  /*dc10*/  UTMALDG.4D.MULTICAST [UR8], [UR4], UR17, desc[UR6] ;  /* 0x00000608040073b4 */ /* 0x0003e40008019811 */
[----:B-1----:R-:W-:Y:S01]  /*dc20*/  UMOV UR8, UR15 ;  /* 0x0000000f00087c82 */ /* 0x002fe20008000000 */
[----:B------:R-:W-:Y:S02]  /*dc30*/  UMOV UR10, UR14 ;  /* 0x0000000e000a7c82 */ /* 0x000fe40008000000 */
[----:B------:R1:W-:Y:S02]  /*dc40*/  UTMALDG.4D.MULTICAST [UR8], [UR4], UR17, desc[UR6] ;  /* 0x00000608040073b4 */ /* 0x0003e40008019811 */
[----:B-1----:R-:W-:Y:S01]  /*dc50*/  NOP ;  /* 0x0000000000007918 */ /* 0x002fe20000000000 */
.L_x_175:
[----:B------:R-:W-:Y:S05]  /*dc60*/  BSYNC B0 ;  /* 0x0000000000007941 */ /* 0x000fea0003800000 */
.L_x_174:
[----:B------:R-:W2:Y:S01]  /*dc70*/  LDL.LU R2, [R1+0x14] ;  /* 0x0000140001027983 */ /* 0x000ea20000300800 */
[----:B------:R-:W-:Y:S01]  /*dc80*/  MOV R16, R9 ;  /* 0x0000000900107202 */ /* 0x000fe20000000f00 */
[----:B------:R-:W-:Y:S02]  /*dc90*/  IMAD.MOV.U32 R17, RZ, RZ, R14 ;  /* 0x000000ffff117224 */ /* 0x000fe400078e000e */
[----:B--2---:R-:W-:-:S07]  /*dca0*/  VIADD R6, R2, 0xfffffffd ;  /* 0xfffffffd02067836 */ /* 0x004fce0000000000 */
.L_x_173:
[----:B------:R-:W-:Y:S01]  /*dcb0*/  IMAD.MOV R13, RZ, RZ, -R13 ;  /* 0x000000ffff0d7224 */ /* 0x000fe200078e0a0d */
[----:B------:R-:W-:Y:S04]  /*dcc0*/  BSSY B0, `(.L_x_172) ;  /* 0x0000106000007945 */ /* 0x000fe80003800000 */
[----:B------:R-:W-:-:S13]  /*dcd0*/  ISETP.NE.AND P1, PT, R8, R13, PT ;  /* 0x0000000d0800720c */ /* 0x000fda0003f25270 */
[----:B------:R-:W-:Y:S05]  /*dce0*/  @!P1 BRA `(.L_x_183) ;  /* 0x00000010000c9947 */ /* 0x000fea0003800000 */
[----:B------:R-:W-:-:S07]  /*dcf0*/  IMAD.MOV.U32 R8, RZ, RZ, R5 ;  /* 0x000000ffff087224 */ /* 0x000fce00078e0005 */
.L_x_202:
[----:B------:R-:W-:Y:S01]  /*dd00*/  IADD3 R7, R16, 0x1, RZ ;  /* 0x0000000110077810 */ /* 0x000fe20007ffe0ff */
[----:B------:R-:W-:Y:S03]  /*dd10*/  BSSY B1, `(.L_x_184) ;  /* 0x000007e000017945 */ /* 0x000fe60003800000 */
[----:B------:R-:W-:-:S04]  /*dd20*/  ISETP.NE.AND P1, PT, R7, 0x2, PT ;  /* 0x000000020700780c */ /* 0x000fc80003f25270 */
[----:B-1----:R-:W-:Y:S02]  /*dd30*/  SEL R10, RZ, 0x1, P1 ;  /* 0x00000001ff0a7807 */ /* 0x002fe40000800000 */
        /* <DEDUP_REMOVED lines=12> */
[----:B-1----:R-:W-:-:S04]  /*de00*/  @P1 IMAD.HI.U32 R8, R6, R2, RZ ;  /* 0x0000000206081227 */ /* 0x002fc800078e00ff */
[----:B------:R-:W-:Y:S01]  /*de10*/  IMAD.MOV.U32 R2, RZ, RZ, R6 ;  /* 0x000000ffff027224 */ /* 0x000fe200078e0006 */
        /* <DEDUP_REMOVED lines=10> */
.L_x_186:
[----:B------:R-:W2:Y:S01]  /*dec0*/  S2R R3, SR_CgaCtaId ;  /* 0x0000000000037919 */ /* 0x000ea20000008800 */
[----:B------:R-:W-:-:S04]  /*ded0*/  MOV R2, 0x400 ;  /* 0x0000040000027802 */ /* 0x000fc80000000f00 */
[----:B--2---:R-:W-:Y:S02]  /*dee0*/  LEA R2, R3, R2, 0x18 ;  /* 0x0000000203027211 */ /* 0x004fe400078ec0ff */
[----:B------:R-:W-:-:S03]  /*def0*/  SHF.L.U32 R3, R10, 0x1f, RZ ;  /* 0x0000001f0a037819 */ /* 0x000fc600000006ff */
[----:B------:R-:W-:-:S04]  /*df00*/  IMAD R2, R7, 0x8, R2 ;  /* 0x0000000807027824 */ /* 0x000fc800078e0202 */
[----:B------:R-:W2:Y:S02]  /*df10*/  SYNCS.PHASECHK.TRANS64.TRYWAIT P1, [R2+URZ+0x36840], R3 ;  /* 0x03684003020075a7 */ /* 0x000ea4000802017f */
[----:B--2---:R-:W-:Y:S05]  /*df20*/  @!P1 BRA `(.L_x_187) ;  /* 0x0000001800949947 */ /* 0x004fea0003800000 */
.L_x_232:
[----:B-1----:R-:W3:Y:S01]  /*df30*/  LDL R9, [R1+0xc] ;  /* 0x00000c0001097983 */ /* 0x002ee20000100800 */
[----:B------:R-:W1:Y:S02]  /*df40*/  S2R R13, SR_TID.X ;  /* 0x00000000000d7919 */ /* 0x000e640000002100 */
[----:B-1----:R-:W-:-:S13]  /*df50*/  LOP3.LUT P1, RZ, R13, 0x7f, RZ, 0xc0, !PT ;  /* 0x0000007f0dff7812 */ /* 0x002fda000782c0ff */
[----:B--2---:R-:W-:-:S04]  /*df60*/  @!P1 IMAD.MOV.U32 R3, RZ, RZ, 0xa800 ;  /* 0x0000a800ff039424 */ /* 0x004fc800078e00ff */
[----:B------:R3:W-:Y:S02]  /*df70*/  @!P1 SYNCS.ARRIVE.TRANS64 RZ, [R2+URZ+0x36830], R3 ;  /* 0x0368300302ff99a7 */ /* 0x0007e4000800003f */
[----:B---3--:R-:W-:-:S04]  /*df80*/  PRMT R3, R9, 0x9910, RZ ;  /* 0x0000991009037816 */ /* 0x008fc800000000ff */
[----:B------:R-:W-:-:S13]  /*df90*/  ISETP.NE.AND P2, PT, R3, 0x2, PT ;  /* 0x000000020300780c */ /* 0x000fda0003f45270 */
[----:B------:R-:W-:Y:S05]  /*dfa0*/  @P2 BRA `(.L_x_188) ;  /* 0x0000000000042947 */ /* 0x000fea0003800000 */
[----:B------:R-:W-:Y:S01]  /*dfb0*/  BPT.TRAP 0x1 ;  /* 0x000000040000795c */ /* 0x000fe20000300000 */
.L_x_188:
[----:B------:R-:W-:-:S13]  /*dfc0*/  ISETP.NE.AND P1, PT, R19, RZ, PT ;  /* 0x000000ff1300720c */ /* 0x000fda0003f25270 */
[----:B------:R-:W-:Y:S05]  /*dfd0*/  @P1 BRA `(.L_x_189) ;  /* 0x0000000000041947 */ /* 0x000fea0003800000 */
[----:B------:R-:W-:Y:S01]  /*dfe0*/  BPT.TRAP 0x1 ;  /* 0x000000040000795c */ /* 0x000fe20000300000 */
.L_x_189:
        /* <DEDUP_REMOVED lines=21> */
[----:B------:R-:W-:Y:S02]  /*e140*/  R2UR UR8, R2 ;  /* 0x00000000020872ca */ /* 0x000fe400000e0000 */
[----:B------:R-:W-:-:S11]  /*e150*/  LEA R2, R16, R3, 0x3 ;  /* 0x0000000310027211 */ /* 0x000fd600078e18ff */
        /* <DEDUP_REMOVED lines=13> */
.L_x_233:
[----:B------:R-:W2:Y:S02]  /*e230*/  S2R R3, SR_TID.X ;  /* 0x0000000000037919 */ /* 0x000ea40000002100 */
[----:B--2---:R-:W-:-:S13]  /*e240*/  LOP3.LUT P1, RZ, R3, 0x7f, RZ, 0xc0, !PT ;  /* 0x0000007f03ff7812 */ /* 0x004fda000782c0ff */
[----:B------:R-:W-:-:S04]  /*e250*/  @!P1 IMAD.MOV.U32 R3, RZ, RZ, 0xa800 ;  /* 0x0000a800ff039424 */ /* 0x000fc800078e00ff */
[----:B------:R2:W-:Y:S01]  /*e260*/  @!P1 SYNCS.ARRIVE.TRANS64 RZ, [R2+URZ+0x36850], R3 ;  /* 0x0368500302ff99a7 */ /* 0x0005e2000800003f */
[----:B------:R-:W-:Y:S05]  /*e270*/  @P2 BRA `(.L_x_191) ;  /* 0x0000000000042947 */ /* 0x000fea0003800000 */
[----:B------:R-:W-:Y:S01]  /*e280*/  BPT.TRAP 0x1 ;  /* 0x000000040000795c */ /* 0x000fe20000300000 */
.L_x_191:
[----:B------:R-:W-:-:S13]  /*e290*/  ISETP.NE.AND P1, PT, R19, RZ, PT ;  /* 0x000000ff1300720c */ /* 0x000fda0003f25270 */
[----:B------:R-:W-:Y:S05]  /*e2a0*/  @P1 BRA `(.L_x_192) ;  /* 0x0000000000041947 */ /* 0x000fea0003800000 */
[----:B------:R-:W-:Y:S01]  /*e2b0*/  BPT.TRAP 0x1 ;  /* 0x000000040000795c */ /* 0x000fe20000300000 */
.L_x_192:
[----:B------:R-:W3:Y:S01]  /*e2c0*/  S2R R9, SR_CgaCtaId ;  /* 0x0000000000097919 */ /* 0x000ee20000008800 */
[----:B--2---:R-:W-:Y:S01]  /*e2d0*/  MOV R3, 0x400 ;  /* 0x0000040000037802 */ /* 0x004fe20000000f00 */
[----:B------:R-:W-:Y:S01]  /*e2e0*/  IMAD R16, R16, 0x5400, R21 ;  /* 0x0000540010107824 */ /* 0x000fe200078e0215 */
        /* <DEDUP_REMOVED lines=11> */
[----:B------:R-:W-:Y:S01]  /*e3a0*/  IMAD.MOV.U32 R18, RZ, RZ, R11 ;  /* 0x000000ffff127224 */ /* 0x000fe200078e000b */
[----:B------:R-:W-:-:S03]  /*e3b0*/  MOV R5, R8 ;  /* 0x0000000800057202 */ /* 0x000fc60000000f00 */
[----:B------:R-:W-:Y:S02]  /*e3c0*/  UIMAD UR11, UR11, 0x70, UR5 ;  /* 0x000000700b0b78a4 */ /* 0x000fe4000f8e0205 */
[----:B------:R-:W-:Y:S02]  /*e3d0*/  UIADD3 UR9, UR9, 0x36850, URZ ;  /* 0x0003685009097890 */ /* 0x000fe4000fffe03f */
[----:B------:R-:W-:Y:S01]  /*e3e0*/  UIADD3.X UR5, URZ, UR37, URZ, UP0, !UPT ;  /* 0x000000253f057290 */ /* 0x000fe200087fe43f */
        /* <DEDUP_REMOVED lines=16> */
.L_x_185:
[----:B------:R-:W-:Y:S05]  /*e4f0*/  BSYNC B1 ;  /* 0x0000000000017941 */ /* 0x000fea0003800000 */
.L_x_184:
[----:B------:R-:W-:Y:S01]  /*e500*/  VIADD R16, R7, 0x1 ;  /* 0x0000000107107836 */ /* 0x000fe20000000000 */
[----:B------:R-:W-:Y:S04]  /*e510*/  BSSY B1, `(.L_x_193) ;  /* 0x000007d000017945 */ /* 0x000fe80003800000 */
        /* <DEDUP_REMOVED lines=17> */
[----:B------:R-:W-:-:S05]  /*e630*/  IADD3 R3, -R2, RZ, RZ ;  /* 0x000000ff02037210 */ /* 0x000fca0007ffe1ff */
[----:B------:R-:W-:Y:S01]  /*e640*/  IMAD R11, R9, R3, R11 ;  /* 0x00000003090b7224 */ /* 0x000fe200078e020b */
[--C-:B------:R-:W-:Y:S01]  /*e650*/  SHF.R.S32.HI R3, RZ, 0x1f, R2.reuse ;  /* 0x0000001fff037819 */ /* 0x100fe20000011402 */
[----:B------:R-:W1:Y:S02]  /*e660*/  LDC.64 R8, c[0x0][0x3f8] ;  /* 0x0000fe00ff087b82 */ /* 0x000e640000000a00 */
[----:B------:R-:W-:-:S04]  /*e670*/  IMAD.WIDE.U32 R2, R4, UR4, R2 ;  /* 0x0000000404027c25 */ /* 0x000fc8000f8e0002 */
[----:B------:R-:W-:Y:S01]  /*e680*/  IMAD.IADD R13, R13, 0x1, R3 ;  /* 0x000000010d0d7824 */ /* 0x000fe200078e0203 */
[----:B-1----:R-:W-:-:S04]  /*e690*/  LEA R8, P1, R2, R8, 0x2 ;  /* 0x0000000802087211 */ /* 0x002fc800078210ff */
[----:B------:R-:W-:-:S05]  /*e6a0*/  LEA.HI.X R9, R2, R9, R13, 0x2, P1 ;  /* 0x0000000902097211 */ /* 0x000fca00008f140d */
[----:B------:R1:W5:Y:S04]  /*e6b0*/  LDG.E R8, desc[UR6][R8.64] ;  /* 0x0000000608087981 */ /* 0x000368000c1e1900 */
.L_x_195:
[----:B------:R-:W2:Y:S01]  /*e6c0*/  S2R R3, SR_CgaCtaId ;  /* 0x0000000000037919 */ /* 0x000ea20000008800 */
[----:B------:R-:W-:-:S04]  /*e6d0*/  MOV R2, 0x400 ;  /* 0x0000040000027802 */ /* 0x000fc80000000f00 */
[----:B--2---:R-:W-:Y:S02]  /*e6e0*/  LEA R2, R3, R2, 0x18 ;  /* 0x0000000203027211 */ /* 0x004fe400078ec0ff */
[----:B------:R-:W-:-:S03]  /*e6f0*/  SHF.L.U32 R3, R17, 0x1f, RZ ;  /* 0x0000001f11037819 */ /* 0x000fc600000006ff */
[----:B------:R-:W-:-:S04]  /*e700*/  IMAD R2, R16, 0x8, R2 ;  /* 0x0000000810027824 */ /* 0x000fc800078e0202 */
[----:B------:R-:W2:Y:S02]  /*e710*/  SYNCS.PHASECHK.TRANS64.TRYWAIT P1, [R2+URZ+0x36840], R3 ;  /* 0x03684003020075a7 */ /* 0x000ea4000802017f */
[----:B--2---:R-:W-:Y:S05]  /*e720*/  @!P1 BRA `(.L_x_196) ;  /* 0x0000001000bc9947 */ /* 0x004fea0003800000 */
.L_x_234:
        /* <DEDUP_REMOVED lines=9> */
.L_x_197:
[----:B------:R-:W-:-:S13]  /*e7c0*/  ISETP.NE.AND P1, PT, R19, RZ, PT ;  /* 0x000000ff1300720c */ /* 0x000fda0003f25270 */
[----:B------:R-:W-:Y:S05]  /*e7d0*/  @P1 BRA `(.L_x_198) ;  /* 0x0000000000041947 */ /* 0x000fea0003800000 */
[----:B------:R-:W-:Y:S01]  /*e7e0*/  BPT.TRAP 0x1 ;  /* 0x000000040000795c */ /* 0x000fe20000300000 */
.L_x_198:
        /* <DEDUP_REMOVED lines=19> */
[----:B-1----:R-:W-:-:S04]  /*e920*/  LEA R3, R9, R3, 0x18 ;  /* 0x0000000309037211 */ /* 0x002fc800078ec0ff */
[----:B------:R-:W-:-:S04]  /*e930*/  LEA R2, R2, R3, 0x1 ;  /* 0x0000000302027211 */ /* 0x000fc800078e08ff */
        /* <DEDUP_REMOVED lines=15> */
.L_x_235:
[----:B------:R-:W2:Y:S02]  /*ea30*/  S2R R3, SR_TID.X ;  /* 0x0000000000037919 */ /* 0x000ea40000002100 */
[----:B--2---:R-:W-:-:S13]  /*ea40*/  LOP3.LUT P1, RZ, R3, 0x7f, RZ, 0xc0, !PT ;  /* 0x0000007f03ff7812 */ /* 0x004fda000782c0ff */
[----:B------:R-:W-:-:S04]  /*ea50*/  @!P1 IMAD.MOV.U32 R3, RZ, RZ, 0xa800 ;  /* 0x0000a800ff039424 */ /* 0x000fc800078e00ff */
[----:B------:R2:W-:Y:S01]  /*ea60*/  @!P1 SYNCS.ARRIVE.TRANS64 RZ, [R2+URZ+0x36850], R3 ;  /* 0x0368500302ff99a7 */ /* 0x0005e2000800003f */
[----:B------:R-:W-:Y:S05]  /*ea70*/  @P2 BRA `(.L_x_200) ;  /* 0x0000000000042947 */ /* 0x000fea0003800000 */
[----:B------:R-:W-:Y:S01]  /*ea80*/  BPT.TRAP 0x1 ;  /* 0x000000040000795c */ /* 0x000fe20000300000 */
.L_x_200:
[----:B------:R-:W-:-:S13]  /*ea90*/  ISETP.NE.AND P1, PT, R19, RZ, PT ;  /* 0x000000ff1300720c */ /* 0x000fda0003f25270 */
[----:B------:R-:W-:Y:S05]  /*eaa0*/  @P1 BRA `(.L_x_201) ;  /* 0x0000000000041947 */ /* 0x000fea0003800000 */
[----:B------:R-:W-:Y:S01]  /*eab0*/  BPT.TRAP 0x1 ;  /* 0x000000040000795c */ /* 0x000fe20000300000 */
.L_x_201:
        /* <DEDUP_REMOVED lines=14> */
[----:B------:R-:W-:Y:S01]  /*eba0*/  MOV R18, R11 ;  /* 0x0000000b00127202 */ /* 0x000fe20000000f00 */
[----:B------:R-:W-:-:S03]  /*ebb0*/  IMAD.MOV.U32 R5, RZ, RZ, R8 ;  /* 0x000000ffff057224 */ /* 0x000fc600078e0008 */
        /* <DEDUP_REMOVED lines=8> */
[----:B------:R-:W-:-:S05]  /*ec40*/  UIADD3 UR15, UR15, 0x7400, URZ ;  /* 0x000074000f0f7890 */ /* 0x000fca000fffe03f */
[----:B------:R2:W-:Y:S02]  /*ec50*/  UTMALDG.4D.MULTICAST [UR8], [UR4], UR17, desc[UR6] ;  /* 0x00000608040073b4 */ /* 0x0005e40008019811 */
[----:B--2---:R-:W-:Y:S01]  /*ec60*/  UMOV UR8, UR14 ;  /* 0x0000000e00087c82 */ /* 0x004fe20008000000 */
[----:B------:R-:W-:Y:S01]  /*ec70*/  UMOV UR10, UR16 ;  /* 0x00000010000a7c82 */ /* 0x000fe20008000000 */
[----:B------:R-:W-:Y:S01]  /*ec80*/  UMOV UR14, 0x80 ;  /* 0x00000080000e7882 */ /* 0x000fe20000000000 */
[----:B------:R2:W-:Y:S02]  /*ec90*/  UTMALDG.4D.MULTICAST [UR8], [UR4], UR17, desc[UR6] ;  /* 0x00000608040073b4 */ /* 0x0005e40008019811 */
[----:B--2---:R-:W-:Y:S01]  /*eca0*/  UMOV UR8, UR15 ;  /* 0x0000000f00087c82 */ /* 0x004fe20008000000 */
[----:B------:R-:W-:Y:S02]  /*ecb0*/  UMOV UR10, UR14 ;  /* 0x0000000e000a7c82 */ /* 0x000fe40008000000 */
[----:B------:R2:W-:Y:S02]  /*ecc0*/  UTMALDG.4D.MULTICAST [UR8], [UR4], UR17, desc[UR6] ;  /* 0x00000608040073b4 */ /* 0x0005e40008019811 */
[----:B--2---:R-:W-:Y:S01]  /*ecd0*/  NOP ;  /* 0x0000000000007918 */ /* 0x004fe20000000000 */
.L_x_194:
[----:B------:R-:W-:Y:S05]  /*ece0*/  BSYNC B1 ;  /* 0x0000000000017941 */ /* 0x000fea0003800000 */
.L_x_193:
[C---:B------:R-:W-:Y:S01]  /*ecf0*/  ISETP.GT.AND P1, PT, R6.reuse, 0x1, PT ;  /* 0x000000010600780c */ /* 0x040fe20003f24270 */
[----:B------:R-:W-:-:S12]  /*ed00*/  VIADD R6, R6, 0xfffffffe ;  /* 0xfffffffe06067836 */ /* 0x000fd80000000000 */
[----:B------:R-:W-:Y:S05]  /*ed10*/  @P1 BRA `(.L_x_202) ;  /* 0xffffffec00f81947 */ /* 0x000fea000383ffff */
.L_x_183:
[----:B------:R-:W-:Y:S05]  /*ed20*/  BSYNC B0 ;  /* 0x0000000000007941 */ /* 0x000fea0003800000 */
.L_x_172:
[----:B------:R-:W-:Y:S04]  /*ed30*/  BSSY B0, `(.L_x_203) ;  /* 0x0000036000007945 */ /* 0x000fe80003800000 */
[----:B------:R-:W-:Y:S05]  /*ed40*/  @!P6 BRA `(.L_x_204) ;  /* 0x0000000000d0e947 */ /* 0x000fea0003800000 */
[----:B------:R-:W2:Y:S01]  /*ed50*/  S2R R3, SR_CgaCtaId ;  /* 0x0000000000037919 */ /* 0x000ea20000008800 */
[----:B-1----:R-:W-:-:S04]  /*ed60*/  MOV R2, 0x400 ;  /* 0x0000040000027802 */ /* 0x002fc80000000f00 */
[----:B--2---:R-:W-:Y:S02]  /*ed70*/  LEA R2, R3, R2, 0x18 ;  /* 0x0000000203027211 */ /* 0x004fe400078ec0ff */
[----:B------:R-:W-:-:S03]  /*ed80*/  SHF.L.U32 R3, R17, 0x1f, RZ ;  /* 0x0000001f11037819 */ /* 0x000fc600000006ff */
[----:B------:R-:W-:-:S04]  /*ed90*/  IMAD R2, R16, 0x8, R2 ;  /* 0x0000000810027824 */ /* 0x000fc800078e0202 */
[----:B------:R-:W1:Y:S02]  /*eda0*/  SYNCS.PHASECHK.TRANS64.TRYWAIT P0, [R2+URZ+0x36860], R3 ;  /* 0x03686003020075a7 */ /* 0x000e64000800017f */
[----:B-1----:R-:W-:Y:S05]  /*edb0*/  @!P0 BRA `(.L_x_205) ;  /* 0x0000000c00408947 */ /* 0x002fea0003800000 */
.L_x_236:
        /* <DEDUP_REMOVED lines=9> */
.L_x_206:
[----:B------:R-:W-:-:S13]  /*ee50*/  ISETP.NE.AND P0, PT, R19, RZ, PT ;  /* 0x000000ff1300720c */ /* 0x000fda0003f05270 */
[----:B------:R-:W-:Y:S05]  /*ee60*/  @P0 BRA `(.L_x_207) ;  /* 0x0000000000040947 */ /* 0x000fea0003800000 */
[----:B------:R-:W-:Y:S01]  /*ee70*/  BPT.TRAP 0x1 ;  /* 0x000000040000795c */ /* 0x000fe20000300000 */
.L_x_207:
[----:B------:R-:W1:Y:S01]  /*ee80*/  S2R R4, SR_CgaCtaId ;  /* 0x0000000000047919 */ /* 0x000e620000008800 */
[----:B------:R-:W-:Y:S01]  /*ee90*/  MOV R3, 0x400 ;  /* 0x0000040000037802 */ /* 0x000fe20000000f00 */
        /* <DEDUP_REMOVED lines=11> */
[----:B------:R-:W-:-:S05]  /*ef50*/  UMOV UR17, 0x40 ;  /* 0x0000004000117882 */ /* 0x000fca0000000000 */
[----:B------:R-:W-:Y:S02]  /*ef60*/  UIMAD UR11, UR11, 0x70, UR5 ;  /* 0x000000700b0b78a4 */ /* 0x000fe4000f8e0205 */
[----:B------:R-:W-:Y:S02]  /*ef70*/  UIADD3 UR9, UR9, 0x36850, URZ ;  /* 0x0003685009097890 */ /* 0x000fe4000fffe03f */
[----:B------:R-:W-:Y:S01]  /*ef80*/  UIADD3.X UR5, URZ, UR37, URZ, UP0, !UPT ;  /* 0x000000253f057290 */ /* 0x000fe200087fe43f */
[----:B-1----:R-:W-:-:S05]  /*ef90*/  LEA R3, R4, R3, 0x18 ;  /* 0x0000000304037211 */ /* 0x002fca00078ec0ff */
        /* <DEDUP_REMOVED lines=8> */
[----:B-1----:R-:W-:Y:S01]  /*f020*/  UMOV UR8, UR15 ;  /* 0x0000000f00087c82 */ /* 0x002fe20008000000 */
[----:B------:R-:W-:Y:S02]  /*f030*/  UMOV UR10, UR17 ;  /* 0x00000011000a7c82 */ /* 0x000fe40008000000 */
[----:B------:R1:W-:Y:S02]  /*f040*/  UTMALDG.4D.MULTICAST [UR8], [UR4], UR18, desc[UR6] ;  /* 0x00000608040073b4 */ /* 0x0003e40008019812 */
[----:B-1----:R-:W-:Y:S01]  /*f050*/  UMOV UR8, UR16 ;  /* 0x0000001000087c82 */ /* 0x002fe20008000000 */
[----:B------:R-:W-:-:S02]  /*f060*/  UMOV UR10, UR14 ;  /* 0x0000000e000a7c82 */ /* 0x000fc40008000000 */
[----:B------:R2:W-:Y:S02]  /*f070*/  UTMALDG.4D.MULTICAST [UR8], [UR4], UR18, desc[UR6] ;  /* 0x00000608040073b4 */ /* 0x0005e40008019812 */
[----:B--2---:R-:W-:Y:S01]  /*f080*/  NOP ;  /* 0x0000000000007918 */ /* 0x004fe20000000000 */
.L_x_204:
[----:B------:R-:W-:Y:S05]  /*f090*/  BSYNC B0 ;  /* 0x0000000000007941 */ /* 0x000fea0003800000 */
.L_x_203:
[----:B------:R-:W2:Y:S01]  /*f0a0*/  LDL.LU R0, [R1+0x18] ;  /* 0x0000180001007983 */ /* 0x000ea20000300800 */
[----:B------:R-:W-:-:S03]  /*f0b0*/  ULDC UR4, c[0x0][0xda4] ;  /* 0x0003690000047ab9 */ /* 0x000fc60000000800 */
[----:B-1----:R-:W3:Y:S01]  /*f0c0*/  LDL.LU R2, [R1+0x24] ;  /* 0x0000240001027983 */ /* 0x002ee20000300800 */
[----:B------:R-:W-:-:S05]  /*f0d0*/  VIADD R16, R16, 0x1 ;  /* 0x0000000110107836 */ /* 0x000fca0000000000 */
[----:B------:R-:W-:-:S04]  /*f0e0*/  ISETP.NE.AND P0, PT, R16, 0x2, PT ;  /* 0x000000021000780c */ /* 0x000fc80003f05270 */
[----:B------:R-:W-:Y:S01]  /*f0f0*/  SEL R16, R16, RZ, P0 ;  /* 0x000000ff10107207 */ /* 0x000fe20000000000 */
[----:B--2---:R-:W-:Y:S01]  /*f100*/  VIADD R0, R0, UR38 ;  /* 0x0000002600007c36 */ /* 0x004fe20008000000 */
[----:B---3--:R-:W-:-:S04]  /*f110*/  IADD3 R2, R2, 0x1, RZ ;  /* 0x0000000102027810 */ /* 0x008fc80007ffe0ff */
[----:B------:R1:W-:Y:S01]  /*f120*/  STL [R1+0x18], R0 ;  /* 0x0000180001007387 */ /* 0x0003e20000100800 */
[----:B------:R-:W-:-:S03]  /*f130*/  ISETP.GE.AND P1, PT, R0, UR4, PT ;  /* 0x0000000400007c0c */ /* 0x000fc6000bf26270 */
[----:B------:R2:W-:Y:S01]  /*f140*/  STL [R1+0x24], R2 ;  /* 0x0000240201007387 */ /* 0x0005e20000100800 */
[----:B-1----:R-:W-:-:S04]  /*f150*/  SEL R0, RZ, 0x1, P0 ;  /* 0x00000001ff007807 */ /* 0x002fc80000000000 */
[----:B------:R-:W-:-:S05]  /*f160*/  LOP3.LUT R17, R17, R0, RZ, 0x3c, !PT ;  /* 0x0000000011117212 */ /* 0x000fca00078e3cff */
[----:B--2---:R-:W-:Y:S05]  /*f170*/  @!P1 BRA `(.L_x_208) ;  /* 0xffffffcc00e09947 */ /* 0x004fea000383ffff */
[----:B------:R-:W-:-:S07]  /*f180*/  LOP3.LUT R2, R2, 0x1, RZ, 0xc, !PT ;  /* 0x0000000102027812 */ /* 0x000fce00078e0cff */
.L_x_156:
[----:B------:R-:W1:Y:S01]  /*f190*/  S2R R3, SR_CgaCtaId ;  /* 0x0000000000037919 */ /* 0x000e620000008800 */
[----:B------:R-:W-:Y:S01]  /*f1a0*/  MOV R0, 0x400 ;  /* 0x0000040000007802 */ /* 0x000fe20000000f00 */
[----:B------:R-:W-:Y:S03]  /*f1b0*/  BSSY B0, `(.L_x_209) ;  /* 0x0000005000007945 */ /* 0x000fe60003800000 */
[----:B-1----:R-:W-:Y:S02]  /*f1c0*/  LEA R0, R3, R0, 0x18 ;  /* 0x0000000003007211 */ /* 0x002fe400078ec0ff */
[----:B------:R-:W-:-:S04]  /*f1d0*/  SHF.L.U32 R3, R2, 0x1f, RZ ;  /* 0x0000001f02037819 */ /* 0x000fc800000006ff */
[----:B------:R-:W1:Y:S02]  /*f1e0*/  SYNCS.PHASECHK.TRANS64.TRYWAIT P0, [R0+URZ+0x36820], R3 ;  /* 0x03682003000075a7 */ /* 0x000e64000800017f */
[----:B-1----:R-:W-:Y:S05]  /*f1f0*/  @!P0 BRA `(.L_x_210) ;  /* 0x0000000800448947 */ /* 0x002fea0003800000 */
.L_x_237:
[----:B------:R-:W-:Y:S05]  /*f200*/  BSYNC B0 ;  /* 0x0000000000007941 */ /* 0x000fea0003800000 */
.L_x_209:
[----:B------:R-:W-:-:S03]  /*f210*/  UMOV UR4, 0xffffffff ;  /* 0xffffffff00047882 */ /* 0x000fc60000000000 */
[----:B------:R-:W-:Y:S05]  /*f220*/  BRA.DIV UR4, `(.L_x_211) ;  /* 0x0000000a044c7947 */ /* 0x000fea000b800000 */
[----:B------:R-:W2:Y:S02]  /*f230*/  S2R R2, SR_TID.X ;  /* 0x0000000000027919 */ /* 0x000ea40000002100 */
[----:B--2---:R-:W-:-:S04]  /*f240*/  SHF.R.U32.HI R2, RZ, 0x5, R2 ;  /* 0x00000005ff027819 */ /* 0x004fc80000011602 */
[----:B------:R-:W-:-:S05]  /*f250*/  LOP3.LUT R2, R2, 0x3, RZ, 0xc0, !PT ;  /* 0x0000000302027812 */ /* 0x000fca00078ec0ff */
[----:B------:R2:W3:Y:S02]  /*f260*/  SHFL.IDX PT, R14, R2, RZ, 0x1f ;  /* 0x00001fff020e7589 */ /* 0x0004e400000e0000 */
.L_x_240:
[----:B---3--:R-:W-:Y:S01]  /*f270*/  ISETP.NE.AND P0, PT, R14, RZ, PT ;  /* 0x000000ff0e00720c */ /* 0x008fe20003f05270 */
[----:B------:R-:W-:-:S12]  /*f280*/  BSSY B0, `(.L_x_212) ;  /* 0x0000024000007945 */ /* 0x000fd80003800000 */
[----:B------:R-:W-:Y:S05]  /*f290*/  @P0 BRA `(.L_x_213) ;  /* 0x0000000000880947 */ /* 0x000fea0003800000 */
[----:B------:R-:W-:-:S03]  /*f2a0*/  UMOV UR4, 0xffffffff ;  /* 0xffffffff00047882 */ /* 0x000fc60000000000 */
[----:B------:R-:W-:Y:S05]  /*f2b0*/  BRA.DIV UR4, `(.L_x_214) ;  /* 0x0000000a045c7947 */ /* 0x000fea000b800000 */
[----:B------:R-:W-:-:S13]  /*f2c0*/  ELECT P6, URZ, PT ;  /* 0x00000000003f782f */ /* 0x000fda00038c0000 */
.L_x_243:
[----:B------:R-:W-:Y:S05]  /*f2d0*/  @!P6 BRA `(.L_x_213) ;  /* 0x000000000078e947 */ /* 0x000fea0003800000 */
[----:B--2---:R-:W2:Y:S02]  /*f2e0*/  LDL.LU R2, [R1+0x1c] ;  /* 0x00001c0001027983 */ /* 0x004ea40000300800 */
[----:B--2---:R-:W-:-:S04]  /*f2f0*/  LOP3.LUT R2, R2, 0x2, RZ, 0xfc, !PT ;  /* 0x0000000202027812 */ /* 0x004fc800078efcff */
[----:B------:R-:W-:-:S13]  /*f300*/  ISETP.NE.AND P2, PT, R2, 0x3, PT ;  /* 0x000000030200780c */ /* 0x000fda0003f45270 */
[----:B------:R-:W-:Y:S05]  /*f310*/  @!P2 BRA `(.L_x_215) ;  /* 0x000000000004a947 */ /* 0x000fea0003800000 */
[----:B------:R-:W-:Y:S01]  /*f320*/  BPT.TRAP 0x1 ;  /* 0x000000040000795c */ /* 0x000fe20000300000 */
.L_x_215:
[----:B-1----:R-:W-:Y:S01]  /*f330*/  VIADD R3, R0, 0x36840 ;  /* 0x0003684000037836 */ /* 0x002fe20000000000 */
[----:B------:R-:W-:Y:S01]  /*f340*/  SHF.L.U32 R5, R17, 0x1f, RZ ;  /* 0x0000001f11057819 */ /* 0x000fe200000006ff */
[C---:B------:R-:W-:Y:S02]  /*f350*/  VIADD R2, R16.reuse, 0x1 ;  /* 0x0000000110027836 */ /* 0x040fe40000000000 */
[----:B------:R-:W-:-:S03]  /*f360*/  IMAD R6, R16, 0x8, R3 ;  /* 0x0000000810067824 */ /* 0x000fc600078e0203 */
[----:B------:R-:W-:Y:S01]  /*f370*/  ISETP.NE.AND P1, PT, R2, 0x2, PT ;  /* 0x000000020200780c */ /* 0x000fe20003f25270 */
[----:B------:R-:W1:Y:S03]  /*f380*/  SYNCS.PHASECHK.TRANS64.TRYWAIT P0, [R6+URZ], R5 ;  /* 0x00000005060075a7 */ /* 0x000e66000800017f */
[----:B------:R-:W-:-:S04]  /*f390*/  SEL R4, RZ, 0x1, P1 ;  /* 0x00000001ff047807 */ /* 0x000fc80000800000 */
[----:B------:R-:W-:Y:S02]  /*f3a0*/  LOP3.LUT R17, R17, R4, RZ, 0x3c, !PT ;  /* 0x0000000411117212 */ /* 0x000fe400078e3cff */
[----:B------:R-:W-:Y:S02]  /*f3b0*/  SEL R4, R2, RZ, P1 ;  /* 0x000000ff02047207 */ /* 0x000fe40000800000 */
[----:B------:R-:W-:Y:S02]  /*f3c0*/  SHF.L.U32 R2, R17, 0x1f, RZ ;  /* 0x0000001f11027819 */ /* 0x000fe400000006ff */
[----:B------:R-:W-:Y:S01]  /*f3d0*/  LEA R3, R4, R3, 0x3 ;  /* 0x0000000304037211 */ /* 0x000fe200078e18ff */
[----:B-1----:R-:W-:Y:S06]  /*f3e0*/  @!P0 BRA `(.L_x_216) ;  /* 0x0000000800308947 */ /* 0x002fec0003800000 */
.L_x_244:
[----:B------:R-:W2:Y:S02]  /*f3f0*/  SYNCS.PHASECHK.TRANS64.TRYWAIT P0, [R3+URZ], R2 ;  /* 0x00000002030075a7 */ /* 0x000ea4000800017f */
[----:B--2---:R-:W-:Y:S05]  /*f400*/  @!P0 BRA `(.L_x_217) ;  /* 0x00000008003c8947 */ /* 0x004fea0003800000 */
.L_x_245:
[----:B------:R-:W-:Y:S05]  /*f410*/  @!P2 BRA `(.L_x_218) ;  /* 0x000000000004a947 */ /* 0x000fea0003800000 */
[----:B------:R-:W-:Y:S01]  /*f420*/  BPT.TRAP 0x1 ;  /* 0x000000040000795c */ /* 0x000fe20000300000 */
.L_x_218:
[----:B--2---:R-:W-:-:S04]  /*f430*/  VIADD R3, R0, 0x36860 ;  /* 0x0003686000037836 */ /* 0x004fc80000000000 */
[----:B------:R-:W-:-:S04]  /*f440*/  IMAD R16, R16, 0x8, R3 ;  /* 0x0000000810107824 */ /* 0x000fc800078e0203 */
[----:B------:R-:W2:Y:S02]  /*f450*/  SYNCS.PHASECHK.TRANS64.TRYWAIT P0, [R16+URZ], R5 ;  /* 0x00000005100075a7 */ /* 0x000ea4000800017f */
[----:B--2---:R-:W-:Y:S05]  /*f460*/  @!P0 BRA `(.L_x_219) ;  /* 0x0000000800388947 */ /* 0x004fea0003800000 */
.L_x_246:
[----:B------:R-:W-:-:S07]  /*f470*/  IMAD R3, R4, 0x8, R3 ;  /* 0x0000000804037824 */ /* 0x000fce00078e0203 */
.L_x_220:
[----:B---3--:R3:W4:Y:S02]  /*f480*/  SYNCS.PHASECHK.TRANS64.TRYWAIT P0, [R3+URZ], R2 ;  /* 0x00000002030075a7 */ /* 0x008724000800017f */
[----:B----4-:R-:W-:Y:S05]  /*f490*/  @!P0 NANOSLEEP.SYNCS 0x989680 ;  /* 0x009896800000895d */ /* 0x010fea0003900000 */
[----:B------:R-:W4:Y:S02]  /*f4a0*/  @!P0 SYNCS.PHASECHK.TRANS64 P0, [R3+URZ], R2 ;  /* 0x00000002030085a7 */ /* 0x000f24000800007f */
[----:B----4-:R-:W-:Y:S05]  /*f4b0*/  @!P0 BRA `(.L_x_220) ;  /* 0xfffffffc00f08947 */ /* 0x010fea000383ffff */
.L_x_213:
[----:B------:R-:W-:Y:S05]  /*f4c0*/  BSYNC B0 ;  /* 0x0000000000007941 */ /* 0x000fea0003800000 */
.L_x_212:
[----:B------:R-:W-:Y:S05]  /*f4d0*/  EXIT ;  /* 0x000000000000794d */ /* 0x000fea0003800000 */
.L_x_130:
[----:B------:R-:W-:-:S13]  /*f4e0*/  R2UR UR4, R2 ;  /* 0x00000000020472ca */ /* 0x000fda00000e0000 */
[----:B-1----:R-:W-:-:S04]  /*f4f0*/  MOV R3, UR4 ;  /* 0x0000000400037c02 */ /* 0x002fc80008000f00 */
[----:B------:R1:W2:Y:S03]  /*f500*/  SYNCS.PHASECHK.TRANS64.TRYWAIT P1, [R3+URZ+0x36800], R0 ;  /* 0x03680000030075a7 */ /* 0x0002a6000802017f */
[----:B--2---:R-:W-:Y:S05]  /*f510*/  @!P1 NANOSLEEP.SYNCS 0x989680 ;  /* 0x009896800000995d */ /* 0x004fea0003900000 */
[----:B------:R-:W2:Y:S02]  /*f520*/  @!P1 SYNCS.PHASECHK.TRANS64 P1, [R3+URZ+0x36800], R0 ;  /* 0x03680000030095a7 */ /* 0x000ea4000802007f */
[----:B--2---:R-:W-:Y:S05]  /*f530*/  @!P1 BRA `(.L_x_130) ;  /* 0xfffffffc00e89947 */ /* 0x004fea000383ffff */
[----:B------:R-:W-:Y:S05]  /*f540*/  BRA `(.L_x_221) ;  /* 0xffffff2000607947 */ /* 0x000fea000383ffff */
.L_x_134:
[----:B--2---:R2:W3:Y:S02]  /*f550*/  SYNCS.PHASECHK.TRANS64.TRYWAIT P1, [R0+URZ+0x36830], R3 ;  /* 0x03683003000075a7 */ /* 0x0044e4000802017f */
[----:B---3--:R-:W-:Y:S05]  /*f560*/  @!P1 NANOSLEEP.SYNCS 0x989680 ;  /* 0x009896800000995d */ /* 0x008fea0003900000 */
[----:B------:R-:W3:Y:S02]  /*f570*/  @!P1 SYNCS.PHASECHK.TRANS64 P1, [R0+URZ+0x36830], R3 ;  /* 0x03683003000095a7 */ /* 0x000ee4000802007f */
[----:B---3--:R-:W-:Y:S05]  /*f580*/  @!P1 BRA `(.L_x_134) ;  /* 0xfffffffc00f09947 */ /* 0x008fea000383ffff */
[----:B------:R-:W-:Y:S05]  /*f590*/  BRA `(.L_x_133) ;  /* 0xffffff2000847947 */ /* 0x000fea000383ffff */
.L_x_140:
[----:B--2---:R-:W-:-:S04]  /*f5a0*/  IMAD.U32 R8, RZ, RZ, UR60 ;  /* 0x0000003cff087e24 */ /* 0x004fc8000f8e00ff */
[----:B------:R2:W3:Y:S03]  /*f5b0*/  SYNCS.PHASECHK.TRANS64.TRYWAIT P1, [R8+URZ+0x36830], R7 ;  /* 0x03683007080075a7 */ /* 0x0004e6000802017f */
[----:B---3--:R-:W-:Y:S05]  /*f5c0*/  @!P1 NANOSLEEP.SYNCS 0x989680 ;  /* 0x009896800000995d */ /* 0x008fea0003900000 */
[----:B------:R-:W3:Y:S02]  /*f5d0*/  @!P1 SYNCS.PHASECHK.TRANS64 P1, [R8+URZ+0x36830], R7 ;  /* 0x03683007080095a7 */ /* 0x000ee4000802007f */
[----:B---3--:R-:W-:Y:S05]  /*f5e0*/  @!P1 BRA `(.L_x_140) ;  /* 0xfffffffc00ec9947 */ /* 0x008fea000383ffff */
[----:B------:R-:W-:Y:S05]  /*f5f0*/  BRA `(.L_x_139) ;  /* 0xffffff6400e87947 */ /* 0x000fea000383ffff */
.L_x_144:
[----:B-12---:R-:W-:-:S04]  /*f600*/  IMAD.U32 R7, RZ, RZ, UR5 ;  /* 0x00000005ff077e24 */ /* 0x006fc8000f8e00ff */
[----:B------:R1:W2:Y:S03]  /*f610*/  SYNCS.PHASECHK.TRANS64.TRYWAIT P1, [R7+URZ+0x36850], R0 ;  /* 0x03685000070075a7 */ /* 0x0002a6000802017f */
[----:B--2---:R-:W-:Y:S05]  /*f620*/  @!P1 NANOSLEEP.SYNCS 0x989680 ;  /* 0x009896800000995d */ /* 0x004fea0003900000 */
[----:B------:R-:W2:Y:S02]  /*f630*/  @!P1 SYNCS.PHASECHK.TRANS64 P1, [R7+URZ+0x36850], R0 ;  /* 0x03685000070095a7 */ /* 0x000ea4000802007f */
[----:B--2---:R-:W-:Y:S05]  /*f640*/  @!P1 BRA `(.L_x_144) ;  /* 0xfffffffc00ec9947 */ /* 0x004fea000383ffff */
[----:B------:R-:W-:Y:S05]  /*f650*/  BRA `(.L_x_143) ;  /* 0xffffff8c00487947 */ /* 0x000fea000383ffff */
.L_x_151:
[----:B--2---:R-:W-:-:S04]  /*f660*/  IMAD.U32 R5, RZ, RZ, UR5 ;  /* 0x00000005ff057e24 */ /* 0x004fc8000f8e00ff */
[----:B------:R2:W3:Y:S03]  /*f670*/  SYNCS.PHASECHK.TRANS64.TRYWAIT P1, [R5+URZ+0x36850], R0 ;  /* 0x03685000050075a7 */ /* 0x0004e6000802017f */
[----:B---3--:R-:W-:Y:S05]  /*f680*/  @!P1 NANOSLEEP.SYNCS 0x989680 ;  /* 0x009896800000995d */ /* 0x008fea0003900000 */
[----:B------:R-:W3:Y:S02]  /*f690*/  @!P1 SYNCS.PHASECHK.TRANS64 P1, [R5+URZ+0x36850], R0 ;  /* 0x03685000050095a7 */ /* 0x000ee4000802007f */
[----:B---3--:R-:W-:Y:S05]  /*f6a0*/  @!P1 BRA `(.L_x_151) ;  /* 0xfffffffc00ec9947 */ /* 0x008fea000383ffff */
[----:B------:R-:W-:Y:S05]  /*f6b0*/  BRA `(.L_x_150) ;  /* 0xffffffac00e07947 */ /* 0x000fea000383ffff */
.L_x_163:
[----:B------:R-:W1:Y:S01]  /*f6c0*/  S2R R4, SR_TID.X ;  /* 0x0000000000047919 */ /* 0x000e620000002100 */
[----:B------:R-:W-:Y:S01]  /*f6d0*/  BSSY B0, `(.L_x_222) ;  /* 0x000000a000007945 */ /* 0x000fe20003800000 */
[----:B------:R-:W-:Y:S02]  /*f6e0*/  IMAD.MOV.U32 R12, RZ, RZ, RZ ;  /* 0x000000ffff0c7224 */ /* 0x000fe400078e00ff */
[----:B------:R-:W-:Y:S02]  /*f6f0*/  IMAD.MOV.U32 R11, RZ, RZ, 0x1f ;  /* 0x0000001fff0b7424 */ /* 0x000fe400078e00ff */
[----:B------:R-:W-:Y:S01]  /*f700*/  IMAD.MOV.U32 R15, RZ, RZ, -0x1 ;  /* 0xffffffffff0f7424 */ /* 0x000fe200078e00ff */
[----:B-1----:R-:W-:-:S04]  /*f710*/  SHF.R.U32.HI R4, RZ, 0x5, R4 ;  /* 0x00000005ff047819 */ /* 0x002fc80000011604 */
[----:B------:R-:W-:-:S04]  /*f720*/  LOP3.LUT R4, R4, 0x3, RZ, 0xc0, !PT ;  /* 0x0000000304047812 */ /* 0x000fc800078ec0ff */
[----:B------:R-:W-:-:S07]  /*f730*/  MOV R13, R4 ;  /* 0x00000004000d7202 */ /* 0x000fce0000000f00 */
[----:B------:R-:W-:Y:S05]  /*f740*/  WARPSYNC.COLLECTIVE R15, `(.L_x_223) ;  /* 0x000000000f087348 */ /* 0x000fea0003c00000 */
[----:B------:R1:W2:Y:S02]  /*f750*/  SHFL.IDX P6, R14, R13, R12, R11 ;  /* 0x0000000c0d0e7389 */ /* 0x0002a400000c000b */
[----:B-12---:R-:W-:Y:S01]  /*f760*/  ENDCOLLECTIVE ;  /* 0x000000000000791b */ /* 0x006fe20003800000 */
.L_x_223:
[----:B------:R-:W-:Y:S05]  /*f770*/  BSYNC B0 ;  /* 0x0000000000007941 */ /* 0x000fea0003800000 */
.L_x_222:
[----:B------:R-:W-:Y:S05]  /*f780*/  BRA `(.L_x_224) ;  /* 0xffffffd4000c7947 */ /* 0x000fea000383ffff */
.L_x_164:
[----:B------:R-:W-:Y:S01]  /*f790*/  BSSY B0, `(.L_x_225) ;  /* 0x0000006000007945 */ /* 0x000fe20003800000 */
[----:B------:R-:W-:-:S07]  /*f7a0*/  MOV R15, 0xffffffff ;  /* 0xffffffff000f7802 */ /* 0x000fce0000000f00 */
[----:B------:R-:W-:Y:S05]  /*f7b0*/  WARPSYNC.COLLECTIVE R15, `(.L_x_226) ;  /* 0x000000000f0c7348 */ /* 0x000fea0003c00000 */
[----:B------:R-:W-:Y:S02]  /*f7c0*/  ELECT P6, UR62, PT ;  /* 0x00000000003e782f */ /* 0x000fe400038c0000 */
[----:B------:R-:W-:Y:S01]  /*f7d0*/  MOV R14, UR62 ;  /* 0x0000003e000e7c02 */ /* 0x000fe20008000f00 */
[----:B------:R-:W-:Y:S10]  /*f7e0*/  ENDCOLLECTIVE ;  /* 0x000000000000791b */ /* 0x000ff40003800000 */
.L_x_226:
[----:B------:R-:W-:Y:S05]  /*f7f0*/  BSYNC B0 ;  /* 0x0000000000007941 */ /* 0x000fea0003800000 */
.L_x_225:
[----:B------:R-:W-:Y:S05]  /*f800*/  BRA `(.L_x_227) ;  /* 0xffffffd400087947 */ /* 0x000fea000383ffff */
.L_x_167:
[----:B--2---:R2:W3:Y:S02]  /*f810*/  SYNCS.PHASECHK.TRANS64.TRYWAIT P1, [R5+URZ+0x36840], R9 ;  /* 0x03684009050075a7 */ /* 0x0044e4000802017f */
[----:B---3--:R-:W-:Y:S05]  /*f820*/  @!P1 NANOSLEEP.SYNCS 0x989680 ;  /* 0x009896800000995d */ /* 0x008fea0003900000 */
[----:B------:R-:W3:Y:S02]  /*f830*/  @!P1 SYNCS.PHASECHK.TRANS64 P1, [R5+URZ+0x36840], R9 ;  /* 0x03684009050095a7 */ /* 0x000ee4000802007f */
[----:B---3--:R-:W-:Y:S05]  /*f840*/  @!P1 BRA `(.L_x_167) ;  /* 0xfffffffc00f09947 */ /* 0x008fea000383ffff */
[----:B------:R-:W-:Y:S05]  /*f850*/  BRA `(.L_x_228) ;  /* 0xffffffd400687947 */ /* 0x000fea000383ffff */
.L_x_171:
        /* <DEDUP_REMOVED lines=8> */
.L_x_177:
[----:B-1----:R1:W2:Y:S02]  /*f8e0*/  SYNCS.PHASECHK.TRANS64.TRYWAIT P1, [R2+URZ+0x36840], R3 ;  /* 0x03684003020075a7 */ /* 0x0022a4000802017f */
[----:B--2---:R-:W-:Y:S05]  /*f8f0*/  @!P1 NANOSLEEP.SYNCS 0x989680 ;  /* 0x009896800000995d */ /* 0x004fea0003900000 */
[----:B------:R-:W2:Y:S02]  /*f900*/  @!P1 SYNCS.PHASECHK.TRANS64 P1, [R2+URZ+0x36840], R3 ;  /* 0x03684003020095a7 */ /* 0x000ea4000802007f */
[----:B--2---:R-:W-:Y:S05]  /*f910*/  @!P1 BRA `(.L_x_177) ;  /* 0xfffffffc00f09947 */ /* 0x004fea000383ffff */
[----:B------:R-:W-:Y:S05]  /*f920*/  BRA `(.L_x_230) ;  /* 0xffffffdc00607947 */ /* 0x000fea000383ffff */
.L_x_180:
[----:B-1----:R1:W2:Y:S02]  /*f930*/  SYNCS.PHASECHK.TRANS64.TRYWAIT P1, [R2+URZ+0x36860], R3 ;  /* 0x03686003020075a7 */ /* 0x0022a4000802017f */
[----:B--2---:R-:W-:Y:S05]  /*f940*/  @!P1 NANOSLEEP.SYNCS 0x989680 ;  /* 0x009896800000995d */ /* 0x004fea0003900000 */
[----:B------:R-:W2:Y:S02]  /*f950*/  @!P1 SYNCS.PHASECHK.TRANS64 P1, [R2+URZ+0x36860], R3 ;  /* 0x03686003020095a7 */ /* 0x000ea4000802007f */
[----:B--2---:R-:W-:Y:S05]  /*f960*/  @!P1 BRA `(.L_x_180) ;  /* 0xfffffffc00f09947 */ /* 0x004fea000383ffff */
[----:B------:R-:W-:Y:S05]  /*f970*/  BRA `(.L_x_231) ;  /* 0xffffffe0000c7947 */ /* 0x000fea000383ffff */
.L_x_187:
[----:B--2---:R2:W3:Y:S02]  /*f980*/  SYNCS.PHASECHK.TRANS64.TRYWAIT P1, [R2+URZ+0x36840], R3 ;  /* 0x03684003020075a7 */ /* 0x0044e4000802017f */
[----:B---3--:R-:W-:Y:S05]  /*f990*/  @!P1 NANOSLEEP.SYNCS 0x989680 ;  /* 0x009896800000995d */ /* 0x008fea0003900000 */
[----:B------:R-:W3:Y:S02]  /*f9a0*/  @!P1 SYNCS.PHASECHK.TRANS64 P1, [R2+URZ+0x36840], R3 ;  /* 0x03684003020095a7 */ /* 0x000ee4000802007f */
[----:B---3--:R-:W-:Y:S05]  /*f9b0*/  @!P1 BRA `(.L_x_187) ;  /* 0xfffffffc00f09947 */ /* 0x008fea000383ffff */
[----:B------:R-:W-:Y:S05]  /*f9c0*/  BRA `(.L_x_232) ;  /* 0xffffffe400587947 */ /* 0x000fea000383ffff */
.L_x_190:
[----:B-1----:R1:W2:Y:S02]  /*f9d0*/  SYNCS.PHASECHK.TRANS64.TRYWAIT P1, [R2+URZ+0x36860], R17 ;  /* 0x03686011020075a7 */ /* 0x0022a4000802017f */
[----:B--2---:R-:W-:Y:S05]  /*f9e0*/  @!P1 NANOSLEEP.SYNCS 0x989680 ;  /* 0x009896800000995d */ /* 0x004fea0003900000 */
[----:B------:R-:W2:Y:S02]  /*f9f0*/  @!P1 SYNCS.PHASECHK.TRANS64 P1, [R2+URZ+0x36860], R17 ;  /* 0x03686011020095a7 */ /* 0x000ea4000802007f */
[----:B--2---:R-:W-:Y:S05]  /*fa00*/  @!P1 BRA `(.L_x_190) ;  /* 0xfffffffc00f09947 */ /* 0x004fea000383ffff */
[----:B------:R-:W-:Y:S05]  /*fa10*/  BRA `(.L_x_233) ;  /* 0xffffffe800047947 */ /* 0x000fea000383ffff */
.L_x_196:
[----:B--2---:R2:W3:Y:S02]  /*fa20*/  SYNCS.PHASECHK.TRANS64.TRYWAIT P1, [R2+URZ+0x36840], R3 ;  /* 0x03684003020075a7 */ /* 0x0044e4000802017f */
[----:B---3--:R-:W-:Y:S05]  /*fa30*/  @!P1 NANOSLEEP.SYNCS 0x989680 ;  /* 0x009896800000995d */ /* 0x008fea0003900000 */
[----:B------:R-:W3:Y:S02]  /*fa40*/  @!P1 SYNCS.PHASECHK.TRANS64 P1, [R2+URZ+0x36840], R3 ;  /* 0x03684003020095a7 */ /* 0x000ee4000802007f */
[----:B---3--:R-:W-:Y:S05]  /*fa50*/  @!P1 BRA `(.L_x_196) ;  /* 0xfffffffc00f09947 */ /* 0x008fea000383ffff */
[----:B------:R-:W-:Y:S05]  /*fa60*/  BRA `(.L_x_234) ;  /* 0xffffffec00307947 */ /* 0x000fea000383ffff */
.L_x_199:
[----:B-1----:R1:W2:Y:S02]  /*fa70*/  SYNCS.PHASECHK.TRANS64.TRYWAIT P1, [R2+URZ+0x36860], R10 ;  /* 0x0368600a020075a7 */ /* 0x0022a4000802017f */
[----:B--2---:R-:W-:Y:S05]  /*fa80*/  @!P1 NANOSLEEP.SYNCS 0x989680 ;  /* 0x009896800000995d */ /* 0x004fea0003900000 */
[----:B------:R-:W2:Y:S02]  /*fa90*/  @!P1 SYNCS.PHASECHK.TRANS64 P1, [R2+URZ+0x36860], R10 ;  /* 0x0368600a020095a7 */ /* 0x000ea4000802007f */
[----:B--2---:R-:W-:Y:S05]  /*faa0*/  @!P1 BRA `(.L_x_199) ;  /* 0xfffffffc00f09947 */ /* 0x004fea000383ffff */
[----:B------:R-:W-:Y:S05]  /*fab0*/  BRA `(.L_x_235) ;  /* 0xffffffec00dc7947 */ /* 0x000fea000383ffff */
.L_x_205:
[----:B-1----:R1:W2:Y:S02]  /*fac0*/  SYNCS.PHASECHK.TRANS64.TRYWAIT P0, [R2+URZ+0x36860], R3 ;  /* 0x03686003020075a7 */ /* 0x0022a4000800017f */
[----:B--2---:R-:W-:Y:S05]  /*fad0*/  @!P0 NANOSLEEP.SYNCS 0x989680 ;  /* 0x009896800000895d */ /* 0x004fea0003900000 */
[----:B------:R-:W2:Y:S02]  /*fae0*/  @!P0 SYNCS.PHASECHK.TRANS64 P0, [R2+URZ+0x36860], R3 ;  /* 0x03686003020085a7 */ /* 0x000ea4000800007f */
[----:B--2---:R-:W-:Y:S05]  /*faf0*/  @!P0 BRA `(.L_x_205) ;  /* 0xfffffffc00f08947 */ /* 0x004fea000383ffff */
[----:B------:R-:W-:Y:S05]  /*fb00*/  BRA `(.L_x_236) ;  /* 0xfffffff000ac7947 */ /* 0x000fea000383ffff */
.L_x_210:
[----:B-1----:R1:W2:Y:S02]  /*fb10*/  SYNCS.PHASECHK.TRANS64.TRYWAIT P0, [R0+URZ+0x36820], R3 ;  /* 0x03682003000075a7 */ /* 0x0022a4000800017f */
[----:B--2---:R-:W-:Y:S05]  /*fb20*/  @!P0 NANOSLEEP.SYNCS 0x989680 ;  /* 0x009896800000895d */ /* 0x004fea0003900000 */
[----:B------:R-:W2:Y:S02]  /*fb30*/  @!P0 SYNCS.PHASECHK.TRANS64 P0, [R0+URZ+0x36820], R3 ;  /* 0x03682003000085a7 */ /* 0x000ea4000800007f */
[----:B--2---:R-:W-:Y:S05]  /*fb40*/  @!P0 BRA `(.L_x_210) ;  /* 0xfffffffc00f08947 */ /* 0x004fea000383ffff */
[----:B------:R-:W-:Y:S05]  /*fb50*/  BRA `(.L_x_237) ;  /* 0xfffffff400a87947 */ /* 0x000fea000383ffff */
.L_x_211:
[----:B------:R-:W2:Y:S01]  /*fb60*/  S2R R2, SR_TID.X ;  /* 0x0000000000027919 */ /* 0x000ea20000002100 */
[----:B------:R-:W-:Y:S01]  /*fb70*/  BSSY B0, `(.L_x_238) ;  /* 0x000000a000007945 */ /* 0x000fe20003800000 */
[----:B------:R-:W-:Y:S01]  /*fb80*/  IMAD.MOV.U32 R12, RZ, RZ, RZ ;  /* 0x000000ffff0c7224 */ /* 0x000fe200078e00ff */
[----:B------:R-:W-:Y:S01]  /*fb90*/  MOV R15, 0xffffffff ;  /* 0xffffffff000f7802 */ /* 0x000fe20000000f00 */
[----:B------:R-:W-:Y:S01]  /*fba0*/  IMAD.MOV.U32 R11, RZ, RZ, 0x1f ;  /* 0x0000001fff0b7424 */ /* 0x000fe200078e00ff */
[----:B--2---:R-:W-:-:S04]  /*fbb0*/  SHF.R.U32.HI R2, RZ, 0x5, R2 ;  /* 0x00000005ff027819 */ /* 0x004fc80000011602 */
[----:B------:R-:W-:-:S05]  /*fbc0*/  LOP3.LUT R2, R2, 0x3, RZ, 0xc0, !PT ;  /* 0x0000000302027812 */ /* 0x000fca00078ec0ff */
[----:B------:R-:W-:-:S07]  /*fbd0*/  IMAD.MOV.U32 R13, RZ, RZ, R2 ;  /* 0x000000ffff0d7224 */ /* 0x000fce00078e0002 */
[----:B-1----:R-:W-:Y:S05]  /*fbe0*/  WARPSYNC.COLLECTIVE R15, `(.L_x_239) ;  /* 0x000000000f087348 */ /* 0x002fea0003c00000 */
[----:B------:R2:W3:Y:S02]  /*fbf0*/  SHFL.IDX P6, R14, R13, R12, R11 ;  /* 0x0000000c0d0e7389 */ /* 0x0004e400000c000b */
[----:B-123--:R-:W-:Y:S01]  /*fc00*/  ENDCOLLECTIVE ;  /* 0x000000000000791b */ /* 0x00efe20003800000 */
.L_x_239:
[----:B------:R-:W-:Y:S05]  /*fc10*/  BSYNC B0 ;  /* 0x0000000000007941 */ /* 0x000fea0003800000 */
.L_x_238:
[----:B------:R-:W-:Y:S05]  /*fc20*/  BRA `(.L_x_240) ;  /* 0xfffffff400907947 */ /* 0x000fea000383ffff */
.L_x_214:
[----:B------:R-:W-:Y:S01]  /*fc30*/  BSSY B1, `(.L_x_241) ;  /* 0x0000006000017945 */ /* 0x000fe20003800000 */
[----:B------:R-:W-:-:S07]  /*fc40*/  IMAD.MOV.U32 R15, RZ, RZ, -0x1 ;  /* 0xffffffffff0f7424 */ /* 0x000fce00078e00ff */
[----:B-12---:R-:W-:Y:S05]  /*fc50*/  WARPSYNC.COLLECTIVE R15, `(.L_x_242) ;  /* 0x000000000f0c7348 */ /* 0x006fea0003c00000 */
[----:B------:R-:W-:Y:S02]  /*fc60*/  ELECT P6, UR62, PT ;  /* 0x00000000003e782f */ /* 0x000fe400038c0000 */
[----:B------:R-:W-:Y:S01]  /*fc70*/  MOV R14, UR62 ;  /* 0x0000003e000e7c02 */ /* 0x000fe20008000f00 */
[----:B-12---:R-:W-:Y:S10]  /*fc80*/  ENDCOLLECTIVE ;  /* 0x000000000000791b */ /* 0x006ff40003800000 */
.L_x_242:
[----:B------:R-:W-:Y:S05]  /*fc90*/  BSYNC B1 ;  /* 0x0000000000017941 */ /* 0x000fea0003800000 */
.L_x_241:
[----:B------:R-:W-:Y:S05]  /*fca0*/  BRA `(.L_x_243) ;  /* 0xfffffff400887947 */ /* 0x000fea000383ffff */
.L_x_216:
[----:B-1----:R1:W2:Y:S02]  /*fcb0*/  SYNCS.PHASECHK.TRANS64.TRYWAIT P0, [R6+URZ], R5 ;  /* 0x00000005060075a7 */ /* 0x0022a4000800017f */
[----:B--2---:R-:W-:Y:S05]  /*fcc0*/  @!P0 NANOSLEEP.SYNCS 0x989680 ;  /* 0x009896800000895d */ /* 0x004fea0003900000 */
[----:B------:R-:W2:Y:S02]  /*fcd0*/  @!P0 SYNCS.PHASECHK.TRANS64 P0, [R6+URZ], R5 ;  /* 0x00000005060085a7 */ /* 0x000ea4000800007f */
[----:B--2---:R-:W-:Y:S05]  /*fce0*/  @!P0 BRA `(.L_x_216) ;  /* 0xfffffffc00f08947 */ /* 0x004fea000383ffff */
[----:B------:R-:W-:Y:S05]  /*fcf0*/  BRA `(.L_x_244) ;  /* 0xfffffff400bc7947 */ /* 0x000fea000383ffff */
.L_x_217:
[----:B--2---:R2:W3:Y:S02]  /*fd00*/  SYNCS.PHASECHK.TRANS64.TRYWAIT P0, [R3+URZ], R2 ;  /* 0x00000002030075a7 */ /* 0x0044e4000800017f */
[----:B---3--:R-:W-:Y:S05]  /*fd10*/  @!P0 NANOSLEEP.SYNCS 0x989680 ;  /* 0x009896800000895d */ /* 0x008fea0003900000 */
[----:B------:R-:W3:Y:S02]  /*fd20*/  @!P0 SYNCS.PHASECHK.TRANS64 P0, [R3+URZ], R2 ;  /* 0x00000002030085a7 */ /* 0x000ee4000800007f */
[----:B---3--:R-:W-:Y:S05]  /*fd30*/  @!P0 BRA `(.L_x_217) ;  /* 0xfffffffc00f08947 */ /* 0x008fea000383ffff */
[----:B------:R-:W-:Y:S05]  /*fd40*/  BRA `(.L_x_245) ;  /* 0xfffffff400b07947 */ /* 0x000fea000383ffff */
.L_x_219:
[----:B--2---:R2:W3:Y:S02]  /*fd50*/  SYNCS.PHASECHK.TRANS64.TRYWAIT P0, [R16+URZ], R5 ;  /* 0x00000005100075a7 */ /* 0x0044e4000800017f */
[----:B---3--:R-:W-:Y:S05]  /*fd60*/  @!P0 NANOSLEEP.SYNCS 0x989680 ;  /* 0x009896800000895d */ /* 0x008fea0003900000 */
[----:B------:R-:W3:Y:S02]  /*fd70*/  @!P0 SYNCS.PHASECHK.TRANS64 P0, [R16+URZ], R5 ;  /* 0x00000005100085a7 */ /* 0x000ee4000800007f */
[----:B---3--:R-:W-:Y:S05]  /*fd80*/  @!P0 BRA `(.L_x_219) ;  /* 0xfffffffc00f08947 */ /* 0x008fea000383ffff */
[----:B------:R-:W-:Y:S05]  /*fd90*/  BRA `(.L_x_246) ;  /* 0xfffffff400b47947 */ /* 0x000fea000383ffff */
.L_x_247:
        /* <DEDUP_REMOVED lines=14> */
.L_x_2656:


//--------------------- .text._ZN7cutlass13device_kernelIN5flash11enable_sm90INS1_16FlashAttnFwdSm90INS1_25CollectiveMainloopFwdSm90ILi2EN4cute5tupleIJNS5_1CILi1EEES8_S8_EEENS6_IJNS7_ILi128EEENS7_ILi112EEENS7_ILi192EEEEEELi192ENS_6half_tEfNS_4arch4Sm90ELb0ELb0ELb1ELb1ELb0ELb0ELb0ELb1ELb1ELb0ELb0ELb0EEENS1_21CollectiveEpilogueFwdINS6_IJSA_SC_SB_EEES9_SE_SG_Li256ELb1ELb0ELb0ELb0EEENS1_36VarlenDynamicPersistentTileSchedulerILi128ELi112ELi256ELi32ELb0ELb0ELb1ELb0ELb1ELb1EEEEEEEEEvNT_6ParamsE --------------------------
	.section	.text._ZN7cutlass13device_kernelIN5flash11enable_sm90INS1_16FlashAttnFwdSm90INS1_25CollectiveMainloopFwdSm90ILi2EN4cute5tupleIJNS5_1CILi1EEES8_S8_EEENS6_IJNS7_ILi128EEENS7_ILi112EEENS7_ILi192EEEEEELi192ENS_6half_tEfNS_4arch4Sm90ELb0ELb0ELb1ELb1ELb0ELb0ELb0ELb1ELb1ELb0ELb0ELb0EEENS1_21CollectiveEpilogueFwdINS6_IJSA_SC_SB_EEES9_SE_SG_Li256ELb1ELb0ELb0ELb0EEENS1_36VarlenDynamicPersistentTileSchedulerILi128ELi112ELi256ELi32ELb0ELb0ELb1ELb0ELb1ELb1EEEEEEEEEvNT_6ParamsE,"ax",@progbits
	.align	128
.text._ZN7cutlass13device_kernelIN5flash11enable_sm90INS1_16FlashAttnFwdSm90INS1_25CollectiveMainloopFwdSm90ILi2EN4cute5tupleIJNS5_1CILi1EEES8_S8_EEENS6_IJNS7_ILi128EEENS7_ILi112EEENS7_ILi192EEEEEELi192ENS_6half_tEfNS_4arch4Sm90ELb0ELb0ELb1ELb1ELb0ELb0ELb0ELb1ELb1ELb0ELb0ELb0EEENS1_21CollectiveEpilogueFwdINS6_IJSA_SC_SB_EEES9_SE_SG_Li256ELb1ELb0ELb0ELb0EEENS1_36VarlenDynamicPersistentTileSchedulerILi128ELi112ELi256ELi32ELb0ELb0ELb1ELb0ELb1ELb1EEEEEEEEEvNT_6ParamsE:
        .type           _ZN7cutlass13device_kernelIN5flash11enable_sm90INS1_16FlashAttnFwdSm90INS1_25CollectiveMainloopFwdSm90ILi2EN4cute5tupleIJNS5_1CILi1EEES8_S8_EEENS6_IJNS7_ILi128EEENS7_ILi112EEENS7_ILi192EEEEEELi192ENS_6half_tEfNS_4arch4Sm90ELb0ELb0ELb1ELb1ELb0ELb0ELb0ELb1ELb1ELb0ELb0ELb0EEENS1_21CollectiveEpilogueFwdINS6_IJSA_SC_SB_EEES9_SE_SG_Li256ELb1ELb0ELb0ELb0EEENS1_36VarlenDynamicPersistentTileSchedulerILi128ELi112ELi256ELi32ELb0ELb0ELb1ELb0ELb1ELb1EEEEEEEEEvNT_6ParamsE,@function
        .size           _ZN7cutlass13device_kernelIN5flash11enable_sm90INS1_16FlashAttnFwdSm90INS1_25CollectiveMainloopFwdSm90ILi2EN4cute5tupleIJNS5_1CILi1EEES8_S8_EEENS6_IJNS7_ILi128EEENS7_ILi112EEENS7_ILi192EEEEEELi192ENS_6half_tEfNS_4arch4Sm90ELb0ELb0ELb1ELb1ELb0ELb0ELb0ELb1ELb1ELb0ELb0ELb0EEENS1_21CollectiveEpilogueFwdINS6_IJSA_SC_SB_EEES9_SE_SG_Li256ELb1ELb0ELb0ELb0EEENS1_36VarlenDynamicPersistentTileSchedulerILi128ELi112ELi256ELi32ELb0ELb0ELb1ELb0ELb1ELb1EEEEEEEEEvNT_6ParamsE,(.L_x_2657 - _ZN7cutlass13device_kernelIN5flash11enable_sm90INS1_16FlashAttnFwdSm90INS1_25CollectiveMainloopFwdSm90ILi2EN4cute5tupleIJNS5_1CILi1EEES8_S8_EEENS6_IJNS7_ILi128EEENS7_ILi112EEENS7_ILi192EEEEEELi192ENS_6half_tEfNS_4arch4Sm90ELb0ELb0ELb1ELb1ELb0ELb0ELb0ELb1ELb1ELb0ELb0ELb0EEENS1_21CollectiveEpilogueFwdINS6_IJSA_SC_SB_EEES9_SE_SG_Li256ELb1ELb0ELb0ELb0EEENS1_36VarlenDynamicPersistentTileSchedulerILi128ELi112ELi256ELi32ELb0ELb0ELb1ELb0ELb1ELb1EEEEEEEEEvNT_6ParamsE)
        .other          _ZN7cutlass13device_kernelIN5flash11enable_sm90INS1_16FlashAttnFwdSm90INS1_25CollectiveMainloopFwdSm90ILi2EN4cute5tupleIJNS5_1CILi1EEES8_S8_EEENS6_IJNS7_ILi128EEENS7_ILi112EEENS7_ILi192EEEEEELi192ENS_6half_tEfNS_4arch4Sm90ELb0ELb0ELb1ELb1ELb0ELb0ELb0ELb1ELb1ELb0ELb0ELb0EEENS1_21CollectiveEpilogueFwdINS6_IJSA_SC_SB_EEES9_SE_SG_Li256ELb1ELb0ELb0ELb0EEENS1_36VarlenDynamicPersistentTileSchedulerILi128ELi112ELi256ELi32ELb0ELb0ELb1ELb0ELb1ELb1EEEEEEEEEvNT_6ParamsE,@"STO_CUDA_ENTRY STV_DEFAULT"
_ZN7cutlass13device_kernelIN5flash11enable_sm90INS1_16FlashAttnFwdSm90INS1_25CollectiveMainloopFwdSm90ILi2EN4cute5tupleIJNS5_1CILi1EEES8_S8_EEENS6_IJNS7_ILi128EEENS7_ILi112EEENS7_ILi192EEEEEELi192ENS_6half_tEfNS_4arch4Sm90ELb0ELb0ELb1ELb1ELb0ELb0ELb0ELb1ELb1ELb0ELb0ELb0EEENS1_21CollectiveEpilogueFwdINS6_IJSA_SC_SB_EEES9_SE_SG_Li256ELb1ELb0ELb0ELb0EEENS1_36VarlenDynamicPersistentTileSchedulerILi128ELi112ELi256ELi32ELb0ELb0ELb1ELb0ELb1ELb1EEEEEEEEEvNT_6ParamsE:
[----:B------:R-:W0:Y:S02]  /*0000*/  LDC R1, c[0x0][0x28] ;  /* 0x00000a00ff017b82 */ /* 0x000e240000000800 */
[----:B0-----:R-:W-:Y:S01]  /*0010*/  VIADD R1, R1, 0xffffffc8 ;  /* 0xffffffc801017836 */ /* 0x001fe20000000000 */
[----:B------:R-:W0:Y:S01]  /*0020*/  S2R R3, SR_TID.X ;  /* 0x0000000000037919 */ /* 0x000e220000002100 */
[----:B------:R-:W-:Y:S01]  /*0030*/  ELECT P0, URZ, PT ;  /* 0x00000000003f782f */ /* 0x000fe20003800000 */
[----:B------:R-:W-:Y:S01]  /*0040*/  BSSY B0, `(.L_x_248) ;  /* 0x0000010000007945 */ /* 0x000fe20003800000 */
[----:B0-----:R-:W-:-:S05]  /*0050*/  SHF.R.U32.HI R0, RZ, 0x5, R3 ;  /* 0x00000005ff007819 */ /* 0x001fca0000011603 */
[----:B------:R-:W0:Y:S02]  /*0060*/  SHFL.IDX PT, R2, R0, RZ, 0x1f ;  /* 0x00001fff00027589 */ /* 0x000e2400000e0000 */
[----:B0-----:R-:W-:-:S13]  /*0070*/  ISETP.EQ.AND P0, PT, R2, RZ, P0 ;  /* 0x000000ff0200720c */ /* 0x001fda0000702270 */
[----:B------:R-:W-:Y:S05]  /*0080*/  @!P0 BRA `(.L_x_249) ;  /* 0x00000000002c8947 */ /* 0x000fea0003800000 */
[----:B------:R-:W-:Y:S02]  /*0090*/  ULDC.64 UR4, c[0x0][0x198] ;  /* 0x0000660000047ab9 */ /* 0x000fe40000000a00 */
[----:B------:R-:W-:Y:S02]  /*00a0*/  UIADD3 UR6, UP0, UR4, 0x270, URZ ;  /* 0x0000027004067890 */ /* 0x000fe4000ff1e03f */
[----:B------:R-:W-:Y:S02]  /*00b0*/  UIADD3 UR8, UP1, UR4, 0x370, URZ ;  /* 0x0000037004087890 */ /* 0x000fe4000ff3e03f */
[----:B------:R-:W-:Y:S02]  /*00c0*/  UIADD3 UR4, UP2, UR4, 0x470, URZ ;  /* 0x0000047004047890 */ /* 0x000fe4000ff5e03f */
[----:B------:R-:W-:Y:S02]  /*00d0*/  UIADD3.X UR7, URZ, UR5, URZ, UP0, !UPT ;  /* 0x000000053f077290 */ /* 0x000fe400087fe43f */
[----:B------:R-:W-:-:S02]  /*00e0*/  UIADD3.X UR9, URZ, UR5, URZ, UP1, !UPT ;  /* 0x000000053f097290 */ /* 0x000fc40008ffe43f */
[----:B------:R-:W-:-:S05]  /*00f0*/  UIADD3.X UR5, URZ, UR5, URZ, UP2, !UPT ;  /* 0x000000053f057290 */ /* 0x000fca00097fe43f */
[----:B------:R0:W-:Y:S02]  /*0100*/  UTMACCTL.PF [UR6] ;  /* 0x00000000060079b9 */ /* 0x0001e40008040000 */
[----:B------:R0:W-:Y:S02]  /*0110*/  UTMACCTL.PF [UR8] ;  /* 0x00000000080079b9 */ /* 0x0001e40008040000 */
[----:B------:R0:W-:Y:S02]  /*0120*/  UTMACCTL.PF [UR4] ;  /* 0x00000000040079b9 */ /* 0x0001e40008040000 */
[----:B0-----:R-:W-:Y:S01]  /*0130*/  NOP ;  /* 0x0000000000007918 */ /* 0x001fe20000000000 */
.L_x_249:
[----:B------:R-:W-:Y:S05]  /*0140*/  BSYNC B0 ;  /* 0x0000000000007941 */ /* 0x000fea0003800000 */
.L_x_248:
[----:B------:R-:W-:Y:S01]  /*0150*/  VOTEU.ANY UP0, P0 ;  /* 0x00000000003f7886 */ /* 0x000fe20000000100 */
[----:B------:R-:W0:Y:S01]  /*0160*/  SHFL.IDX PT, R2, R0, RZ, 0x1f ;  /* 0x00001fff00027589 */ /* 0x000e2200000e0000 */
[----:B------:R-:W-:Y:S01]  /*0170*/  UMOV UR4, 0x1 ;  /* 0x0000000100047882 */ /* 0x000fe20000000000 */
[----:B------:R-:W-:Y:S01]  /*0180*/  UMOV UR7, 0x100 ;  /* 0x0000010000077882 */ /* 0x000fe20000000000 */
[----:B------:R-:W-:Y:S01]  /*0190*/  VOTEU.ANY UP1, P0 ;  /* 0x00000000003f7886 */ /* 0x000fe20000020100 */
[----:B------:R-:W1:Y:S01]  /*01a0*/  @UP0 S2UR UR8, SR_CgaCtaId ;  /* 0x00000000000809c3 */ /* 0x000e620000008800 */
[----:B------:R-:W-:Y:S01]  /*01b0*/  @UP0 UMOV UR6, 0x400 ;  /* 0x0000040000060882 */ /* 0x000fe20000000000 */
[----:B------:R-:W-:-:S04]  /*01c0*/  @UP0 UIADD3 UR4, -UR4, 0x100000, URZ ;  /* 0x0010000004040890 */ /* 0x000fc8000fffe13f */
[----:B------:R-:W-:Y:S02]  /*01d0*/  @UP0 USHF.L.U32 UR5, UR4, 0xb, URZ ;  /* 0x0000000b04050899 */ /* 0x000fe4000800063f */
[----:B------:R-:W-:Y:S01]  /*01e0*/  @UP0 USHF.L.U32 UR4, UR4, 0x1, URZ ;  /* 0x0000000104040899 */ /* 0x000fe2000800063f */
[----:B0-----:R-:W-:Y:S02]  /*01f0*/  ISETP.NE.AND P1, PT, R2, RZ, PT ;  /* 0x000000ff0200720c */ /* 0x001fe40003f25270 */
[----:B------:R-:W-:Y:S01]  /*0200*/  SHF.R.U32.HI R2, RZ, 0x7, R3 ;  /* 0x00000007ff027819 */ /* 0x000fe20000011603 */
[----:B-1----:R-:W-:Y:S02]  /*0210*/  @UP0 ULEA UR8, UR8, UR6, 0x18 ;  /* 0x0000000608080291 */ /* 0x002fe4000f8ec03f */
[----:B------:R-:W-:-:S04]  /*0220*/  @UP0 UIADD3 UR6, -UR7, 0x100000, URZ ;  /* 0x0010000007060890 */ /* 0x000fc8000fffe13f */
[----:B------:R-:W-:Y:S02]  /*0230*/  @UP0 USHF.L.U32 UR7, UR6, 0xb, URZ ;  /* 0x0000000b06070899 */ /* 0x000fe4000800063f */
[----:B------:R-:W-:Y:S01]  /*0240*/  @UP0 USHF.L.U32 UR6, UR6, 0x1, URZ ;  /* 0x0000000106060899 */ /* 0x000fe2000800063f */
[----:B------:R-:W-:Y:S01]  /*0250*/  VOTEU.ANY UP0, P0 ;  /* 0x00000000003f7886 */ /* 0x000fe20000000100 */
[----:B------:R-:W0:Y:S04]  /*0260*/  SHFL.IDX PT, R2, R2, RZ, 0x1f ;  /* 0x00001fff02027589 */ /* 0x000e2800000e0000 */
[----:B------:R-:W1:Y:S02]  /*0270*/  FENCE.VIEW.ASYNC.S ;  /* 0x00000000000073c6 */ /* 0x000e640000000000 */
[----:B-1----:R1:W2:Y:S04]  /*0280*/  @UP0 SYNCS.EXCH.64 URZ, [UR8+0x36800], UR4 ;  /* 0x03680004083f05b2 */ /* 0x0022a80008000100 */
[----:B------:R1:W3:Y:S01]  /*0290*/  @UP1 SYNCS.EXCH.64 URZ, [UR8+0x36820], UR6 ;  /* 0x03682006083f15b2 */ /* 0x0002e20008000100 */
[----:B------:R-:W-:Y:S05]  /*02a0*/  @P1 BRA `(.L_x_250) ;  /* 0x0000000000481947 */ /* 0x000fea0003800000 */
        /* <DEDUP_REMOVED lines=14> */
[----:B------:R4:W0:Y:S01]  /*0390*/  SYNCS.EXCH.64 URZ, [UR8+0x36840], UR4 ;  /* 0x03684004083f75b2 */ /* 0x0008220008000100 */
[----:B------:R4:W0:Y:S01]  /*03a0*/  SYNCS.EXCH.64 URZ, [UR8+0x36838], UR6 ;  /* 0x03683806083f75b2 */ /* 0x0008220008000100 */
[----:B------:R4:W0:Y:S02]  /*03b0*/  SYNCS.EXCH.64 URZ, [UR8+0x36848], UR4 ;  /* 0x03684804083f75b2 */ /* 0x0008240008000100 */
[----:B----4-:R-:W-:Y:S01]  /*03c0*/  NOP ;  /* 0x0000000000007918 */ /* 0x010fe20000000000 */
.L_x_250:
        /* <DEDUP_REMOVED lines=22> */
.L_x_251:
        /* <DEDUP_REMOVED lines=14> */
[----:B------:R4:W0:Y:S01]  /*0610*/  SYNCS.EXCH.64 URZ, [UR6+0x36880], UR4 ;  /* 0x03688004063f75b2 */ /* 0x0008220008000100 */
[----:B------:R4:W0:Y:S01]  /*0620*/  SYNCS.EXCH.64 URZ, [UR6+0x36878], UR4 ;  /* 0x03687804063f75b2 */ /* 0x0008220008000100 */
[----:B------:R4:W0:Y:S02]  /*0630*/  SYNCS.EXCH.64 URZ, [UR6+0x36888], UR4 ;  /* 0x03688804063f75b2 */ /* 0x0008240008000100 */
[----:B----4-:R-:W-:Y:S01]  /*0640*/  NOP ;  /* 0x0000000000007918 */ /* 0x010fe20000000000 */
.L_x_252:
        /* <DEDUP_REMOVED lines=22> */
.L_x_253:
        /* <DEDUP_REMOVED lines=22> */
.L_x_254:
[----:B0-----:R-:W-:Y:S01]  /*0910*/  ISETP.NE.AND P0, PT, R2, RZ, PT ;  /* 0x000000ff0200720c */ /* 0x001fe20003f05270 */
[----:B------:R-:W-:Y:S01]  /*0920*/  IMAD.MOV.U32 R2, RZ, RZ, 0x1 ;  /* 0x00000001ff027424 */ /* 0x000fe200078e00ff */
[----:B------:R-:W-:Y:S01]  /*0930*/  NOP ;  /* 0x0000000000007918 */ /* 0x000fe20000000000 */
[----:B------:R-:W-:-:S03]  /*0940*/  ULDC.64 UR60, c[0x0][0x208] ;  /* 0x00008200003c7ab9 */ /* 0x000fc60000000a00 */
[----:B------:R-:W-:-:S05]  /*0950*/  SEL R2, R2, 0x2, !P0 ;  /* 0x0000000202027807 */ /* 0x000fca0004000000 */
[----:B------:R0:W-:Y:S01]  /*0960*/  STL [R1+0x30], R2 ;  /* 0x0000300201007387 */ /* 0x0001e20000100800 */
[----:B-123--:R-:W-:Y:S06]  /*0970*/  BAR.SYNC.DEFER_BLOCKING 0x0 ;  /* 0x0000000000007b1d */ /* 0x00efec0000010000 */
[----:B------:R-:W-:Y:S05]  /*0980*/  @!P0 BRA `(.L_x_255) ;  /* 0x000000cc00f48947 */ /* 0x000fea0003800000 */
.L_x_256:
[----:B------:R-:W-:-:S08]  /*0990*/  NOP ;  /* 0x0000000000007918 */ /* 0x000fd00000000000 */
[----:B------:R-:W1:Y:S02]  /*09a0*/  USETMAXREG.TRY_ALLOC.CTAPOOL UP0, 0xf0 ;  /* 0x000000f0000079c8 */ /* 0x000e640008000600 */
[----:B-1----:R-:W-:-:S13]  /*09b0*/  PLOP3.LUT P0, PT, PT, PT, UP0, 0x80, 0x0 ;  /* 0x000000000000781c */ /* 0x002fda0003f0f008 */
[----:B------:R-:W-:Y:S05]  /*09c0*/  @!P0 BRA `(.L_x_256) ;  /* 0xfffffffc00f08947 */ /* 0x000fea000383ffff */
[----:B------:R-:W1:Y:S08]  /*09d0*/  S2UR UR5, SR_CgaCtaId ;  /* 0x00000000000579c3 */ /* 0x000e700000008800 */
[----:B------:R-:W-:Y:S06]  /*09e0*/  BAR.ARV 0x8, 0x120 ;  /* 0x0204800000007b1d */ /* 0x000fec0000002000 */
[----:B------:R-:W-:-:S02]  /*09f0*/  UMOV UR4, 0x400 ;  /* 0x0000040000047882 */ /* 0x000fc40000000000 */
[----:B------:R-:W-:Y:S01]  /*0a00*/  BAR.SYNC.DEFER_BLOCKING 0x5, 0x120 ;  /* 0x0144800000007b1d */ /* 0x000fe20000010000 */
[----:B-1----:R-:W-:-:S09]  /*0a10*/  ULEA UR4, UR5, UR4, 0x18 ;  /* 0x0000000405047291 */ /* 0x002fd2000f8ec03f */
[----:B------:R-:W1:Y:S01]  /*0a20*/  LDS.128 R100, [UR4+0x368d0] ;  /* 0x0368d004ff647984 */ /* 0x000e620008000c00 */
[----:B------:R-:W-:Y:S01]  /*0a30*/  ULDC UR4, c[0x0][0xc14] ;  /* 0x0003050000047ab9 */ /* 0x000fe20000000800 */
[----:B------:R-:W-:Y:S06]  /*0a40*/  BAR.ARV 0x4, 0x120 ;  /* 0x0104800000007b1d */ /* 0x000fec0000002000 */
[----:B-1----:R-:W-:-:S13]  /*0a50*/  ISETP.GE.AND P0, PT, R103, UR4, PT ;  /* 0x0000000467007c0c */ /* 0x002fda000bf06270 */
[----:B------:R-:W-:Y:S05]  /*0a60*/  @P0 EXIT ;  /* 0x000000000000094d */ /* 0x000fea0003800000 */
[----:B------:R-:W2:Y:S01]  /*0a70*/  LDL.LU R10, [R1+0x30] ;  /* 0x00003000010a7983 */ /* 0x000ea20000300800 */
[----:B------:R-:W1:Y:S02]  /*0a80*/  S2R R0, SR_TID.X ;  /* 0x0000000000007919 */ /* 0x000e640000002100 */
[----:B-1----:R-:W-:-:S05]  /*0a90*/  VIADD R214, R0, 0xffffff80 ;  /* 0xffffff8000d67836 */ /* 0x002fca0000000000 */
[----:B------:R-:W-:-:S04]  /*0aa0*/  SHF.R.S32.HI R3, RZ, 0x1f, R214 ;  /* 0x0000001fff037819 */ /* 0x000fc800000114d6 */
[----:B------:R-:W-:-:S04]  /*0ab0*/  LEA.HI R5, R3, R214, RZ, 0x7 ;  /* 0x000000d603057211 */ /* 0x000fc800078f38ff */
[----:B------:R-:W-:-:S05]  /*0ac0*/  LOP3.LUT R209, R5, 0xffffff80, RZ, 0xc0, !PT ;  /* 0xffffff8005d17812 */ /* 0x000fca00078ec0ff */
[----:B------:R-:W-:-:S05]  /*0ad0*/  IMAD.IADD R209, R214, 0x1, -R209 ;  /* 0x00000001d6d17824 */ /* 0x000fca00078e0ad1 */
[----:B------:R-:W-:-:S04]  /*0ae0*/  SHF.R.S32.HI R4, RZ, 0x1f, R209 ;  /* 0x0000001fff047819 */ /* 0x000fc800000114d1 */
[----:B------:R-:W-:-:S04]  /*0af0*/  LEA.HI R6, R4, R209, RZ, 0x2 ;  /* 0x000000d104067211 */ /* 0x000fc800078f10ff */
[--C-:B------:R-:W-:Y:S02]  /*0b00*/  SHF.R.S32.HI R8, RZ, 0x2, R6.reuse ;  /* 0x00000002ff087819 */ /* 0x100fe40000011406 */
[----:B------:R-:W-:Y:S02]  /*0b10*/  SHF.R.S32.HI R11, RZ, 0x1f, R6 ;  /* 0x0000001fff0b7819 */ /* 0x000fe40000011406 */
[----:B------:R-:W-:Y:S02]  /*0b20*/  SHF.R.S32.HI R210, RZ, 0x7, R5 ;  /* 0x00000007ffd27819 */ /* 0x000fe40000011405 */
[----:B------:R-:W-:Y:S02]  /*0b30*/  LEA.HI R11, R11, R8, RZ, 0x3 ;  /* 0x000000080b0b7211 */ /* 0x000fe400078f18ff */
[----:B------:R-:W-:Y:S02]  /*0b40*/  LEA.HI R4, R4, R209, RZ, 0x5 ;  /* 0x000000d104047211 */ /* 0x000fe400078f28ff */
[----:B------:R-:W-:-:S02]  /*0b50*/  LOP3.LUT R11, R11, 0xfffffff8, RZ, 0xc0, !PT ;  /* 0xfffffff80b0b7812 */ /* 0x000fc400078ec0ff */
[----:B------:R-:W-:Y:S02]  /*0b60*/  LEA.HI R5, R5, R210, RZ, 0x1 ;  /* 0x000000d205057211 */ /* 0x000fe400078f08ff */
[-C--:B------:R-:W-:Y:S01]  /*0b70*/  LEA.HI R0, R3, R214.reuse, RZ, 0x4 ;  /* 0x000000d603007211 */ /* 0x080fe200078f20ff */
[----:B------:R-:W-:Y:S01]  /*0b80*/  IMAD.IADD R11, R8, 0x1, -R11 ;  /* 0x00000001080b7824 */ /* 0x000fe200078e0a0b */
[----:B------:R-:W-:Y:S02]  /*0b90*/  SHF.R.S32.HI R4, RZ, 0x5, R4 ;  /* 0x00000005ff047819 */ /* 0x000fe40000011404 */
[----:B------:R-:W-:Y:S02]  /*0ba0*/  LOP3.LUT R5, R5, 0x3fffffe, RZ, 0xc0, !PT ;  /* 0x03fffffe05057812 */ /* 0x000fe400078ec0ff */
[CC--:B0-----:R-:W-:Y:S02]  /*0bb0*/  LEA.HI R2, R3.reuse, R214.reuse, RZ, 0x5 ;  /* 0x000000d603027211 */ /* 0x0c1fe400078f28ff */
[----:B------:R-:W-:Y:S01]  /*0bc0*/  SHF.R.S32.HI R9, RZ, 0x4, R0 ;  /* 0x00000004ff097819 */ /* 0x000fe20000011400 */
[----:B------:R-:W-:Y:S01]  /*0bd0*/  IMAD R4, R4, 0x10, R11 ;  /* 0x0000001004047824 */ /* 0x000fe200078e020b */
[----:B------:R-:W-:Y:S01]  /*0be0*/  LOP3.LUT R7, R0, 0x3fffff0, RZ, 0xc0, !PT ;  /* 0x03fffff000077812 */ /* 0x000fe200078ec0ff */
[----:B------:R-:W-:Y:S01]  /*0bf0*/  IMAD.IADD R5, R210, 0x1, -R5 ;  /* 0x00000001d2057824 */ /* 0x000fe200078e0a05 */
[----:B------:R-:W-:Y:S01]  /*0c00*/  LEA.HI R0, R0, R9, RZ, 0x1 ;  /* 0x0000000900007211 */ /* 0x000fe200078f08ff */
[----:B------:R-:W-:Y:S01]  /*0c10*/  IMAD.SHL.U32 R2, R2, 0x20, RZ ;  /* 0x0000002002027824 */ /* 0x000fe200078e00ff */
[----:B------:R-:W-:Y:S01]  /*0c20*/  LEA.HI R3, R3, R214, RZ, 0x3 ;  /* 0x000000d603037211 */ /* 0x000fe200078f18ff */
[----:B------:R-:W-:Y:S01]  /*0c30*/  IMAD R212, R5, 0x40, R4 ;  /* 0x0000004005d47824 */ /* 0x000fe200078e0204 */
[----:B------:R-:W-:Y:S01]  /*0c40*/  LOP3.LUT R0, R0, 0x1ffffffe, RZ, 0xc0, !PT ;  /* 0x1ffffffe00007812 */ /* 0x000fe200078ec0ff */
[----:B------:R-:W-:Y:S01]  /*0c50*/  IMAD.IADD R7, R214, 0x1, -R7 ;  /* 0x00000001d6077824 */ /* 0x000fe200078e0a07 */
[----:B------:R-:W-:-:S02]  /*0c60*/  LOP3.LUT R6, R6, 0x7ffffffc, RZ, 0xc0, !PT ;  /* 0x7ffffffc06067812 */ /* 0x000fc400078ec0ff */
[----:B------:R-:W-:Y:S02]  /*0c70*/  LOP3.LUT R5, R3, 0x1ffffff8, RZ, 0xc0, !PT ;  /* 0x1ffffff803057812 */ /* 0x000fe400078ec0ff */
[----:B------:R-:W-:Y:S01]  /*0c80*/  LOP3.LUT R2, R2, 0xfffffc00, RZ, 0xc0, !PT ;  /* 0xfffffc0002027812 */ /* 0x000fe200078ec0ff */
[----:B------:R-:W-:Y:S02]  /*0c90*/  IMAD.IADD R0, R9, 0x1, -R0 ;  /* 0x0000000109007824 */ /* 0x000fe400078e0a00 */
[----:B------:R-:W-:Y:S01]  /*0ca0*/  IMAD.MOV.U32 R211, RZ, RZ, -0x2 ;  /* 0xfffffffeffd37424 */ /* 0x000fe200078e00ff */
[----:B------:R-:W-:Y:S01]  /*0cb0*/  LEA R7, R7, R2, 0x6 ;  /* 0x0000000207077211 */ /* 0x000fe200078e30ff */
[----:B------:R-:W-:Y:S02]  /*0cc0*/  IMAD.IADD R6, R209, 0x1, -R6 ;  /* 0x00000001d1067824 */ /* 0x000fe400078e0a06 */
[----:B------:R-:W-:Y:S01]  /*0cd0*/  IMAD.IADD R5, R214, 0x1, -R5 ;  /* 0x00000001d6057824 */ /* 0x000fe200078e0a05 */
[----:B------:R-:W-:Y:S01]  /*0ce0*/  LEA R213, R0, R7, 0x3 ;  /* 0x0000000700d57211 */ /* 0x000fe200078e18ff */
[----:B------:R-:W-:Y:S01]  /*0cf0*/  IMAD R211, R6, R211, 0x70 ;  /* 0x0000007006d37424 */ /* 0x000fe200078e02d3 */
[----:B------:R-:W-:Y:S01]  /*0d00*/  CS2R R16, SRZ ;  /* 0x0000000000107805 */ /* 0x000fe2000001ff00 */
[----:B------:R-:W-:Y:S01]  /*0d10*/  IMAD.MOV.U32 R208, RZ, RZ, RZ ;  /* 0x000000ffffd07224 */ /* 0x000fe200078e00ff */
[----:B------:R-:W-:Y:S01]  /*0d20*/  SHF.R.S32.HI R22, RZ, 0x3, R3 ;  /* 0x00000003ff167819 */ /* 0x000fe20000011403 */
[----:B------:R-:W-:Y:S01]  /*0d30*/  IMAD.SHL.U32 R18, R5, 0x8, RZ ;  /* 0x0000000805127824 */ /* 0x000fe200078e00ff */
[----:B--2---:R-:W-:-:S07]  /*0d40*/  LOP3.LUT R19, R10, 0x1, RZ, 0xfc, !PT ;  /* 0x000000010a137812 */ /* 0x004fce00078efcff */
.L_x_299:
[----:B0-----:R-:W0:Y:S01]  /*0d50*/  LDC.64 R204, c[0x0][0xc60] ;  /* 0x00031800ffcc7b82 */ /* 0x001e220000000a00 */
[----:B------:R-:W-:Y:S01]  /*0d60*/  ULDC.64 UR4, c[0x0][0xa28] ;  /* 0x00028a0000047ab9 */ /* 0x000fe20000000a00 */
[----:B---3-5:R-:W-:Y:S01]  /*0d70*/  IMAD.MOV.U32 R5, RZ, RZ, RZ ;  /* 0x000000ffff057224 */ /* 0x028fe200078e00ff */
[----:B------:R-:W-:Y:S01]  /*0d80*/  ULDC.64 UR6, c[0x0][0xa20] ;  /* 0x0002880000067ab9 */ /* 0x000fe20000000a00 */
[----:B0-----:R-:W-:-:S06]  /*0d90*/  IMAD.WIDE R204, R103, 0x4, R204 ;  /* 0x0000000467cc7825 */ /* 0x001fcc00078e02cc */
[----:B--2---:R-:W2:Y:S01]  /*0da0*/  LDG.E R204, desc[UR60][R204.64] ;  /* 0x0000003ccccc7981 */ /* 0x004ea2000c1e1900 */
[----:B------:R-:W-:-:S04]  /*0db0*/  ISETP.NE.U32.AND P0, PT, RZ, UR4, PT ;  /* 0x00000004ff007c0c */ /* 0x000fc8000bf05070 */
[----:B------:R-:W-:Y:S02]  /*0dc0*/  ISETP.NE.AND.EX P0, PT, RZ, UR5, PT, P0 ;  /* 0x00000005ff007c0c */ /* 0x000fe4000bf05300 */
[----:B--2---:R-:W-:-:S11]  /*0dd0*/  SHF.R.S32.HI R207, RZ, 0x1f, R204 ;  /* 0x0000001fffcf7819 */ /* 0x004fd600000114cc */
[----:B------:R-:W-:-:S04]  /*0de0*/  @P0 LEA R2, P1, R204, UR4, 0x2 ;  /* 0x00000004cc020c11 */ /* 0x000fc8000f8210ff */
[----:B------:R-:W-:Y:S01]  /*0df0*/  @P0 LEA.HI.X R3, R204, UR5, R207, 0x2, P1 ;  /* 0x00000005cc030c11 */ /* 0x000fe200088f14cf */
[----:B------:R-:W-:-:S04]  /*0e00*/  ULDC.64 UR4, c[0x0][0x3f8] ;  /* 0x0000fe0000047ab9 */ /* 0x000fc80000000a00 */
[----:B------:R0:W5:Y:S01]  /*0e10*/  @P0 LDG.E R5, desc[UR60][R2.64] ;  /* 0x0000003c02050981 */ /* 0x000162000c1e1900 */
[----:B------:R-:W-:Y:S01]  /*0e20*/  ISETP.NE.U32.AND P0, PT, RZ, UR6, PT ;  /* 0x00000006ff007c0c */ /* 0x000fe2000bf05070 */
[----:B------:R-:W-:-:S03]  /*0e30*/  UISETP.NE.U32.AND UP0, UPT, UR4, URZ, UPT ;  /* 0x0000003f0400728c */ /* 0x000fc6000bf05070 */
[----:B------:R-:W-:Y:S01]  /*0e40*/  ISETP.NE.AND.EX P0, PT, RZ, UR7, PT, P0 ;  /* 0x00000007ff007c0c */ /* 0x000fe2000bf05300 */
[----:B------:R-:W-:Y:S01]  /*0e50*/  UISETP.NE.AND.EX UP0, UPT, UR5, URZ, UPT, UP0 ;  /* 0x0000003f0500728c */ /* 0x000fe2000bf05300 */
[----:B------:R-:W-:Y:S02]  /*0e60*/  ULDC UR4, c[0x0][0x404] ;  /* 0x0001010000047ab9 */ /* 0x000fe40000000800 */
[----:B------:R-:W-:Y:S01]  /*0e70*/  ULDC UR5, c[0x0][0x2e0] ;  /* 0x0000b80000057ab9 */ /* 0x000fe20000000800 */
[----:B------:R-:W-:-:S04]  /*0e80*/  USEL UR4, UR4, 0x1, UP0 ;  /* 0x0000000104047887 */ /* 0x000fc80008000000 */
[----:B------:R-:W-:-:S04]  /*0e90*/  UIMAD UR4, UR4, UR5, URZ ;  /* 0x00000005040472a4 */ /* 0x000fc8000f8e023f */
[C---:B0-----:R-:W-:Y:S02]  /*0ea0*/  @P0 LEA R2, P1, R204.reuse, UR6, 0x2 ;  /* 0x00000006cc020c11 */ /* 0x041fe4000f8210ff */
[----:B------:R-:W-:Y:S02]  /*0eb0*/  IMAD.U32 R82, RZ, RZ, UR4 ;  /* 0x00000004ff527e24 */ /* 0x000fe4000f8e00ff */
[----:B------:R-:W-:-:S05]  /*0ec0*/  @P0 LEA.HI.X R3, R204, UR7, R207, 0x2, P1 ;  /* 0x00000007cc030c11 */ /* 0x000fca00088f14cf */
[----:B------:R0:W5:Y:S01]  /*0ed0*/  @P0 LDG.E R82, desc[UR60][R2.64] ;  /* 0x0000003c02520981 */ /* 0x000162000c1e1900 */
[----:B----4-:R-:W-:Y:S05]  /*0ee0*/  @P0 BRA `(.L_x_257) ;  /* 0x0000000000240947 */ /* 0x010fea0003800000 */
[----:B------:R-:W-:Y:S02]  /*0ef0*/  ULDC.64 UR4, c[0x0][0xa08] ;  /* 0x0002820000047ab9 */ /* 0x000fe40000000a00 */
[----:B------:R-:W-:-:S04]  /*0f00*/  ISETP.NE.U32.AND P0, PT, RZ, UR4, PT ;  /* 0x00000004ff007c0c */ /* 0x000fc8000bf05070 */
[----:B------:R-:W-:-:S13]  /*0f10*/  ISETP.NE.AND.EX P0, PT, RZ, UR5, PT, P0 ;  /* 0x00000005ff007c0c */ /* 0x000fda000bf05300 */
[----:B------:R-:W-:Y:S05]  /*0f20*/  @!P0 BRA `(.L_x_257) ;  /* 0x0000000000148947 */ /* 0x000fea0003800000 */
[----:B0-----:R-:W0:Y:S02]  /*0f30*/  LDC.64 R2, c[0x0][0xa08] ;  /* 0x00028200ff027b82 */ /* 0x001e240000000a00 */
[----:B0-----:R-:W-:-:S05]  /*0f40*/  IMAD.WIDE R2, R204, 0x4, R2 ;  /* 0x00000004cc027825 */ /* 0x001fca00078e0202 */
[----:B-----5:R-:W2:Y:S04]  /*0f50*/  LDG.E R82, desc[UR60][R2.64] ;  /* 0x0000003c02527981 */ /* 0x020ea8000c1e1900 */
[----:B------:R-:W2:Y:S02]  /*0f60*/  LDG.E R7, desc[UR60][R2.64+0x4] ;  /* 0x0000043c02077981 */ /* 0x000ea4000c1e1900 */
[----:B--2---:R-:W-:-:S07]  /*0f70*/  IADD3 R82, -R82, R7, RZ ;  /* 0x0000000752527210 */ /* 0x004fce0007ffe1ff */
.L_x_257:
[----:B-----5:R-:W-:Y:S01]  /*0f80*/  IMAD.IADD R82, R82, 0x1, -R5 ;  /* 0x0000000152527824 */ /* 0x020fe200078e0a05 */
[----:B------:R-:W-:Y:S01]  /*0f90*/  PLOP3.LUT P0, PT, PT, PT, PT, 0x80, 0x0 ;  /* 0x000000000000781c */ /* 0x000fe20003f0f070 */
[----:B0-----:R-:W-:Y:S01]  /*0fa0*/  IMAD.MOV.U32 R2, RZ, RZ, RZ ;  /* 0x000000ffff027224 */ /* 0x001fe200078e00ff */
[----:B------:R-:W-:Y:S01]  /*0fb0*/  CS2R R118, SRZ ;  /* 0x0000000000767805 */ /* 0x000fe2000001ff00 */
[C---:B------:R-:W-:Y:S01]  /*0fc0*/  VIADD R3, R82.reuse, 0x6f ;  /* 0x0000006f52037836 */ /* 0x040fe20000000000 */
[----:B------:R-:W-:Y:S01]  /*0fd0*/  ISETP.GE.AND P1, PT, R82, 0x1, PT ;  /* 0x000000015200780c */ /* 0x000fe20003f26270 */
[----:B------:R-:W-:Y:S01]  /*0fe0*/  IMAD.MOV.U32 R206, RZ, RZ, R101 ;  /* 0x000000ffffce7224 */ /* 0x000fe200078e0065 */
[----:B------:R-:W-:Y:S01]  /*0ff0*/  CS2R R116, SRZ ;  /* 0x0000000000747805 */ /* 0x000fe2000001ff00 */
[----:B------:R-:W-:Y:S01]  /*1000*/  IMAD.HI R2, R3, -0x6db6db6d, R2 ;  /* 0x9249249303027827 */ /* 0x000fe200078e0202 */
[----:B------:R-:W-:Y:S02]  /*1010*/  CS2R R114, SRZ ;  /* 0x0000000000727805 */ /* 0x000fe4000001ff00 */
[----:B------:R-:W-:-:S02]  /*1020*/  CS2R R112, SRZ ;  /* 0x0000000000707805 */ /* 0x000fc4000001ff00 */
[----:B------:R-:W-:Y:S01]  /*1030*/  CS2R R110, SRZ ;  /* 0x00000000006e7805 */ /* 0x000fe2000001ff00 */
[----:B------:R-:W-:Y:S01]  /*1040*/  IMAD.MOV.U32 R205, RZ, RZ, R102 ;  /* 0x000000ffffcd7224 */ /* 0x000fe200078e0066 */
[----:B------:R-:W-:Y:S01]  /*1050*/  SHF.R.U32.HI R3, RZ, 0x1f, R2 ;  /* 0x0000001fff037819 */ /* 0x000fe20000011602 */
[----:B------:R-:W-:Y:S01]  /*1060*/  IMAD.MOV.U32 R0, RZ, RZ, RZ ;  /* 0x000000ffff007224 */ /* 0x000fe200078e00ff */
[----:B------:R-:W-:Y:S02]  /*1070*/  CS2R R108, SRZ ;  /* 0x00000000006c7805 */ /* 0x000fe4000001ff00 */
[----:B------:R-:W-:Y:S02]  /*1080*/  CS2R R106, SRZ ;  /* 0x00000000006a7805 */ /* 0x000fe4000001ff00 */
[----:B------:R-:W-:Y:S02]  /*1090*/  LEA.HI.SX32 R120, R2, R3, 0x1a ;  /* 0x0000000302787211 */ /* 0x000fe400078fd2ff */
[----:B------:R-:W-:-:S02]  /*10a0*/  CS2R R2, SRZ ;  /* 0x0000000000027805 */ /* 0x000fc4000001ff00 */
[----:B------:R-:W-:Y:S02]  /*10b0*/  CS2R R104, SRZ ;  /* 0x0000000000687805 */ /* 0x000fe4000001ff00 */
[----:B------:R-:W-:Y:S02]  /*10c0*/  CS2R R46, SRZ ;  /* 0x00000000002e7805 */ /* 0x000fe4000001ff00 */
[----:B------:R-:W-:Y:S02]  /*10d0*/  MOV R39, RZ ;  /* 0x000000ff00277202 */ /* 0x000fe40000000f00 */
[----:B------:R-:W-:Y:S02]  /*10e0*/  CS2R R126, SRZ ;  /* 0x00000000007e7805 */ /* 0x000fe4000001ff00 */
[----:B------:R-:W-:Y:S02]  /*10f0*/  CS2R R124, SRZ ;  /* 0x00000000007c7805 */ /* 0x000fe4000001ff00 */
[----:B------:R-:W-:-:S02]  /*1100*/  CS2R R98, SRZ ;  /* 0x0000000000627805 */ /* 0x000fc4000001ff00 */
[----:B------:R-:W-:Y:S01]  /*1110*/  CS2R R96, SRZ ;  /* 0x0000000000607805 */ /* 0x000fe2000001ff00 */
[----:B------:R-:W-:Y:S01]  /*1120*/  IMAD.MOV.U32 R50, RZ, RZ, RZ ;  /* 0x000000ffff327224 */ /* 0x000fe200078e00ff */
[----:B------:R-:W-:Y:S02]  /*1130*/  CS2R R90, SRZ ;  /* 0x00000000005a7805 */ /* 0x000fe4000001ff00 */
[----:B------:R-:W-:Y:S02]  /*1140*/  CS2R R92, SRZ ;  /* 0x00000000005c7805 */ /* 0x000fe4000001ff00 */
        /* <DEDUP_REMOVED lines=28> */
[----:B------:R-:W-:Y:S01]  /*1310*/  CS2R R122, SRZ ;  /* 0x00000000007a7805 */ /* 0x000fe2000001ff00 */
[----:B------:R-:W-:Y:S01]  /*1320*/  IMAD.MOV.U32 R121, RZ, RZ, RZ ;  /* 0x000000ffff797224 */ /* 0x000fe200078e00ff */
[----:B------:R-:W-:Y:S01]  /*1330*/  CS2R R6, SRZ ;  /* 0x0000000000067805 */ /* 0x000fe2000001ff00 */
[----:B------:R-:W-:Y:S02]  /*1340*/  IMAD.MOV.U32 R36, RZ, RZ, RZ ;  /* 0x000000ffff247224 */ /* 0x000fe400078e00ff */
[----:B------:R-:W-:Y:S02]  /*1350*/  IMAD.MOV.U32 R138, RZ, RZ, RZ ;  /* 0x000000ffff8a7224 */ /* 0x000fe400078e00ff */
[----:B------:R-:W-:Y:S01]  /*1360*/  IMAD.MOV.U32 R24, RZ, RZ, RZ ;  /* 0x000000ffff187224 */ /* 0x000fe200078e00ff */
[----:B------:R-:W-:Y:S06]  /*1370*/  @!P1 BRA `(.L_x_258) ;  /* 0x000000a000909947 */ /* 0x000fec0003800000 */
[----:B------:R-:W0:Y:S01]  /*1380*/  SHFL.IDX PT, R0, R210, RZ, 0x1f ;  /* 0x00001fffd2007589 */ /* 0x000e2200000e0000 */
[----:B------:R-:W1:Y:S01]  /*1390*/  S2UR UR7, SR_CgaCtaId ;  /* 0x00000000000779c3 */ /* 0x000e620000008800 */
[----:B------:R-:W-:Y:S01]  /*13a0*/  UMOV UR6, 0x400 ;  /* 0x0000040000067882 */ /* 0x000fe20000000000 */
[----:B0-----:R-:W-:Y:S01]  /*13b0*/  R2UR UR4, R0 ;  /* 0x00000000000472ca */ /* 0x001fe200000e0000 */
[----:B-1----:R-:W-:-:S04]  /*13c0*/  ULEA UR6, UR7, UR6, 0x18 ;  /* 0x0000000607067291 */ /* 0x002fc8000f8ec03f */
[----:B------:R-:W-:-:S04]  /*13d0*/  UIADD3 UR6, UR6, 0x15400, URZ ;  /* 0x0001540006067890 */ /* 0x000fc8000fffe03f */
[----:B------:R-:W-:-:S04]  /*13e0*/  ULOP3.LUT UP0, URZ, UR6, 0x9f, URZ, 0xc0, !UPT ;  /* 0x0000009f063f7892 */ /* 0x000fc8000f80c03f */
[----:B------:R-:W-:Y:S02]  /*13f0*/  ULEA.HI UR5, UR4, UR4, URZ, 0x1 ;  /* 0x0000000404057291 */ /* 0x000fe4000f8f083f */
[----:B------:R-:W-:Y:S02]  /*1400*/  PLOP3.LUT P0, PT, PT, PT, UP0, 0x80, 0x0 ;  /* 0x000000000000781c */ /* 0x000fe40003f0f008 */
[----:B------:R-:W-:-:S04]  /*1410*/  ULOP3.LUT UR5, UR5, 0x1e, URZ, 0xc0, !UPT ;  /* 0x0000001e05057892 */ /* 0x000fc8000f8ec03f */
[----:B------:R-:W-:-:S04]  /*1420*/  UIADD3 UR5, UR4, -UR5, URZ ;  /* 0x8000000504057290 */ /* 0x000fc8000fffe03f */
[----:B------:R-:W-:-:S04]  /*1430*/  ULEA UR5, UR5, UR6, 0xd ;  /* 0x0000000605057291 */ /* 0x000fc8000f8e683f */
[----:B------:R-:W-:-:S04]  /*1440*/  USHF.R.U32.HI UR5, URZ, 0x4, UR5 ;  /* 0x000000043f057899 */ /* 0x000fc80008011605 */
[----:B------:R-:W-:Y:S01]  /*1450*/  ULOP3.LUT UR36, UR5, 0x3fff, URZ, 0xc0, !UPT ;  /* 0x00003fff05247892 */ /* 0x000fe2000f8ec03f */
[----:B------:R-:W-:Y:S11]  /*1460*/  @!P0 BRA `(.L_x_259) ;  /* 0x0000000000408947 */ /* 0x000ff60003800000 */
[----:B------:R-:W-:Y:S01]  /*1470*/  MOV R0, 0x0 ;  /* 0x0000000000007802 */ /* 0x000fe20000000f00 */
[----:B------:R-:W-:Y:S01]  /*1480*/  ULDC.64 UR4, c[0x4][0xa8] ;  /* 0x01002a0000047ab9 */ /* 0x000fe20000000a00 */
[----:B------:R-:W-:Y:S01]  /*1490*/  ULDC.64 UR6, c[0x4][0x20] ;  /* 0x0100080000067ab9 */ /* 0x000fe20000000a00 */
[----:B------:R-:W-:Y:S01]  /*14a0*/  MOV R4, UR4 ;  /* 0x0000000400047c02 */ /* 0x000fe20008000f00 */
[----:B------:R0:W1:Y:S01]  /*14b0*/  LDC.64 R2, c[0x4][R0] ;  /* 0x0100000000027b82 */ /* 0x0000620000000a00 */
[----:B------:R-:W-:Y:S01]  /*14c0*/  IMAD.U32 R5, RZ, RZ, UR5 ;  /* 0x00000005ff057e24 */ /* 0x000fe2000f8e00ff */
[----:B------:R-:W-:Y:S01]  /*14d0*/  ULDC.64 UR4, c[0x4][0xb0] ;  /* 0x01002c0000047ab9 */ /* 0x000fe20000000a00 */
[----:B------:R-:W-:Y:S01]  /*14e0*/  IMAD.U32 R10, RZ, RZ, UR6 ;  /* 0x00000006ff0a7e24 */ /* 0x000fe2000f8e00ff */
[----:B------:R-:W-:Y:S01]  /*14f0*/  MOV R12, 0x1 ;  /* 0x00000001000c7802 */ /* 0x000fe20000000f00 */
[----:B------:R-:W-:Y:S02]  /*1500*/  IMAD.U32 R6, RZ, RZ, UR4 ;  /* 0x00000004ff067e24 */ /* 0x000fe4000f8e00ff */
[----:B------:R-:W-:-:S02]  /*1510*/  IMAD.U32 R7, RZ, RZ, UR5 ;  /* 0x00000005ff077e24 */ /* 0x000fc4000f8e00ff */
[----:B------:R-:W-:Y:S02]  /*1520*/  IMAD.U32 R11, RZ, RZ, UR7 ;  /* 0x00000007ff0b7e24 */ /* 0x000fe4000f8e00ff */
[----:B------:R-:W-:Y:S02]  /*1530*/  IMAD.MOV.U32 R8, RZ, RZ, 0x70 ;  /* 0x00000070ff087424 */ /* 0x000fe400078e00ff */
[----:B0-----:R-:W-:-:S07]  /*1540*/  IMAD.MOV.U32 R13, RZ, RZ, RZ ;  /* 0x000000ffff0d7224 */ /* 0x001fce00078e00ff */
[----:B------:R-:W-:-:S07]  /*1550*/  LEPC R20, `(.L_x_259) ;  /* 0x000000001014794e */ /* 0x000fce0000000000 */
[----:B-1----:R-:W-:Y:S05]  /*1560*/  CALL.ABS.NOINC R2 ;  /* 0x0000000002007343 */ /* 0x002fea0003c00000 */
.L_x_259:
[----:B------:R-:W0:Y:S01]  /*1570*/  S2UR UR5, SR_CgaCtaId ;  /* 0x00000000000579c3 */ /* 0x000e220000008800 */
[----:B------:R-:W-:Y:S01]  /*1580*/  LEA.HI R0, R208, R208, RZ, 0x1 ;  /* 0x000000d0d0007211 */ /* 0x000fe200078f08ff */
[----:B------:R-:W-:Y:S01]  /*1590*/  UMOV UR4, 0x400 ;  /* 0x0000040000047882 */ /* 0x000fe20000000000 */
[----:B------:R-:W-:Y:S01]  /*15a0*/  BSSY B0, `(.L_x_260) ;  /* 0x0000009000007945 */ /* 0x000fe20003800000 */
[----:B------:R-:W-:Y:S02]  /*15b0*/  ISETP.NE.AND P0, PT, R19, 0x3, PT ;  /* 0x000000031300780c */ /* 0x000fe40003f05270 */
[----:B------:R-:W-:-:S05]  /*15c0*/  LOP3.LUT R3, R0, 0xfffffffe, RZ, 0xc0, !PT ;  /* 0xfffffffe00037812 */ /* 0x000fca00078ec0ff */
[----:B------:R-:W-:-:S05]  /*15d0*/  IMAD.IADD R3, R208, 0x1, -R3 ;  /* 0x00000001d0037824 */ /* 0x000fca00078e0a03 */
[----:B------:R-:W-:Y:S01]  /*15e0*/  SHF.L.U32 R3, R3, 0x1f, RZ ;  /* 0x0000001f03037819 */ /* 0x000fe200000006ff */
[----:B0-----:R-:W-:-:S06]  /*15f0*/  ULEA UR4, UR5, UR4, 0x18 ;  /* 0x0000000405047291 */ /* 0x001fcc000f8ec03f */
[----:B------:R-:W-:-:S04]  /*1600*/  IMAD.U32 R2, RZ, RZ, UR4 ;  /* 0x00000004ff027e24 */ /* 0x000fc8000f8e00ff */
[----:B------:R-:W0:Y:S02]  /*1610*/  SYNCS.PHASECHK.TRANS64.TRYWAIT P1, [R2+URZ+0x36800], R3 ;  /* 0x03680003020075a7 */ /* 0x000e24000802017f */
[----:B0-----:R-:W-:Y:S05]  /*1620*/  @!P1 BRA `(.L_x_261) ;  /* 0x0000011000409947 */ /* 0x001fea0003800000 */
.L_x_385:
[----:B------:R-:W-:Y:S05]  /*1630*/  BSYNC B0 ;  /* 0x0000000000007941 */ /* 0x000fea0003800000 */
.L_x_260:
[----:B------:R-:W-:Y:S05]  /*1640*/  @!P0 BRA `(.L_x_262) ;  /* 0x0000000000048947 */ /* 0x000fea0003800000 */
[----:B------:R-:W-:Y:S01]  /*1650*/  BPT.TRAP 0x1 ;  /* 0x000000040000795c */ /* 0x000fe20000300000 */
.L_x_262:
[----:B------:R-:W-:Y:S01]  /*1660*/  IMAD R0, R16, 0x8, R2 ;  /* 0x0000000810007824 */ /* 0x000fe200078e0202 */
[----:B0-----:R-:W-:-:S04]  /*1670*/  SHF.L.U32 R3, R17, 0x1f, RZ ;  /* 0x0000001f11037819 */ /* 0x001fc800000006ff */
[----:B------:R0:W1:Y:S01]  /*1680*/  SYNCS.PHASECHK.TRANS64.TRYWAIT P2, [R0+URZ+0x36830], R3 ;  /* 0x03683003000075a7 */ /* 0x000062000804017f */
[----:B------:R-:W-:Y:S05]  /*1690*/  @!P0 BRA `(.L_x_263) ;  /* 0x0000000000048947 */ /* 0x000fea0003800000 */
[----:B------:R-:W-:Y:S01]  /*16a0*/  BPT.TRAP 0x1 ;  /* 0x000000040000795c */ /* 0x000fe20000300000 */
.L_x_263:
[----:B------:R-:W2:Y:S01]  /*16b0*/  S2R R4, SR_TID.X ;  /* 0x0000000000047919 */ /* 0x000ea20000002100 */
[----:B------:R-:W-:Y:S01]  /*16c0*/  IMAD.MOV.U32 R119, RZ, RZ, RZ ;  /* 0x000000ffff777224 */ /* 0x000fe200078e00ff */
[----:B--2---:R-:W-:Y:S01]  /*16d0*/  LOP3.LUT P1, RZ, R4, 0x7f, RZ, 0xc0, !PT ;  /* 0x0000007f04ff7812 */ /* 0x004fe2000782c0ff */
[----:B-1----:R-:W-:-:S12]  /*16e0*/  @P2 BRA `(.L_x_264) ;  /* 0x0000000000082947 */ /* 0x002fd80003800000 */
[----:B------:R-:W1:Y:S02]  /*16f0*/  SYNCS.PHASECHK.TRANS64.TRYWAIT P2, [R0+URZ+0x36830], R3 ;  /* 0x03683003000075a7 */ /* 0x000e64000804017f */
[----:B-1----:R-:W-:Y:S05]  /*1700*/  @!P2 BRA `(.L_x_265) ;  /* 0x00000110001ca947 */ /* 0x002fea0003800000 */
.L_x_264:
[----:B------:R-:W-:Y:S05]  /*1710*/  WARPSYNC.ALL ;  /* 0x0000000000007948 */ /* 0x000fea0003800000 */
[----:B01----:R-:W-:Y:S01]  /*1720*/  VIADD R3, R2, 0x21400 ;  /* 0x0002140002037836 */ /* 0x003fe20000000000 */
[----:B------:R-:W-:Y:S01]  /*1730*/  ULOP3.LUT UR5, UR36, 0x10000, URZ, 0xfc, !UPT ;  /* 0x0001000024057892 */ /* 0x000fe2000f8efc3f */
[----:B------:R-:W-:Y:S01]  /*1740*/  WARPGROUP.ARRIVE ;  /* 0x00000000000079c5 */ /* 0x000fe20000000000 */
[----:B------:R-:W-:Y:S01]  /*1750*/  UMOV UR53, 0x40000040 ;  /* 0x4000004000357882 */ /* 0x000fe20000000000 */
[----:B------:R-:W-:Y:S01]  /*1760*/  UMOV UR55, 0x40000040 ;  /* 0x4000004000377882 */ /* 0x000fe20000000000 */
[----:B------:R-:W-:Y:S01]  /*1770*/  SHF.R.U32.HI R3, RZ, 0x4, R3 ;  /* 0x00000004ff037819 */ /* 0x000fe20000011603 */
[----:B------:R-:W-:Y:S01]  /*1780*/  UMOV UR13, UR53 ;  /* 0x00000035000d7c82 */ /* 0x000fe20008000000 */
[----:B------:R-:W-:Y:S01]  /*1790*/  UMOV UR15, 0x40000040 ;  /* 0x40000040000f7882 */ /* 0x000fe20000000000 */
[----:B------:R-:W-:Y:S01]  /*17a0*/  UMOV UR52, UR5 ;  /* 0x0000000500347c82 */ /* 0x000fe20008000000 */
[----:B------:R-:W-:Y:S01]  /*17b0*/  LOP3.LUT R3, R3, 0x3fff, RZ, 0xc0, !PT ;  /* 0x00003fff03037812 */ /* 0x000fe200078ec0ff */
[----:B------:R-:W-:Y:S01]  /*17c0*/  UMOV UR12, UR52 ;  /* 0x00000034000c7c82 */ /* 0x000fe20008000000 */
[----:B------:R-:W-:Y:S01]  /*17d0*/  UMOV UR16, UR52 ;  /* 0x0000003400107c82 */ /* 0x000fe20008000000 */
[----:B------:R-:W-:Y:S01]  /*17e0*/  UMOV UR17, UR53 ;  /* 0x0000003500117c82 */ /* 0x000fe20008000000 */
[----:B------:R-:W-:Y:S01]  /*17f0*/  LOP3.LUT R8, R3, 0x10000, RZ, 0xfc, !PT ;  /* 0x0001000003087812 */ /* 0x000fe200078efcff */
[----:B------:R-:W-:Y:S01]  /*1800*/  UMOV UR19, 0x40000040 ;  /* 0x4000004000137882 */ /* 0x000fe20000000000 */
[----:B------:R-:W-:Y:S01]  /*1810*/  UMOV UR20, UR52 ;  /* 0x0000003400147c82 */ /* 0x000fe20008000000 */
[----:B------:R-:W-:Y:S01]  /*1820*/  UMOV UR21, UR53 ;  /* 0x0000003500157c82 */ /* 0x000fe20008000000 */
[----:B------:R-:W-:Y:S01]  /*1830*/  UMOV UR23, 0x40000040 ;  /* 0x4000004000177882 */ /* 0x000fe20000000000 */
[----:B------:R-:W-:Y:S01]  /*1840*/  IMAD R3, R16, 0xa80, R8 ;  /* 0x00000a8010037824 */ /* 0x000fe200078e0208 */
[----:B------:R-:W-:Y:S01]  /*1850*/  UMOV UR8, UR52 ;  /* 0x0000003400087c82 */ /* 0x000fe20008000000 */
[----:B------:R-:W-:Y:S01]  /*1860*/  UMOV UR9, UR53 ;  /* 0x0000003500097c82 */ /* 0x000fe20008000000 */
[----:B------:R-:W-:Y:S01]  /*1870*/  UMOV UR11, 0x40000040 ;  /* 0x40000040000b7882 */ /* 0x000fe20000000000 */
[----:B------:R-:W-:Y:S01]  /*1880*/  UIADD3 UR7, UR5, 0x2, URZ ;  /* 0x0000000205077890 */ /* 0x000fe2000fffe03f */
[----:B------:R-:W-:Y:S01]  /*1890*/  R2UR UR4, R3 ;  /* 0x00000000030472ca */ /* 0x000fe200000e0000 */
        /* <DEDUP_REMOVED lines=8> */
[----:B------:R-:W-:Y:S01]  /*1920*/  MOV R5, UR53 ;  /* 0x0000003500057c02 */ /* 0x000fe20008000f00 */
[----:B------:R-:W-:Y:S01]  /*1930*/  @!P1 VIADD R0, R0, 0x36840 ;  /* 0x0003684000009836 */ /* 0x000fe20000000000 */
[----:B------:R-:W-:Y:S01]  /*1940*/  MOV R6, UR52 ;  /* 0x0000003400067c02 */ /* 0x000fe20008000f00 */
[--C-:B------:R-:W-:Y:S01]  /*1950*/  IMAD.MOV.U32 R118, RZ, RZ, R119.reuse ;  /* 0x000000ffff767224 */ /* 0x100fe200078e0077 */
[----:B------:R-:W-:Y:S01]  /*1960*/  UMOV UR54, UR4 ;  /* 0x0000000400367c82 */ /* 0x000fe20008000000 */
[----:B------:R-:W-:Y:S01]  /*1970*/  UIADD3 UR14, UR4, 0x80, URZ ;  /* 0x00000080040e7890 */ /* 0x000fe2000fffe03f */
[----:B------:R-:W-:Y:S01]  /*1980*/  HGMMA.64x16x16.F32 R72, gdesc[UR52], RZ, !UPT, gsb0 ;  /* 0x00200000344879f0 */ /* 0x000fe2000c0008ff */
[----:B------:R-:W-:Y:S01]  /*1990*/  UIADD3 UR18, UR4, 0x100, URZ ;  /* 0x0000010004127890 */ /* 0x000fe2000fffe03f */
[----:B------:R-:W-:Y:S01]  /*19a0*/  IADD3 R9, R211, R82, RZ ;  /* 0x00000052d3097210 */ /* 0x000fe20007ffe0ff */
[----:B------:R-:W-:Y:S01]  /*19b0*/  UIADD3 UR22, UR4, 0x180, URZ ;  /* 0x0000018004167890 */ /* 0x000fe2000fffe03f */
[----:B------:R-:W-:Y:S01]  /*19c0*/  P2R R81, PR, RZ, 0x1 ;  /* 0x00000001ff517803 */ /* 0x000fe20000000000 */
[----:B------:R-:W-:Y:S01]  /*19d0*/  UIADD3 UR54, UR4, 0x200, URZ ;  /* 0x0000020004367890 */ /* 0x000fe2000fffe03f */
[----:B------:R-:W-:Y:S01]  /*19e0*/  @!P1 PRMT R0, RZ, 0x654, R0 ;  /* 0x00000654ff009816 */ /* 0x000fe20000000000 */
[----:B------:R-:W-:Y:S01]  /*19f0*/  UMOV UR55, 0x40000040 ;  /* 0x4000004000377882 */ /* 0x000fe20000000000 */
[----:B------:R-:W-:Y:S01]  /*1a00*/  UIADD3 UR10, UR4, 0x280, URZ ;  /* 0x00000280040a7890 */ /* 0x000fe2000fffe03f */
[--C-:B------:R-:W-:Y:S01]  /*1a10*/  IMAD.MOV.U32 R117, RZ, RZ, R119.reuse ;  /* 0x000000ffff757224 */ /* 0x100fe200078e0077 */
[----:B------:R-:W-:Y:S01]  /*1a20*/  UIADD3 UR6, UR4, 0x300, URZ ;  /* 0x0000030004067890 */ /* 0x000fe2000fffe03f */
[--C-:B------:R-:W-:Y:S01]  /*1a30*/  IMAD.MOV.U32 R115, RZ, RZ, R119.reuse ;  /* 0x000000ffff737224 */ /* 0x100fe200078e0077 */
[----:B------:R-:W-:Y:S01]  /*1a40*/  UIADD3 UR26, UR4, 0x102, URZ ;  /* 0x00000102041a7890 */ /* 0x000fe2000fffe03f */
[--C-:B------:R-:W-:Y:S01]  /*1a50*/  IMAD.MOV.U32 R113, RZ, RZ, R119.reuse ;  /* 0x000000ffff717224 */ /* 0x100fe200078e0077 */
[----:B------:R-:W-:Y:S01]  /*1a60*/  UIADD3 UR30, UR4, 0x84, URZ ;  /* 0x00000084041e7890 */ /* 0x000fe2000fffe03f */
[--C-:B------:R-:W-:Y:S01]  /*1a70*/  IMAD.MOV.U32 R111, RZ, RZ, R119.reuse ;  /* 0x000000ffff6f7224 */ /* 0x100fe200078e0077 */
[----:B------:R-:W-:Y:S01]  /*1a80*/  UIADD3 UR34, UR4, 0x86, URZ ;  /* 0x0000008604227890 */ /* 0x000fe2000fffe03f */
[-C--:B------:R-:W-:Y:S01]  /*1a90*/  MOV R109, R119.reuse ;  /* 0x00000077006d7202 */ /* 0x080fe20000000f00 */
        /* <DEDUP_REMOVED lines=10> */
[----:B------:R-:W-:Y:S01]  /*1b40*/  MOV R95, R119 ;  /* 0x00000077005f7202 */ /* 0x000fe20000000f00 */
[----:B------:R-:W-:-:S02]  /*1b50*/  IMAD.MOV.U32 R97, RZ, RZ, R119 ;  /* 0x000000ffff617224 */ /* 0x000fc400078e0077 */
[--C-:B------:R-:W-:Y:S02]  /*1b60*/  IMAD.MOV.U32 R93, RZ, RZ, R119.reuse ;  /* 0x000000ffff5d7224 */ /* 0x100fe400078e0077 */
[--C-:B------:R-:W-:Y:S02]  /*1b70*/  IMAD.MOV.U32 R91, RZ, RZ, R119.reuse ;  /* 0x000000ffff5b7224 */ /* 0x100fe400078e0077 */
[--C-:B------:R-:W-:Y:S02]  /*1b80*/  IMAD.MOV.U32 R89, RZ, RZ, R119.reuse ;  /* 0x000000ffff597224 */ /* 0x100fe400078e0077 */
[--C-:B------:R-:W-:Y:S02]  /*1b90*/  IMAD.MOV.U32 R87, RZ, RZ, R119.reuse ;  /* 0x000000ffff577224 */ /* 0x100fe400078e0077 */
[--C-:B------:R-:W-:Y:S02]  /*1ba0*/  IMAD.MOV.U32 R85, RZ, RZ, R119.reuse ;  /* 0x000000ffff557224 */ /* 0x100fe400078e0077 */
[----:B------:R-:W-:Y:S01]  /*1bb0*/  IMAD.MOV.U32 R83, RZ, RZ, R119 ;  /* 0x000000ffff537224 */ /* 0x000fe200078e0077 */
[----:B------:R-:W-:-:S02]  /*1bc0*/  WARPGROUP.DEPBAR.LE gsb0, 0x0 ;  /* 0x00008000000079c5 */ /* 0x000fc40000010000 */
[----:B------:R-:W-:-:S06]  /*1bd0*/  WARPGROUP.ARRIVE ;  /* 0x00000000000079c5 */ /* 0x000fcc0000000000 */
[----:B------:R-:W-:Y:S01]  /*1be0*/  HGMMA.64x16x16.F32 R64, gdesc[UR12], RZ, !UPT, gsb0 ;  /* 0x002000000c4079f0 */ /* 0x000fe2000c0008ff */
[----:B------:R-:W-:Y:S02]  /*1bf0*/  UIADD3 UR12, UR4, 0x2, URZ ;  /* 0x00000002040c7890 */ /* 0x000fe4000fffe03f */
[----:B------:R-:W-:Y:S01]  /*1c00*/  UIADD3 UR14, UR4, 0x282, URZ ;  /* 0x00000282040e7890 */ /* 0x000fe2000fffe03f */
[----:B------:R-:W-:Y:S01]  /*1c10*/  UMOV UR15, 0x40000040 ;  /* 0x40000040000f7882 */ /* 0x000fe20000000000 */
[----:B------:R-:W-:Y:S02]  /*1c20*/  WARPGROUP.DEPBAR.LE gsb0, 0x0 ;  /* 0x00008000000079c5 */ /* 0x000fe40000010000 */
[----:B------:R-:W-:-:S06]  /*1c30*/  WARPGROUP.ARRIVE ;  /* 0x00000000000079c5 */ /* 0x000fcc0000000000 */
[----:B------:R-:W-:Y:S01]  /*1c40*/  HGMMA.64x16x16.F32 R56, gdesc[UR16], RZ, !UPT, gsb0 ;  /* 0x00200000103879f0 */ /* 0x000fe2000c0008ff */
        /* <DEDUP_REMOVED lines=26> */
[----:B------:R-:W-:Y:S01]  /*1df0*/  UMOV UR12, UR8 ;  /* 0x00000008000c7c82 */ /* 0x000fe20008000000 */
[----:B------:R-:W-:Y:S01]  /*1e00*/  UMOV UR13, UR9 ;  /* 0x00000009000d7c82 */ /* 0x000fe20008000000 */
[----:B------:R-:W-:Y:S01]  /*1e10*/  UIADD3 UR7, UR5, 0x4, URZ ;  /* 0x0000000405077890 */ /* 0x000fe2000fffe03f */
[----:B------:R-:W-:-:S02]  /*1e20*/  MOV R3, UR9 ;  /* 0x0000000900037c02 */ /* 0x000fc40008000f00 */
[----:B------:R-:W-:Y:S01]  /*1e30*/  MOV R4, UR8 ;  /* 0x0000000800047c02 */ /* 0x000fe20008000f00 */
[----:B------:R-:W-:Y:S02]  /*1e40*/  WARPGROUP.DEPBAR.LE gsb0, 0x0 ;  /* 0x00008000000079c5 */ /* 0x000fe40000010000 */
[----:B------:R-:W-:-:S06]  /*1e50*/  WARPGROUP.ARRIVE ;  /* 0x00000000000079c5 */ /* 0x000fcc0000000000 */
[----:B------:R-:W-:Y:S01]  /*1e60*/  HGMMA.64x16x16.F32 R24, gdesc[UR52], RZ, !UPT, gsb0 ;  /* 0x00200000341879f0 */ /* 0x000fe2000c0008ff */
        /* <DEDUP_REMOVED lines=333> */
[----:B------:R-:W-:Y:S01]  /*3340*/  UIADD3 UR6, UR4, 0x782, URZ ;  /* 0x0000078204067890 */ /* 0x000fe2000fffe03f */
[----:B------:R-:W-:Y:S01]  /*3350*/  UMOV UR52, UR40 ;  /* 0x0000002800347c82 */ /* 0x000fe20008000000 */
[----:B------:R-:W-:-:S05]  /*3360*/  UMOV UR53, UR41 ;  /* 0x0000002900357c82 */ /* 0x000fca0008000000 */
        /* <DEDUP_REMOVED lines=48> */
[----:B------:R-:W-:Y:S02]  /*3670*/  UIADD3 UR7, UR5, 0x806, URZ ;  /* 0x0000080605077890 */ /* 0x000fe4000fffe03f */
[----:B------:R-:W-:Y:S01]  /*3680*/  UIADD3 UR5, UR4, 0x784, URZ ;  /* 0x0000078404057890 */ /* 0x000fe2000fffe03f */
[----:B------:R-:W-:Y:S01]  /*3690*/  UMOV UR8, UR44 ;  /* 0x0000002c00087c82 */ /* 0x000fe20008000000 */
[----:B------:R-:W-:Y:S01]  /*36a0*/  UMOV UR9, UR45 ;  /* 0x0000002d00097c82 */ /* 0x000fe20008000000 */
[----:B------:R-:W-:Y:S01]  /*36b0*/  UMOV UR52, UR44 ;  /* 0x0000002c00347c82 */ /* 0x000fe20008000000 */
[----:B------:R-:W-:-:S03]  /*36c0*/  UMOV UR53, UR45 ;  /* 0x0000002d00357c82 */ /* 0x000fc60008000000 */
[----:B------:R-:W-:Y:S01]  /*36d0*/  UMOV UR10, UR5 ;  /* 0x00000005000a7c82 */ /* 0x000fe20008000000 */
[----:B------:R-:W-:Y:S01]  /*36e0*/  ULDC UR5, c[0x0][0x9d8] ;  /* 0x0002760000057ab9 */ /* 0x000fe20000000800 */
        /* <DEDUP_REMOVED lines=44> */
[----:B------:R-:W-:Y:S02]  /*39b0*/  WARPGROUP.DEPBAR.LE gsb0, 0x0 ;  /* 0x00008000000079c5 */ /* 0x000fe40000010000 */
[----:B------:R-:W-:-:S06]  /*39c0*/  WARPGROUP.ARRIVE ;  /* 0x00000000000079c5 */ /* 0x000fcc0000000000 */
[----:B------:R-:W-:Y:S03]  /*39d0*/  HGMMA.64x16x16.F32 R32, gdesc[UR56], R32, gsb0 ;  /* 0x00200000382079f0 */ /* 0x000fe60008000820 */
        /* <DEDUP_REMOVED lines=17> */
[----:B------:R-:W0:Y:S01]  /*3af0*/  MUFU.TANH R72, R72 ;  /* 0x0000004800487308 */ /* 0x000e220000002400 */
[----:B------:R-:W-:Y:S01]  /*3b00*/  UMOV UR51, 0x40000040 ;  /* 0x4000004000337882 */ /* 0x000fe20000000000 */
[----:B------:R-:W-:Y:S01]  /*3b10*/  FMUL.FTZ R75, R75, UR5 ;  /* 0x000000054b4b7c20 */ /* 0x000fe20008410000 */
[----:B------:R-:W-:Y:S01]  /*3b20*/  FMUL.FTZ R78, R78, UR5 ;  /* 0x000000054e4e7c20 */ /* 0x000fe20008410000 */
[----:B------:R-:W-:-:S04]  /*3b30*/  FMUL.FTZ R79, R79, UR5 ;  /* 0x000000054f4f7c20 */ /* 0x000fc80008410000 */
[----:B------:R-:W1:Y:S08]  /*3b40*/  MUFU.TANH R73, R73 ;  /* 0x0000004900497308 */ /* 0x000e700000002400 */
[----:B------:R-:W2:Y:S08]  /*3b50*/  MUFU.TANH R76, R76 ;  /* 0x0000004c004c7308 */ /* 0x000eb00000002400 */
[----:B------:R-:W-:Y:S08]  /*3b60*/  MUFU.TANH R77, R77 ;  /* 0x0000004d004d7308 */ /* 0x000ff00000002400 */
[----:B------:R-:W3:Y:S08]  /*3b70*/  MUFU.TANH R4, R74 ;  /* 0x0000004a00047308 */ /* 0x000ef00000002400 */
[----:B------:R4:W-:Y:S08]  /*3b80*/  MUFU.TANH R3, R75 ;  /* 0x0000004b00037308 */ /* 0x0009f00000002400 */
[----:B------:R-:W-:Y:S01]  /*3b90*/  MUFU.TANH R6, R78 ;  /* 0x0000004e00067308 */ /* 0x000fe20000002400 */
[----:B----4-:R-:W-:Y:S01]  /*3ba0*/  IMAD.MOV.U32 R75, RZ, RZ, R119 ;  /* 0x000000ffff4b7224 */ /* 0x010fe200078e0077 */
[----:B------:R-:W-:-:S02]  /*3bb0*/  WARPGROUP.DEPBAR.LE gsb0, 0x0 ;  /* 0x00008000000079c5 */ /* 0x000fc40000010000 */
        /* <DEDUP_REMOVED lines=9> */
[----:B------:R-:W-:Y:S01]  /*3c50*/  UMOV UR51, 0x40000040 ;  /* 0x4000004000337882 */ /* 0x000fe20000000000 */
[----:B------:R-:W-:Y:S01]  /*3c60*/  FMUL.FTZ R70, R70, UR5 ;  /* 0x0000000546467c20 */ /* 0x000fe20008410000 */
[----:B------:R-:W-:Y:S01]  /*3c70*/  FMUL.FTZ R67, R67, UR5 ;  /* 0x0000000543437c20 */ /* 0x000fe20008410000 */
[----:B------:R-:W-:Y:S01]  /*3c80*/  FMUL.FTZ R71, R71, UR5 ;  /* 0x0000000547477c20 */ /* 0x000fe20008410000 */
[----:B------:R-:W5:Y:S01]  /*3c90*/  MUFU.TANH R64, R64 ;  /* 0x0000004000407308 */ /* 0x000f620000002400 */
[----:B----4-:R-:W-:-:S05]  /*3ca0*/  IMAD R66, R120, -0x70, R9 ;  /* 0xffffff9078427824 */ /* 0x010fca00078e0209 */
[C---:B------:R-:W-:Y:S02]  /*3cb0*/  ISETP.GT.AND P4, PT, R66.reuse, RZ, PT ;  /* 0x000000ff4200720c */ /* 0x040fe40003f84270 */
[C---:B------:R-:W-:Y:S01]  /*3cc0*/  ISETP.GT.AND P2, PT, R66.reuse, 0x1, PT ;  /* 0x000000014200780c */ /* 0x040fe20003f44270 */
[----:B------:R-:W4:Y:S01]  /*3cd0*/  MUFU.TANH R65, R65 ;  /* 0x0000004100417308 */ /* 0x000f220000002400 */
[----:B------:R-:W-:Y:S02]  /*3ce0*/  ISETP.GT.AND P3, PT, R66, 0x8, PT ;  /* 0x000000084200780c */ /* 0x000fe40003f64270 */
[----:B0-----:R-:W-:Y:S02]  /*3cf0*/  FSEL R72, R72, -INF , P4 ;  /* 0xff80000048487808 */ /* 0x001fe40002000000 */
[----:B-1----:R-:W-:Y:S02]  /*3d00*/  FSEL R73, R73, -INF , P2 ;  /* 0xff80000049497808 */ /* 0x002fe40001000000 */
[----:B------:R-:W-:Y:S01]  /*3d10*/  ISETP.GT.AND P6, PT, R66, 0x9, PT ;  /* 0x000000094200780c */ /* 0x000fe20003fc4270 */
[----:B------:R-:W0:Y:S01]  /*3d20*/  MUFU.TANH R68, R68 ;  /* 0x0000004400447308 */ /* 0x000e220000002400 */
[----:B--2---:R-:W-:-:S02]  /*3d30*/  FSEL R76, R76, -INF , P3 ;  /* 0xff8000004c4c7808 */ /* 0x004fc40001800000 */
[----:B------:R-:W-:Y:S02]  /*3d40*/  FMNMX.FTZ R15, R72, R73, !PT ;  /* 0x00000049480f7209 */ /* 0x000fe40007810000 */
[----:B------:R-:W-:Y:S02]  /*3d50*/  ISETP.GT.AND P5, PT, R66, 0x10, PT ;  /* 0x000000104200780c */ /* 0x000fe40003fa4270 */
[----:B------:R-:W-:Y:S01]  /*3d60*/  FMNMX.FTZ R15, R76, R15, !PT ;  /* 0x0000000f4c0f7209 */ /* 0x000fe20007810000 */
[----:B------:R1:W2:Y:S01]  /*3d70*/  MUFU.TANH R10, R79 ;  /* 0x0000004f000a7308 */ /* 0x0002a20000002400 */
[----:B---3--:R-:W-:Y:S02]  /*3d80*/  FSEL R4, R4, -INF , P4 ;  /* 0xff80000004047808 */ /* 0x008fe40002000000 */
[----:B------:R-:W-:Y:S02]  /*3d90*/  ISETP.GT.AND P4, PT, R66, 0x11, PT ;  /* 0x000000114200780c */ /* 0x000fe40003f84270 */
[----:B-----5:R-:W-:-:S02]  /*3da0*/  FSEL R64, R64, -INF , P5 ;  /* 0xff80000040407808 */ /* 0x020fc40002800000 */
[----:B------:R-:W-:Y:S01]  /*3db0*/  FSEL R3, R3, -INF , P2 ;  /* 0xff80000003037808 */ /* 0x000fe20001000000 */
[----:B------:R-:W3:Y:S01]  /*3dc0*/  MUFU.TANH R69, R69 ;  /* 0x0000004500457308 */ /* 0x000ee20000002400 */
[----:B------:R-:W-:Y:S01]  /*3dd0*/  ISETP.GT.AND P2, PT, R66, 0x18, PT ;  /* 0x000000184200780c */ /* 0x000fe20003f44270 */
[--C-:B-1----:R-:W-:Y:S01]  /*3de0*/  IMAD.MOV.U32 R79, RZ, RZ, R119.reuse ;  /* 0x000000ffff4f7224 */ /* 0x102fe200078e0077 */
[----:B----4-:R-:W-:Y:S01]  /*3df0*/  FSEL R74, R65, -INF , P4 ;  /* 0xff800000414a7808 */ /* 0x010fe20002000000 */
[----:B------:R-:W-:Y:S01]  /*3e00*/  IMAD.MOV.U32 R65, RZ, RZ, R119 ;  /* 0x000000ffff417224 */ /* 0x000fe200078e0077 */
[----:B------:R-:W-:Y:S02]  /*3e10*/  FSEL R6, R6, -INF , P3 ;  /* 0xff80000006067808 */ /* 0x000fe40001800000 */
[----:B------:R-:W-:Y:S01]  /*3e20*/  ISETP.GT.AND P3, PT, R66, 0x19, PT ;  /* 0x000000194200780c */ /* 0x000fe20003f64270 */
[----:B------:R1:W-:Y:S01]  /*3e30*/  MUFU.TANH R20, R70 ;  /* 0x0000004600147308 */ /* 0x0003e20000002400 */
[----:B0-----:R-:W-:-:S02]  /*3e40*/  FSEL R68, R68, -INF , P2 ;  /* 0xff80000044447808 */ /* 0x001fc40001000000 */
[----:B--2---:R-:W-:Y:S01]  /*3e50*/  FSEL R10, R10, -INF , P6 ;  /* 0xff8000000a0a7808 */ /* 0x004fe20003000000 */
[----:B------:R-:W-:Y:S02]  /*3e60*/  WARPGROUP.DEPBAR.LE gsb0, 0x0 ;  /* 0x00008000000079c5 */ /* 0x000fe40000010000 */
[----:B------:R-:W-:Y:S01]  /*3e70*/  WARPGROUP.ARRIVE ;  /* 0x00000000000079c5 */ /* 0x000fe20000000000 */
[----:B------:R-:W-:Y:S01]  /*3e80*/  FMUL.FTZ R56, R56, UR5 ;  /* 0x0000000538387c20 */ /* 0x000fe20008410000 */
[----:B------:R-:W-:Y:S01]  /*3e90*/  FMUL.FTZ R57, R57, UR5 ;  /* 0x0000000539397c20 */ /* 0x000fe20008410000 */
[----:B-1----:R-:W-:Y:S01]  /*3ea0*/  FSEL R70, R77, -INF , P6 ;  /* 0xff8000004d467808 */ /* 0x002fe20003000000 */
[----:B------:R-:W-:Y:S01]  /*3eb0*/  FMUL.FTZ R60, R60, UR5 ;  /* 0x000000053c3c7c20 */ /* 0x000fe20008410000 */
[----:B------:R-:W-:Y:S01]  /*3ec0*/  MUFU.TANH R14, R67 ;  /* 0x00000043000e7308 */ /* 0x000fe20000002400 */
[----:B------:R-:W-:Y:S01]  /*3ed0*/  HGMMA.64x16x16.F32 R48, gdesc[UR48], R48, gsb0 ;  /* 0x00200000303079f0 */ /* 0x000fe20008000830 */
[----:B------:R-:W-:Y:S01]  /*3ee0*/  UIADD3 UR50, UR4, 0x906, URZ ;  /* 0x0000090604327890 */ /* 0x000fe2000fffe03f */
[----:B------:R-:W-:Y:S01]  /*3ef0*/  FMNMX.FTZ R15, R70, R15, !PT ;  /* 0x0000000f460f7209 */ /* 0x000fe20007810000 */
[----:B------:R-:W-:Y:S01]  /*3f00*/  UMOV UR51, 0x40000040 ;  /* 0x4000004000337882 */ /* 0x000fe20000000000 */
[----:B------:R-:W-:Y:S01]  /*3f10*/  FMUL.FTZ R62, R62, UR5 ;  /* 0x000000053e3e7c20 */ /* 0x000fe20008410000 */
[----:B------:R-:W-:Y:S01]  /*3f20*/  FMUL.FTZ R61, R61, UR5 ;  /* 0x000000053d3d7c20 */ /* 0x000fe20008410000 */
[----:B------:R-:W-:Y:S01]  /*3f30*/  FMNMX.FTZ R21, R64, R15, !PT ;  /* 0x0000000f40157209 */ /* 0x000fe20007810000 */
[----:B------:R-:W0:Y:S01]  /*3f40*/  MUFU.TANH R56, R56 ;  /* 0x0000003800387308 */ /* 0x000e220000002400 */
[----:B------:R-:W-:Y:S01]  /*3f50*/  FMUL.FTZ R58, R58, UR5 ;  /* 0x000000053a3a7c20 */ /* 0x000fe20008410000 */
[----:B------:R-:W-:Y:S01]  /*3f60*/  FMUL.FTZ R59, R59, UR5 ;  /* 0x000000053b3b7c20 */ /* 0x000fe20008410000 */
[----:B------:R-:W-:Y:S01]  /*3f70*/  FMNMX.FTZ R21, R74, R21, !PT ;  /* 0x000000154a157209 */ /* 0x000fe20007810000 */
[----:B------:R-:W-:Y:S01]  /*3f80*/  FMUL.FTZ R63, R63, UR5 ;  /* 0x000000053f3f7c20 */ /* 0x000fe20008410000 */
[----:B------:R-:W-:Y:S01]  /*3f90*/  ISETP.GT.AND P6, PT, R66, 0x20, PT ;  /* 0x000000204200780c */ /* 0x000fe20003fc4270 */
[--C-:B------:R-:W-:Y:S01]  /*3fa0*/  IMAD.MOV.U32 R77, RZ, RZ, R119.reuse ;  /* 0x000000ffff4d7224 */ /* 0x100fe200078e0077 */
[----:B---3--:R-:W-:Y:S01]  /*3fb0*/  FSEL R78, R69, -INF , P3 ;  /* 0xff800000454e7808 */ /* 0x008fe20001800000 */
[----:B------:R-:W1:Y:S01]  /*3fc0*/  MUFU.TANH R57, R57 ;  /* 0x0000003900397308 */ /* 0x000e620000002400 */
[----:B------:R-:W-:Y:S01]  /*3fd0*/  FMNMX.FTZ R21, R68, R21, !PT ;  /* 0x0000001544157209 */ /* 0x000fe20007810000 */
[----:B------:R-:W-:Y:S01]  /*3fe0*/  IMAD.MOV.U32 R69, RZ, RZ, R119 ;  /* 0x000000ffff457224 */ /* 0x000fe200078e0077 */
[----:B------:R-:W-:-:S02]  /*3ff0*/  FSEL R12, R12, -INF , P5 ;  /* 0xff8000000c0c7808 */ /* 0x000fc40002800000 */
[----:B------:R-:W-:Y:S02]  /*4000*/  ISETP.GT.AND P5, PT, R66, 0x21, PT ;  /* 0x000000214200780c */ /* 0x000fe40003fa4270 */
[----:B------:R-:W-:Y:S01]  /*4010*/  FMNMX.FTZ R21, R78, R21, !PT ;  /* 0x000000154e157209 */ /* 0x000fe20007810000 */
[----:B------:R-:W2:Y:S01]  /*4020*/  MUFU.TANH R60, R60 ;  /* 0x0000003c003c7308 */ /* 0x000ea20000002400 */
[----:B0-----:R-:W-:Y:S02]  /*4030*/  FSEL R80, R56, -INF , P6 ;  /* 0xff80000038507808 */ /* 0x001fe40003000000 */
[----:B------:R-:W-:Y:S02]  /*4040*/  FSEL R14, R14, -INF , P4 ;  /* 0xff8000000e0e7808 */ /* 0x000fe40002000000 */
[----:B------:R-:W-:Y:S02]  /*4050*/  ISETP.GT.AND P4, PT, R66, 0x28, PT ;  /* 0x000000284200780c */ /* 0x000fe40003f84270 */
[----:B------:R-:W-:Y:S01]  /*4060*/  FSEL R20, R20, -INF , P2 ;  /* 0xff80000014147808 */ /* 0x000fe20001000000 */
[----:B------:R-:W0:Y:S01]  /*4070*/  MUFU.TANH R71, R71 ;  /* 0x0000004700477308 */ /* 0x000e220000002400 */
[----:B-1----:R-:W-:-:S02]  /*4080*/  FSEL R84, R57, -INF , P5 ;  /* 0xff80000039547808 */ /* 0x002fc40002800000 */
[----:B------:R-:W-:Y:S02]  /*4090*/  FMNMX.FTZ R57, R80, R21, !PT ;  /* 0x0000001550397209 */ /* 0x000fe40007810000 */
[----:B------:R-:W-:Y:S02]  /*40a0*/  ISETP.GT.AND P2, PT, R66, 0x29, PT ;  /* 0x000000294200780c */ /* 0x000fe40003f44270 */
[----:B------:R-:W-:Y:S01]  /*40b0*/  FMNMX.FTZ R57, R84, R57, !PT ;  /* 0x0000003954397209 */ /* 0x000fe20007810000 */
[----:B------:R-:W-:Y:S01]  /*40c0*/  MUFU.TANH R62, R62 ;  /* 0x0000003e003e7308 */ /* 0x000fe20000002400 */
[----:B--2---:R-:W-:Y:S02]  /*40d0*/  FSEL R60, R60, -INF , P4 ;  /* 0xff8000003c3c7808 */ /* 0x004fe40002000000 */
[----:B------:R-:W-:Y:S02]  /*40e0*/  MOV R67, R119 ;  /* 0x0000007700437202 */ /* 0x000fe40000000f00 */
[----:B------:R-:W-:-:S03]  /*40f0*/  FMNMX.FTZ R57, R60, R57, !PT ;  /* 0x000000393c397209 */ /* 0x000fc60007810000 */
[----:B------:R-:W-:Y:S01]  /*4100*/  MUFU.TANH R61, R61 ;  /* 0x0000003d003d7308 */ /* 0x000fe20000002400 */
[----:B------:R-:W-:Y:S02]  /*4110*/  WARPGROUP.DEPBAR.LE gsb0, 0x0 ;  /* 0x00008000000079c5 */ /* 0x000fe40000010000 */
[----:B------:R-:W-:Y:S01]  /*4120*/  WARPGROUP.ARRIVE ;  /* 0x00000000000079c5 */ /* 0x000fe20000000000 */
[----:B------:R-:W-:Y:S01]  /*4130*/  FMUL.FTZ R48, R48, UR5 ;  /* 0x0000000530307c20 */ /* 0x000fe20008410000 */
[----:B------:R-:W-:-:S03]  /*4140*/  FMUL.FTZ R49, R49, UR5 ;  /* 0x0000000531317c20 */ /* 0x000fc60008410000 */
[----:B------:R-:W-:Y:S01]  /*4150*/  MUFU.TANH R58, R58 ;  /* 0x0000003a003a7308 */ /* 0x000fe20000002400 */
[----:B------:R-:W-:Y:S01]  /*4160*/  FMUL.FTZ R52, R52, UR5 ;  /* 0x0000000534347c20 */ /* 0x000fe20008410000 */
[----:B------:R-:W-:Y:S01]  /*4170*/  FMUL.FTZ R53, R53, UR5 ;  /* 0x0000000535357c20 */ /* 0x000fe20008410000 */
[----:B------:R-:W-:Y:S01]  /*4180*/  HGMMA.64x16x16.F32 R40, gdesc[UR48], R40, gsb0 ;  /* 0x00200000302879f0 */ /* 0x000fe20008000828 */
[----:B------:R-:W-:Y:S01]  /*4190*/  UIADD3 UR50, UR4, 0x986, URZ ;  /* 0x0000098604327890 */ /* 0x000fe2000fffe03f */
[----:B------:R-:W-:Y:S01]  /*41a0*/  FMUL.FTZ R50, R50, UR5 ;  /* 0x0000000532327c20 */ /* 0x000fe20008410000 */
[----:B------:R-:W-:Y:S01]  /*41b0*/  UMOV UR51, 0x40000040 ;  /* 0x4000004000337882 */ /* 0x000fe20000000000 */
[----:B------:R-:W-:Y:S01]  /*41c0*/  FMUL.FTZ R51, R51, UR5 ;  /* 0x0000000533337c20 */ /* 0x000fe20008410000 */
[----:B------:R-:W1:Y:S01]  /*41d0*/  MUFU.TANH R48, R48 ;  /* 0x0000003000307308 */ /* 0x000e620000002400 */
[----:B------:R-:W-:Y:S01]  /*41e0*/  FMUL.FTZ R54, R54, UR5 ;  /* 0x0000000536367c20 */ /* 0x000fe20008410000 */
[----:B------:R-:W-:-:S06]  /*41f0*/  FMUL.FTZ R55, R55, UR5 ;  /* 0x0000000537377c20 */ /* 0x000fcc0008410000 */
[----:B------:R-:W2:Y:S08]  /*4200*/  MUFU.TANH R59, R59 ;  /* 0x0000003b003b7308 */ /* 0x000eb00000002400 */
[----:B------:R-:W-:Y:S08]  /*4210*/  MUFU.TANH R49, R49 ;  /* 0x0000003100317308 */ /* 0x000ff00000002400 */
[----:B------:R-:W3:Y:S08]  /*4220*/  MUFU.TANH R52, R52 ;  /* 0x0000003400347308 */ /* 0x000ef00000002400 */
[----:B------:R-:W4:Y:S08]  /*4230*/  MUFU.TANH R63, R63 ;  /* 0x0000003f003f7308 */ /* 0x000f300000002400 */
[----:B------:R-:W5:Y:S01]  /*4240*/  MUFU.TANH R53, R53 ;  /* 0x0000003500357308 */ /* 0x000f620000002400 */
[----:B------:R-:W-:-:S02]  /*4250*/  WARPGROUP.DEPBAR.LE gsb0, 0x0 ;  /* 0x00008000000079c5 */ /* 0x000fc40000010000 */
[----:B------:R-:W-:Y:S01]  /*4260*/  WARPGROUP.ARRIVE ;  /* 0x00000000000079c5 */ /* 0x000fe20000000000 */
[----:B------:R-:W-:Y:S01]  /*4270*/  FMUL.FTZ R40, R40, UR5 ;  /* 0x0000000528287c20 */ /* 0x000fe20008410000 */
[----:B------:R-:W-:-:S03]  /*4280*/  FMUL.FTZ R41, R41, UR5 ;  /* 0x0000000529297c20 */ /* 0x000fc60008410000 */
[----:B------:R-:W5:Y:S01]  /*4290*/  MUFU.TANH R50, R50 ;  /* 0x0000003200327308 */ /* 0x000f620000002400 */
[----:B------:R-:W-:Y:S01]  /*42a0*/  FMUL.FTZ R42, R42, UR5 ;  /* 0x000000052a2a7c20 */ /* 0x000fe20008410000 */
[----:B------:R-:W-:Y:S01]  /*42b0*/  FMUL.FTZ R44, R44, UR5 ;  /* 0x000000052c2c7c20 */ /* 0x000fe20008410000 */
[----:B------:R-:W-:Y:S01]  /*42c0*/  HGMMA.64x16x16.F32 R32, gdesc[UR48], R32, gsb0 ;  /* 0x00200000302079f0 */ /* 0x000fe20008000820 */
[----:B------:R-:W-:Y:S01]  /*42d0*/  UIADD3 UR50, UR4, 0xa06, URZ ;  /* 0x00000a0604327890 */ /* 0x000fe2000fffe03f */
[----:B------:R-:W-:Y:S01]  /*42e0*/  FMUL.FTZ R45, R45, UR5 ;  /* 0x000000052d2d7c20 */ /* 0x000fe20008410000 */
[----:B------:R-:W-:Y:S01]  /*42f0*/  UMOV UR51, 0x40000040 ;  /* 0x4000004000337882 */ /* 0x000fe20000000000 */
[----:B------:R-:W-:Y:S01]  /*4300*/  FMUL.FTZ R43, R43, UR5 ;  /* 0x000000052b2b7c20 */ /* 0x000fe20008410000 */
[----:B------:R0:W5:Y:S01]  /*4310*/  MUFU.TANH R5, R40 ;  /* 0x0000002800057308 */ /* 0x0001620000002400 */
[----:B------:R-:W-:Y:S01]  /*4320*/  FMUL.FTZ R46, R46, UR5 ;  /* 0x000000052e2e7c20 */ /* 0x000fe20008410000 */
[----:B------:R-:W-:Y:S01]  /*4330*/  FMUL.FTZ R47, R47, UR5 ;  /* 0x000000052f2f7c20 */ /* 0x000fe20008410000 */
[----:B------:R-:W-:-:S05]  /*4340*/  ULDC UR4, c[0x0][0x988] ;  /* 0x0002620000047ab9 */ /* 0x000fca0000000800 */
[----:B------:R-:W-:Y:S01]  /*4350*/  MUFU.TANH R51, R51 ;  /* 0x0000003300337308 */ /* 0x000fe20000002400 */
[----:B0-----:R-:W-:Y:S01]  /*4360*/  FSEL R40, R71, -INF , P3 ;  /* 0xff80000047287808 */ /* 0x001fe20001800000 */
[----:B------:R-:W-:Y:S01]  /*4370*/  IMAD.MOV.U32 R71, RZ, RZ, R119 ;  /* 0x000000ffff477224 */ /* 0x000fe200078e0077 */
[----:B------:R-:W-:-:S04]  /*4380*/  ISETP.GT.AND P3, PT, R66, 0x30, PT ;  /* 0x000000304200780c */ /* 0x000fc80003f64270 */
[----:B-1----:R-:W-:Y:S01]  /*4390*/  FSEL R86, R48, -INF , P3 ;  /* 0xff80000030567808 */ /* 0x002fe20001800000 */
[----:B------:R2:W-:Y:S08]  /*43a0*/  MUFU.TANH R7, R42 ;  /* 0x0000002a00077308 */ /* 0x0005f00000002400 */
[----:B------:R-:W0:Y:S01]  /*43b0*/  MUFU.TANH R41, R41 ;  /* 0x0000002900297308 */ /* 0x000e220000002400 */
[----:B--2---:R-:W-:Y:S01]  /*43c0*/  FSEL R42, R59, -INF , P5 ;  /* 0xff8000003b2a7808 */ /* 0x004fe20002800000 */
[----:B------:R-:W-:Y:S01]  /*43d0*/  IMAD.MOV.U32 R59, RZ, RZ, R119 ;  /* 0x000000ffff3b7224 */ /* 0x000fe200078e0077 */
[----:B------:R-:W-:-:S04]  /*43e0*/  ISETP.GT.AND P5, PT, R66, 0x38, PT ;  /* 0x000000384200780c */ /* 0x000fc80003fa4270 */
[----:B---3--:R-:W-:Y:S01]  /*43f0*/  FSEL R90, R52, -INF , P5 ;  /* 0xff800000345a7808 */ /* 0x008fe20002800000 */
[----:B------:R-:W1:Y:S08]  /*4400*/  MUFU.TANH R54, R54 ;  /* 0x0000003600367308 */ /* 0x000e700000002400 */
[----:B------:R4:W-:Y:S01]  /*4410*/  MUFU.TANH R9, R44 ;  /* 0x0000002c00097308 */ /* 0x0009e20000002400 */
[----:B------:R-:W-:-:S02]  /*4420*/  WARPGROUP.DEPBAR.LE gsb0, 0x0 ;  /* 0x00008000000079c5 */ /* 0x000fc40000010000 */
        /* <DEDUP_REMOVED lines=9> */
[----:B------:R-:W-:Y:S01]  /*44c0*/  ISETP.GT.AND P6, PT, R66, 0x31, PT ;  /* 0x000000314200780c */ /* 0x000fe20003fc4270 */
[----:B------:R-:W-:Y:S01]  /*44d0*/  FMUL.FTZ R21, R36, UR5 ;  /* 0x0000000524157c20 */ /* 0x000fe20008410000 */
[----:B------:R-:W-:Y:S01]  /*44e0*/  FMNMX.FTZ R57, R62, R57, !PT ;  /* 0x000000393e397209 */ /* 0x000fe20007810000 */
[----:B------:R-:W-:Y:S01]  /*44f0*/  FMUL.FTZ R37, R37, UR5 ;  /* 0x0000000525257c20 */ /* 0x000fe20008410000 */
[----:B------:R-:W-:Y:S01]  /*4500*/  FSEL R88, R49, -INF , P6 ;  /* 0xff80000031587808 */ /* 0x000fe20003000000 */
[----:B------:R-:W3:Y:S01]  /*4510*/  MUFU.TANH R45, R45 ;  /* 0x0000002d002d7308 */ /* 0x000ee20000002400 */
[----:B------:R-:W-:Y:S01]  /*4520*/  FMNMX.FTZ R57, R86, R57, !PT ;  /* 0x0000003956397209 */ /* 0x000fe20007810000 */
[----:B------:R-:W-:Y:S01]  /*4530*/  FMUL.FTZ R49, R38, UR5 ;  /* 0x0000000526317c20 */ /* 0x000fe20008410000 */
[----:B------:R-:W-:Y:S01]  /*4540*/  ISETP.GT.AND P4, PT, R66, 0x39, PT ;  /* 0x000000394200780c */ /* 0x000fe20003f84270 */
[----:B------:R-:W-:Y:S01]  /*4550*/  FMUL.FTZ R35, R35, UR5 ;  /* 0x0000000523237c20 */ /* 0x000fe20008410000 */
[----:B------:R-:W-:Y:S01]  /*4560*/  FMNMX.FTZ R57, R88, R57, !PT ;  /* 0x0000003958397209 */ /* 0x000fe20007810000 */
[----:B------:R-:W-:Y:S01]  /*4570*/  FMUL.FTZ R39, R39, UR5 ;  /* 0x0000000527277c20 */ /* 0x000fe20008410000 */
[----:B----4-:R-:W-:Y:S01]  /*4580*/  FSEL R44, R63, -INF , P2 ;  /* 0xff8000003f2c7808 */ /* 0x010fe20001000000 */
[----:B------:R-:W4:Y:S01]  /*4590*/  MUFU.TANH R43, R43 ;  /* 0x0000002b002b7308 */ /* 0x000f220000002400 */
[----:B------:R-:W-:Y:S01]  /*45a0*/  ISETP.GT.AND P2, PT, R66, 0x40, PT ;  /* 0x000000404200780c */ /* 0x000fe20003f44270 */
[--C-:B------:R-:W-:Y:S01]  /*45b0*/  IMAD.MOV.U32 R63, RZ, RZ, R119.reuse ;  /* 0x000000ffff3f7224 */ /* 0x100fe200078e0077 */
[----:B-----5:R-:W-:Y:S01]  /*45c0*/  FSEL R92, R53, -INF , P4 ;  /* 0xff800000355c7808 */ /* 0x020fe20002000000 */
[----:B------:R-:W-:Y:S01]  /*45d0*/  IMAD.MOV.U32 R61, RZ, RZ, R119 ;  /* 0x000000ffff3d7224 */ /* 0x000fe200078e0077 */
[----:B------:R-:W-:-:S02]  /*45e0*/  FMNMX.FTZ R57, R90, R57, !PT ;  /* 0x000000395a397209 */ /* 0x000fc40007810000 */
[----:B------:R-:W-:Y:S01]  /*45f0*/  FSEL R36, R50, -INF , P3 ;  /* 0xff80000032247808 */ /* 0x000fe20001800000 */
[----:B------:R-:W5:Y:S01]  /*4600*/  MUFU.TANH R13, R13 ;  /* 0x0000000d000d7308 */ /* 0x000f620000002400 */
[----:B------:R-:W-:Y:S02]  /*4610*/  ISETP.GT.AND P3, PT, R66, 0x41, PT ;  /* 0x000000414200780c */ /* 0x000fe40003f64270 */
[----:B------:R-:W-:Y:S02]  /*4620*/  FSEL R94, R5, -INF , P2 ;  /* 0xff800000055e7808 */ /* 0x000fe40001000000 */
[----:B------:R-:W-:Y:S02]  /*4630*/  FMNMX.FTZ R57, R92, R57, !PT ;  /* 0x000000395c397209 */ /* 0x000fe40007810000 */
[----:B0-----:R-:W-:Y:S01]  /*4640*/  FSEL R96, R41, -INF , P3 ;  /* 0xff80000029607808 */ /* 0x001fe20001800000 */
[----:B------:R0:W-:Y:S01]  /*4650*/  MUFU.TANH R11, R46 ;  /* 0x0000002e000b7308 */ /* 0x0001e20000002400 */
[----:B------:R-:W-:-:S02]  /*4660*/  FMNMX.FTZ R57, R94, R57, !PT ;  /* 0x000000395e397209 */ /* 0x000fc40007810000 */
[----:B-1----:R-:W-:Y:S02]  /*4670*/  FSEL R48, R54, -INF , P5 ;  /* 0xff80000036307808 */ /* 0x002fe40002800000 */
[----:B------:R-:W-:Y:S02]  /*4680*/  ISETP.GT.AND P5, PT, R66, 0x49, PT ;  /* 0x000000494200780c */ /* 0x000fe40003fa4270 */
[----:B------:R-:W-:Y:S01]  /*4690*/  FMNMX.FTZ R57, R96, R57, !PT ;  /* 0x0000003960397209 */ /* 0x000fe20007810000 */
[----:B------:R-:W1:Y:S01]  /*46a0*/  MUFU.TANH R33, R33 ;  /* 0x0000002100217308 */ /* 0x000e620000002400 */
[----:B0-----:R-:W-:Y:S02]  /*46b0*/  FSEL R46, R51, -INF , P6 ;  /* 0xff800000332e7808 */ /* 0x001fe40003000000 */
[C---:B------:R-:W-:Y:S02]  /*46c0*/  ISETP.GT.AND P6, PT, R66.reuse, 0x48, PT ;  /* 0x000000484200780c */ /* 0x040fe40003fc4270 */
[----:B--2---:R-:W-:Y:S01]  /*46d0*/  FSEL R38, R55, -INF , P4 ;  /* 0xff80000037267808 */ /* 0x004fe20002000000 */
[----:B------:R-:W-:Y:S01]  /*46e0*/  IMAD.MOV.U32 R55, RZ, RZ, R119 ;  /* 0x000000ffff377224 */ /* 0x000fe200078e0077 */
[----:B------:R-:W-:Y:S01]  /*46f0*/  FSEL R98, R9, -INF , P6 ;  /* 0xff80000009627808 */ /* 0x000fe20003000000 */
[----:B------:R-:W0:Y:S01]  /*4700*/  MUFU.TANH R21, R21 ;  /* 0x0000001500157308 */ /* 0x000e220000002400 */
[----:B------:R-:W-:-:S02]  /*4710*/  ISETP.GT.AND P4, PT, R66, 0x50, PT ;  /* 0x000000504200780c */ /* 0x000fc40003f84270 */
[----:B---3--:R-:W-:Y:S01]  /*4720*/  FSEL R100, R45, -INF , P5 ;  /* 0xff8000002d647808 */ /* 0x008fe20002800000 */
[----:B------:R-:W-:Y:S02]  /*4730*/  WARPGROUP.DEPBAR.LE gsb0, 0x0 ;  /* 0x00008000000079c5 */ /* 0x000fe40000010000 */
[----:B------:R-:W-:Y:S01]  /*4740*/  FMUL.FTZ R51, R24, UR5 ;  /* 0x0000000518337c20 */ /* 0x000fe20008410000 */
[----:B------:R-:W-:Y:S01]  /*4750*/  FMNMX.FTZ R57, R98, R57, !PT ;  /* 0x0000003962397209 */ /* 0x000fe20007810000 */
[----:B------:R-:W2:Y:S01]  /*4760*/  MUFU.TANH R47, R47 ;  /* 0x0000002f002f7308 */ /* 0x000ea20000002400 */
[----:B------:R-:W-:Y:S01]  /*4770*/  FMUL.FTZ R25, R25, UR5 ;  /* 0x0000000519197c20 */ /* 0x000fe20008410000 */
[----:B----4-:R-:W-:Y:S01]  /*4780*/  FSEL R50, R43, -INF , P3 ;  /* 0xff8000002b327808 */ /* 0x010fe20001800000 */
[----:B------:R-:W-:Y:S01]  /*4790*/  FMUL.FTZ R5, R28, UR5 ;  /* 0x000000051c057c20 */ /* 0x000fe20008410000 */
[----:B------:R-:W-:Y:S01]  /*47a0*/  ISETP.GT.AND P3, PT, R66, 0x51, PT ;  /* 0x000000514200780c */ /* 0x000fe20003f64270 */
[----:B------:R-:W-:Y:S01]  /*47b0*/  FMUL.FTZ R29, R29, UR5 ;  /* 0x000000051d1d7c20 */ /* 0x000fe20008410000 */
[----:B-----5:R-:W-:Y:S01]  /*47c0*/  FSEL R102, R13, -INF , P4 ;  /* 0xff8000000d667808 */ /* 0x020fe20002000000 */
[----:B------:R-:W-:Y:S01]  /*47d0*/  FMUL.FTZ R26, R26, UR5 ;  /* 0x000000051a1a7c20 */ /* 0x000fe20008410000 */
[----:B------:R-:W3:Y:S01]  /*47e0*/  MUFU.TANH R37, R37 ;  /* 0x0000002500257308 */ /* 0x000ee20000002400 */
[----:B------:R-:W-:Y:S01]  /*47f0*/  FMNMX.FTZ R57, R100, R57, !PT ;  /* 0x0000003964397209 */ /* 0x000fe20007810000 */
[----:B------:R-:W-:Y:S01]  /*4800*/  FMUL.FTZ R27, R27, UR5 ;  /* 0x000000051b1b7c20 */ /* 0x000fe20008410000 */
[----:B------:R-:W-:Y:S01]  /*4810*/  FSEL R24, R7, -INF , P2 ;  /* 0xff80000007187808 */ /* 0x000fe20001000000 */
[----:B------:R-:W-:Y:S01]  /*4820*/  FMUL.FTZ R30, R30, UR5 ;  /* 0x000000051e1e7c20 */ /* 0x000fe20008410000 */
[----:B------:R-:W-:Y:S01]  /*4830*/  ISETP.GT.AND P2, PT, R66, 0x58, PT ;  /* 0x000000584200780c */ /* 0x000fe20003f44270 */
[----:B------:R-:W-:Y:S01]  /*4840*/  FMUL.FTZ R31, R31, UR5 ;  /* 0x000000051f1f7c20 */ /* 0x000fe20008410000 */
[----:B-1----:R-:W-:Y:S01]  /*4850*/  FSEL R104, R33, -INF , P3 ;  /* 0xff80000021687808 */ /* 0x002fe20001800000 */
[----:B------:R-:W1:Y:S01]  /*4860*/  MUFU.TANH R15, R15 ;  /* 0x0000000f000f7308 */ /* 0x000e620000002400 */
[----:B------:R-:W-:Y:S01]  /*4870*/  FMNMX.FTZ R57, R102, R57, !PT ;  /* 0x0000003966397209 */ /* 0x000fe20007810000 */
[----:B------:R4:W-:Y:S01]  /*4880*/  @!P1 SYNCS.ARRIVE.TRANS64.RED.A1T0 RZ, [R0+URZ], RZ ;  /* 0x000000ff00ff99a7 */ /* 0x0009e2000810043f */
[----:B------:R-:W-:-:S02]  /*4890*/  FSEL R28, R11, -INF , P6 ;  /* 0xff8000000b1c7808 */ /* 0x000fc40003000000 */
[----:B------:R-:W-:Y:S02]  /*48a0*/  ISETP.GT.AND P6, PT, R66, 0x59, PT ;  /* 0x000000594200780c */ /* 0x000fe40003fc4270 */
[----:B0-----:R-:W-:Y:S01]  /*48b0*/  FSEL R106, R21, -INF , P2 ;  /* 0xff800000156a7808 */ /* 0x001fe20001000000 */
[----:B------:R-:W0:Y:S01]  /*48c0*/  MUFU.TANH R51, R51 ;  /* 0x0000003300337308 */ /* 0x000e220000002400 */
[----:B------:R-:W-:Y:S02]  /*48d0*/  FMNMX.FTZ R57, R104, R57, !PT ;  /* 0x0000003968397209 */ /* 0x000fe40007810000 */
[----:B--2---:R-:W-:Y:S02]  /*48e0*/  FSEL R52, R47, -INF , P5 ;  /* 0xff8000002f347808 */ /* 0x004fe40002800000 */
[----:B------:R-:W-:Y:S02]  /*48f0*/  ISETP.GT.AND P5, PT, R66, 0x60, PT ;  /* 0x000000604200780c */ /* 0x000fe40003fa4270 */
[----:B---3--:R-:W-:Y:S01]  /*4900*/  FSEL R108, R37, -INF , P6 ;  /* 0xff800000256c7808 */ /* 0x008fe20003000000 */
[----:B------:R-:W2:Y:S01]  /*4910*/  MUFU.TANH R35, R35 ;  /* 0x0000002300237308 */ /* 0x000ea20000002400 */
[----:B------:R-:W-:-:S02]  /*4920*/  FMNMX.FTZ R57, R106, R57, !PT ;  /* 0x000000396a397209 */ /* 0x000fc40007810000 */
[----:B-1----:R-:W-:Y:S02]  /*4930*/  FSEL R54, R15, -INF , P4 ;  /* 0xff8000000f367808 */ /* 0x002fe40002000000 */
[----:B------:R-:W-:Y:S02]  /*4940*/  ISETP.GT.AND P4, PT, R66, 0x61, PT ;  /* 0x000000614200780c */ /* 0x000fe40003f84270 */
[----:B------:R-:W-:Y:S01]  /*4950*/  FMNMX.FTZ R57, R108, R57, !PT ;  /* 0x000000396c397209 */ /* 0x000fe20007810000 */
[----:B------:R-:W1:Y:S01]  /*4960*/  MUFU.TANH R25, R25 ;  /* 0x0000001900197308 */ /* 0x000e620000002400 */
[----:B0-----:R-:W-:Y:S01]  /*4970*/  FSEL R110, R51, -INF , P5 ;  /* 0xff800000336e7808 */ /* 0x001fe20002800000 */
[----:B------:R-:W-:Y:S01]  /*4980*/  IMAD.MOV.U32 R51, RZ, RZ, R119 ;  /* 0x000000ffff337224 */ /* 0x000fe200078e0077 */
[----:B------:R-:W-:Y:S02]  /*4990*/  MOV R53, R119 ;  /* 0x0000007700357202 */ /* 0x000fe40000000f00 */
[----:B------:R-:W-:-:S03]  /*49a0*/  FMNMX.FTZ R57, R110, R57, !PT ;  /* 0x000000396e397209 */ /* 0x000fc60007810000 */
[----:B------:R-:W0:Y:S01]  /*49b0*/  MUFU.TANH R49, R49 ;  /* 0x0000003100317308 */ /* 0x000e220000002400 */
[----:B--2---:R-:W-:Y:S02]  /*49c0*/  FSEL R56, R35, -INF , P3 ;  /* 0xff80000023387808 */ /* 0x004fe40001800000 */
[----:B------:R-:W-:-:S05]  /*49d0*/  ISETP.GT.AND P3, PT, R66, 0x68, PT ;  /* 0x000000684200780c */ /* 0x000fca0003f64270 */
[----:B------:R-:W2:Y:S01]  /*49e0*/  MUFU.TANH R5, R5 ;  /* 0x0000000500057308 */ /* 0x000ea20000002400 */
[----:B-1----:R-:W-:-:S04]  /*49f0*/  FSEL R112, R25, -INF , P4 ;  /* 0xff80000019707808 */ /* 0x002fc80002000000 */
[----:B------:R-:W-:-:S03]  /*4a00*/  FMNMX.FTZ R57, R112, R57, !PT ;  /* 0x0000003970397209 */ /* 0x000fc60007810000 */
[----:B------:R-:W1:Y:S01]  /*4a10*/  MUFU.TANH R29, R29 ;  /* 0x0000001d001d7308 */ /* 0x000e620000002400 */
[----:B0-----:R-:W-:Y:S01]  /*4a20*/  FSEL R58, R49, -INF , P2 ;  /* 0xff800000313a7808 */ /* 0x001fe20001000000 */
[----:B------:R-:W-:Y:S01]  /*4a30*/  IMAD.MOV.U32 R49, RZ, RZ, R119 ;  /* 0x000000ffff317224 */ /* 0x000fe200078e0077 */
[----:B------:R-:W-:-:S05]  /*4a40*/  ISETP.GT.AND P2, PT, R66, 0x69, PT ;  /* 0x000000694200780c */ /* 0x000fca0003f44270 */
[----:B------:R-:W-:Y:S01]  /*4a50*/  MUFU.TANH R39, R39 ;  /* 0x0000002700277308 */ /* 0x000fe20000002400 */
[----:B--2---:R-:W-:Y:S01]  /*4a60*/  FSEL R66, R5, -INF , P3 ;  /* 0xff80000005427808 */ /* 0x004fe20001800000 */
[----:B------:R-:W-:-:S03]  /*4a70*/  IMAD.U32 R5, RZ, RZ, UR4 ;  /* 0x00000004ff057e24 */ /* 0x000fc6000f8e00ff */
[----:B------:R-:W-:-:S03]  /*4a80*/  FMNMX.FTZ R57, R66, R57, !PT ;  /* 0x0000003942397209 */ /* 0x000fc60007810000 */
[----:B------:R-:W0:Y:S01]  /*4a90*/  MUFU.TANH R26, R26 ;  /* 0x0000001a001a7308 */ /* 0x000e220000002400 */
[----:B-1----:R-:W-:-:S04]  /*4aa0*/  FSEL R114, R29, -INF , P2 ;  /* 0xff8000001d727808 */ /* 0x002fc80001000000 */
[----:B------:R-:W-:-:S03]  /*4ab0*/  FMNMX.FTZ R57, R114, R57, !PT ;  /* 0x0000003972397209 */ /* 0x000fc60007810000 */
[----:B------:R-:W-:Y:S02]  /*4ac0*/  MUFU.TANH R27, R27 ;  /* 0x0000001b001b7308 */ /* 0x000fe40000002400 */
[----:B------:R-:W1:Y:S06]  /*4ad0*/  SHFL.BFLY PT, R116, R57, 0x2, 0x1f ;  /* 0x0c401f0039747f89 */ /* 0x000e6c00000e0000 */
[----:B------:R-:W2:Y:S01]  /*4ae0*/  MUFU.TANH R30, R30 ;  /* 0x0000001e001e7308 */ /* 0x000ea20000002400 */
[----:B0-----:R-:W-:-:S07]  /*4af0*/  FSEL R26, R26, -INF , P5 ;  /* 0xff8000001a1a7808 */ /* 0x001fce0002800000 */
[----:B------:R-:W0:Y:S01]  /*4b00*/  MUFU.TANH R31, R31 ;  /* 0x0000001f001f7308 */ /* 0x000e220000002400 */
[----:B--2---:R-:W-:Y:S02]  /*4b10*/  FSEL R30, R30, -INF , P3 ;  /* 0xff8000001e1e7808 */ /* 0x004fe40001800000 */
[----:B-1----:R-:W-:Y:S01]  /*4b20*/  FMNMX.FTZ R116, R57, R116, !PT ;  /* 0x0000007439747209 */ /* 0x002fe20007810000 */
[----:B------:R-:W-:-:S04]  /*4b30*/  IMAD.MOV.U32 R57, RZ, RZ, R119 ;  /* 0x000000ffff397224 */ /* 0x000fc800078e0077 */
[----:B------:R-:W1:Y:S02]  /*4b40*/  SHFL.BFLY PT, R7, R116, 0x1, 0x1f ;  /* 0x0c201f0074077f89 */ /* 0x000e6400000e0000 */
[----:B-1----:R-:W-:Y:S02]  /*4b50*/  FMNMX.FTZ R7, R116, R7, !PT ;  /* 0x0000000774077209 */ /* 0x002fe40007810000 */
[----:B------:R-:W-:Y:S02]  /*4b60*/  MOV R116, R119 ;  /* 0x0000007700747202 */ /* 0x000fe40000000f00 */
[C---:B------:R-:W-:Y:S01]  /*4b70*/  FSETP.NEU.FTZ.AND P0, PT, R7.reuse, -INF , PT ;  /* 0xff8000000700780b */ /* 0x040fe20003f1d000 */
[----:B------:R-:W-:-:S05]  /*4b80*/  FMUL.FTZ R9, R7, R5 ;  /* 0x0000000507097220 */ /* 0x000fca0000410000 */
[----:B------:R-:W-:Y:S02]  /*4b90*/  FSEL R25, R9, RZ, P0 ;  /* 0x000000ff09197208 */ /* 0x000fe40000000000 */
[----:B------:R-:W-:Y:S02]  /*4ba0*/  FMNMX.FTZ R9, R4, R3, !PT ;  /* 0x0000000304097209 */ /* 0x000fe40007810000 */
[----:B------:R-:W-:Y:S01]  /*4bb0*/  ISETP.NE.AND P0, PT, R81, RZ, PT ;  /* 0x000000ff5100720c */ /* 0x000fe20003f05270 */
[--C-:B------:R-:W-:Y:S01]  /*4bc0*/  FFMA.FTZ R33, R60, R5, -R25.reuse ;  /* 0x000000053c217223 */ /* 0x100fe20000010819 */
[----:B------:R-:W-:Y:S01]  /*4bd0*/  FMNMX.FTZ R9, R6, R9, !PT ;  /* 0x0000000906097209 */ /* 0x000fe20007810000 */
[-CC-:B------:R-:W-:Y:S01]  /*4be0*/  FFMA.FTZ R35, R62, R5.reuse, -R25.reuse ;  /* 0x000000053e237223 */ /* 0x180fe20000010819 */
[----:B------:R-:W-:Y:S01]  /*4bf0*/  FSEL R60, R39, -INF , P6 ;  /* 0xff800000273c7808 */ /* 0x000fe20003000000 */
[--C-:B------:R-:W-:Y:S01]  /*4c00*/  FFMA.FTZ R196, R64, R5, -R25.reuse ;  /* 0x0000000540c47223 */ /* 0x100fe20000010819 */
[----:B------:R-:W-:Y:S01]  /*4c10*/  FMNMX.FTZ R9, R10, R9, !PT ;  /* 0x000000090a097209 */ /* 0x000fe20007810000 */
[-CC-:B------:R-:W-:Y:S01]  /*4c20*/  FFMA.FTZ R198, R68, R5.reuse, -R25.reuse ;  /* 0x0000000544c67223 */ /* 0x180fe20000010819 */
[----:B------:R-:W-:Y:S01]  /*4c30*/  FSEL R62, R27, -INF , P4 ;  /* 0xff8000001b3e7808 */ /* 0x000fe20002000000 */
[--C-:B------:R-:W-:Y:S01]  /*4c40*/  FFMA.FTZ R200, R72, R5, -R25.reuse ;  /* 0x0000000548c87223 */ /* 0x100fe20000010819 */
[----:B------:R-:W-:Y:S01]  /*4c50*/  FMNMX.FTZ R9, R12, R9, !PT ;  /* 0x000000090c097209 */ /* 0x000fe20007810000 */
[-CC-:B------:R-:W-:Y:S01]  /*4c60*/  FFMA.FTZ R11, R73, R5.reuse, -R25.reuse ;  /* 0x00000005490b7223 */ /* 0x180fe20000010819 */
[----:B0-----:R-:W-:Y:S01]  /*4c70*/  FSEL R64, R31, -INF , P2 ;  /* 0xff8000001f407808 */ /* 0x001fe20001000000 */
[--C-:B------:R-:W-:Y:S01]  /*4c80*/  FFMA.FTZ R202, R76, R5, -R25.reuse ;  /* 0x000000054cca7223 */ /* 0x100fe20000010819 */
[----:B------:R-:W-:Y:S01]  /*4c90*/  FMNMX.FTZ R9, R14, R9, !PT ;  /* 0x000000090e097209 */ /* 0x000fe20007810000 */
[----:B------:R-:W-:Y:S01]  /*4ca0*/  MUFU.EX2 R200, R200 ;  /* 0x000000c800c87308 */ /* 0x000fe20000000800 */
[-CC-:B------:R-:W-:Y:S01]  /*4cb0*/  FFMA.FTZ R13, R70, R5.reuse, -R25.reuse ;  /* 0x00000005460d7223 */ /* 0x180fe20000010819 */
[--C-:B------:R-:W-:Y:S01]  /*4cc0*/  FFMA.FTZ R15, R74, R5, -R25.reuse ;  /* 0x000000054a0f7223 */ /* 0x100fe20000010819 */
[----:B------:R-:W-:Y:S01]  /*4cd0*/  FMNMX.FTZ R9, R20, R9, !PT ;  /* 0x0000000914097209 */ /* 0x000fe20007810000 */
[-CC-:B------:R-:W-:Y:S01]  /*4ce0*/  FFMA.FTZ R21, R78, R5.reuse, -R25.reuse ;  /* 0x000000054e157223 */ /* 0x180fe20000010819 */
[-CC-:B------:R-:W-:Y:S01]  /*4cf0*/  FFMA.FTZ R192, R80, R5.reuse, -R25.reuse ;  /* 0x0000000550c07223 */ /* 0x180fe20000010819 */
        /* <DEDUP_REMOVED lines=27> */
[----:B------:R-:W-:Y:S01]  /*4eb0*/  FFMA.FTZ R25, R114, R5, -R25 ;  /* 0x0000000572197223 */ /* 0x000fe20000010819 */
[--C-:B------:R-:W-:Y:S01]  /*4ec0*/  IMAD.MOV.U32 R114, RZ, RZ, R119.reuse ;  /* 0x000000ffff727224 */ /* 0x100fe200078e0077 */
[----:B------:R-:W-:Y:S01]  /*4ed0*/  FMNMX.FTZ R9, R48, R9, !PT ;  /* 0x0000000930097209 */ /* 0x000fe20007810000 */
[--C-:B------:R-:W-:Y:S01]  /*4ee0*/  IMAD.MOV.U32 R80, RZ, RZ, R119.reuse ;  /* 0x000000ffff507224 */ /* 0x100fe200078e0077 */
[----:B------:R-:W-:Y:S01]  /*4ef0*/  MOV R81, R119 ;  /* 0x0000007700517202 */ /* 0x000fe20000000f00 */
[--C-:B------:R-:W-:Y:S01]  /*4f00*/  IMAD.MOV.U32 R78, RZ, RZ, R119.reuse ;  /* 0x000000ffff4e7224 */ /* 0x100fe200078e0077 */
[----:B------:R-:W-:Y:S01]  /*4f10*/  FMNMX.FTZ R9, R38, R9, !PT ;  /* 0x0000000926097209 */ /* 0x000fe20007810000 */
[----:B------:R-:W-:Y:S01]  /*4f20*/  MUFU.EX2 R15, R15 ;  /* 0x0000000f000f7308 */ /* 0x000fe20000000800 */
[--C-:B------:R-:W-:Y:S01]  /*4f30*/  IMAD.MOV.U32 R76, RZ, RZ, R119.reuse ;  /* 0x000000ffff4c7224 */ /* 0x100fe200078e0077 */
[----:B------:R-:W-:Y:S01]  /*4f40*/  MOV R74, R119 ;  /* 0x00000077004a7202 */ /* 0x000fe20000000f00 */
[--C-:B------:R-:W-:Y:S01]  /*4f50*/  IMAD.MOV.U32 R73, RZ, RZ, R119.reuse ;  /* 0x000000ffff497224 */ /* 0x100fe200078e0077 */
[----:B------:R-:W-:Y:S01]  /*4f60*/  FMNMX.FTZ R9, R24, R9, !PT ;  /* 0x0000000918097209 */ /* 0x000fe20007810000 */
[----:B------:R-:W-:-:S02]  /*4f70*/  IMAD.MOV.U32 R72, RZ, RZ, R119 ;  /* 0x000000ffff487224 */ /* 0x000fc400078e0077 */
[----:B------:R-:W-:Y:S01]  /*4f80*/  IMAD.MOV.U32 R70, RZ, RZ, R119 ;  /* 0x000000ffff467224 */ /* 0x000fe200078e0077 */
[----:B------:R-:W-:Y:S01]  /*4f90*/  FMNMX.FTZ R9, R50, R9, !PT ;  /* 0x0000000932097209 */ /* 0x000fe20007810000 */
[----:B------:R-:W-:Y:S03]  /*4fa0*/  MUFU.EX2 R198, R198 ;  /* 0x000000c600c67308 */ /* 0x000fe60000000800 */
[----:B------:R-:W-:-:S04]  /*4fb0*/  FMNMX.FTZ R9, R28, R9, !PT ;  /* 0x000000091c097209 */ /* 0x000fc80007810000 */
[----:B------:R-:W-:Y:S01]  /*4fc0*/  FMNMX.FTZ R9, R52, R9, !PT ;  /* 0x0000000934097209 */ /* 0x000fe20007810000 */
[----:B------:R-:W-:Y:S03]  /*4fd0*/  MUFU.EX2 R21, R21 ;  /* 0x0000001500157308 */ /* 0x000fe60000000800 */
[----:B------:R-:W-:-:S04]  /*4fe0*/  FMNMX.FTZ R9, R54, R9, !PT ;  /* 0x0000000936097209 */ /* 0x000fc80007810000 */
[----:B------:R-:W-:Y:S01]  /*4ff0*/  FMNMX.FTZ R9, R56, R9, !PT ;  /* 0x0000000938097209 */ /* 0x000fe20007810000 */
[----:B------:R-:W-:Y:S03]  /*5000*/  MUFU.EX2 R192, R192 ;  /* 0x000000c000c07308 */ /* 0x000fe60000000800 */
[----:B------:R-:W-:-:S04]  /*5010*/  FMNMX.FTZ R9, R58, R9, !PT ;  /* 0x000000093a097209 */ /* 0x000fc80007810000 */
[----:B------:R-:W-:Y:S01]  /*5020*/  FMNMX.FTZ R9, R60, R9, !PT ;  /* 0x000000093c097209 */ /* 0x000fe20007810000 */
[----:B------:R0:W-:Y:S03]  /*5030*/  MUFU.EX2 R29, R84 ;  /* 0x00000054001d7308 */ /* 0x0001e60000000800 */
[----:B------:R-:W-:-:S04]  /*5040*/  FMNMX.FTZ R9, R26, R9, !PT ;  /* 0x000000091a097209 */ /* 0x000fc80007810000 */
[----:B------:R-:W-:Y:S01]  /*5050*/  FMNMX.FTZ R9, R62, R9, !PT ;  /* 0x000000093e097209 */ /* 0x000fe20007810000 */
[----:B------:R-:W-:Y:S01]  /*5060*/  MUFU.EX2 R33, R33 ;  /* 0x0000002100217308 */ /* 0x000fe20000000800 */
[----:B0-----:R-:W-:Y:S02]  /*5070*/  IMAD.MOV.U32 R84, RZ, RZ, R119 ;  /* 0x000000ffff547224 */ /* 0x001fe400078e0077 */
[----:B------:R-:W-:-:S04]  /*5080*/  FMNMX.FTZ R9, R30, R9, !PT ;  /* 0x000000091e097209 */ /* 0x000fc80007810000 */
[----:B------:R-:W-:Y:S01]  /*5090*/  FMNMX.FTZ R9, R64, R9, !PT ;  /* 0x0000000940097209 */ /* 0x000fe20007810000 */
[----:B------:R-:W-:Y:S04]  /*50a0*/  MUFU.EX2 R194, R35 ;  /* 0x0000002300c27308 */ /* 0x000fe80000000800 */
[----:B------:R-:W0:Y:S04]  /*50b0*/  SHFL.BFLY PT, R68, R9, 0x2, 0x1f ;  /* 0x0c401f0009447f89 */ /* 0x000e2800000e0000 */
[----:B------:R-:W-:Y:S08]  /*50c0*/  MUFU.EX2 R86, R86 ;  /* 0x0000005600567308 */ /* 0x000ff00000000800 */
[----:B------:R1:W2:Y:S08]  /*50d0*/  MUFU.EX2 R27, R88 ;  /* 0x00000058001b7308 */ /* 0x0002b00000000800 */
[----:B------:R-:W-:Y:S01]  /*50e0*/  MUFU.EX2 R90, R90 ;  /* 0x0000005a005a7308 */ /* 0x000fe20000000800 */
[----:B-1----:R-:W-:-:S02]  /*50f0*/  MOV R88, R119 ;  /* 0x0000007700587202 */ /* 0x002fc40000000f00 */
[----:B0-----:R-:W-:-:S05]  /*5100*/  FMNMX.FTZ R68, R9, R68, !PT ;  /* 0x0000004409447209 */ /* 0x001fca0007810000 */
[----:B------:R0:W1:Y:S01]  /*5110*/  MUFU.EX2 R31, R92 ;  /* 0x0000005c001f7308 */ /* 0x0000620000000800 */
[----:B------:R-:W3:Y:S01]  /*5120*/  SHFL.BFLY PT, R9, R68, 0x1, 0x1f ;  /* 0x0c201f0044097f89 */ /* 0x000ee200000e0000 */
[----:B--2---:R-:W-:-:S06]  /*5130*/  F2FP.F16.F32.PACK_AB R188, R27, R86 ;  /* 0x000000561bbc723e */ /* 0x004fcc00000000ff */
[----:B------:R-:W-:Y:S01]  /*5140*/  MUFU.EX2 R94, R94 ;  /* 0x0000005e005e7308 */ /* 0x000fe20000000800 */
[----:B0-----:R-:W-:-:S07]  /*5150*/  IMAD.MOV.U32 R92, RZ, RZ, R119 ;  /* 0x000000ffff5c7224 */ /* 0x001fce00078e0077 */
[----:B------:R0:W2:Y:S01]  /*5160*/  MUFU.EX2 R35, R96 ;  /* 0x0000006000237308 */ /* 0x0000a20000000800 */
[----:B-1----:R-:W-:-:S07]  /*5170*/  F2FP.F16.F32.PACK_AB R190, R31, R90 ;  /* 0x0000005a1fbe723e */ /* 0x002fce00000000ff */
[----:B------:R-:W-:Y:S01]  /*5180*/  MUFU.EX2 R98, R98 ;  /* 0x0000006200627308 */ /* 0x000fe20000000800 */
[----:B---3--:R-:W-:Y:S01]  /*5190*/  FMNMX.FTZ R9, R68, R9, !PT ;  /* 0x0000000944097209 */ /* 0x008fe20007810000 */
[----:B0-----:R-:W-:-:S03]  /*51a0*/  IMAD.MOV.U32 R96, RZ, RZ, R119 ;  /* 0x000000ffff607224 */ /* 0x001fc600078e0077 */
[C---:B------:R-:W-:Y:S01]  /*51b0*/  FSETP.NEU.FTZ.AND P2, PT, R9.reuse, -INF , PT ;  /* 0xff8000000900780b */ /* 0x040fe20003f5d000 */
[-C--:B------:R-:W-:Y:S02]  /*51c0*/  FMUL.FTZ R45, R9, R5.reuse ;  /* 0x00000005092d7220 */ /* 0x080fe40000410000 */
[----:B------:R-:W-:Y:S01]  /*51d0*/  MUFU.EX2 R37, R100 ;  /* 0x0000006400257308 */ /* 0x000fe20000000800 */
[----:B--2---:R-:W-:Y:S02]  /*51e0*/  F2FP.F16.F32.PACK_AB R184, R35, R94 ;  /* 0x0000005e23b8723e */ /* 0x004fe400000000ff */
[----:B------:R-:W-:Y:S02]  /*51f0*/  FSEL R45, R45, RZ, P2 ;  /* 0x000000ff2d2d7208 */ /* 0x000fe40001000000 */
[----:B------:R-:W-:Y:S01]  /*5200*/  ISETP.GE.AND P2, PT, R82, 0x71, PT ;  /* 0x000000715200780c */ /* 0x000fe20003f46270 */
[----:B------:R-:W-:Y:S02]  /*5210*/  IMAD.MOV.U32 R82, RZ, RZ, R119 ;  /* 0x000000ffff527224 */ /* 0x000fe400078e0077 */
        /* <DEDUP_REMOVED lines=19> */
[-C--:B------:R-:W-:Y:S01]  /*5350*/  FFMA.FTZ R50, R50, R5.reuse, -R45 ;  /* 0x0000000532327223 */ /* 0x080fe2000001082d */
[----:B------:R-:W2:Y:S01]  /*5360*/  MUFU.EX2 R6, R6 ;  /* 0x0000000600067308 */ /* 0x000ea20000000800 */
[----:B0-----:R-:W-:Y:S01]  /*5370*/  FADD.FTZ R3, R200, R11 ;  /* 0x0000000bc8037221 */ /* 0x001fe20000010000 */
[-CC-:B------:R-:W-:Y:S01]  /*5380*/  FFMA.FTZ R28, R28, R5.reuse, -R45.reuse ;  /* 0x000000051c1c7223 */ /* 0x180fe2000001082d */
[-CC-:B------:R-:W-:Y:S01]  /*5390*/  FFMA.FTZ R52, R52, R5.reuse, -R45.reuse ;  /* 0x0000000534347223 */ /* 0x180fe2000001082d */
[-C--:B------:R-:W-:Y:S01]  /*53a0*/  FFMA.FTZ R54, R54, R5.reuse, -R45 ;  /* 0x0000000536367223 */ /* 0x080fe2000001082d */
[----:B------:R-:W-:Y:S01]  /*53b0*/  FADD.FTZ R4, R202, R3 ;  /* 0x00000003ca047221 */ /* 0x000fe20000010000 */
[-CC-:B------:R-:W-:Y:S01]  /*53c0*/  FFMA.FTZ R56, R56, R5.reuse, -R45.reuse ;  /* 0x0000000538387223 */ /* 0x180fe2000001082d */
[-CC-:B------:R-:W-:Y:S01]  /*53d0*/  FFMA.FTZ R58, R58, R5.reuse, -R45.reuse ;  /* 0x000000053a3a7223 */ /* 0x180fe2000001082d */
[----:B------:R0:W3:Y:S01]  /*53e0*/  MUFU.EX2 R203, R10 ;  /* 0x0000000a00cb7308 */ /* 0x0000e20000000800 */
[----:B------:R-:W-:Y:S01]  /*53f0*/  FADD.FTZ R3, R13, R4 ;  /* 0x000000040d037221 */ /* 0x000fe20000010000 */
[-CC-:B------:R-:W-:Y:S01]  /*5400*/  FFMA.FTZ R60, R60, R5.reuse, -R45.reuse ;  /* 0x000000053c3c7223 */ /* 0x180fe2000001082d */
[-C--:B------:R-:W-:Y:S01]  /*5410*/  FFMA.FTZ R26, R26, R5.reuse, -R45 ;  /* 0x000000051a1a7223 */ /* 0x080fe2000001082d */
[----:B------:R-:W-:Y:S01]  /*5420*/  F2FP.F16.F32.PACK_AB R200, R11, R200 ;  /* 0x000000c80bc8723e */ /* 0x000fe200000000ff */
[----:B------:R-:W-:Y:S01]  /*5430*/  FADD.FTZ R4, R196, R3 ;  /* 0x00000003c4047221 */ /* 0x000fe20000010000 */
[----:B-1----:R-:W-:Y:S01]  /*5440*/  FADD.FTZ R3, R201, R68 ;  /* 0x00000044c9037221 */ /* 0x002fe20000010000 */
[-C--:B------:R-:W-:Y:S01]  /*5450*/  FFMA.FTZ R62, R62, R5.reuse, -R45 ;  /* 0x000000053e3e7223 */ /* 0x080fe2000001082d */
[----:B------:R-:W1:Y:S01]  /*5460*/  MUFU.EX2 R12, R12 ;  /* 0x0000000c000c7308 */ /* 0x000e620000000800 */
[----:B------:R-:W-:Y:S01]  /*5470*/  FADD.FTZ R47, R15, R4 ;  /* 0x000000040f2f7221 */ /* 0x000fe20000010000 */
[----:B--2---:R-:W-:Y:S01]  /*5480*/  FADD.FTZ R4, R6, R3 ;  /* 0x0000000306047221 */ /* 0x004fe20000010000 */
[-CC-:B------:R-:W-:Y:S01]  /*5490*/  FFMA.FTZ R30, R30, R5.reuse, -R45.reuse ;  /* 0x000000051e1e7223 */ /* 0x180fe2000001082d */
[----:B------:R-:W-:Y:S01]  /*54a0*/  FFMA.FTZ R45, R64, R5, -R45 ;  /* 0x00000005402d7223 */ /* 0x000fe2000001082d */
[----:B0-----:R-:W-:Y:S01]  /*54b0*/  FADD.FTZ R10, R198, R47 ;  /* 0x0000002fc60a7221 */ /* 0x001fe20000010000 */
[----:B------:R-:W-:Y:S01]  /*54c0*/  F2FP.F16.F32.PACK_AB R186, R37, R98 ;  /* 0x0000006225ba723e */ /* 0x000fe200000000ff */
[--C-:B------:R-:W-:Y:S01]  /*54d0*/  IMAD.MOV.U32 R100, RZ, RZ, R119.reuse ;  /* 0x000000ffff647224 */ /* 0x100fe200078e0077 */
[----:B------:R-:W0:Y:S01]  /*54e0*/  MUFU.EX2 R197, R14 ;  /* 0x0000000e00c57308 */ /* 0x000e220000000800 */
[----:B---3--:R-:W-:Y:S01]  /*54f0*/  FADD.FTZ R3, R203, R4 ;  /* 0x00000004cb037221 */ /* 0x008fe20000010000 */
[----:B------:R-:W-:Y:S01]  /*5500*/  FADD.FTZ R47, R21, R10 ;  /* 0x0000000a152f7221 */ /* 0x000fe20000010000 */
[----:B------:R-:W-:Y:S01]  /*5510*/  F2FP.F16.F32.PACK_AB R201, R68, R201 ;  /* 0x000000c944c9723e */ /* 0x000fe200000000ff */
[----:B------:R-:W-:Y:S01]  /*5520*/  IMAD.MOV.U32 R68, RZ, RZ, R119 ;  /* 0x000000ffff447224 */ /* 0x000fe200078e0077 */
[----:B------:R-:W-:Y:S01]  /*5530*/  F2FP.F16.F32.PACK_AB R203, R203, R6 ;  /* 0x00000006cbcb723e */ /* 0x000fe200000000ff */
[----:B------:R-:W-:Y:S01]  /*5540*/  FADD.FTZ R10, R192, R47 ;  /* 0x0000002fc00a7221 */ /* 0x000fe20000010000 */
[C---:B------:R-:W-:Y:S01]  /*5550*/  F2FP.F16.F32.PACK_AB R192, R29.reuse, R192 ;  /* 0x000000c01dc0723e */ /* 0x040fe200000000ff */
[----:B------:R-:W2:Y:S01]  /*5560*/  MUFU.EX2 R20, R20 ;  /* 0x0000001400147308 */ /* 0x000ea20000000800 */
[----:B-1----:R-:W-:Y:S01]  /*5570*/  FADD.FTZ R4, R12, R3 ;  /* 0x000000030c047221 */ /* 0x002fe20000010000 */
[----:B------:R-:W-:Y:S01]  /*5580*/  FADD.FTZ R10, R29, R10 ;  /* 0x0000000a1d0a7221 */ /* 0x000fe20000010000 */
[----:B------:R-:W-:Y:S01]  /*5590*/  F2FP.F16.F32.PACK_AB R202, R13, R202 ;  /* 0x000000ca0dca723e */ /* 0x000fe200000000ff */
[----:B------:R-:W-:Y:S01]  /*55a0*/  IMAD.MOV.U32 R6, RZ, RZ, 0x3f800000 ;  /* 0x3f800000ff067424 */ /* 0x000fe200078e00ff */
[----:B------:R-:W-:Y:S01]  /*55b0*/  F2FP.F16.F32.PACK_AB R196, R15, R196 ;  /* 0x000000c40fc4723e */ /* 0x000fe200000000ff */
[----:B------:R-:W-:Y:S01]  /*55c0*/  FADD.FTZ R47, R33, R10 ;  /* 0x0000000a212f7221 */ /* 0x000fe20000010000 */
[----:B------:R-:W-:Y:S01]  /*55d0*/  F2FP.F16.F32.PACK_AB R198, R21, R198 ;  /* 0x000000c615c6723e */ /* 0x000fe200000000ff */
[----:B------:R1:W3:Y:S01]  /*55e0*/  MUFU.EX2 R199, R40 ;  /* 0x0000002800c77308 */ /* 0x0002e20000000800 */
[C---:B0-----:R-:W-:Y:S01]  /*55f0*/  FADD.FTZ R3, R197.reuse, R4 ;  /* 0x00000004c5037221 */ /* 0x041fe20000010000 */
[C---:B------:R-:W-:Y:S01]  /*5600*/  FADD.FTZ R47, R194.reuse, R47 ;  /* 0x0000002fc22f7221 */ /* 0x040fe20000010000 */
[----:B------:R-:W-:Y:S01]  /*5610*/  F2FP.F16.F32.PACK_AB R194, R194, R33 ;  /* 0x00000021c2c2723e */ /* 0x000fe200000000ff */
[----:B------:R-:W-:Y:S01]  /*5620*/  IMAD.MOV.U32 R64, RZ, RZ, R119 ;  /* 0x000000ffff407224 */ /* 0x000fe200078e0077 */
[----:B------:R-:W-:Y:S01]  /*5630*/  F2FP.F16.F32.PACK_AB R197, R197, R12 ;  /* 0x0000000cc5c5723e */ /* 0x000fe200000000ff */
[----:B------:R-:W-:Y:S01]  /*5640*/  FADD.FTZ R10, R86, R47 ;  /* 0x0000002f560a7221 */ /* 0x000fe20000010000 */
[----:B------:R-:W-:Y:S01]  /*5650*/  IMAD.MOV.U32 R86, RZ, RZ, R119 ;  /* 0x000000ffff567224 */ /* 0x000fe200078e0077 */
[----:B------:R-:W0:Y:S01]  /*5660*/  MUFU.EX2 R32, R32 ;  /* 0x0000002000207308 */ /* 0x000e220000000800 */
[----:B--2---:R-:W-:Y:S01]  /*5670*/  FADD.FTZ R4, R20, R3 ;  /* 0x0000000314047221 */ /* 0x004fe20000010000 */
[----:B------:R-:W-:Y:S01]  /*5680*/  FADD.FTZ R47, R27, R10 ;  /* 0x0000000a1b2f7221 */ /* 0x000fe20000010000 */
[----:B-1----:R-:W-:-:S02]  /*5690*/  IMAD.MOV.U32 R40, RZ, RZ, R119 ;  /* 0x000000ffff287224 */ /* 0x002fc400078e0077 */
[--C-:B------:R-:W-:Y:S02]  /*56a0*/  IMAD.MOV.U32 R33, RZ, RZ, R119.reuse ;  /* 0x000000ffff217224 */ /* 0x100fe400078e0077 */
[--C-:B------:R-:W-:Y:S01]  /*56b0*/  IMAD.MOV.U32 R29, RZ, RZ, R119.reuse ;  /* 0x000000ffff1d7224 */ /* 0x100fe200078e0077 */
[----:B------:R1:W2:Y:S01]  /*56c0*/  MUFU.EX2 R193, R42 ;  /* 0x0000002a00c17308 */ /* 0x0002a20000000800 */
[C---:B---3--:R-:W-:Y:S01]  /*56d0*/  FADD.FTZ R3, R199.reuse, R4 ;  /* 0x00000004c7037221 */ /* 0x048fe20000010000 */
[----:B------:R-:W-:Y:S01]  /*56e0*/  F2FP.F16.F32.PACK_AB R199, R199, R20 ;  /* 0x00000014c7c7723e */ /* 0x000fe200000000ff */
[----:B------:R-:W-:-:S05]  /*56f0*/  IMAD.MOV.U32 R27, RZ, RZ, R119 ;  /* 0x000000ffff1b7224 */ /* 0x000fca00078e0077 */
[----:B------:R-:W4:Y:S01]  /*5700*/  MUFU.EX2 R34, R34 ;  /* 0x0000002200227308 */ /* 0x000f220000000800 */
[----:B0-----:R-:W-:Y:S01]  /*5710*/  FADD.FTZ R4, R32, R3 ;  /* 0x0000000320047221 */ /* 0x001fe20000010000 */
[----:B-1----:R-:W-:-:S06]  /*5720*/  IMAD.MOV.U32 R42, RZ, RZ, R119 ;  /* 0x000000ffff2a7224 */ /* 0x002fcc00078e0077 */
[----:B------:R0:W1:Y:S01]  /*5730*/  MUFU.EX2 R195, R44 ;  /* 0x0000002c00c37308 */ /* 0x0000620000000800 */
[C---:B--2---:R-:W-:Y:S01]  /*5740*/  FADD.FTZ R3, R193.reuse, R4 ;  /* 0x00000004c1037221 */ /* 0x044fe20000010000 */
[----:B------:R-:W-:Y:S01]  /*5750*/  FADD.FTZ R4, R90, R47 ;  /* 0x0000002f5a047221 */ /* 0x000fe20000010000 */
[----:B------:R-:W-:Y:S01]  /*5760*/  F2FP.F16.F32.PACK_AB R193, R193, R32 ;  /* 0x00000020c1c1723e */ /* 0x000fe200000000ff */
[--C-:B------:R-:W-:Y:S01]  /*5770*/  IMAD.MOV.U32 R90, RZ, RZ, R119.reuse ;  /* 0x000000ffff5a7224 */ /* 0x100fe200078e0077 */
[----:B------:R-:W-:Y:S01]  /*5780*/  MOV R32, R119 ;  /* 0x0000007700207202 */ /* 0x000fe20000000f00 */
[----:B------:R-:W-:Y:S01]  /*5790*/  FADD.FTZ R47, R31, R4 ;  /* 0x000000041f2f7221 */ /* 0x000fe20000010000 */
[----:B------:R-:W-:Y:S01]  /*57a0*/  IMAD.MOV.U32 R31, RZ, RZ, R119 ;  /* 0x000000ffff1f7224 */ /* 0x000fe200078e0077 */
[----:B------:R-:W2:Y:S01]  /*57b0*/  MUFU.EX2 R36, R36 ;  /* 0x0000002400247308 */ /* 0x000ea20000000800 */
[----:B----4-:R-:W-:Y:S01]  /*57c0*/  FADD.FTZ R0, R34, R3 ;  /* 0x0000000322007221 */ /* 0x010fe20000010000 */
[----:B------:R-:W-:Y:S01]  /*57d0*/  FADD.FTZ R4, R94, R47 ;  /* 0x0000002f5e047221 */ /* 0x000fe20000010000 */
[----:B------:R-:W-:-:S02]  /*57e0*/  IMAD.MOV.U32 R94, RZ, RZ, R119 ;  /* 0x000000ffff5e7224 */ /* 0x000fc400078e0077 */
[--C-:B0-----:R-:W-:Y:S02]  /*57f0*/  IMAD.MOV.U32 R44, RZ, RZ, R119.reuse ;  /* 0x000000ffff2c7224 */ /* 0x101fe400078e0077 */
[----:B------:R-:W-:Y:S01]  /*5800*/  FADD.FTZ R47, R35, R4 ;  /* 0x00000004232f7221 */ /* 0x000fe20000010000 */
[----:B------:R-:W-:Y:S01]  /*5810*/  IMAD.MOV.U32 R35, RZ, RZ, R119 ;  /* 0x000000ffff237224 */ /* 0x000fe200078e0077 */
[----:B------:R0:W3:Y:S01]  /*5820*/  MUFU.EX2 R189, R46 ;  /* 0x0000002e00bd7308 */ /* 0x0000e20000000800 */
[C---:B-1----:R-:W-:Y:S01]  /*5830*/  FADD.FTZ R3, R195.reuse, R0 ;  /* 0x00000000c3037221 */ /* 0x042fe20000010000 */
[----:B------:R-:W-:Y:S01]  /*5840*/  FADD.FTZ R4, R98, R47 ;  /* 0x0000002f62047221 */ /* 0x000fe20000010000 */
[----:B------:R-:W-:Y:S01]  /*5850*/  F2FP.F16.F32.PACK_AB R195, R195, R34 ;  /* 0x00000022c3c3723e */ /* 0x000fe200000000ff */
[--C-:B------:R-:W-:Y:S02]  /*5860*/  IMAD.MOV.U32 R98, RZ, RZ, R119.reuse ;  /* 0x000000ffff627224 */ /* 0x100fe400078e0077 */
[----:B------:R-:W-:Y:S01]  /*5870*/  FADD.FTZ R11, R37, R4 ;  /* 0x00000004250b7221 */ /* 0x000fe20000010000 */
[----:B------:R-:W-:Y:S01]  /*5880*/  IMAD.MOV.U32 R47, RZ, RZ, R119 ;  /* 0x000000ffff2f7224 */ /* 0x000fe200078e0077 */
[----:B------:R-:W1:Y:S01]  /*5890*/  MUFU.EX2 R48, R48 ;  /* 0x0000003000307308 */ /* 0x000e620000000800 */
[----:B--2---:R-:W-:Y:S01]  /*58a0*/  FADD.FTZ R0, R36, R3 ;  /* 0x0000000324007221 */ /* 0x004fe20000010000 */
[----:B0-----:R-:W-:Y:S01]  /*58b0*/  MOV R46, R119 ;  /* 0x00000077002e7202 */ /* 0x001fe20000000f00 */
[----:B------:R-:W-:-:S02]  /*58c0*/  IMAD.MOV.U32 R37, RZ, RZ, R119 ;  /* 0x000000ffff257224 */ /* 0x000fc400078e0077 */
[----:B------:R-:W-:-:S03]  /*58d0*/  IMAD.MOV.U32 R34, RZ, RZ, R119 ;  /* 0x000000ffff227224 */ /* 0x000fc600078e0077 */
[----:B------:R0:W2:Y:S01]  /*58e0*/  MUFU.EX2 R191, R38 ;  /* 0x0000002600bf7308 */ /* 0x0000a20000000800 */
[C---:B---3--:R-:W-:Y:S01]  /*58f0*/  FADD.FTZ R3, R189.reuse, R0 ;  /* 0x00000000bd037221 */ /* 0x048fe20000010000 */
[----:B------:R-:W-:Y:S01]  /*5900*/  F2FP.F16.F32.PACK_AB R189, R189, R36 ;  /* 0x00000024bdbd723e */ /* 0x000fe200000000ff */
[----:B------:R-:W-:-:S05]  /*5910*/  IMAD.MOV.U32 R36, RZ, RZ, R119 ;  /* 0x000000ffff247224 */ /* 0x000fca00078e0077 */
[----:B------:R-:W3:Y:S01]  /*5920*/  MUFU.EX2 R24, R24 ;  /* 0x0000001800187308 */ /* 0x000ee20000000800 */
[----:B-1----:R-:W-:Y:S01]  /*5930*/  FADD.FTZ R0, R48, R3 ;  /* 0x0000000330007221 */ /* 0x002fe20000010000 */
[----:B0-----:R-:W-:-:S06]  /*5940*/  IMAD.MOV.U32 R38, RZ, RZ, R119 ;  /* 0x000000ffff267224 */ /* 0x001fcc00078e0077 */
[----:B------:R0:W1:Y:S01]  /*5950*/  MUFU.EX2 R185, R50 ;  /* 0x0000003200b97308 */ /* 0x0000620000000800 */
[C---:B--2---:R-:W-:Y:S01]  /*5960*/  FADD.FTZ R3, R191.reuse, R0 ;  /* 0x00000000bf037221 */ /* 0x044fe20000010000 */
[----:B------:R-:W-:Y:S01]  /*5970*/  F2FP.F16.F32.PACK_AB R191, R191, R48 ;  /* 0x00000030bfbf723e */ /* 0x000fe200000000ff */
[----:B------:R-:W-:-:S05]  /*5980*/  IMAD.MOV.U32 R48, RZ, RZ, R119 ;  /* 0x000000ffff307224 */ /* 0x000fca00078e0077 */
[----:B------:R-:W2:Y:S01]  /*5990*/  MUFU.EX2 R28, R28 ;  /* 0x0000001c001c7308 */ /* 0x000ea20000000800 */
[----:B---3--:R-:W-:Y:S01]  /*59a0*/  FADD.FTZ R0, R24, R3 ;  /* 0x0000000318007221 */ /* 0x008fe20000010000 */
[----:B0-----:R-:W-:-:S06]  /*59b0*/  IMAD.MOV.U32 R50, RZ, RZ, R119 ;  /* 0x000000ffff327224 */ /* 0x001fcc00078e0077 */
[----:B------:R0:W3:Y:S01]  /*59c0*/  MUFU.EX2 R187, R52 ;  /* 0x0000003400bb7308 */ /* 0x0000e20000000800 */
[C---:B-1----:R-:W-:Y:S01]  /*59d0*/  FADD.FTZ R3, R185.reuse, R0 ;  /* 0x00000000b9037221 */ /* 0x042fe20000010000 */
[----:B------:R-:W-:Y:S01]  /*59e0*/  F2FP.F16.F32.PACK_AB R185, R185, R24 ;  /* 0x00000018b9b9723e */ /* 0x000fe200000000ff */
[----:B------:R-:W-:-:S05]  /*59f0*/  IMAD.MOV.U32 R24, RZ, RZ, R119 ;  /* 0x000000ffff187224 */ /* 0x000fca00078e0077 */
[----:B------:R-:W1:Y:S01]  /*5a00*/  MUFU.EX2 R102, R102 ;  /* 0x0000006600667308 */ /* 0x000e620000000800 */
[----:B--2---:R-:W-:Y:S01]  /*5a10*/  FADD.FTZ R0, R28, R3 ;  /* 0x000000031c007221 */ /* 0x004fe20000010000 */
[----:B0-----:R-:W-:-:S06]  /*5a20*/  IMAD.MOV.U32 R52, RZ, RZ, R119 ;  /* 0x000000ffff347224 */ /* 0x001fcc00078e0077 */
[----:B------:R-:W0:Y:S01]  /*5a30*/  MUFU.EX2 R54, R54 ;  /* 0x0000003600367308 */ /* 0x000e220000000800 */
[C---:B---3--:R-:W-:Y:S01]  /*5a40*/  FADD.FTZ R3, R187.reuse, R0 ;  /* 0x00000000bb037221 */ /* 0x048fe20000010000 */
[----:B------:R-:W-:Y:S01]  /*5a50*/  F2FP.F16.F32.PACK_AB R187, R187, R28 ;  /* 0x0000001cbbbb723e */ /* 0x000fe200000000ff */
[----:B------:R-:W-:-:S05]  /*5a60*/  IMAD.MOV.U32 R28, RZ, RZ, R119 ;  /* 0x000000ffff1c7224 */ /* 0x000fca00078e0077 */
[----:B------:R2:W3:Y:S01]  /*5a70*/  MUFU.EX2 R39, R104 ;  /* 0x0000006800277308 */ /* 0x0004e20000000800 */
[----:B-1----:R-:W-:-:S07]  /*5a80*/  FADD.FTZ R4, R102, R11 ;  /* 0x0000000b66047221 */ /* 0x002fce0000010000 */
[----:B------:R1:W4:Y:S01]  /*5a90*/  MUFU.EX2 R181, R56 ;  /* 0x0000003800b57308 */ /* 0x0003220000000800 */
[----:B0-----:R-:W-:Y:S01]  /*5aa0*/  FADD.FTZ R0, R54, R3 ;  /* 0x0000000336007221 */ /* 0x001fe20000010000 */
[----:B--2---:R-:W-:-:S06]  /*5ab0*/  IMAD.MOV.U32 R104, RZ, RZ, R119 ;  /* 0x000000ffff687224 */ /* 0x004fcc00078e0077 */
[----:B------:R-:W0:Y:S01]  /*5ac0*/  MUFU.EX2 R106, R106 ;  /* 0x0000006a006a7308 */ /* 0x000e220000000800 */
[C---:B---3--:R-:W-:Y:S01]  /*5ad0*/  FADD.FTZ R11, R39.reuse, R4 ;  /* 0x00000004270b7221 */ /* 0x048fe20000010000 */
[----:B------:R-:W-:Y:S01]  /*5ae0*/  F2FP.F16.F32.PACK_AB R180, R39, R102 ;  /* 0x0000006627b4723e */ /* 0x000fe200000000ff */
[--C-:B-1----:R-:W-:Y:S01]  /*5af0*/  IMAD.MOV.U32 R56, RZ, RZ, R119.reuse ;  /* 0x000000ffff387224 */ /* 0x102fe200078e0077 */
[-C--:B------:R-:W-:Y:S02]  /*5b00*/  MOV R102, R119.reuse ;  /* 0x0000007700667202 */ /* 0x080fe40000000f00 */
[----:B------:R-:W-:Y:S02]  /*5b10*/  MOV R39, R119 ;  /* 0x0000007700277202 */ /* 0x000fe40000000f00 */
[----:B------:R-:W1:Y:S01]  /*5b20*/  MUFU.EX2 R58, R58 ;  /* 0x0000003a003a7308 */ /* 0x000e620000000800 */
[C---:B----4-:R-:W-:Y:S01]  /*5b30*/  FADD.FTZ R3, R181.reuse, R0 ;  /* 0x00000000b5037221 */ /* 0x050fe20000010000 */
[----:B------:R-:W-:Y:S01]  /*5b40*/  F2FP.F16.F32.PACK_AB R181, R181, R54 ;  /* 0x00000036b5b5723e */ /* 0x000fe200000000ff */
[----:B------:R-:W-:-:S05]  /*5b50*/  IMAD.MOV.U32 R54, RZ, RZ, R119 ;  /* 0x000000ffff367224 */ /* 0x000fca00078e0077 */
[----:B------:R2:W3:Y:S01]  /*5b60*/  MUFU.EX2 R41, R108 ;  /* 0x0000006c00297308 */ /* 0x0004e20000000800 */
[----:B0-----:R-:W-:-:S07]  /*5b70*/  FADD.FTZ R4, R106, R11 ;  /* 0x0000000b6a047221 */ /* 0x001fce0000010000 */
[----:B------:R0:W4:Y:S01]  /*5b80*/  MUFU.EX2 R183, R60 ;  /* 0x0000003c00b77308 */ /* 0x0001220000000800 */
[----:B-1----:R-:W-:Y:S01]  /*5b90*/  FADD.FTZ R0, R58, R3 ;  /* 0x000000033a007221 */ /* 0x002fe20000010000 */
[----:B--2---:R-:W-:-:S06]  /*5ba0*/  IMAD.MOV.U32 R108, RZ, RZ, R119 ;  /* 0x000000ffff6c7224 */ /* 0x004fcc00078e0077 */
[----:B------:R-:W1:Y:S01]  /*5bb0*/  MUFU.EX2 R110, R110 ;  /* 0x0000006e006e7308 */ /* 0x000e620000000800 */
[C---:B---3--:R-:W-:Y:S01]  /*5bc0*/  FADD.FTZ R11, R41.reuse, R4 ;  /* 0x00000004290b7221 */ /* 0x048fe20000010000 */
[----:B------:R-:W-:Y:S01]  /*5bd0*/  F2FP.F16.F32.PACK_AB R182, R41, R106 ;  /* 0x0000006a29b6723e */ /* 0x000fe200000000ff */
[--C-:B------:R-:W-:Y:S01]  /*5be0*/  IMAD.MOV.U32 R106, RZ, RZ, R119.reuse ;  /* 0x000000ffff6a7224 */ /* 0x100fe200078e0077 */
[----:B0-----:R-:W-:Y:S01]  /*5bf0*/  MOV R60, R119 ;  /* 0x00000077003c7202 */ /* 0x001fe20000000f00 */
[----:B------:R-:W-:-:S03]  /*5c00*/  IMAD.MOV.U32 R41, RZ, RZ, R119 ;  /* 0x000000ffff297224 */ /* 0x000fc600078e0077 */
[----:B------:R-:W0:Y:S01]  /*5c10*/  MUFU.EX2 R26, R26 ;  /* 0x0000001a001a7308 */ /* 0x000e220000000800 */
[C---:B----4-:R-:W-:Y:S01]  /*5c20*/  FADD.FTZ R3, R183.reuse, R0 ;  /* 0x00000000b7037221 */ /* 0x050fe20000010000 */
        /* <DEDUP_REMOVED lines=10> */
[--C-:B------:R-:W-:Y:S02]  /*5cd0*/  IMAD.MOV.U32 R110, RZ, RZ, R119.reuse ;  /* 0x000000ffff6e7224 */ /* 0x100fe400078e0077 */
[--C-:B-1----:R-:W-:Y:S02]  /*5ce0*/  IMAD.MOV.U32 R62, RZ, RZ, R119.reuse ;  /* 0x000000ffff3e7224 */ /* 0x102fe400078e0077 */
[--C-:B------:R-:W-:Y:S01]  /*5cf0*/  IMAD.MOV.U32 R43, RZ, RZ, R119.reuse ;  /* 0x000000ffff2b7224 */ /* 0x100fe200078e0077 */
[----:B------:R-:W1:Y:S01]  /*5d00*/  MUFU.EX2 R30, R30 ;  /* 0x0000001e001e7308 */ /* 0x000e620000000800 */
[C---:B----4-:R-:W-:Y:S01]  /*5d10*/  FADD.FTZ R3, R177.reuse, R0 ;  /* 0x00000000b1037221 */ /* 0x050fe20000010000 */
[----:B------:R-:W-:Y:S01]  /*5d20*/  F2FP.F16.F32.PACK_AB R177, R177, R26 ;  /* 0x0000001ab1b1723e */ /* 0x000fe200000000ff */
[----:B------:R-:W-:-:S05]  /*5d30*/  IMAD.MOV.U32 R26, RZ, RZ, R119 ;  /* 0x000000ffff1a7224 */ /* 0x000fca00078e0077 */
[----:B------:R-:W2:Y:S01]  /*5d40*/  MUFU.EX2 R25, R25 ;  /* 0x0000001900197308 */ /* 0x000ea20000000800 */
[----:B0-----:R-:W-:-:S07]  /*5d50*/  FADD.FTZ R4, R66, R11 ;  /* 0x0000000b42047221 */ /* 0x001fce0000010000 */
[----:B------:R-:W0:Y:S01]  /*5d60*/  MUFU.EX2 R45, R45 ;  /* 0x0000002d002d7308 */ /* 0x000e220000000800 */
[----:B-1----:R-:W-:Y:S01]  /*5d70*/  FADD.FTZ R0, R30, R3 ;  /* 0x000000031e007221 */ /* 0x002fe20000010000 */
[C---:B--2---:R-:W-:Y:S01]  /*5d80*/  FADD.FTZ R4, R25.reuse, R4 ;  /* 0x0000000419047221 */ /* 0x044fe20000010000 */
[----:B------:R-:W-:Y:S01]  /*5d90*/  F2FP.F16.F32.PACK_AB R178, R25, R66 ;  /* 0x0000004219b2723e */ /* 0x000fe200000000ff */
[--C-:B------:R-:W-:Y:S01]  /*5da0*/  IMAD.MOV.U32 R66, RZ, RZ, R119.reuse ;  /* 0x000000ffff427224 */ /* 0x100fe200078e0077 */
[----:B------:R-:W-:Y:S01]  /*5db0*/  MOV R25, R119 ;  /* 0x0000007700197202 */ /* 0x000fe20000000f00 */
[C---:B0-----:R-:W-:Y:S01]  /*5dc0*/  FADD.FTZ R3, R45.reuse, R0 ;  /* 0x000000002d037221 */ /* 0x041fe20000010000 */
[----:B------:R-:W-:Y:S01]  /*5dd0*/  F2FP.F16.F32.PACK_AB R179, R45, R30 ;  /* 0x0000001e2db3723e */ /* 0x000fe200000000ff */
[----:B------:R-:W-:Y:S02]  /*5de0*/  IMAD.MOV.U32 R0, RZ, RZ, 0x3f800000 ;  /* 0x3f800000ff007424 */ /* 0x000fe400078e00ff */
[----:B------:R-:W-:-:S02]  /*5df0*/  IMAD.MOV.U32 R45, RZ, RZ, R119 ;  /* 0x000000ffff2d7224 */ /* 0x000fc400078e0077 */
[----:B------:R-:W-:Y:S01]  /*5e00*/  IMAD.MOV.U32 R30, RZ, RZ, R119 ;  /* 0x000000ffff1e7224 */ /* 0x000fe200078e0077 */
[----:B------:R-:W-:Y:S06]  /*5e10*/  @!P2 BRA `(.L_x_266) ;  /* 0x00000044005ca947 */ /* 0x000fec0003800000 */
[----:B------:R-:W-:Y:S01]  /*5e20*/  R2UR UR6, R16 ;  /* 0x00000000100672ca */ /* 0x000fe200000e0000 */
[----:B------:R-:W-:Y:S01]  /*5e30*/  VIADD R11, R120, 0xfffffffe ;  /* 0xfffffffe780b7836 */ /* 0x000fe20000000000 */
[----:B------:R-:W-:Y:S01]  /*5e40*/  CS2R R118, SRZ ;  /* 0x0000000000767805 */ /* 0x000fe2000001ff00 */
[----:B------:R-:W-:Y:S01]  /*5e50*/  IMAD.MOV.U32 R10, RZ, RZ, R9 ;  /* 0x000000ffff0a7224 */ /* 0x000fe200078e0009 */
[----:B------:R-:W-:Y:S01]  /*5e60*/  CS2R R114, SRZ ;  /* 0x0000000000727805 */ /* 0x000fe2000001ff00 */
[----:B------:R-:W-:Y:S01]  /*5e70*/  IMAD.MOV.U32 R14, RZ, RZ, R7 ;  /* 0x000000ffff0e7224 */ /* 0x000fe200078e0007 */
[----:B------:R-:W-:Y:S01]  /*5e80*/  CS2R R110, SRZ ;  /* 0x00000000006e7805 */ /* 0x000fe2000001ff00 */
[----:B------:R-:W-:Y:S01]  /*5e90*/  IMAD.MOV.U32 R13, RZ, RZ, R17 ;  /* 0x000000ffff0d7224 */ /* 0x000fe200078e0011 */
[----:B------:R-:W-:Y:S01]  /*5ea0*/  CS2R R106, SRZ ;  /* 0x00000000006a7805 */ /* 0x000fe2000001ff00 */
[----:B------:R-:W-:Y:S01]  /*5eb0*/  IMAD.MOV.U32 R0, RZ, RZ, 0x3f800000 ;  /* 0x3f800000ff007424 */ /* 0x000fe200078e00ff */
        /* <DEDUP_REMOVED lines=44> */
[----:B------:R-:W-:-:S06]  /*6180*/  ULDC UR4, c[0x0][0x9d8] ;  /* 0x0002760000047ab9 */ /* 0x000fcc0000000800 */
.L_x_275:
[----:B------:R-:W-:-:S04]  /*6190*/  UIADD3 UR5, UR6, 0x1, URZ ;  /* 0x0000000106057890 */ /* 0x000fc8000fffe03f */
[----:B------:R-:W-:-:S04]  /*61a0*/  UISETP.NE.AND UP0, UPT, UR5, 0x2, UPT ;  /* 0x000000020500788c */ /* 0x000fc8000bf05270 */
[----:B------:R-:W-:Y:S02]  /*61b0*/  USEL UR7, URZ, 0x1, UP0 ;  /* 0x000000013f077887 */ /* 0x000fe40008000000 */
[----:B------:R-:W-:-:S04]  /*61c0*/  USEL UR5, UR5, URZ, UP0 ;  /* 0x0000003f05057287 */ /* 0x000fc80008000000 */
[----:B------:R-:W-:Y:S02]  /*61d0*/  LOP3.LUT R17, R13, UR7, RZ, 0x3c, !PT ;  /* 0x000000070d117c12 */ /* 0x000fe4000f8e3cff */
[----:B------:R-:W-:Y:S01]  /*61e0*/  MOV R16, UR5 ;  /* 0x0000000500107c02 */ /* 0x000fe20008000f00 */
[----:B------:R-:W-:Y:S06]  /*61f0*/  @!P0 BRA `(.L_x_267) ;  /* 0x0000000000048947 */ /* 0x000fec0003800000 */
[----:B------:R-:W-:Y:S01]  /*6200*/  BPT.TRAP 0x1 ;  /* 0x000000040000795c */ /* 0x000fe20000300000 */
.L_x_267:
[----:B------:R-:W0:Y:S01]  /*6210*/  S2UR UR10, SR_CgaCtaId ;  /* 0x00000000000a79c3 */ /* 0x000e220000008800 */
[----:B------:R-:W-:Y:S01]  /*6220*/  UMOV UR7, 0x400 ;  /* 0x0000040000077882 */ /* 0x000fe20000000000 */
[----:B------:R-:W-:Y:S01]  /*6230*/  IMAD.U32 R7, RZ, RZ, UR5 ;  /* 0x00000005ff077e24 */ /* 0x000fe2000f8e00ff */
[----:B------:R-:W-:Y:S01]  /*6240*/  SHF.L.U32 R5, R17, 0x1f, RZ ;  /* 0x0000001f11057819 */ /* 0x000fe200000006ff */
[----:B0-----:R-:W-:-:S06]  /*6250*/  ULEA UR7, UR10, UR7, 0x18 ;  /* 0x000000070a077291 */ /* 0x001fcc000f8ec03f */
[----:B------:R-:W-:-:S04]  /*6260*/  IMAD.U32 R2, RZ, RZ, UR7 ;  /* 0x00000007ff027e24 */ /* 0x000fc8000f8e00ff */
[----:B------:R-:W-:-:S04]  /*6270*/  IMAD R12, R7, 0x8, R2 ;  /* 0x00000008070c7824 */ /* 0x000fc800078e0202 */
[----:B------:R0:W1:Y:S01]  /*6280*/  SYNCS.PHASECHK.TRANS64.TRYWAIT P2, [R12+URZ+0x36830], R5 ;  /* 0x036830050c0075a7 */ /* 0x000062000804017f */
[----:B------:R-:W-:Y:S05]  /*6290*/  @!P0 BRA `(.L_x_268) ;  /* 0x0000000000048947 */ /* 0x000fea0003800000 */
[----:B------:R-:W-:Y:S01]  /*62a0*/  BPT.TRAP 0x1 ;  /* 0x000000040000795c */ /* 0x000fe20000300000 */
.L_x_268:
[----:B------:R-:W-:Y:S01]  /*62b0*/  IMAD R7, R16, 0xa80, R8 ;  /* 0x00000a8010077824 */ /* 0x000fe200078e0208 */
[----:B-1----:R-:W-:Y:S06]  /*62c0*/  @P2 BRA `(.L_x_269) ;  /* 0x0000000000082947 */ /* 0x002fec0003800000 */
[----:B------:R-:W1:Y:S02]  /*62d0*/  SYNCS.PHASECHK.TRANS64.TRYWAIT P2, [R12+URZ+0x36830], R5 ;  /* 0x036830050c0075a7 */ /* 0x000e64000804017f */
[----:B-1----:R-:W-:Y:S05]  /*62e0*/  @!P2 BRA `(.L_x_270) ;  /* 0x000000c40038a947 */ /* 0x002fea0003800000 */
.L_x_269:
        /* <DEDUP_REMOVED lines=13> */
[----:B------:R-:W-:Y:S01]  /*63c0*/  UMOV UR54, UR5 ;  /* 0x0000000500367c82 */ /* 0x000fe20008000000 */
[----:B------:R-:W-:Y:S01]  /*63d0*/  UIADD3 UR7, UR5, 0x80, URZ ;  /* 0x0000008005077890 */ /* 0x000fe2000fffe03f */
[----:B------:R-:W-:Y:S01]  /*63e0*/  HGMMA.64x16x16.F32 R168, gdesc[UR52], RZ, !UPT, gsb0 ;  /* 0x0020000034a879f0 */ /* 0x000fe2000c0008ff */
[----:B------:R-:W-:Y:S01]  /*63f0*/  UMOV UR55, 0x40000040 ;  /* 0x4000004000377882 */ /* 0x000fe20000000000 */
[----:B------:R-:W-:Y:S01]  /*6400*/  UIADD3 UR10, UR5, 0x100, URZ ;  /* 0x00000100050a7890 */ /* 0x000fe2000fffe03f */
[-C--:B------:R-:W-:Y:S01]  /*6410*/  FMUL.FTZ R24, R24, R6.reuse ;  /* 0x0000000618187220 */ /* 0x080fe20000410000 */
[----:B------:R-:W-:Y:S01]  /*6420*/  UIADD3 UR14, UR5, 0x102, URZ ;  /* 0x00000102050e7890 */ /* 0x000fe2000fffe03f */
[-C--:B------:R-:W-:Y:S01]  /*6430*/  FMUL.FTZ R25, R25, R6.reuse ;  /* 0x0000000619197220 */ /* 0x080fe20000410000 */
[----:B------:R-:W-:Y:S01]  /*6440*/  UMOV UR54, UR7 ;  /* 0x0000000700367c82 */ /* 0x000fe20008000000 */
        /* <DEDUP_REMOVED lines=20> */
[----:B------:R-:W-:Y:S01]  /*6590*/  UMOV UR51, 0x40000040 ;  /* 0x4000004000337882 */ /* 0x000fe20000000000 */
        /* <DEDUP_REMOVED lines=96> */
[----:B------:R-:W-:-:S02]  /*6ba0*/  WARPGROUP.DEPBAR.LE gsb0, 0x0 ;  /* 0x00008000000079c5 */ /* 0x000fc40000010000 */
        /* <DEDUP_REMOVED lines=428> */
[----:B------:R-:W-:Y:S02]  /*8670*/  UIADD3 UR7, UR5, 0x986, URZ ;  /* 0x0000098605077890 */ /* 0x000fe4000fffe03f */
[----:B------:R-:W-:Y:S01]  /*8680*/  UIADD3 UR5, UR5, 0xa06, URZ ;  /* 0x00000a0605057890 */ /* 0x000fe2000fffe03f */
        /* <DEDUP_REMOVED lines=21> */
.L_x_271:
[----:B01----:R-:W-:Y:S01]  /*87e0*/  IMAD.U32 R5, RZ, RZ, UR6 ;  /* 0x00000006ff057e24 */ /* 0x003fe2000f8e00ff */
[----:B------:R-:W-:-:S03]  /*87f0*/  SHF.L.U32 R0, R13, 0x1f, RZ ;  /* 0x0000001f0d007819 */ /* 0x000fc600000006ff */
[----:B------:R-:W-:-:S04]  /*8800*/  IMAD R13, R5, 0x8, R2 ;  /* 0x00000008050d7824 */ /* 0x000fc800078e0202 */
[----:B------:R0:W1:Y:S01]  /*8810*/  SYNCS.PHASECHK.TRANS64.TRYWAIT P2, [R13+URZ+0x36850], R0 ;  /* 0x036850000d0075a7 */ /* 0x000062000804017f */
[----:B------:R-:W-:Y:S05]  /*8820*/  @!P0 BRA `(.L_x_272) ;  /* 0x0000000000048947 */ /* 0x000fea0003800000 */
[----:B------:R-:W-:Y:S01]  /*8830*/  BPT.TRAP 0x1 ;  /* 0x000000040000795c */ /* 0x000fe20000300000 */
.L_x_272:
[----:B-1----:R-:W-:Y:S05]  /*8840*/  @P2 BRA `(.L_x_273) ;  /* 0x0000000000082947 */ /* 0x002fea0003800000 */
[----:B------:R-:W1:Y:S02]  /*8850*/  SYNCS.PHASECHK.TRANS64.TRYWAIT P2, [R13+URZ+0x36850], R0 ;  /* 0x036850000d0075a7 */ /* 0x000e64000804017f */
[----:B-1----:R-:W-:Y:S05]  /*8860*/  @!P2 BRA `(.L_x_274) ;  /* 0x0000009c00eca947 */ /* 0x002fea0003800000 */
.L_x_273:
[----:B------:R-:W-:Y:S01]  /*8870*/  R2UR UR5, R2 ;  /* 0x00000000020572ca */ /* 0x000fe200000e0000 */
[----:B------:R-:W-:Y:S01]  /*8880*/  WARPGROUP.ARRIVE ;  /* 0x00000000000079c5 */ /* 0x000fe20000000000 */
[----:B------:R-:W-:Y:S01]  /*8890*/  UMOV UR7, 0x40000040 ;  /* 0x4000004000077882 */ /* 0x000fe20000000000 */
[----:B------:R-:W-:Y:S01]  /*88a0*/  UMOV UR11, 0x40000040 ;  /* 0x40000040000b7882 */ /* 0x000fe20000000000 */
[----:B01----:R-:W-:Y:S01]  /*88b0*/  FMUL.FTZ R0, R168, UR4 ;  /* 0x00000004a8007c20 */ /* 0x003fe20008410000 */
[----:B------:R-:W-:Y:S01]  /*88c0*/  FMUL.FTZ R168, R169, UR4 ;  /* 0x00000004a9a87c20 */ /* 0x000fe20008410000 */
[----:B------:R-:W-:Y:S01]  /*88d0*/  FMUL.FTZ R15, R170, UR4 ;  /* 0x00000004aa0f7c20 */ /* 0x000fe20008410000 */
[----:B------:R-:W-:Y:S01]  /*88e0*/  FMUL.FTZ R170, R172, UR4 ;  /* 0x00000004acaa7c20 */ /* 0x000fe20008410000 */
[----:B------:R-:W-:Y:S01]  /*88f0*/  FMUL.FTZ R216, R165, UR4 ;  /* 0x00000004a5d87c20 */ /* 0x000fe20008410000 */
[----:B------:R-:W-:Y:S01]  /*8900*/  FMUL.FTZ R218, R152, UR4 ;  /* 0x0000000498da7c20 */ /* 0x000fe20008410000 */
[----:B------:R-:W0:Y:S01]  /*8910*/  MUFU.TANH R0, R0 ;  /* 0x0000000000007308 */ /* 0x000e220000002400 */
[----:B------:R-:W-:Y:S01]  /*8920*/  FMUL.FTZ R220, R153, UR4 ;  /* 0x0000000499dc7c20 */ /* 0x000fe20008410000 */
[----:B------:R-:W-:Y:S01]  /*8930*/  FMUL.FTZ R224, R144, UR4 ;  /* 0x0000000490e07c20 */ /* 0x000fe20008410000 */
[----:B------:R-:W-:Y:S01]  /*8940*/  UIADD3 UR5, UR5, 0x400, URZ ;  /* 0x0000040005057890 */ /* 0x000fe2000fffe03f */
[----:B------:R-:W-:Y:S01]  /*8950*/  FMUL.FTZ R222, R145, UR4 ;  /* 0x0000000491de7c20 */ /* 0x000fe20008410000 */
[----:B------:R-:W-:Y:S01]  /*8960*/  FMUL.FTZ R228, R148, UR4 ;  /* 0x0000000494e47c20 */ /* 0x000fe20008410000 */
[----:B------:R-:W-:Y:S01]  /*8970*/  FMUL.FTZ R226, R149, UR4 ;  /* 0x0000000495e27c20 */ /* 0x000fe20008410000 */
[----:B------:R-:W-:Y:S01]  /*8980*/  USHF.R.U32.HI UR5, URZ, 0x4, UR5 ;  /* 0x000000043f057899 */ /* 0x000fe20008011605 */
[----:B------:R-:W1:Y:S01]  /*8990*/  MUFU.TANH R168, R168 ;  /* 0x000000a800a87308 */ /* 0x000e620000002400 */
[----:B------:R-:W-:Y:S01]  /*89a0*/  FMUL.FTZ R230, R136, UR4 ;  /* 0x0000000488e67c20 */ /* 0x000fe20008410000 */
[----:B------:R-:W-:Y:S01]  /*89b0*/  FMUL.FTZ R148, R150, UR4 ;  /* 0x0000000496947c20 */ /* 0x000fe20008410000 */
[----:B------:R-:W-:Y:S01]  /*89c0*/  ULOP3.LUT UR5, UR5, 0x3fff, URZ, 0xc0, !UPT ;  /* 0x00003fff05057892 */ /* 0x000fe2000f8ec03f */
[----:B------:R-:W-:Y:S01]  /*89d0*/  FMUL.FTZ R150, R137, UR4 ;  /* 0x0000000489967c20 */ /* 0x000fe20008410000 */
[----:B------:R-:W-:Y:S01]  /*89e0*/  FMUL.FTZ R136, R140, UR4 ;  /* 0x000000048c887c20 */ /* 0x000fe20008410000 */
[----:B------:R-:W-:Y:S01]  /*89f0*/  FMUL.FTZ R140, R141, UR4 ;  /* 0x000000048d8c7c20 */ /* 0x000fe20008410000 */
[----:B------:R-:W-:Y:S01]  /*8a00*/  ULOP3.LUT UR5, UR5, 0x3800000, URZ, 0xfc, !UPT ;  /* 0x0380000005057892 */ /* 0x000fe2000f8efc3f */
[----:B------:R-:W2:Y:S01]  /*8a10*/  MUFU.TANH R170, R170 ;  /* 0x000000aa00aa7308 */ /* 0x000ea20000002400 */
[----:B0-----:R-:W-:Y:S01]  /*8a20*/  FMNMX.FTZ R5, R0, R14, !PT ;  /* 0x0000000e00057209 */ /* 0x001fe20007810000 */
[----:B------:R-:W-:Y:S01]  /*8a30*/  FMUL.FTZ R232, R128, UR4 ;  /* 0x0000000480e87c20 */ /* 0x000fe20008410000 */
[----:B------:R-:W-:Y:S01]  /*8a40*/  UIMAD UR6, UR6, 0xa80, UR5 ;  /* 0x00000a80060678a4 */ /* 0x000fe2000f8e0205 */
[----:B------:R-:W-:Y:S01]  /*8a50*/  FMUL.FTZ R128, R129, UR4 ;  /* 0x0000000481807c20 */ /* 0x000fe20008410000 */
[----:B------:R-:W-:Y:S01]  /*8a60*/  FMUL.FTZ R132, R132, UR4 ;  /* 0x0000000484847c20 */ /* 0x000fe20008410000 */
[----:B------:R-:W-:Y:S01]  /*8a70*/  FMUL.FTZ R20, R171, UR4 ;  /* 0x00000004ab147c20 */ /* 0x000fe20008410000 */
[----:B------:R-:W-:Y:S01]  /*8a80*/  UIADD3 UR10, UR6, 0x80, URZ ;  /* 0x00000080060a7890 */ /* 0x000fe2000fffe03f */
[----:B------:R-:W-:Y:S01]  /*8a90*/  MUFU.TANH R216, R216 ;  /* 0x000000d800d87308 */ /* 0x000fe20000002400 */
[----:B-1----:R-:W-:Y:S01]  /*8aa0*/  FMNMX.FTZ R5, R168, R5, !PT ;  /* 0x00000005a8057209 */ /* 0x002fe20007810000 */
[----:B------:R-:W-:Y:S01]  /*8ab0*/  FMUL.FTZ R234, R133, UR4 ;  /* 0x0000000485ea7c20 */ /* 0x000fe20008410000 */
[----:B------:R-:W-:Y:S01]  /*8ac0*/  FMUL.FTZ R172, R174, UR4 ;  /* 0x00000004aeac7c20 */ /* 0x000fe20008410000 */
[----:B------:R-:W-:Y:S01]  /*8ad0*/  HGMMA.64x192x16.F32 R24, R200, gdesc[UR4].tnspB, R24, gsb0 ;  /* 0x42e00004c8187df0 */ /* 0x000fe20008000818 */
        /* <DEDUP_REMOVED lines=17> */
[----:B------:R-:W-:Y:S01]  /*8bf0*/  UMOV UR7, 0x40000040 ;  /* 0x4000004000077882 */ /* 0x000fe20000000000 */
[----:B------:R-:W-:Y:S01]  /*8c00*/  FMUL.FTZ R134, R134, UR4 ;  /* 0x0000000486867c20 */ /* 0x000fe20008410000 */
[----:B------:R-:W-:Y:S01]  /*8c10*/  MUFU.TANH R224, R224 ;  /* 0x000000e000e07308 */ /* 0x000fe20000002400 */
[----:B------:R-:W-:Y:S01]  /*8c20*/  FMUL.FTZ R21, R135, UR4 ;  /* 0x0000000487157c20 */ /* 0x000fe20008410000 */
[----:B------:R-:W-:Y:S01]  /*8c30*/  FMUL.FTZ R122, R122, UR4 ;  /* 0x000000047a7a7c20 */ /* 0x000fe20008410000 */
[----:B------:R-:W-:Y:S01]  /*8c40*/  FMUL.FTZ R121, R123, UR4 ;  /* 0x000000047b797c20 */ /* 0x000fe20008410000 */
[----:B------:R-:W-:Y:S01]  /*8c50*/  FMUL.FTZ R126, R126, UR4 ;  /* 0x000000047e7e7c20 */ /* 0x000fe20008410000 */
[----:B------:R-:W-:Y:S01]  /*8c60*/  FMUL.FTZ R123, R127, UR4 ;  /* 0x000000047f7b7c20 */ /* 0x000fe20008410000 */
[----:B------:R-:W-:Y:S01]  /*8c70*/  @!P1 VIADD R12, R12, 0x36840 ;  /* 0x000368400c0c9836 */ /* 0x000fe20000000000 */
[----:B------:R-:W-:Y:S01]  /*8c80*/  @!P1 IADD3 R13, R13, 0x36860, RZ ;  /* 0x000368600d0d9810 */ /* 0x000fe20007ffe0ff */
[----:B------:R-:W-:Y:S01]  /*8c90*/  MUFU.TANH R222, R222 ;  /* 0x000000de00de7308 */ /* 0x000fe20000002400 */
[C---:B------:R-:W-:Y:S01]  /*8ca0*/  ISETP.GT.AND P2, PT, R11.reuse, RZ, PT ;  /* 0x000000ff0b00720c */ /* 0x040fe20003f44270 */
[----:B------:R-:W-:Y:S01]  /*8cb0*/  VIADD R11, R11, 0xffffffff ;  /* 0xffffffff0b0b7836 */ /* 0x000fe20000000000 */
[----:B------:R-:W-:-:S05]  /*8cc0*/  @!P1 PRMT R12, RZ, 0x654, R12 ;  /* 0x00000654ff0c9816 */ /* 0x000fca000000000c */
        /* <DEDUP_REMOVED lines=8> */
[----:B------:R-:W0:Y:S08]  /*8d50*/  MUFU.TANH R15, R15 ;  /* 0x0000000f000f7308 */ /* 0x000e300000002400 */
[----:B------:R-:W-:Y:S08]  /*8d60*/  MUFU.TANH R132, R132 ;  /* 0x0000008400847308 */ /* 0x000ff00000002400 */
[----:B------:R-:W1:Y:S01]  /*8d70*/  MUFU.TANH R20, R20 ;  /* 0x0000001400147308 */ /* 0x000e620000002400 */
[----:B0-----:R-:W-:-:S07]  /*8d80*/  FMNMX.FTZ R129, R15, R10, !PT ;  /* 0x0000000a0f817209 */ /* 0x001fce0007810000 */
[----:B------:R-:W-:Y:S08]  /*8d90*/  MUFU.TANH R234, R234 ;  /* 0x000000ea00ea7308 */ /* 0x000ff00000002400 */
[----:B------:R-:W0:Y:S01]  /*8da0*/  MUFU.TANH R172, R172 ;  /* 0x000000ac00ac7308 */ /* 0x000e220000002400 */
[----:B-1----:R-:W-:-:S07]  /*8db0*/  FMNMX.FTZ R129, R20, R129, !PT ;  /* 0x0000008114817209 */ /* 0x002fce0007810000 */
[----:B------:R-:W-:Y:S08]  /*8dc0*/  MUFU.TANH R120, R120 ;  /* 0x0000007800787308 */ /* 0x000ff00000002400 */
[----:B------:R-:W1:Y:S01]  /*8dd0*/  MUFU.TANH R174, R174 ;  /* 0x000000ae00ae7308 */ /* 0x000e620000002400 */
[----:B0-----:R-:W-:-:S07]  /*8de0*/  FMNMX.FTZ R129, R172, R129, !PT ;  /* 0x00000081ac817209 */ /* 0x001fce0007810000 */
[----:B------:R-:W-:Y:S08]  /*8df0*/  MUFU.TANH R149, R149 ;  /* 0x0000009500957308 */ /* 0x000ff00000002400 */
[----:B------:R-:W-:Y:S01]  /*8e00*/  MUFU.TANH R9, R9 ;  /* 0x0000000900097308 */ /* 0x000fe20000002400 */
[----:B-1----:R-:W-:-:S07]  /*8e10*/  FMNMX.FTZ R129, R174, R129, !PT ;  /* 0x00000081ae817209 */ /* 0x002fce0007810000 */
        /* <DEDUP_REMOVED lines=9> */
[----:B------:R-:W-:Y:S01]  /*8eb0*/  FMUL.FTZ R164, R166, UR4 ;  /* 0x00000004a6a47c20 */ /* 0x000fe20008410000 */
[----:B------:R-:W-:Y:S01]  /*8ec0*/  FMUL.FTZ R166, R167, UR4 ;  /* 0x00000004a7a67c20 */ /* 0x000fe20008410000 */
        /* <DEDUP_REMOVED lines=24> */
[----:B------:R-:W-:Y:S02]  /*9050*/  FMUL.FTZ R162, R163, UR4 ;  /* 0x00000004a3a27c20 */ /* 0x000fe40008410000 */
[----:B------:R-:W-:Y:S01]  /*9060*/  HGMMA.64x192x16.F32 R24, R192, gdesc[UR8].tnspB, R24, gsb0 ;  /* 0x42e00008c0187df0 */ /* 0x000fe20008000818 */
[----:B------:R-:W-:Y:S01]  /*9070*/  UIADD3 UR10, UR6, 0x180, URZ ;  /* 0x00000180060a7890 */ /* 0x000fe2000fffe03f */
[----:B------:R-:W0:Y:S01]  /*9080*/  MUFU.TANH R196, R196 ;  /* 0x000000c400c47308 */ /* 0x000e220000002400 */
[----:B------:R-:W-:-:S07]  /*9090*/  UMOV UR11, 0x40000040 ;  /* 0x40000040000b7882 */ /* 0x000fce0000000000 */
[----:B------:R-:W1:Y:S08]  /*90a0*/  MUFU.TANH R198, R198 ;  /* 0x000000c600c67308 */ /* 0x000e700000002400 */
[----:B------:R-:W2:Y:S01]  /*90b0*/  MUFU.TANH R160, R160 ;  /* 0x000000a000a07308 */ /* 0x000ea20000002400 */
[----:B0-----:R-:W-:-:S07]  /*90c0*/  FMNMX.FTZ R5, R196, R5, !PT ;  /* 0x00000005c4057209 */ /* 0x001fce0007810000 */
[----:B------:R-:W0:Y:S01]  /*90d0*/  MUFU.TANH R162, R162 ;  /* 0x000000a200a27308 */ /* 0x000e220000002400 */
[----:B-1----:R-:W-:-:S04]  /*90e0*/  FMNMX.FTZ R5, R198, R5, !PT ;  /* 0x00000005c6057209 */ /* 0x002fc80007810000 */
[----:B------:R-:W-:-:S04]  /*90f0*/  FMNMX.FTZ R5, R200, R5, !PT ;  /* 0x00000005c8057209 */ /* 0x000fc80007810000 */
[----:B------:R-:W-:Y:S02]  /*9100*/  FMNMX.FTZ R5, R202, R5, !PT ;  /* 0x00000005ca057209 */ /* 0x000fe40007810000 */
[----:B--2---:R-:W-:Y:S02]  /*9110*/  FMNMX.FTZ R129, R160, R129, !PT ;  /* 0x00000081a0817209 */ /* 0x004fe40007810000 */
[----:B------:R-:W-:-:S04]  /*9120*/  FMNMX.FTZ R5, R216, R5, !PT ;  /* 0x00000005d8057209 */ /* 0x000fc80007810000 */
[----:B------:R-:W-:Y:S02]  /*9130*/  FMNMX.FTZ R5, R218, R5, !PT ;  /* 0x00000005da057209 */ /* 0x000fe40007810000 */
[----:B0-----:R-:W-:Y:S02]  /*9140*/  FMNMX.FTZ R129, R162, R129, !PT ;  /* 0x00000081a2817209 */ /* 0x001fe40007810000 */
[----:B------:R-:W-:Y:S02]  /*9150*/  FMNMX.FTZ R5, R220, R5, !PT ;  /* 0x00000005dc057209 */ /* 0x000fe40007810000 */
        /* <DEDUP_REMOVED lines=26> */
[----:B------:R-:W-:Y:S02]  /*9300*/  FMNMX.FTZ R129, R144, R129, !PT ;  /* 0x0000008190817209 */ /* 0x000fe40007810000 */
[----:B------:R-:W-:Y:S02]  /*9310*/  FMNMX.FTZ R5, R150, R5, !PT ;  /* 0x0000000596057209 */ /* 0x000fe40007810000 */
[----:B------:R-:W-:-:S02]  /*9320*/  FMNMX.FTZ R129, R146, R129, !PT ;  /* 0x0000008192817209 */ /* 0x000fc40007810000 */
[----:B------:R-:W-:Y:S02]  /*9330*/  FMNMX.FTZ R5, R136, R5, !PT ;  /* 0x0000000588057209 */ /* 0x000fe40007810000 */
[----:B------:R-:W-:Y:S02]  /*9340*/  FMNMX.FTZ R129, R148, R129, !PT ;  /* 0x0000008194817209 */ /* 0x000fe40007810000 */
[----:B------:R-:W-:Y:S02]  /*9350*/  FMNMX.FTZ R5, R140, R5, !PT ;  /* 0x000000058c057209 */ /* 0x000fe40007810000 */
[----:B------:R-:W-:Y:S02]  /*9360*/  FMNMX.FTZ R129, R124, R129, !PT ;  /* 0x000000817c817209 */ /* 0x000fe40007810000 */
[----:B------:R-:W-:Y:S02]  /*9370*/  FMNMX.FTZ R5, R232, R5, !PT ;  /* 0x00000005e8057209 */ /* 0x000fe40007810000 */
[----:B------:R-:W-:-:S02]  /*9380*/  FMNMX.FTZ R129, R138, R129, !PT ;  /* 0x000000818a817209 */ /* 0x000fc40007810000 */
[----:B------:R-:W-:-:S04]  /*9390*/  FMNMX.FTZ R5, R128, R5, !PT ;  /* 0x0000000580057209 */ /* 0x000fc80007810000 */
[----:B------:R-:W-:-:S04]  /*93a0*/  FMNMX.FTZ R5, R132, R5, !PT ;  /* 0x0000000584057209 */ /* 0x000fc80007810000 */
[----:B------:R-:W-:-:S04]  /*93b0*/  FMNMX.FTZ R5, R234, R5, !PT ;  /* 0x00000005ea057209 */ /* 0x000fc80007810000 */
[----:B------:R-:W-:-:S04]  /*93c0*/  FMNMX.FTZ R6, R120, R5, !PT ;  /* 0x0000000578067209 */ /* 0x000fc80007810000 */
[----:B------:R-:W-:-:S04]  /*93d0*/  FMNMX.FTZ R6, R149, R6, !PT ;  /* 0x0000000695067209 */ /* 0x000fc80007810000 */
[----:B------:R-:W-:-:S04]  /*93e0*/  FMNMX.FTZ R6, R9, R6, !PT ;  /* 0x0000000609067209 */ /* 0x000fc80007810000 */
[----:B------:R-:W-:-:S05]  /*93f0*/  FMNMX.FTZ R6, R147, R6, !PT ;  /* 0x0000000693067209 */ /* 0x000fca0007810000 */
[----:B------:R-:W0:Y:S02]  /*9400*/  SHFL.BFLY PT, R5, R6, 0x2, 0x1f ;  /* 0x0c401f0006057f89 */ /* 0x000e2400000e0000 */
[----:B0-----:R-:W-:Y:S02]  /*9410*/  FMNMX.FTZ R7, R6, R5, !PT ;  /* 0x0000000506077209 */ /* 0x001fe40007810000 */
[----:B------:R-:W0:Y:S03]  /*9420*/  LDC R5, c[0x0][0x988] ;  /* 0x00026200ff057b82 */ /* 0x000e260000000800 */
[----:B------:R-:W1:Y:S02]  /*9430*/  SHFL.BFLY PT, R6, R7, 0x1, 0x1f ;  /* 0x0c201f0007067f89 */ /* 0x000e6400000e0000 */
[----:B-1----:R-:W-:-:S05]  /*9440*/  FMNMX.FTZ R7, R7, R6, !PT ;  /* 0x0000000607077209 */ /* 0x002fca0007810000 */
[C---:B0-----:R-:W-:Y:S01]  /*9450*/  FMUL.FTZ R151, R7.reuse, R5 ;  /* 0x0000000507977220 */ /* 0x041fe20000410000 */
[----:B------:R-:W-:-:S03]  /*9460*/  FADD.FTZ R6, -R7, R14 ;  /* 0x0000000e07067221 */ /* 0x000fc60000010100 */
[-CC-:B------:R-:W-:Y:S01]  /*9470*/  FFMA.FTZ R125, R0, R5.reuse, -R151.reuse ;  /* 0x00000005007d7223 */ /* 0x180fe20000010897 */
[-CC-:B------:R-:W-:Y:S01]  /*9480*/  FFMA.FTZ R14, R168, R5.reuse, -R151.reuse ;  /* 0x00000005a80e7223 */ /* 0x180fe20000010897 */
[-CC-:B------:R-:W-:Y:S01]  /*9490*/  FFMA.FTZ R127, R170, R5.reuse, -R151.reuse ;  /* 0x00000005aa7f7223 */ /* 0x180fe20000010897 */
[-CC-:B------:R-:W-:Y:S01]  /*94a0*/  FFMA.FTZ R135, R216, R5.reuse, -R151.reuse ;  /* 0x00000005d8877223 */ /* 0x180fe20000010897 */
        /* <DEDUP_REMOVED lines=15> */
[----:B------:R-:W-:Y:S01]  /*95a0*/  FFMA.FTZ R147, R147, R5, -R151 ;  /* 0x0000000593937223 */ /* 0x000fe20000010897 */
[----:B------:R-:W-:Y:S08]  /*95b0*/  MUFU.EX2 R6, R6 ;  /* 0x0000000600067308 */ /* 0x000ff00000000800 */
[----:B------:R-:W-:Y:S08]  /*95c0*/  MUFU.EX2 R125, R125 ;  /* 0x0000007d007d7308 */ /* 0x000ff00000000800 */
[----:B------:R-:W0:Y:S08]  /*95d0*/  MUFU.EX2 R14, R14 ;  /* 0x0000000e000e7308 */ /* 0x000e300000000800 */
[----:B------:R-:W-:Y:S01]  /*95e0*/  MUFU.EX2 R127, R127 ;  /* 0x0000007f007f7308 */ /* 0x000fe20000000800 */
[----:B------:R-:W-:-:S02]  /*95f0*/  WARPGROUP.DEPBAR.LE gsb0, 0x0 ;  /* 0x00008000000079c5 */ /* 0x000fc40000010000 */
[----:B------:R-:W-:Y:S01]  /*9600*/  WARPGROUP.ARRIVE ;  /* 0x00000000000079c5 */ /* 0x000fe20000000000 */
[----:B------:R-:W-:Y:S01]  /*9610*/  FMUL.FTZ R188, R139, UR4 ;  /* 0x000000048bbc7c20 */ /* 0x000fe20008410000 */
[----:B------:R-:W-:Y:S01]  /*9620*/  FMUL.FTZ R190, R143, UR4 ;  /* 0x000000048fbe7c20 */ /* 0x000fe20008410000 */
[-CC-:B------:R-:W-:Y:S01]  /*9630*/  FFMA.FTZ R143, R198, R5.reuse, -R151.reuse ;  /* 0x00000005c68f7223 */ /* 0x180fe20000010897 */
[----:B------:R-:W-:Y:S01]  /*9640*/  FFMA.FTZ R198, R202, R5, -R151 ;  /* 0x00000005cac67223 */ /* 0x000fe20000010897 */
[----:B------:R-:W1:Y:S01]  /*9650*/  MUFU.EX2 R196, R196 ;  /* 0x000000c400c47308 */ /* 0x000e620000000800 */
[----:B------:R-:W-:Y:S01]  /*9660*/  HGMMA.64x192x16.F32 R24, R184, gdesc[UR8].tnspB, R24, gsb0 ;  /* 0x42e00008b8187df0 */ /* 0x000fe20008000818 */
[----:B------:R-:W-:Y:S01]  /*9670*/  UIADD3 UR10, UR6, 0x280, URZ ;  /* 0x00000280060a7890 */ /* 0x000fe2000fffe03f */
[----:B0-----:R-:W-:Y:S01]  /*9680*/  F2FP.F16.F32.PACK_AB R200, R14, R125 ;  /* 0x0000007d0ec8723e */ /* 0x001fe200000000ff */
[----:B------:R-:W-:Y:S01]  /*9690*/  UMOV UR11, 0x40000040 ;  /* 0x40000040000b7882 */ /* 0x000fe20000000000 */
[----:B------:R-:W-:-:S03]  /*96a0*/  UIADD3 UR6, UR6, 0x300, URZ ;  /* 0x0000030006067890 */ /* 0x000fc6000fffe03f */
[----:B------:R-:W0:Y:S08]  /*96b0*/  MUFU.TANH R188, R188 ;  /* 0x000000bc00bc7308 */ /* 0x000e300000002400 */
[----:B------:R-:W2:Y:S01]  /*96c0*/  MUFU.TANH R190, R190 ;  /* 0x000000be00be7308 */ /* 0x000ea20000002400 */
[----:B-1----:R-:W-:-:S07]  /*96d0*/  F2FP.F16.F32.PACK_AB R202, R196, R127 ;  /* 0x0000007fc4ca723e */ /* 0x002fce00000000ff */
[----:B------:R-:W-:Y:S01]  /*96e0*/  MUFU.EX2 R143, R143 ;  /* 0x0000008f008f7308 */ /* 0x000fe20000000800 */
[----:B0-----:R-:W-:-:S04]  /*96f0*/  FMNMX.FTZ R129, R188, R129, !PT ;  /* 0x00000081bc817209 */ /* 0x001fc80007810000 */
[----:B------:R-:W-:-:S03]  /*9700*/  FMNMX.FTZ R129, R142, R129, !PT ;  /* 0x000000818e817209 */ /* 0x000fc60007810000 */
[----:B------:R-:W-:Y:S01]  /*9710*/  MUFU.EX2 R145, R145 ;  /* 0x0000009100917308 */ /* 0x000fe20000000800 */
[----:B--2---:R-:W-:-:S04]  /*9720*/  FMNMX.FTZ R129, R190, R129, !PT ;  /* 0x00000081be817209 */ /* 0x004fc80007810000 */
        /* <DEDUP_REMOVED lines=9> */
[----:B------:R-:W-:Y:S01]  /*97c0*/  FMNMX.FTZ R0, R126, R139, !PT ;  /* 0x0000008b7e007209 */ /* 0x000fe20007810000 */
[----:B------:R-:W-:Y:S02]  /*97d0*/  FFMA.FTZ R139, R150, R5, -R151 ;  /* 0x00000005968b7223 */ /* 0x000fe40000010897 */
[----:B------:R-:W0:Y:S01]  /*97e0*/  MUFU.EX2 R168, R168 ;  /* 0x000000a800a87308 */ /* 0x000e220000000800 */
[----:B------:R-:W-:-:S05]  /*97f0*/  FMNMX.FTZ R0, R123, R0, !PT ;  /* 0x000000007b007209 */ /* 0x000fca0007810000 */
[----:B------:R-:W1:Y:S02]  /*9800*/  SHFL.BFLY PT, R153, R0, 0x2, 0x1f ;  /* 0x0c401f0000997f89 */ /* 0x000e6400000e0000 */
[----:B------:R-:W-:Y:S08]  /*9810*/  MUFU.EX2 R194, R194 ;  /* 0x000000c200c27308 */ /* 0x000ff00000000800 */
[----:B------:R-:W-:Y:S01]  /*9820*/  MUFU.EX2 R137, R137 ;  /* 0x0000008900897308 */ /* 0x000fe20000000800 */
[----:B0-----:R-:W-:-:S07]  /*9830*/  F2FP.F16.F32.PACK_AB R192, R168, R133 ;  /* 0x00000085a8c0723e */ /* 0x001fce00000000ff */
        /* <DEDUP_REMOVED lines=12> */
[--C-:B------:R-:W-:Y:S01]  /*9900*/  FFMA.FTZ R186, R136, R5, -R151.reuse ;  /* 0x0000000588ba7223 */ /* 0x100fe20000010897 */
[----:B-1----:R-:W-:Y:S01]  /*9910*/  FMNMX.FTZ R136, R0, R153, !PT ;  /* 0x0000009900887209 */ /* 0x002fe20007810000 */
[-CC-:B------:R-:W-:Y:S01]  /*9920*/  FFMA.FTZ R153, R128, R5.reuse, -R151.reuse ;  /* 0x0000000580997223 */ /* 0x180fe20000010897 */
[-CC-:B------:R-:W-:Y:S01]  /*9930*/  FFMA.FTZ R128, R9, R5.reuse, -R151.reuse ;  /* 0x0000000509807223 */ /* 0x180fe20000010897 */
[----:B------:R-:W-:Y:S01]  /*9940*/  FFMA.FTZ R184, R230, R5, -R151 ;  /* 0x00000005e6b87223 */ /* 0x000fe20000010897 */
[----:B------:R-:W-:Y:S01]  /*9950*/  HGMMA.64x192x16.F32 R24, R180, gdesc[UR8].tnspB, R24, gsb0 ;  /* 0x42e00008b4187df0 */ /* 0x000fe20008000818 */
[----:B------:R-:W0:Y:S01]  /*9960*/  SHFL.BFLY PT, R157, R136, 0x1, 0x1f ;  /* 0x0c201f00889d7f89 */ /* 0x000e2200000e0000 */
[----:B------:R-:W-:Y:S08]  /*9970*/  MUFU.EX2 R186, R186 ;  /* 0x000000ba00ba7308 */ /* 0x000ff00000000800 */
[----:B------:R-:W-:Y:S08]  /*9980*/  MUFU.EX2 R184, R184 ;  /* 0x000000b800b87308 */ /* 0x000ff00000000800 */
[----:B------:R-:W-:Y:S01]  /*9990*/  MUFU.EX2 R153, R153 ;  /* 0x0000009900997308 */ /* 0x000fe20000000800 */
[----:B0-----:R-:W-:-:S07]  /*99a0*/  FMNMX.FTZ R9, R136, R157, !PT ;  /* 0x0000009d88097209 */ /* 0x001fce0007810000 */
[----:B------:R-:W-:Y:S01]  /*99b0*/  MUFU.EX2 R128, R128 ;  /* 0x0000008000807308 */ /* 0x000fe20000000800 */
[----:B------:R-:W-:-:S04]  /*99c0*/  FADD.FTZ R0, -R9, R10 ;  /* 0x0000000a09007221 */ /* 0x000fc80000010100 */
[----:B------:R-:W-:-:S06]  /*99d0*/  FMUL.FTZ R0, R0, R5 ;  /* 0x0000000500007220 */ /* 0x000fcc0000410000 */
[----:B------:R-:W-:Y:S01]  /*99e0*/  MUFU.EX2 R0, R0 ;  /* 0x0000000000007308 */ /* 0x000fe20000000800 */
[----:B------:R-:W-:Y:S02]  /*99f0*/  WARPGROUP.DEPBAR.LE gsb0, 0x0 ;  /* 0x00008000000079c5 */ /* 0x000fe40000010000 */
[----:B------:R-:W-:Y:S01]  /*9a00*/  WARPGROUP.ARRIVE ;  /* 0x00000000000079c5 */ /* 0x000fe20000000000 */
[-CC-:B------:R-:W-:Y:S01]  /*9a10*/  FFMA.FTZ R180, R232, R5.reuse, -R151.reuse ;  /* 0x00000005e8b47223 */ /* 0x180fe20000010897 */
[-C--:B------:R-:W-:Y:S01]  /*9a20*/  FFMA.FTZ R182, R132, R5.reuse, -R151 ;  /* 0x0000000584b67223 */ /* 0x080fe20000010897 */
[----:B------:R-:W-:-:S03]  /*9a30*/  FMUL.FTZ R151, R9, R5 ;  /* 0x0000000509977220 */ /* 0x000fc60000410000 */
[----:B------:R-:W-:Y:S01]  /*9a40*/  HGMMA.64x192x16.F32 R24, R176, gdesc[UR4].tnspB, R24, gsb0 ;  /* 0x42e00004b0187df0 */ /* 0x000fe20008000818 */
[-CC-:B------:R-:W-:Y:S01]  /*9a50*/  FFMA.FTZ R201, R15, R5.reuse, -R151.reuse ;  /* 0x000000050fc97223 */ /* 0x180fe20000010897 */
[-CC-:B------:R-:W-:Y:S01]  /*9a60*/  FFMA.FTZ R10, R20, R5.reuse, -R151.reuse ;  /* 0x00000005140a7223 */ /* 0x180fe20000010897 */
[-CC-:B------:R-:W-:Y:S01]  /*9a70*/  FFMA.FTZ R203, R172, R5.reuse, -R151.reuse ;  /* 0x00000005accb7223 */ /* 0x180fe20000010897 */
[-CC-:B------:R-:W-:Y:S01]  /*9a80*/  FFMA.FTZ R20, R174, R5.reuse, -R151.reuse ;  /* 0x00000005ae147223 */ /* 0x180fe20000010897 */
[-C--:B------:R-:W-:Y:S01]  /*9a90*/  FFMA.FTZ R197, R160, R5.reuse, -R151 ;  /* 0x00000005a0c57223 */ /* 0x080fe20000010897 */
[----:B------:R-:W-:Y:S01]  /*9aa0*/  FFMA.FTZ R15, R6, R4, R125 ;  /* 0x00000004060f7223 */ /* 0x000fe2000001007d */
[----:B------:R-:W0:Y:S01]  /*9ab0*/  MUFU.EX2 R201, R201 ;  /* 0x000000c900c97308 */ /* 0x000e220000000800 */
        /* <DEDUP_REMOVED lines=14> */
[----:B------:R-:W-:Y:S01]  /*9ba0*/  FFMA.FTZ R190, R190, R5, -R151 ;  /* 0x00000005bebe7223 */ /* 0x000fe20000010897 */
[----:B------:R-:W2:Y:S01]  /*9bb0*/  MUFU.EX2 R203, R203 ;  /* 0x000000cb00cb7308 */ /* 0x000ea20000000800 */
[----:B0-----:R-:W-:Y:S01]  /*9bc0*/  FFMA.FTZ R3, R0, R3, R201 ;  /* 0x0000000300037223 */ /* 0x001fe200000100c9 */
[-CC-:B------:R-:W-:Y:S01]  /*9bd0*/  FFMA.FTZ R130, R130, R5.reuse, -R151.reuse ;  /* 0x0000000582827223 */ /* 0x180fe20000010897 */
[-CC-:B------:R-:W-:Y:S01]  /*9be0*/  FFMA.FTZ R236, R236, R5.reuse, -R151.reuse ;  /* 0x00000005ecec7223 */ /* 0x180fe20000010897 */
[-CC-:B------:R-:W-:Y:S01]  /*9bf0*/  FFMA.FTZ R134, R134, R5.reuse, -R151.reuse ;  /* 0x0000000586867223 */ /* 0x180fe20000010897 */
[-CC-:B------:R-:W-:Y:S01]  /*9c00*/  FFMA.FTZ R21, R21, R5.reuse, -R151.reuse ;  /* 0x0000000515157223 */ /* 0x180fe20000010897 */
[-CC-:B------:R-:W-:Y:S01]  /*9c10*/  FFMA.FTZ R121, R121, R5.reuse, -R151.reuse ;  /* 0x0000000579797223 */ /* 0x180fe20000010897 */
[----:B------:R-:W-:Y:S01]  /*9c20*/  FFMA.FTZ R126, R126, R5, -R151 ;  /* 0x000000057e7e7223 */ /* 0x000fe20000010897 */
[----:B------:R-:W0:Y:S01]  /*9c30*/  MUFU.EX2 R20, R20 ;  /* 0x0000001400147308 */ /* 0x000e220000000800 */
[C---:B-1----:R-:W-:Y:S01]  /*9c40*/  FADD.FTZ R138, R10.reuse, R3 ;  /* 0x000000030a8a7221 */ /* 0x042fe20000010000 */
[----:B------:R-:W-:Y:S01]  /*9c50*/  F2FP.F16.F32.PACK_AB R201, R10, R201 ;  /* 0x000000c90ac9723e */ /* 0x000fe200000000ff */
[----:B------:R-:W-:Y:S01]  /*9c60*/  FFMA.FTZ R123, R123, R5, -R151 ;  /* 0x000000057b7b7223 */ /* 0x000fe20000010897 */
[----:B------:R-:W-:-:S04]  /*9c70*/  R2UR UR6, R16 ;  /* 0x00000000100672ca */ /* 0x000fc800000e0000 */
[----:B------:R-:W-:Y:S01]  /*9c80*/  MUFU.EX2 R197, R197 ;  /* 0x000000c500c57308 */ /* 0x000fe20000000800 */
[----:B--2---:R-:W-:-:S07]  /*9c90*/  FADD.FTZ R3, R203, R138 ;  /* 0x0000008acb037221 */ /* 0x004fce0000010000 */
        /* <DEDUP_REMOVED lines=19> */
[----:B------:R-:W0:Y:S08]  /*9dd0*/  MUFU.EX2 R21, R21 ;  /* 0x0000001500157308 */ /* 0x000e300000000800 */
[----:B------:R-:W-:Y:S01]  /*9de0*/  MUFU.EX2 R121, R121 ;  /* 0x0000007900797308 */ /* 0x000fe20000000800 */
[----:B------:R-:W-:-:S02]  /*9df0*/  WARPGROUP.DEPBAR.LE gsb0, 0x0 ;  /* 0x00008000000079c5 */ /* 0x000fc40000010000 */
[----:B------:R1:W-:Y:S05]  /*9e00*/  @!P1 SYNCS.ARRIVE.TRANS64.RED.A1T0 RZ, [R12+URZ], RZ ;  /* 0x000000ff0cff99a7 */ /* 0x0003ea000810043f */
[----:B------:R-:W-:Y:S01]  /*9e10*/  MUFU.EX2 R126, R126 ;  /* 0x0000007e007e7308 */ /* 0x000fe20000000800 */
[----:B0-----:R-:W-:Y:S02]  /*9e20*/  F2FP.F16.F32.PACK_AB R183, R21, R134 ;  /* 0x0000008615b7723e */ /* 0x001fe400000000ff */
[----:B------:R-:W-:Y:S02]  /*9e30*/  F2FP.F16.F32.PACK_AB R176, R149, R120 ;  /* 0x0000007895b0723e */ /* 0x000fe400000000ff */
[----:B------:R-:W-:Y:S01]  /*9e40*/  F2FP.F16.F32.PACK_AB R178, R147, R128 ;  /* 0x0000008093b2723e */ /* 0x000fe200000000ff */
[----:B-1----:R-:W-:Y:S01]  /*9e50*/  FADD.FTZ R12, R14, R15 ;  /* 0x0000000f0e0c7221 */ /* 0x002fe20000010000 */
[----:B------:R-:W-:Y:S01]  /*9e60*/  @!P1 PRMT R15, RZ, 0x654, R13 ;  /* 0x00000654ff0f9816 */ /* 0x000fe2000000000d */
[----:B------:R-:W0:Y:S02]  /*9e70*/  MUFU.EX2 R123, R123 ;  /* 0x0000007b007b7308 */ /* 0x000e240000000800 */
[----:B------:R-:W-:Y:S01]  /*9e80*/  FADD.FTZ R13, R127, R12 ;  /* 0x0000000c7f0d7221 */ /* 0x000fe20000010000 */
[----:B------:R1:W-:Y:S01]  /*9e90*/  @!P1 SYNCS.ARRIVE.TRANS64.RED.A1T0 RZ, [R15+URZ], RZ ;  /* 0x000000ff0fff99a7 */ /* 0x0003e2000810043f */
[----:B------:R-:W-:Y:S01]  /*9ea0*/  FFMA.FTZ R12, R188, R5, -R151 ;  /* 0x00000005bc0c7223 */ /* 0x000fe20000010897 */
[----:B------:R-:W-:Y:S01]  /*9eb0*/  F2FP.F16.F32.PACK_AB R188, R216, R131 ;  /* 0x00000083d8bc723e */ /* 0x000fe200000000ff */
[----:B------:R-:W-:Y:S01]  /*9ec0*/  FADD.FTZ R124, R196, R13 ;  /* 0x0000000dc47c7221 */ /* 0x000fe20000010000 */
[----:B------:R-:W-:-:S03]  /*9ed0*/  F2FP.F16.F32.PACK_AB R196, R145, R143 ;  /* 0x0000008f91c4723e */ /* 0x000fc600000000ff */
[----:B------:R-:W-:Y:S01]  /*9ee0*/  FADD.FTZ R138, R143, R124 ;  /* 0x0000007c8f8a7221 */ /* 0x000fe20000010000 */
[----:B------:R-:W-:Y:S01]  /*9ef0*/  FADD.FTZ R124, R20, R3 ;  /* 0x00000003147c7221 */ /* 0x000fe20000010000 */
[----:B------:R-:W-:Y:S02]  /*9f00*/  MUFU.EX2 R12, R12 ;  /* 0x0000000c000c7308 */ /* 0x000fe40000000800 */
[----:B------:R-:W-:Y:S01]  /*9f10*/  FADD.FTZ R13, R145, R138 ;  /* 0x0000008a910d7221 */ /* 0x000fe20000010000 */
[----:B------:R-:W-:Y:S01]  /*9f20*/  FADD.FTZ R3, R197, R124 ;  /* 0x0000007cc5037221 */ /* 0x000fe20000010000 */
[----:B------:R-:W-:Y:S02]  /*9f30*/  F2FP.F16.F32.PACK_AB R197, R132, R197 ;  /* 0x000000c584c5723e */ /* 0x000fe400000000ff */
[----:B------:R-:W-:Y:S01]  /*9f40*/  FADD.FTZ R138, R198, R13 ;  /* 0x0000000dc68a7221 */ /* 0x000fe20000010000 */
[----:B------:R-:W-:Y:S01]  /*9f50*/  FADD.FTZ R124, R132, R3 ;  /* 0x00000003847c7221 */ /* 0x000fe20000010000 */
[----:B------:R-:W-:Y:S01]  /*9f60*/  FFMA.FTZ R3, R122, R5, -R151 ;  /* 0x000000057a037223 */ /* 0x000fe20000010897 */
[C---:B------:R-:W-:Y:S01]  /*9f70*/  F2FP.F16.F32.PACK_AB R198, R135.reuse, R198 ;  /* 0x000000c687c6723e */ /* 0x040fe200000000ff */
[----:B------:R-:W-:Y:S01]  /*9f80*/  FADD.FTZ R138, R135, R138 ;  /* 0x0000008a878a7221 */ /* 0x000fe20000010000 */
[----:B------:R-:W-:Y:S01]  /*9f90*/  FADD.FTZ R13, R199, R124 ;  /* 0x0000007cc70d7221 */ /* 0x000fe20000010000 */
[----:B------:R2:W-:Y:S01]  /*9fa0*/  MUFU.EX2 R122, R190 ;  /* 0x000000be007a7308 */ /* 0x0005e20000000800 */
[C---:B------:R-:W-:Y:S01]  /*9fb0*/  F2FP.F16.F32.PACK_AB R199, R136.reuse, R199 ;  /* 0x000000c788c7723e */ /* 0x040fe200000000ff */
[----:B-1----:R-:W-:Y:S01]  /*9fc0*/  FADD.FTZ R15, R133, R138 ;  /* 0x0000008a850f7221 */ /* 0x002fe20000010000 */
[----:B------:R-:W-:Y:S01]  /*9fd0*/  FADD.FTZ R124, R136, R13 ;  /* 0x0000000d887c7221 */ /* 0x000fe20000010000 */
[----:B0-----:R-:W-:-:S02]  /*9fe0*/  F2FP.F16.F32.PACK_AB R179, R123, R126 ;  /* 0x0000007e7bb3723e */ /* 0x001fc400000000ff */
[----:B------:R-:W-:Y:S01]  /*9ff0*/  FADD.FTZ R15, R168, R15 ;  /* 0x0000000fa80f7221 */ /* 0x000fe20000010000 */
[----:B------:R-:W-:Y:S01]  /*a000*/  FADD.FTZ R13, R193, R124 ;  /* 0x0000007cc10d7221 */ /* 0x000fe20000010000 */
[----:B------:R-:W0:Y:S01]  /*a010*/  MUFU.EX2 R20, R3 ;  /* 0x0000000300147308 */ /* 0x000e220000000800 */
[----:B------:R-:W-:Y:S01]  /*a020*/  F2FP.F16.F32.PACK_AB R193, R140, R193 ;  /* 0x000000c18cc1723e */ /* 0x000fe200000000ff */
[----:B------:R-:W-:Y:S01]  /*a030*/  FADD.FTZ R138, R194, R15 ;  /* 0x0000000fc28a7221 */ /* 0x000fe20000010000 */
[----:B------:R-:W-:Y:S01]  /*a040*/  FADD.FTZ R124, R140, R13 ;  /* 0x0000000d8c7c7221 */ /* 0x000fe20000010000 */
[C---:B------:R-:W-:Y:S02]  /*a050*/  F2FP.F16.F32.PACK_AB R194, R137.reuse, R194 ;  /* 0x000000c289c2723e */ /* 0x040fe400000000ff */
[----:B------:R-:W-:Y:S01]  /*a060*/  FADD.FTZ R138, R137, R138 ;  /* 0x0000008a898a7221 */ /* 0x000fe20000010000 */
[----:B------:R-:W-:Y:S01]  /*a070*/  FADD.FTZ R13, R195, R124 ;  /* 0x0000007cc30d7221 */ /* 0x000fe20000010000 */
[----:B------:R-:W-:-:S02]  /*a080*/  F2FP.F16.F32.PACK_AB R195, R150, R195 ;  /* 0x000000c396c3723e */ /* 0x000fc400000000ff */
[----:B------:R-:W-:Y:S01]  /*a090*/  FADD.FTZ R15, R131, R138 ;  /* 0x0000008a830f7221 */ /* 0x000fe20000010000 */
[----:B------:R-:W-:Y:S01]  /*a0a0*/  FADD.FTZ R14, R150, R13 ;  /* 0x0000000d960e7221 */ /* 0x000fe20000010000 */
[----:B--2---:R-:W-:Y:S02]  /*a0b0*/  F2FP.F16.F32.PACK_AB R190, R170, R129 ;  /* 0x00000081aabe723e */ /* 0x004fe400000000ff */
[----:B------:R-:W-:Y:S01]  /*a0c0*/  FADD.FTZ R10, R216, R15 ;  /* 0x0000000fd80a7221 */ /* 0x000fe20000010000 */
[----:B------:R-:W-:Y:S01]  /*a0d0*/  FADD.FTZ R13, R189, R14 ;  /* 0x0000000ebd0d7221 */ /* 0x000fe20000010000 */
[C---:B------:R-:W-:Y:S02]  /*a0e0*/  F2FP.F16.F32.PACK_AB R189, R144.reuse, R189 ;  /* 0x000000bd90bd723e */ /* 0x040fe400000000ff */
[----:B------:R-:W-:Y:S01]  /*a0f0*/  FADD.FTZ R15, R129, R10 ;  /* 0x0000000a810f7221 */ /* 0x000fe20000010000 */
[----:B------:R-:W-:Y:S01]  /*a100*/  FADD.FTZ R10, R144, R13 ;  /* 0x0000000d900a7221 */ /* 0x000fe20000010000 */
[----:B0-----:R-:W-:-:S02]  /*a110*/  F2FP.F16.F32.PACK_AB R177, R121, R20 ;  /* 0x0000001479b1723e */ /* 0x001fc400000000ff */
[----:B------:R-:W-:Y:S01]  /*a120*/  FADD.FTZ R15, R170, R15 ;  /* 0x0000000faa0f7221 */ /* 0x000fe20000010000 */
[----:B------:R-:W-:Y:S01]  /*a130*/  FADD.FTZ R13, R191, R10 ;  /* 0x0000000abf0d7221 */ /* 0x000fe20000010000 */
[----:B------:R-:W-:Y:S02]  /*a140*/  F2FP.F16.F32.PACK_AB R191, R4, R191 ;  /* 0x000000bf04bf723e */ /* 0x000fe400000000ff */
        /* <DEDUP_REMOVED lines=11> */
[----:B------:R-:W-:Y:S01]  /*a200*/  F2FP.F16.F32.PACK_AB R187, R122, R187 ;  /* 0x000000bb7abb723e */ /* 0x000fe200000000ff */
[----:B------:R-:W-:Y:S02]  /*a210*/  IMAD.MOV.U32 R14, RZ, RZ, R7 ;  /* 0x000000ffff0e7224 */ /* 0x000fe400078e0007 */
[----:B------:R-:W-:Y:S01]  /*a220*/  FADD.FTZ R10, R180, R15 ;  /* 0x0000000fb40a7221 */ /* 0x000fe20000010000 */
[----:B------:R-:W-:Y:S01]  /*a230*/  FADD.FTZ R13, R122, R13 ;  /* 0x0000000d7a0d7221 */ /* 0x000fe20000010000 */
[----:B------:R-:W-:-:S02]  /*a240*/  F2FP.F16.F32.PACK_AB R180, R153, R180 ;  /* 0x000000b499b4723e */ /* 0x000fc400000000ff */
[----:B------:R-:W-:Y:S01]  /*a250*/  FADD.FTZ R3, R153, R10 ;  /* 0x0000000a99037221 */ /* 0x000fe20000010000 */
[----:B------:R-:W-:Y:S01]  /*a260*/  FADD.FTZ R13, R130, R13 ;  /* 0x0000000d820d7221 */ /* 0x000fe20000010000 */
[----:B------:R-:W-:Y:S02]  /*a270*/  IMAD.MOV.U32 R10, RZ, RZ, R9 ;  /* 0x000000ffff0a7224 */ /* 0x000fe400078e0009 */
[----:B------:R-:W-:Y:S01]  /*a280*/  FADD.FTZ R4, R182, R3 ;  /* 0x00000003b6047221 */ /* 0x000fe20000010000 */
[C---:B------:R-:W-:Y:S01]  /*a290*/  FADD.FTZ R13, R181.reuse, R13 ;  /* 0x0000000db50d7221 */ /* 0x040fe20000010000 */
[----:B------:R-:W-:Y:S02]  /*a2a0*/  F2FP.F16.F32.PACK_AB R181, R181, R130 ;  /* 0x00000082b5b5723e */ /* 0x000fe400000000ff */
[C---:B------:R-:W-:Y:S01]  /*a2b0*/  FADD.FTZ R3, R155.reuse, R4 ;  /* 0x000000049b037221 */ /* 0x040fe20000010000 */
[----:B------:R-:W-:Y:S01]  /*a2c0*/  FADD.FTZ R13, R134, R13 ;  /* 0x0000000d860d7221 */ /* 0x000fe20000010000 */
[----:B------:R-:W-:-:S02]  /*a2d0*/  F2FP.F16.F32.PACK_AB R182, R155, R182 ;  /* 0x000000b69bb6723e */ /* 0x000fc400000000ff */
[----:B------:R-:W-:Y:S01]  /*a2e0*/  FADD.FTZ R4, R120, R3 ;  /* 0x0000000378047221 */ /* 0x000fe20000010000 */
[----:B------:R-:W-:-:S03]  /*a2f0*/  FADD.FTZ R13, R21, R13 ;  /* 0x0000000d150d7221 */ /* 0x000fc60000010000 */
[----:B------:R-:W-:Y:S01]  /*a300*/  FADD.FTZ R3, R149, R4 ;  /* 0x0000000495037221 */ /* 0x000fe20000010000 */
[----:B------:R-:W-:-:S03]  /*a310*/  FADD.FTZ R13, R20, R13 ;  /* 0x0000000d140d7221 */ /* 0x000fc60000010000 */
[----:B------:R-:W-:Y:S01]  /*a320*/  FADD.FTZ R4, R128, R3 ;  /* 0x0000000380047221 */ /* 0x000fe20000010000 */
[----:B------:R-:W-:-:S03]  /*a330*/  FADD.FTZ R13, R121, R13 ;  /* 0x0000000d790d7221 */ /* 0x000fc60000010000 */
[----:B------:R-:W-:Y:S01]  /*a340*/  FADD.FTZ R4, R147, R4 ;  /* 0x0000000493047221 */ /* 0x000fe20000010000 */
[----:B------:R-:W-:-:S04]  /*a350*/  FADD.FTZ R13, R126, R13 ;  /* 0x0000000d7e0d7221 */ /* 0x000fc80000010000 */
[----:B------:R-:W-:Y:S01]  /*a360*/  FADD.FTZ R3, R123, R13 ;  /* 0x0000000d7b037221 */ /* 0x000fe20000010000 */
[----:B------:R-:W-:Y:S01]  /*a370*/  IMAD.MOV.U32 R13, RZ, RZ, R17 ;  /* 0x000000ffff0d7224 */ /* 0x000fe200078e0011 */
[----:B------:R-:W-:Y:S06]  /*a380*/  @P2 BRA `(.L_x_275) ;  /* 0xffffffbc00802947 */ /* 0x000fec000383ffff */
.L_x_266:
        /* <DEDUP_REMOVED lines=99> */
.L_x_276:
[----:B------:R-:W-:Y:S01]  /*a9c0*/  IMAD R15, R16, 0x8, R2 ;  /* 0x00000008100f7824 */ /* 0x000fe200078e0202 */
[----:B------:R-:W-:-:S04]  /*a9d0*/  SHF.L.U32 R0, R17, 0x1f, RZ ;  /* 0x0000001f11007819 */ /* 0x000fc800000006ff */
[----:B------:R0:W1:Y:S01]  /*a9e0*/  SYNCS.PHASECHK.TRANS64.TRYWAIT P2, [R15+URZ+0x36850], R0 ;  /* 0x036850000f0075a7 */ /* 0x000062000804017f */
[----:B------:R-:W-:Y:S05]  /*a9f0*/  @!P0 BRA `(.L_x_277) ;  /* 0x0000000000048947 */ /* 0x000fea0003800000 */
[----:B------:R-:W-:Y:S01]  /*aa00*/  BPT.TRAP 0x1 ;  /* 0x000000040000795c */ /* 0x000fe20000300000 */
.L_x_277:
[----:B-1----:R-:W-:Y:S05]  /*aa10*/  @P2 BRA `(.L_x_278) ;  /* 0x0000000000082947 */ /* 0x002fea0003800000 */
[----:B------:R-:W1:Y:S02]  /*aa20*/  SYNCS.PHASECHK.TRANS64.TRYWAIT P0, [R15+URZ+0x36850], R0 ;  /* 0x036850000f0075a7 */ /* 0x000e64000800017f */
[----:B-1----:R-:W-:Y:S05]  /*aa30*/  @!P0 BRA `(.L_x_279) ;  /* 0x0000007c008c8947 */ /* 0x002fea0003800000 */
.L_x_278:
[----:B------:R-:W-:Y:S05]  /*aa40*/  WARPSYNC.ALL ;  /* 0x0000000000007948 */ /* 0x000fea0003800000 */
[----:B------:R-:W-:Y:S01]  /*aa50*/  IADD3 R2, R2, 0x400, RZ ;  /* 0x0000040002027810 */ /* 0x000fe20007ffe0ff */
[----:B------:R-:W-:Y:S01]  /*aa60*/  WARPGROUP.ARRIVE ;  /* 0x00000000000079c5 */ /* 0x000fe20000000000 */
[----:B------:R-:W-:Y:S01]  /*aa70*/  IMAD.MOV.U32 R13, RZ, RZ, 0x40000040 ;  /* 0x40000040ff0d7424 */ /* 0x000fe200078e00ff */
[----:B01----:R-:W0:Y:S01]  /*aa80*/  SHFL.BFLY PT, R0, R3, 0x2, 0x1f ;  /* 0x0c401f0003007f89 */ /* 0x003e2200000e0000 */
[----:B------:R-:W-:Y:S01]  /*aa90*/  SHF.R.U32.HI R2, RZ, 0x4, R2 ;  /* 0x00000004ff027819 */ /* 0x000fe20000011602 */
[----:B------:R-:W-:-:S03]  /*aaa0*/  VIADD R208, R208, 0x1 ;  /* 0x00000001d0d07836 */ /* 0x000fc60000000000 */
[----:B------:R-:W-:-:S04]  /*aab0*/  LOP3.LUT R2, R2, 0x3fff, RZ, 0xc0, !PT ;  /* 0x00003fff02027812 */ /* 0x000fc800078ec0ff */
[----:B------:R-:W-:-:S05]  /*aac0*/  LOP3.LUT R11, R2, 0x3800000, RZ, 0xfc, !PT ;  /* 0x03800000020b7812 */ /* 0x000fca00078efcff */
[----:B------:R-:W-:Y:S02]  /*aad0*/  IMAD R10, R16, 0xa80, R11 ;  /* 0x00000a80100a7824 */ /* 0x000fe400078e020b */
[----:B------:R-:W-:Y:S02]  /*aae0*/  IMAD.MOV.U32 R11, RZ, RZ, 0x40000040 ;  /* 0x40000040ff0b7424 */ /* 0x000fe400078e00ff */
[C---:B------:R-:W-:Y:S01]  /*aaf0*/  VIADD R12, R10.reuse, 0x80 ;  /* 0x000000800a0c7836 */ /* 0x040fe20000000000 */
[----:B------:R-:W-:Y:S01]  /*ab00*/  R2UR UR6, R10 ;  /* 0x000000000a0672ca */ /* 0x000fe200000e0000 */
[----:B------:R-:W-:Y:S01]  /*ab10*/  VIADD R16, R16, 0x1 ;  /* 0x0000000110107836 */ /* 0x000fe20000000000 */
[----:B------:R-:W-:Y:S01]  /*ab20*/  R2UR UR7, R11 ;  /* 0x000000000b0772ca */ /* 0x000fe200000e0000 */
[----:B------:R-:W-:Y:S02]  /*ab30*/  IMAD.MOV.U32 R11, RZ, RZ, 0x40000040 ;  /* 0x40000040ff0b7424 */ /* 0x000fe400078e00ff */
[----:B0-----:R-:W-:Y:S01]  /*ab40*/  FADD.FTZ R2, R0, R3 ;  /* 0x0000000300027221 */ /* 0x001fe20000010000 */
[----:B------:R-:W-:-:S04]  /*ab50*/  ISETP.NE.AND P2, PT, R16, 0x2, PT ;  /* 0x000000021000780c */ /* 0x000fc80003f45270 */
[----:B------:R-:W-:-:S05]  /*ab60*/  SEL R16, R16, RZ, P2 ;  /* 0x000000ff10107207 */ /* 0x000fca0001000000 */
[----:B------:R-:W-:Y:S01]  /*ab70*/  HGMMA.64x192x16.F32 R24, R200, gdesc[UR4].tnspB, R24, gsb0 ;  /* 0x42e00004c8187df0 */ /* 0x000fe20008000818 */
[----:B------:R-:W-:Y:S01]  /*ab80*/  R2UR UR6, R12 ;  /* 0x000000000c0672ca */ /* 0x000fe200000e0000 */
[----:B------:R-:W-:Y:S01]  /*ab90*/  VIADD R12, R10, 0x100 ;  /* 0x000001000a0c7836 */ /* 0x000fe20000000000 */
[----:B------:R-:W-:Y:S01]  /*aba0*/  R2UR UR7, R13 ;  /* 0x000000000d0772ca */ /* 0x000fe200000e0000 */
[----:B------:R-:W-:Y:S01]  /*abb0*/  IMAD.MOV.U32 R13, RZ, RZ, 0x40000040 ;  /* 0x40000040ff0d7424 */ /* 0x000fe200078e00ff */
[----:B------:R-:W-:Y:S02]  /*abc0*/  WARPGROUP.DEPBAR.LE gsb0, 0x0 ;  /* 0x00008000000079c5 */ /* 0x000fe40000010000 */
[----:B------:R-:W-:-:S13]  /*abd0*/  WARPGROUP.ARRIVE ;  /* 0x00000000000079c5 */ /* 0x000fda0000000000 */
[----:B------:R-:W-:Y:S01]  /*abe0*/  HGMMA.64x192x16.F32 R24, R196, gdesc[UR4].tnspB, R24, gsb0 ;  /* 0x42e00004c4187df0 */ /* 0x000fe20008000818 */
[----:B------:R-:W-:Y:S02]  /*abf0*/  R2UR UR6, R12 ;  /* 0x000000000c0672ca */ /* 0x000fe400000e0000 */
[----:B------:R-:W-:Y:S01]  /*ac00*/  R2UR UR7, R13 ;  /* 0x000000000d0772ca */ /* 0x000fe200000e0000 */
[----:B------:R-:W-:Y:S01]  /*ac10*/  IMAD.MOV.U32 R13, RZ, RZ, 0x40000040 ;  /* 0x40000040ff0d7424 */ /* 0x000fe200078e00ff */
[----:B------:R-:W-:Y:S01]  /*ac20*/  IADD3 R12, R10, 0x180, RZ ;  /* 0x000001800a0c7810 */ /* 0x000fe20007ffe0ff */
[----:B------:R-:W-:Y:S02]  /*ac30*/  WARPGROUP.DEPBAR.LE gsb0, 0x0 ;  /* 0x00008000000079c5 */ /* 0x000fe40000010000 */
[----:B------:R-:W-:-:S12]  /*ac40*/  WARPGROUP.ARRIVE ;  /* 0x00000000000079c5 */ /* 0x000fd80000000000 */
        /* <DEDUP_REMOVED lines=8> */
[----:B------:R-:W-:Y:S01]  /*acd0*/  R2UR UR6, R12 ;  /* 0x000000000c0672ca */ /* 0x000fe200000e0000 */
[C---:B------:R-:W-:Y:S01]  /*ace0*/  VIADD R12, R10.reuse, 0x280 ;  /* 0x000002800a0c7836 */ /* 0x040fe20000000000 */
[----:B------:R-:W-:Y:S01]  /*acf0*/  R2UR UR7, R13 ;  /* 0x000000000d0772ca */ /* 0x000fe200000e0000 */
[----:B------:R-:W-:Y:S01]  /*ad00*/  IMAD.MOV.U32 R13, RZ, RZ, 0x40000040 ;  /* 0x40000040ff0d7424 */ /* 0x000fe200078e00ff */
[----:B------:R-:W-:Y:S01]  /*ad10*/  IADD3 R10, R10, 0x300, RZ ;  /* 0x000003000a0a7810 */ /* 0x000fe20007ffe0ff */
[----:B------:R-:W-:Y:S02]  /*ad20*/  WARPGROUP.DEPBAR.LE gsb0, 0x0 ;  /* 0x00008000000079c5 */ /* 0x000fe40000010000 */
[----:B------:R-:W-:-:S12]  /*ad30*/  WARPGROUP.ARRIVE ;  /* 0x00000000000079c5 */ /* 0x000fd80000000000 */
[----:B------:R-:W-:Y:S01]  /*ad40*/  HGMMA.64x192x16.F32 R24, R184, gdesc[UR4].tnspB, R24, gsb0 ;  /* 0x42e00004b8187df0 */ /* 0x000fe20008000818 */
[----:B------:R-:W-:Y:S02]  /*ad50*/  R2UR UR6, R12 ;  /* 0x000000000c0672ca */ /* 0x000fe400000e0000 */
[----:B------:R-:W-:Y:S02]  /*ad60*/  R2UR UR7, R13 ;  /* 0x000000000d0772ca */ /* 0x000fe400000e0000 */
[----:B------:R-:W0:Y:S02]  /*ad70*/  SHFL.BFLY PT, R13, R2, 0x1, 0x1f ;  /* 0x0c201f00020d7f89 */ /* 0x000e2400000e0000 */
[----:B0-----:R-:W-:Y:S01]  /*ad80*/  FADD.FTZ R13, R2, R13 ;  /* 0x0000000d020d7221 */ /* 0x001fe20000010000 */
[----:B------:R-:W-:-:S04]  /*ad90*/  IMAD.MOV.U32 R2, RZ, RZ, -0x800000 ;  /* 0xff800000ff027424 */ /* 0x000fc800078e00ff */
[----:B------:R-:W-:-:S13]  /*ada0*/  FSETP.NE.FTZ.AND P3, PT, R13, RZ, PT ;  /* 0x000000ff0d00720b */ /* 0x000fda0003f75000 */
[----:B------:R-:W0:Y:S02]  /*adb0*/  @P3 MUFU.LG2 R12, R13 ;  /* 0x0000000d000c3308 */ /* 0x000e240000000c00 */
[----:B0-----:R-:W-:Y:S01]  /*adc0*/  @P3 FMUL.FTZ R12, R12, 0.69314718246459960938 ;  /* 0x3f3172180c0c3820 */ /* 0x001fe20000410000 */
[----:B------:R-:W-:Y:S02]  /*add0*/  WARPGROUP.DEPBAR.LE gsb0, 0x0 ;  /* 0x00008000000079c5 */ /* 0x000fe40000010000 */
[----:B------:R-:W-:-:S06]  /*ade0*/  WARPGROUP.ARRIVE ;  /* 0x00000000000079c5 */ /* 0x000fcc0000000000 */
[----:B------:R-:W-:Y:S01]  /*adf0*/  HGMMA.64x192x16.F32 R24, R180, gdesc[UR4].tnspB, R24, gsb0 ;  /* 0x42e00004b4187df0 */ /* 0x000fe20008000818 */
[----:B------:R-:W-:Y:S02]  /*ae00*/  R2UR UR6, R10 ;  /* 0x000000000a0672ca */ /* 0x000fe400000e0000 */
[----:B------:R-:W-:Y:S02]  /*ae10*/  R2UR UR7, R11 ;  /* 0x000000000b0772ca */ /* 0x000fe400000e0000 */
[----:B------:R-:W0:Y:S01]  /*ae20*/  SHFL.BFLY PT, R11, R4, 0x2, 0x1f ;  /* 0x0c401f00040b7f89 */ /* 0x000e2200000e0000 */
[----:B------:R-:W-:-:S06]  /*ae30*/  MOV R10, RZ ;  /* 0x000000ff000a7202 */ /* 0x000fcc0000000f00 */
[----:B------:R-:W-:Y:S01]  /*ae40*/  @P3 MUFU.RCP R10, R13 ;  /* 0x0000000d000a3308 */ /* 0x000fe20000001000 */
[----:B0-----:R-:W-:Y:S01]  /*ae50*/  FADD.FTZ R11, R11, R4 ;  /* 0x000000040b0b7221 */ /* 0x001fe20000010000 */
[----:B------:R-:W-:-:S04]  /*ae60*/  IMAD.MOV.U32 R4, RZ, RZ, RZ ;  /* 0x000000ffff047224 */ /* 0x000fc800078e00ff */
[----:B------:R-:W0:Y:S02]  /*ae70*/  SHFL.BFLY PT, R0, R11, 0x1, 0x1f ;  /* 0x0c201f000b007f89 */ /* 0x000e2400000e0000 */
[----:B0-----:R-:W-:Y:S01]  /*ae80*/  FADD.FTZ R14, R11, R0 ;  /* 0x000000000b0e7221 */ /* 0x001fe20000010000 */
[----:B------:R-:W-:Y:S01]  /*ae90*/  @!P1 VIADD R11, R15, 0x36860 ;  /* 0x000368600f0b9836 */ /* 0x000fe20000000000 */
[----:B------:R-:W-:-:S03]  /*aea0*/  SEL R0, RZ, 0x1, P2 ;  /* 0x00000001ff007807 */ /* 0x000fc60001000000 */
[----:B------:R-:W-:Y:S02]  /*aeb0*/  FSETP.NE.FTZ.AND P0, PT, R14, RZ, PT ;  /* 0x000000ff0e00720b */ /* 0x000fe40003f15000 */
[----:B------:R-:W-:Y:S02]  /*aec0*/  @!P1 PRMT R11, RZ, 0x654, R11 ;  /* 0x00000654ff0b9816 */ /* 0x000fe4000000000b */
[----:B------:R-:W-:Y:S01]  /*aed0*/  LOP3.LUT R17, R17, R0, RZ, 0x3c, !PT ;  /* 0x0000000011117212 */ /* 0x000fe200078e3cff */
[----:B------:R-:W-:-:S08]  /*aee0*/  IMAD.MOV.U32 R0, RZ, RZ, -0x800000 ;  /* 0xff800000ff007424 */ /* 0x000fd000078e00ff */
[----:B------:R-:W0:Y:S01]  /*aef0*/  @P0 MUFU.LG2 R8, R14 ;  /* 0x0000000e00080308 */ /* 0x000e220000000c00 */
[C---:B------:R-:W-:Y:S01]  /*af00*/  @P0 FMUL.FTZ R6, R5.reuse, 0.69314718246459960938 ;  /* 0x3f31721805060820 */ /* 0x040fe20000410000 */
[----:B------:R-:W-:-:S04]  /*af10*/  @P3 FMUL.FTZ R5, R5, 0.69314718246459960938 ;  /* 0x3f31721805053820 */ /* 0x000fc80000410000 */
[----:B------:R-:W-:Y:S02]  /*af20*/  @P3 FFMA.FTZ R0, R5, R9, R12 ;  /* 0x0000000905003223 */ /* 0x000fe4000001000c */
[----:B------:R-:W1:Y:S01]  /*af30*/  @P0 MUFU.RCP R4, R14 ;  /* 0x0000000e00040308 */ /* 0x000e620000001000 */
[----:B0-----:R-:W-:-:S04]  /*af40*/  @P0 FMUL.FTZ R3, R8, 0.69314718246459960938 ;  /* 0x3f31721808030820 */ /* 0x001fc80000410000 */
[----:B------:R-:W-:Y:S01]  /*af50*/  @P0 FFMA.FTZ R2, R6, R7, R3 ;  /* 0x0000000706020223 */ /* 0x000fe20000010003 */
[----:B------:R-:W-:Y:S01]  /*af60*/  PLOP3.LUT P0, PT, PT, PT, PT, 0x8, 0x0 ;  /* 0x000000000000781c */ /* 0x000fe20003f0e170 */
[----:B------:R-:W-:Y:S02]  /*af70*/  WARPGROUP.DEPBAR.LE gsb0, 0x0 ;  /* 0x00008000000079c5 */ /* 0x000fe40000010000 */
[----:B------:R-:W-:-:S06]  /*af80*/  WARPGROUP.ARRIVE ;  /* 0x00000000000079c5 */ /* 0x000fcc0000000000 */
[----:B------:R-:W-:Y:S03]  /*af90*/  HGMMA.64x192x16.F32 R24, R176, gdesc[UR4].tnspB, R24, gsb0 ;  /* 0x42e00004b0187df0 */ /* 0x000fe60008000818 */
[----:B------:R-:W-:Y:S02]  /*afa0*/  WARPGROUP.DEPBAR.LE gsb0, 0x0 ;  /* 0x00008000000079c5 */ /* 0x000fe40000010000 */
[----:B------:R0:W-:Y:S01]  /*afb0*/  @!P1 SYNCS.ARRIVE.TRANS64.RED.A1T0 RZ, [R11+URZ], RZ ;  /* 0x000000ff0bff99a7 */ /* 0x0001e2000810043f */
[-C--:B------:R-:W-:Y:S01]  /*afc0*/  FMUL.FTZ R131, R43, R10.reuse ;  /* 0x0000000a2b837220 */ /* 0x080fe20000410000 */
[----:B------:R-:W-:Y:S01]  /*afd0*/  FMUL.FTZ R134, R47, R10 ;  /* 0x0000000a2f867220 */ /* 0x000fe20000410000 */
[----:B-1----:R-:W-:Y:S01]  /*afe0*/  FMUL.FTZ R3, R36, R4 ;  /* 0x0000000424037220 */ /* 0x002fe20000410000 */
        /* <DEDUP_REMOVED lines=92> */
[----:B0-----:R-:W-:-:S07]  /*b5b0*/  FMUL.FTZ R119, R119, R10 ;  /* 0x0000000a77777220 */ /* 0x001fce0000410000 */
.L_x_258:
[----:B------:R-:W0:Y:S01]  /*b5c0*/  S2R R5, SR_CgaCtaId ;  /* 0x0000000000057919 */ /* 0x000e220000008800 */
[----:B------:R-:W-:Y:S01]  /*b5d0*/  MOV R38, 0x400 ;  /* 0x0000040000267802 */ /* 0x000fe20000000f00 */
[----:B------:R-:W-:Y:S01]  /*b5e0*/  BSSY B0, `(.L_x_280) ;  /* 0x0000233000007945 */ /* 0x000fe20003800000 */
[----:B------:R-:W-:Y:S02]  /*b5f0*/  BAR.SYNC.DEFER_BLOCKING 0x5, 0x120 ;  /* 0x0144800000007b1d */ /* 0x000fe40000010000 */
[----:B0-----:R-:W-:-:S05]  /*b600*/  LEA R38, R5, R38, 0x18 ;  /* 0x0000002605267211 */ /* 0x001fca00078ec0ff */
[----:B------:R0:W1:Y:S01]  /*b610*/  LDS.128 R100, [R38+0x368d0] ;  /* 0x0368d00026647984 */ /* 0x0000620000000c00 */
[----:B------:R-:W-:Y:S06]  /*b620*/  BAR.ARV 0x4, 0x120 ;  /* 0x0104800000007b1d */ /* 0x000fec0000002000 */
[----:B------:R-:W-:Y:S05]  /*b630*/  @P0 BRA `(.L_x_281) ;  /* 0x0000001800040947 */ /* 0x000fea0003800000 */
[----:B------:R-:W2:Y:S01]  /*b640*/  S2R R5, SR_SWINHI ;  /* 0x0000000000057919 */ /* 0x000ea20000002f00 */
[----:B------:R-:W-:Y:S01]  /*b650*/  F2FP.F16.F32.PACK_AB R6, R7, R6 ;  /* 0x000000060706723e */ /* 0x000fe200000000ff */
[----:B------:R-:W-:Y:S01]  /*b660*/  ULDC.64 UR4, c[0x0][0xbe0] ;  /* 0x0002f80000047ab9 */ /* 0x000fe20000000a00 */
        /* <DEDUP_REMOVED lines=15> */
[----:B------:R-:W-:Y:S02]  /*b760*/  MOV R20, R38 ;  /* 0x0000002600147202 */ /* 0x000fe40000000f00 */
[----:B--2---:R-:W-:-:S02]  /*b770*/  MOV R21, R5 ;  /* 0x0000000500157202 */ /* 0x004fc40000000f00 */
[----:B------:R-:W-:Y:S02]  /*b780*/  F2FP.F16.F32.PACK_AB R114, R117, R116 ;  /* 0x000000747572723e */ /* 0x000fe400000000ff */
[----:B------:R-:W-:Y:S01]  /*b790*/  F2FP.F16.F32.PACK_AB R115, R119, R118 ;  /* 0x000000767773723e */ /* 0x000fe200000000ff */
[----:B------:R-:W-:-:S03]  /*b7a0*/  IMAD.WIDE R4, R213, 0x2, R20 ;  /* 0x00000002d5047825 */ /* 0x000fc600078e0214 */
[C---:B------:R-:W-:Y:S02]  /*b7b0*/  IADD3 R51, P2, R4.reuse, 0x20, RZ ;  /* 0x0000002004337810 */ /* 0x040fe40007f5e0ff */
[C---:B------:R-:W-:Y:S02]  /*b7c0*/  IADD3 R139, P6, R4.reuse, 0x60, RZ ;  /* 0x00000060048b7810 */ /* 0x040fe40007fde0ff */
[C---:B------:R-:W-:Y:S01]  /*b7d0*/  LOP3.LUT R25, R4.reuse, 0x380, RZ, 0xc0, !PT ;  /* 0x0000038004197812 */ /* 0x040fe200078ec0ff */
[--C-:B------:R-:W-:Y:S01]  /*b7e0*/  IMAD.X R9, RZ, RZ, R5.reuse, P2 ;  /* 0x000000ffff097224 */ /* 0x100fe200010e0605 */
[C---:B------:R-:W-:Y:S01]  /*b7f0*/  IADD3 R95, P1, R4.reuse, 0x40, RZ ;  /* 0x00000040045f7810 */ /* 0x040fe20007f3e0ff */
[--C-:B------:R-:W-:Y:S01]  /*b800*/  IMAD.X R13, RZ, RZ, R5.reuse, P6 ;  /* 0x000000ffff0d7224 */ /* 0x100fe200030e0605 */
[----:B------:R-:W-:Y:S02]  /*b810*/  IADD3 R141, P5, R4, 0x4000, RZ ;  /* 0x00004000048d7810 */ /* 0x000fe40007fbe0ff */
[----:B------:R-:W-:Y:S01]  /*b820*/  LOP3.LUT R8, R51, 0x380, RZ, 0xc0, !PT ;  /* 0x0000038033087812 */ /* 0x000fe200078ec0ff */
[----:B------:R-:W-:Y:S01]  /*b830*/  IMAD.X R11, RZ, RZ, R5, P1 ;  /* 0x000000ffff0b7224 */ /* 0x000fe200008e0605 */
[----:B------:R-:W-:-:S02]  /*b840*/  LOP3.LUT R12, R139, 0x380, RZ, 0xc0, !PT ;  /* 0x000003808b0c7812 */ /* 0x000fc400078ec0ff */
[----:B------:R-:W-:Y:S02]  /*b850*/  SHF.R.U64 R25, R25, 0x3, RZ ;  /* 0x0000000319197819 */ /* 0x000fe400000012ff */
[----:B------:R-:W-:Y:S02]  /*b860*/  IADD3.X R15, RZ, R5, RZ, P5, !PT ;  /* 0x00000005ff0f7210 */ /* 0x000fe40002ffe4ff */
[C---:B------:R-:W-:Y:S02]  /*b870*/  IADD3 R143, P0, R4.reuse, 0x4020, RZ ;  /* 0x00004020048f7810 */ /* 0x040fe40007f1e0ff */
[C---:B------:R-:W-:Y:S02]  /*b880*/  IADD3 R145, P4, R4.reuse, 0x4040, RZ ;  /* 0x0000404004917810 */ /* 0x040fe40007f9e0ff */
[C---:B------:R-:W-:Y:S01]  /*b890*/  IADD3 R147, P3, R4.reuse, 0x4060, RZ ;  /* 0x0000406004937810 */ /* 0x040fe20007f7e0ff */
[--C-:B------:R-:W-:Y:S01]  /*b8a0*/  IMAD.X R27, RZ, RZ, R5.reuse, P0 ;  /* 0x000000ffff1b7224 */ /* 0x100fe200000e0605 */
[C---:B------:R-:W-:Y:S01]  /*b8b0*/  IADD3 R149, P2, R4.reuse, 0x8000, RZ ;  /* 0x0000800004957810 */ /* 0x040fe20007f5e0ff */
[--C-:B------:R-:W-:Y:S01]  /*b8c0*/  IMAD.X R29, RZ, RZ, R5.reuse, P4 ;  /* 0x000000ffff1d7224 */ /* 0x100fe200020e0605 */
[C---:B------:R-:W-:Y:S01]  /*b8d0*/  IADD3 R151, P1, R4.reuse, 0x8020, RZ ;  /* 0x0000802004977810 */ /* 0x040fe20007f3e0ff */
[--C-:B------:R-:W-:Y:S01]  /*b8e0*/  IMAD.X R31, RZ, RZ, R5.reuse, P3 ;  /* 0x000000ffff1f7224 */ /* 0x100fe200018e0605 */
[C---:B------:R-:W-:Y:S01]  /*b8f0*/  IADD3 R82, P6, R4.reuse, 0x8040, RZ ;  /* 0x0000804004527810 */ /* 0x040fe20007fde0ff */
[--C-:B------:R-:W-:Y:S01]  /*b900*/  IMAD.X R33, RZ, RZ, R5.reuse, P2 ;  /* 0x000000ffff217224 */ /* 0x100fe200010e0605 */
[----:B------:R-:W-:Y:S01]  /*b910*/  IADD3 R153, P5, R4, 0x8060, RZ ;  /* 0x0000806004997810 */ /* 0x000fe20007fbe0ff */
[----:B------:R-:W-:Y:S01]  /*b920*/  IMAD.X R35, RZ, RZ, R5, P1 ;  /* 0x000000ffff237224 */ /* 0x000fe200008e0605 */
[----:B------:R-:W-:-:S02]  /*b930*/  SHF.R.U64 R8, R8, 0x3, RZ ;  /* 0x0000000308087819 */ /* 0x000fc400000012ff */
[----:B------:R-:W-:Y:S02]  /*b940*/  SHF.R.U64 R12, R12, 0x3, RZ ;  /* 0x000000030c0c7819 */ /* 0x000fe400000012ff */
[----:B------:R-:W-:Y:S01]  /*b950*/  LOP3.LUT R4, R25, R4, RZ, 0x3c, !PT ;  /* 0x0000000419047212 */ /* 0x000fe200078e3cff */
[----:B------:R-:W-:Y:S01]  /*b960*/  IMAD.X R25, RZ, RZ, R5, P5 ;  /* 0x000000ffff197224 */ /* 0x000fe200028e0605 */
[----:B------:R-:W-:Y:S02]  /*b970*/  LOP3.LUT R8, R8, R51, RZ, 0x3c, !PT ;  /* 0x0000003308087212 */ /* 0x000fe400078e3cff */
[----:B------:R-:W-:Y:S02]  /*b980*/  LOP3.LUT R12, R12, R139, RZ, 0x3c, !PT ;  /* 0x0000008b0c0c7212 */ /* 0x000fe400078e3cff */
[----:B------:R-:W-:Y:S02]  /*b990*/  MOV R139, R4 ;  /* 0x00000004008b7202 */ /* 0x000fe40000000f00 */
[----:B------:R-:W-:-:S02]  /*b9a0*/  LOP3.LUT R10, R95, 0x380, RZ, 0xc0, !PT ;  /* 0x000003805f0a7812 */ /* 0x000fc400078ec0ff */
[----:B------:R-:W-:Y:S02]  /*b9b0*/  F2FP.F16.F32.PACK_AB R4, R123, R24 ;  /* 0x000000187b04723e */ /* 0x000fe400000000ff */
[----:B------:R-:W-:Y:S02]  /*b9c0*/  LOP3.LUT R14, R141, 0x380, RZ, 0xc0, !PT ;  /* 0x000003808d0e7812 */ /* 0x000fe400078ec0ff */
[----:B------:R-:W-:Y:S02]  /*b9d0*/  LOP3.LUT R32, R149, 0x380, RZ, 0xc0, !PT ;  /* 0x0000038095207812 */ /* 0x000fe400078ec0ff */
[----:B------:R-:W-:Y:S02]  /*b9e0*/  LOP3.LUT R24, R151, 0x380, RZ, 0xc0, !PT ;  /* 0x0000038097187812 */ /* 0x000fe400078ec0ff */
[----:B------:R-:W-:Y:S02]  /*b9f0*/  LOP3.LUT R26, R143, 0x380, RZ, 0xc0, !PT ;  /* 0x000003808f1a7812 */ /* 0x000fe400078ec0ff */
[----:B------:R-:W-:-:S02]  /*ba00*/  LOP3.LUT R94, R153, 0x380, RZ, 0xc0, !PT ;  /* 0x00000380995e7812 */ /* 0x000fc400078ec0ff */
[----:B------:R-:W-:Y:S02]  /*ba10*/  MOV R123, R8 ;  /* 0x00000008007b7202 */ /* 0x000fe40000000f00 */
[----:B------:R-:W-:Y:S02]  /*ba20*/  LOP3.LUT R28, R145, 0x380, RZ, 0xc0, !PT ;  /* 0x00000380911c7812 */ /* 0x000fe400078ec0ff */
[----:B------:R-:W-:Y:S02]  /*ba30*/  LOP3.LUT R30, R147, 0x380, RZ, 0xc0, !PT ;  /* 0x00000380931e7812 */ /* 0x000fe400078ec0ff */
[----:B------:R-:W-:Y:S02]  /*ba40*/  F2FP.F16.F32.PACK_AB R8, R41, R40 ;  /* 0x000000282908723e */ /* 0x000fe400000000ff */
[----:B------:R-:W-:Y:S01]  /*ba50*/  IADD3.X R37, RZ, R5, RZ, P6, !PT ;  /* 0x00000005ff257210 */ /* 0x000fe200037fe4ff */
[----:B------:R-:W2:Y:S01]  /*ba60*/  LDC.64 R40, c[0x0][0xbd8] ;  /* 0x0002f600ff287b82 */ /* 0x000ea20000000a00 */
[----:B------:R-:W-:-:S02]  /*ba70*/  SHF.R.U64 R10, R10, 0x3, RZ ;  /* 0x000000030a0a7819 */ /* 0x000fc400000012ff */
[----:B------:R-:W-:Y:S02]  /*ba80*/  SHF.R.U64 R14, R14, 0x3, RZ ;  /* 0x000000030e0e7819 */ /* 0x000fe400000012ff */
[----:B------:R-:W-:Y:S02]  /*ba90*/  SHF.R.U64 R32, R32, 0x3, RZ ;  /* 0x0000000320207819 */ /* 0x000fe400000012ff */
[----:B------:R-:W-:Y:S01]  /*baa0*/  F2FP.F16.F32.PACK_AB R5, R137, R138 ;  /* 0x0000008a8905723e */ /* 0x000fe200000000ff */
[----:B------:R-:W-:Y:S01]  /*bab0*/  BAR.SYNC.DEFER_BLOCKING 0x1, 0x100 ;  /* 0x0044000000007b1d */ /* 0x000fe20000010000 */
[----:B------:R-:W-:Y:S02]  /*bac0*/  SHF.R.U64 R24, R24, 0x3, RZ ;  /* 0x0000000318187819 */ /* 0x000fe400000012ff */
[----:B------:R-:W-:Y:S02]  /*bad0*/  SHF.R.U64 R26, R26, 0x3, RZ ;  /* 0x000000031a1a7819 */ /* 0x000fe400000012ff */
[----:B------:R-:W-:-:S02]  /*bae0*/  LOP3.LUT R51, R82, 0x380, RZ, 0xc0, !PT ;  /* 0x0000038052337812 */ /* 0x000fc400078ec0ff */
[----:B------:R-:W-:Y:S02]  /*baf0*/  SHF.R.U64 R94, R94, 0x3, RZ ;  /* 0x000000035e5e7819 */ /* 0x000fe400000012ff */
[----:B------:R-:W-:Y:S02]  /*bb00*/  SHF.R.U64 R28, R28, 0x3, RZ ;  /* 0x000000031c1c7819 */ /* 0x000fe400000012ff */
[----:B------:R-:W-:Y:S02]  /*bb10*/  SHF.R.U64 R30, R30, 0x3, RZ ;  /* 0x000000031e1e7819 */ /* 0x000fe400000012ff */
[----:B------:R-:W-:Y:S02]  /*bb20*/  LOP3.LUT R10, R10, R95, RZ, 0x3c, !PT ;  /* 0x0000005f0a0a7212 */ /* 0x000fe400078e3cff */
[----:B------:R-:W-:Y:S02]  /*bb30*/  LOP3.LUT R14, R14, R141, RZ, 0x3c, !PT ;  /* 0x0000008d0e0e7212 */ /* 0x000fe400078e3cff */
[----:B------:R-:W-:-:S02]  /*bb40*/  LOP3.LUT R32, R32, R149, RZ, 0x3c, !PT ;  /* 0x0000009520207212 */ /* 0x000fc400078e3cff */
[----:B------:R-:W-:Y:S02]  /*bb50*/  LOP3.LUT R34, R24, R151, RZ, 0x3c, !PT ;  /* 0x0000009718227212 */ /* 0x000fe400078e3cff */
[----:B------:R-:W-:Y:S02]  /*bb60*/  LOP3.LUT R26, R26, R143, RZ, 0x3c, !PT ;  /* 0x0000008f1a1a7212 */ /* 0x000fe400078e3cff */
[----:B------:R-:W-:Y:S01]  /*bb70*/  SHF.R.U64 R51, R51, 0x3, RZ ;  /* 0x0000000333337819 */ /* 0x000fe200000012ff */
[----:B------:R3:W-:Y:S01]  /*bb80*/  STSM.16.M88.4 [R139], R4 ;  /* 0x000000048b007844 */ /* 0x0007e20000000200 */
[----:B------:R-:W-:Y:S02]  /*bb90*/  LOP3.LUT R24, R94, R153, RZ, 0x3c, !PT ;  /* 0x000000995e187212 */ /* 0x000fe400078e3cff */
[----:B------:R-:W-:Y:S02]  /*bba0*/  LOP3.LUT R28, R28, R145, RZ, 0x3c, !PT ;  /* 0x000000911c1c7212 */ /* 0x000fe400078e3cff */
[----:B------:R-:W-:-:S02]  /*bbb0*/  LOP3.LUT R30, R30, R147, RZ, 0x3c, !PT ;  /* 0x000000931e1e7212 */ /* 0x000fc400078e3cff */
[----:B------:R-:W-:Y:S02]  /*bbc0*/  MOV R120, R10 ;  /* 0x0000000a00787202 */ /* 0x000fe40000000f00 */
[----:B-1----:R-:W-:Y:S02]  /*bbd0*/  MOV R100, R12 ;  /* 0x0000000c00647202 */ /* 0x002fe40000000f00 */
[----:B------:R-:W-:Y:S02]  /*bbe0*/  MOV R95, R14 ;  /* 0x0000000e005f7202 */ /* 0x000fe40000000f00 */
[----:B------:R-:W-:Y:S02]  /*bbf0*/  MOV R33, R32 ;  /* 0x0000002000217202 */ /* 0x000fe40000000f00 */
[----:B------:R-:W-:Y:S02]  /*bc00*/  F2FP.F16.F32.PACK_AB R9, R131, R128 ;  /* 0x000000808309723e */ /* 0x000fe400000000ff */
[----:B---3--:R-:W-:-:S02]  /*bc10*/  F2FP.F16.F32.PACK_AB R4, R124, R121 ;  /* 0x000000797c04723e */ /* 0x008fc400000000ff */
[----:B------:R-:W-:Y:S02]  /*bc20*/  F2FP.F16.F32.PACK_AB R5, R133, R130 ;  /* 0x000000828505723e */ /* 0x000fe400000000ff */
[----:B------:R-:W-:Y:S02]  /*bc30*/  F2FP.F16.F32.PACK_AB R6, R122, R3 ;  /* 0x000000037a06723e */ /* 0x000fe400000000ff */
[----:B------:R-:W-:Y:S02]  /*bc40*/  F2FP.F16.F32.PACK_AB R7, R136, R129 ;  /* 0x000000818807723e */ /* 0x000fe400000000ff */
[----:B------:R-:W-:Y:S02]  /*bc50*/  F2FP.F16.F32.PACK_AB R10, R45, R44 ;  /* 0x0000002c2d0a723e */ /* 0x000fe400000000ff */
[----:B------:R-:W-:Y:S01]  /*bc60*/  F2FP.F16.F32.PACK_AB R11, R134, R127 ;  /* 0x0000007f860b723e */ /* 0x000fe200000000ff */
[----:B------:R1:W-:Y:S01]  /*bc70*/  STSM.16.M88.4 [R123], R4 ;  /* 0x000000047b007844 */ /* 0x0003e20000000200 */
[----:B------:R-:W-:-:S02]  /*bc80*/  LOP3.LUT R36, R51, R82, RZ, 0x3c, !PT ;  /* 0x0000005233247212 */ /* 0x000fc400078e3cff */
[----:B------:R-:W-:Y:S01]  /*bc90*/  MOV R94, R26 ;  /* 0x0000001a005e7202 */ /* 0x000fe20000000f00 */
[----:B------:R3:W-:Y:S01]  /*bca0*/  STSM.16.M88.4 [R120], R8 ;  /* 0x0000000878007844 */ /* 0x0007e20000000200 */
[----:B------:R-:W-:Y:S02]  /*bcb0*/  F2FP.F16.F32.PACK_AB R12, R49, R48 ;  /* 0x00000030310c723e */ /* 0x000fe400000000ff */
[----:B------:R-:W-:Y:S02]  /*bcc0*/  F2FP.F16.F32.PACK_AB R13, R132, R47 ;  /* 0x0000002f840d723e */ /* 0x000fe400000000ff */
[----:B------:R-:W-:Y:S02]  /*bcd0*/  F2FP.F16.F32.PACK_AB R14, R53, R52 ;  /* 0x00000034350e723e */ /* 0x000fe400000000ff */
[----:B------:R-:W-:Y:S02]  /*bce0*/  F2FP.F16.F32.PACK_AB R15, R55, R54 ;  /* 0x00000036370f723e */ /* 0x000fe400000000ff */
[----:B------:R-:W-:-:S02]  /*bcf0*/  MOV R32, R24 ;  /* 0x0000001800207202 */ /* 0x000fc40000000f00 */
[----:B------:R-:W-:Y:S01]  /*bd00*/  MOV R82, R28 ;  /* 0x0000001c00527202 */ /* 0x000fe20000000f00 */
[----:B------:R-:W-:Y:S01]  /*bd10*/  STSM.16.M88.4 [R100], R12 ;  /* 0x0000000c64007844 */ /* 0x000fe20000000200 */
[----:B------:R-:W-:Y:S02]  /*bd20*/  MOV R51, R30 ;  /* 0x0000001e00337202 */ /* 0x000fe40000000f00 */
[----:B------:R-:W-:Y:S02]  /*bd30*/  F2FP.F16.F32.PACK_AB R24, R57, R56 ;  /* 0x000000383918723e */ /* 0x000fe400000000ff */
[----:B------:R-:W-:Y:S02]  /*bd40*/  F2FP.F16.F32.PACK_AB R25, R59, R58 ;  /* 0x0000003a3b19723e */ /* 0x000fe400000000ff */
[----:B------:R-:W-:Y:S02]  /*bd50*/  F2FP.F16.F32.PACK_AB R26, R61, R60 ;  /* 0x0000003c3d1a723e */ /* 0x000fe400000000ff */
[----:B------:R-:W-:-:S02]  /*bd60*/  F2FP.F16.F32.PACK_AB R27, R63, R62 ;  /* 0x0000003e3f1b723e */ /* 0x000fc400000000ff */
[----:B------:R-:W-:Y:S02]  /*bd70*/  F2FP.F16.F32.PACK_AB R28, R65, R64 ;  /* 0x00000040411c723e */ /* 0x000fe400000000ff */
[----:B------:R-:W-:Y:S01]  /*bd80*/  F2FP.F16.F32.PACK_AB R29, R67, R66 ;  /* 0x00000042431d723e */ /* 0x000fe200000000ff */
[----:B------:R-:W-:Y:S01]  /*bd90*/  STSM.16.M88.4 [R95], R24 ;  /* 0x000000185f007844 */ /* 0x000fe20000000200 */
[----:B------:R-:W-:Y:S02]  /*bda0*/  F2FP.F16.F32.PACK_AB R30, R69, R68 ;  /* 0x00000044451e723e */ /* 0x000fe400000000ff */
[----:B------:R-:W-:Y:S02]  /*bdb0*/  F2FP.F16.F32.PACK_AB R31, R71, R70 ;  /* 0x00000046471f723e */ /* 0x000fe400000000ff */
[----:B-1----:R-:W-:Y:S02]  /*bdc0*/  F2FP.F16.F32.PACK_AB R4, R73, R72 ;  /* 0x000000484904723e */ /* 0x002fe400000000ff */
[----:B------:R-:W-:Y:S01]  /*bdd0*/  F2FP.F16.F32.PACK_AB R5, R75, R74 ;  /* 0x0000004a4b05723e */ /* 0x000fe200000000ff */
[----:B------:R-:W-:Y:S01]  /*bde0*/  STSM.16.M88.4 [R94], R28 ;  /* 0x0000001c5e007844 */ /* 0x000fe20000000200 */
[----:B------:R-:W-:-:S02]  /*bdf0*/  F2FP.F16.F32.PACK_AB R6, R77, R76 ;  /* 0x0000004c4d06723e */ /* 0x000fc400000000ff */
[----:B------:R-:W-:Y:S02]  /*be00*/  F2FP.F16.F32.PACK_AB R7, R79, R78 ;  /* 0x0000004e4f07723e */ /* 0x000fe400000000ff */
[----:B---3--:R-:W-:Y:S02]  /*be10*/  F2FP.F16.F32.PACK_AB R8, R81, R80 ;  /* 0x000000505108723e */ /* 0x008fe400000000ff */
[----:B------:R-:W-:Y:S01]  /*be20*/  F2FP.F16.F32.PACK_AB R9, R83, R42 ;  /* 0x0000002a5309723e */ /* 0x000fe200000000ff */
[----:B------:R1:W-:Y:S01]  /*be30*/  STSM.16.M88.4 [R82], R4 ;  /* 0x0000000452007844 */ /* 0x0003e20000000200 */
[----:B------:R-:W-:Y:S02]  /*be40*/  F2FP.F16.F32.PACK_AB R10, R85, R84 ;  /* 0x00000054550a723e */ /* 0x000fe400000000ff */
[----:B------:R-:W-:Y:S02]  /*be50*/  F2FP.F16.F32.PACK_AB R11, R87, R86 ;  /* 0x00000056570b723e */ /* 0x000fe400000000ff */
[----:B------:R-:W-:-:S02]  /*be60*/  MOV R34, R34 ;  /* 0x0000002200227202 */ /* 0x000fc40000000f00 */
[----:B------:R-:W-:Y:S01]  /*be70*/  MOV R37, R36 ;  /* 0x0000002400257202 */ /* 0x000fe20000000f00 */
[----:B------:R3:W-:Y:S01]  /*be80*/  STSM.16.M88.4 [R51], R8 ;  /* 0x0000000833007844 */ /* 0x0007e20000000200 */
[----:B------:R-:W4:Y:S01]  /*be90*/  LDC R39, c[0x0][0xa88] ;  /* 0x0002a200ff277b82 */ /* 0x000f220000000800 */
[----:B--2---:R-:W-:Y:S01]  /*bea0*/  ISETP.NE.U32.AND P0, PT, R40, RZ, PT ;  /* 0x000000ff2800720c */ /* 0x004fe20003f05070 */
[----:B------:R-:W-:Y:S01]  /*beb0*/  IMAD.MOV.U32 R36, RZ, RZ, RZ ;  /* 0x000000ffff247224 */ /* 0x000fe200078e00ff */
[----:B------:R2:W-:Y:S02]  /*bec0*/  STSM.16.M88.4 [R33], R88 ;  /* 0x0000005821007844 */ /* 0x0005e40000000200 */
[----:B------:R-:W-:Y:S01]  /*bed0*/  ISETP.NE.AND.EX P0, PT, R41, RZ, PT, P0 ;  /* 0x000000ff2900720c */ /* 0x000fe20003f05300 */
[C---:B-1----:R-:W-:Y:S01]  /*bee0*/  IMAD.SHL.U32 R5, R204.reuse, 0x4, RZ ;  /* 0x00000004cc057824 */ /* 0x042fe200078e00ff */
[----:B------:R2:W-:Y:S04]  /*bef0*/  STSM.16.M88.4 [R34], R96 ;  /* 0x0000006022007844 */ /* 0x0005e80000000200 */
[----:B------:R-:W-:Y:S01]  /*bf00*/  IADD3 R6, P1, R5, R40, RZ ;  /* 0x0000002805067210 */ /* 0x000fe20007f3e0ff */
[----:B------:R2:W-:Y:S01]  /*bf10*/  STSM.16.M88.4 [R37], R104 ;  /* 0x0000006825007844 */ /* 0x0005e20000000200 */
[----:B---3--:R-:W-:-:S03]  /*bf20*/  SHF.L.U64.HI R8, R204, 0x2, R207 ;  /* 0x00000002cc087819 */ /* 0x008fc600000102cf */
[----:B------:R2:W-:Y:S02]  /*bf30*/  STSM.16.M88.4 [R32], R112 ;  /* 0x0000007020007844 */ /* 0x0005e40000000200 */
[----:B------:R-:W-:Y:S01]  /*bf40*/  IMAD.X R7, R8, 0x1, R41, P1 ;  /* 0x0000000108077824 */ /* 0x000fe200008e0629 */
[----:B------:R-:W-:Y:S01]  /*bf50*/  BAR.SYNC.DEFER_BLOCKING 0x1, 0x100 ;  /* 0x0044000000007b1d */ /* 0x000fe20000010000 */
[----:B------:R-:W-:-:S04]  /*bf60*/  ISETP.NE.U32.AND P1, PT, RZ, UR4, PT ;  /* 0x00000004ff007c0c */ /* 0x000fc8000bf25070 */
[----:B------:R-:W-:-:S13]  /*bf70*/  ISETP.NE.AND.EX P1, PT, RZ, UR5, PT, P1 ;  /* 0x00000005ff007c0c */ /* 0x000fda000bf25310 */
[----:B------:R-:W-:-:S04]  /*bf80*/  @P1 IADD3 R4, P2, R5, UR4, RZ ;  /* 0x0000000405041c10 */ /* 0x000fc8000ff5e0ff */
[----:B------:R-:W-:Y:S01]  /*bf90*/  @P1 IADD3.X R5, R8, UR5, RZ, P2, !PT ;  /* 0x0000000508051c10 */ /* 0x000fe200097fe4ff */
[----:B------:R2:W5:Y:S01]  /*bfa0*/  @P0 LDG.E R36, desc[UR60][R6.64] ;  /* 0x0000003c06240981 */ /* 0x000562000c1e1900 */
[----:B------:R-:W-:-:S03]  /*bfb0*/  IMAD R3, R22, 0x40, R18 ;  /* 0x0000004016037824 */ /* 0x000fc600078e0212 */
[----:B----4-:R2:W5:Y:S01]  /*bfc0*/  @P1 LDG.E R39, desc[UR60][R4.64] ;  /* 0x0000003c04271981 */ /* 0x010562000c1e1900 */
[----:B------:R-:W-:-:S03]  /*bfd0*/  IMAD.WIDE R20, R3, 0x2, R20 ;  /* 0x0000000203147825 */ /* 0x000fc600078e0214 */
[----:B------:R-:W-:-:S04]  /*bfe0*/  IADD3 R13, P4, R20, 0x1000, RZ ;  /* 0x00001000140d7810 */ /* 0x000fc80007f9e0ff */
[----:B------:R-:W-:Y:S01]  /*bff0*/  LOP3.LUT R12, R13, 0x380, RZ, 0xc0, !PT ;  /* 0x000003800d0c7812 */ /* 0x000fe200078ec0ff */
[----:B------:R-:W-:Y:S08]  /*c000*/  @P1 BRA `(.L_x_282) ;  /* 0x0000000000101947 */ /* 0x000ff00003800000 */
[----:B------:R-:W-:Y:S05]  /*c010*/  @!P0 BRA `(.L_x_282) ;  /* 0x00000000000c8947 */ /* 0x000fea0003800000 */
[----:B--2---:R-:W2:Y:S04]  /*c020*/  LDG.E R4, desc[UR60][R6.64] ;  /* 0x0000003c06047981 */ /* 0x004ea8000c1e1900 */
[----:B-----5:R-:W2:Y:S02]  /*c030*/  LDG.E R39, desc[UR60][R6.64+0x4] ;  /* 0x0000043c06277981 */ /* 0x020ea4000c1e1900 */
[----:B--2---:R-:W-:-:S07]  /*c040*/  IADD3 R39, -R4, R39, RZ ;  /* 0x0000002704277210 */ /* 0x004fce0007ffe1ff */
.L_x_282:
[----:B------:R-:W-:Y:S01]  /*c050*/  SHF.R.S32.HI R23, RZ, 0x1f, R205 ;  /* 0x0000001fff177819 */ /* 0x000fe200000114cd */
[----:B------:R-:W-:Y:S01]  /*c060*/  ULDC.64 UR4, c[0x0][0xb70] ;  /* 0x0002dc0000047ab9 */ /* 0x000fe20000000a00 */
[----:B--2--5:R-:W-:Y:S01]  /*c070*/  SHF.R.S32.HI R37, RZ, 0x1f, R36 ;  /* 0x0000001fff257819 */ /* 0x024fe20000011424 */
[----:B------:R-:W-:Y:S01]  /*c080*/  IMAD R10, R206, 0x80, R212 ;  /* 0x00000080ce0a7824 */ /* 0x000fe200078e02d4 */
[----:B------:R-:W-:Y:S01]  /*c090*/  IADD3 R7, P6, R20, 0x3000, RZ ;  /* 0x0000300014077810 */ /* 0x000fe20007fde0ff */
[----:B------:R-:W-:Y:S01]  /*c0a0*/  IMAD R4, R23, UR4, RZ ;  /* 0x0000000417047c24 */ /* 0x000fe2000f8e02ff */
[----:B------:R-:W-:Y:S02]  /*c0b0*/  SEL R207, R207, RZ, !P0 ;  /* 0x000000ffcfcf7207 */ /* 0x000fe40004000000 */
[----:B------:R-:W-:Y:S01]  /*c0c0*/  LOP3.LUT R6, R7, 0x380, RZ, 0xc0, !PT ;  /* 0x0000038007067812 */ /* 0x000fe200078ec0ff */
[C---:B------:R-:W-:Y:S01]  /*c0d0*/  IMAD R3, R205.reuse, UR5, R4 ;  /* 0x00000005cd037c24 */ /* 0x040fe2000f8e0204 */
[----:B------:R-:W-:Y:S01]  /*c0e0*/  SEL R65, R204, RZ, !P0 ;  /* 0x000000ffcc417207 */ /* 0x000fe20004000000 */
[----:B------:R-:W-:Y:S01]  /*c0f0*/  IMAD.WIDE.U32 R4, R205, UR4, R36 ;  /* 0x00000004cd047c25 */ /* 0x000fe2000f8e0024 */
[----:B------:R-:W-:Y:S01]  /*c100*/  IADD3 R57, P0, R20, 0x4000, RZ ;  /* 0x0000400014397810 */ /* 0x000fe20007f1e0ff */
[----:B------:R-:W-:Y:S01]  /*c110*/  ULDC.64 UR4, c[0x0][0xb78] ;  /* 0x0002de0000047ab9 */ /* 0x000fe20000000a00 */
[----:B------:R-:W-:Y:S01]  /*c120*/  SHF.R.U64 R6, R6, 0x3, RZ ;  /* 0x0000000306067819 */ /* 0x000fe200000012ff */
[----:B------:R-:W-:Y:S01]  /*c130*/  IMAD.IADD R5, R5, 0x1, R3 ;  /* 0x0000000105057824 */ /* 0x000fe200078e0203 */
[C---:B------:R-:W-:Y:S01]  /*c140*/  IADD3 R9, P5, R20.reuse, 0x2000, RZ ;  /* 0x0000200014097810 */ /* 0x040fe20007fbe0ff */
[----:B------:R-:W-:Y:S01]  /*c150*/  IMAD R3, R207, UR4, RZ ;  /* 0x00000004cf037c24 */ /* 0x000fe2000f8e02ff */
[----:B------:R-:W-:Y:S01]  /*c160*/  IADD3 R45, P1, R20, 0x5000, RZ ;  /* 0x00005000142d7810 */ /* 0x000fe20007f3e0ff */
[----:B------:R-:W-:Y:S01]  /*c170*/  IMAD.WIDE.U32 R4, R65, UR4, R4 ;  /* 0x0000000441047c25 */ /* 0x000fe2000f8e0004 */
[----:B------:R-:W-:-:S02]  /*c180*/  LOP3.LUT R56, R57, 0x380, RZ, 0xc0, !PT ;  /* 0x0000038039387812 */ /* 0x000fc400078ec0ff */
[----:B------:R-:W-:Y:S02]  /*c190*/  IADD3 R33, P2, R20, 0x6000, RZ ;  /* 0x0000600014217810 */ /* 0x000fe40007f5e0ff */
[----:B------:R-:W-:Y:S01]  /*c1a0*/  LOP3.LUT R6, R6, R7, RZ, 0x3c, !PT ;  /* 0x0000000706067212 */ /* 0x000fe200078e3cff */
[----:B------:R-:W-:Y:S01]  /*c1b0*/  IMAD R7, R65, UR5, R3 ;  /* 0x0000000541077c24 */ /* 0x000fe2000f8e0203 */
[----:B------:R-:W-:Y:S01]  /*c1c0*/  LOP3.LUT R8, R9, 0x380, RZ, 0xc0, !PT ;  /* 0x0000038009087812 */ /* 0x000fe200078ec0ff */
[----:B------:R-:W-:Y:S01]  /*c1d0*/  ULDC.64 UR4, c[0x0][0xb40] ;  /* 0x0002d00000047ab9 */ /* 0x000fe20000000a00 */
[----:B------:R-:W-:Y:S02]  /*c1e0*/  SHF.R.S32.HI R3, RZ, 0x1f, R10 ;  /* 0x0000001fff037819 */ /* 0x000fe4000001140a */
[----:B------:R-:W-:Y:S02]  /*c1f0*/  IADD3 R4, P3, R10, R4, RZ ;  /* 0x000000040a047210 */ /* 0x000fe40007f7e0ff */
[----:B------:R-:W-:-:S02]  /*c200*/  LOP3.LUT R44, R45, 0x380, RZ, 0xc0, !PT ;  /* 0x000003802d2c7812 */ /* 0x000fc400078ec0ff */
[----:B------:R-:W-:Y:S02]  /*c210*/  SHF.R.U64 R56, R56, 0x3, RZ ;  /* 0x0000000338387819 */ /* 0x000fe400000012ff */
[----:B------:R-:W-:Y:S02]  /*c220*/  LOP3.LUT R32, R33, 0x380, RZ, 0xc0, !PT ;  /* 0x0000038021207812 */ /* 0x000fe400078ec0ff */
[----:B------:R-:W-:Y:S02]  /*c230*/  SHF.R.U64 R12, R12, 0x3, RZ ;  /* 0x000000030c0c7819 */ /* 0x000fe400000012ff */
[----:B------:R-:W-:Y:S02]  /*c240*/  SHF.R.U64 R8, R8, 0x3, RZ ;  /* 0x0000000308087819 */ /* 0x000fe400000012ff */
[----:B------:R-:W-:Y:S01]  /*c250*/  IADD3.X R3, R3, R5, R7, P3, !PT ;  /* 0x0000000503037210 */ /* 0x000fe20001ffe407 */
[----:B------:R-:W-:Y:S01]  /*c260*/  IMAD.X R7, RZ, RZ, R21, P6 ;  /* 0x000000ffff077224 */ /* 0x000fe200030e0615 */
[----:B------:R-:W-:-:S02]  /*c270*/  SHF.R.U64 R44, R44, 0x3, RZ ;  /* 0x000000032c2c7819 */ /* 0x000fc400000012ff */
[----:B------:R-:W-:Y:S02]  /*c280*/  LOP3.LUT R56, R56, R57, RZ, 0x3c, !PT ;  /* 0x0000003938387212 */ /* 0x000fe400078e3cff */
[----:B------:R-:W-:Y:S02]  /*c290*/  SHF.R.U64 R32, R32, 0x3, RZ ;  /* 0x0000000320207819 */ /* 0x000fe400000012ff */
[----:B------:R-:W-:Y:S02]  /*c2a0*/  LEA R30, P3, R4, UR4, 0x2 ;  /* 0x00000004041e7c11 */ /* 0x000fe4000f8610ff */
[----:B------:R-:W-:Y:S02]  /*c2b0*/  IADD3.X R57, RZ, R21, RZ, P0, !PT ;  /* 0x00000015ff397210 */ /* 0x000fe400007fe4ff */
[----:B------:R-:W-:Y:S02]  /*c2c0*/  LOP3.LUT P0, RZ, R209, 0x3, RZ, 0xc0, !PT ;  /* 0x00000003d1ff7812 */ /* 0x000fe4000780c0ff */
[----:B------:R-:W-:Y:S01]  /*c2d0*/  LOP3.LUT R12, R12, R13, RZ, 0x3c, !PT ;  /* 0x0000000d0c0c7212 */ /* 0x000fe200078e3cff */
[--C-:B------:R-:W-:Y:S01]  /*c2e0*/  IMAD.X R13, RZ, RZ, R21.reuse, P4 ;  /* 0x000000ffff0d7224 */ /* 0x100fe200020e0615 */
[----:B------:R-:W-:Y:S01]  /*c2f0*/  LOP3.LUT R8, R8, R9, RZ, 0x3c, !PT ;  /* 0x0000000908087212 */ /* 0x000fe200078e3cff */
[--C-:B------:R-:W-:Y:S01]  /*c300*/  IMAD.X R9, RZ, RZ, R21.reuse, P5 ;  /* 0x000000ffff097224 */ /* 0x100fe200028e0615 */
[----:B------:R-:W-:Y:S01]  /*c310*/  LOP3.LUT R44, R44, R45, RZ, 0x3c, !PT ;  /* 0x0000002d2c2c7212 */ /* 0x000fe200078e3cff */
[--C-:B------:R-:W-:Y:S01]  /*c320*/  IMAD.X R45, RZ, RZ, R21.reuse, P1 ;  /* 0x000000ffff2d7224 */ /* 0x100fe200008e0615 */
[----:B------:R-:W-:Y:S01]  /*c330*/  LOP3.LUT R32, R32, R33, RZ, 0x3c, !PT ;  /* 0x0000002120207212 */ /* 0x000fe200078e3cff */
[----:B------:R-:W-:Y:S01]  /*c340*/  IMAD.X R33, RZ, RZ, R21, P2 ;  /* 0x000000ffff217224 */ /* 0x000fe200010e0615 */
[----:B------:R-:W-:Y:S01]  /*c350*/  LEA.HI.X R31, R4, UR5, R3, 0x2, P3 ;  /* 0x00000005041f7c11 */ /* 0x000fe200098f1403 */
[----:B------:R-:W-:Y:S01]  /*c360*/  VIADD R4, R10, 0x8 ;  /* 0x000000080a047836 */ /* 0x000fe20000000000 */
[C---:B------:R-:W-:Y:S01]  /*c370*/  IADD3 R25, P3, R20.reuse, 0x7000, RZ ;  /* 0x0000700014197810 */ /* 0x040fe20007f7e0ff */
[----:B------:R-:W-:Y:S01]  /*c380*/  ULDC.64 UR4, c[0x0][0xaa0] ;  /* 0x0002a80000047ab9 */ /* 0x000fe20000000a00 */
[----:B------:R-:W-:-:S02]  /*c390*/  IADD3 R61, P4, R20, 0x8000, RZ ;  /* 0x00008000143d7810 */ /* 0x000fc40007f9e0ff */
[C---:B------:R-:W-:Y:S02]  /*c3a0*/  IADD3 R53, P5, R20.reuse, 0x9000, RZ ;  /* 0x0000900014357810 */ /* 0x040fe40007fbe0ff */
[----:B------:R-:W-:Y:S02]  /*c3b0*/  IADD3 R41, P6, R20, 0xa000, RZ ;  /* 0x0000a00014297810 */ /* 0x000fe40007fde0ff */
[----:B------:R-:W-:Y:S02]  /*c3c0*/  ISETP.GE.OR P1, PT, R10, R39, P0 ;  /* 0x000000270a00720c */ /* 0x000fe40000726670 */
[----:B------:R-:W-:Y:S02]  /*c3d0*/  IADD3 R10, P2, R20, 0xb000, RZ ;  /* 0x0000b000140a7810 */ /* 0x000fe40007f5e0ff */
[----:B------:R-:W-:Y:S02]  /*c3e0*/  LOP3.LUT R24, R25, 0x380, RZ, 0xc0, !PT ;  /* 0x0000038019187812 */ /* 0x000fe400078ec0ff */
[----:B------:R-:W-:Y:S01]  /*c3f0*/  LOP3.LUT R60, R61, 0x380, RZ, 0xc0, !PT ;  /* 0x000003803d3c7812 */ /* 0x000fe200078ec0ff */
[----:B------:R-:W-:Y:S01]  /*c400*/  IMAD.X R29, RZ, RZ, R21, P2 ;  /* 0x000000ffff1d7224 */ /* 0x000fe200010e0615 */
[----:B------:R-:W-:-:S02]  /*c410*/  LOP3.LUT R52, R53, 0x380, RZ, 0xc0, !PT ;  /* 0x0000038035347812 */ /* 0x000fc400078ec0ff */
[----:B------:R-:W-:Y:S02]  /*c420*/  LOP3.LUT R40, R41, 0x380, RZ, 0xc0, !PT ;  /* 0x0000038029287812 */ /* 0x000fe400078ec0ff */
[----:B------:R-:W-:Y:S01]  /*c430*/  ISETP.GE.OR P0, PT, R4, R39, P0 ;  /* 0x000000270400720c */ /* 0x000fe20000706670 */
[----:B------:R-:W-:Y:S01]  /*c440*/  @!P1 STG.E desc[UR60][R30.64], R2 ;  /* 0x000000021e009986 */ /* 0x000fe2000c10193c */
[----:B------:R-:W-:Y:S02]  /*c450*/  LOP3.LUT R3, R10, 0x380, RZ, 0xc0, !PT ;  /* 0x000003800a037812 */ /* 0x000fe400078ec0ff */
[----:B------:R-:W-:Y:S02]  /*c460*/  LOP3.LUT R5, R20, 0x380, RZ, 0xc0, !PT ;  /* 0x0000038014057812 */ /* 0x000fe400078ec0ff */
[----:B------:R-:W-:Y:S02]  /*c470*/  SHF.R.U64 R24, R24, 0x3, RZ ;  /* 0x0000000318187819 */ /* 0x000fe400000012ff */
[----:B------:R-:W-:-:S02]  /*c480*/  SHF.R.U64 R60, R60, 0x3, RZ ;  /* 0x000000033c3c7819 */ /* 0x000fc400000012ff */
[----:B------:R-:W-:Y:S02]  /*c490*/  SHF.R.U64 R52, R52, 0x3, RZ ;  /* 0x0000000334347819 */ /* 0x000fe400000012ff */
[----:B------:R-:W-:Y:S01]  /*c4a0*/  SHF.R.U64 R40, R40, 0x3, RZ ;  /* 0x0000000328287819 */ /* 0x000fe200000012ff */
[----:B------:R1:W-:Y:S01]  /*c4b0*/  @!P0 STG.E desc[UR60][R30.64+0x20], R0 ;  /* 0x000020001e008986 */ /* 0x0003e2000c10193c */
[----:B------:R-:W-:Y:S02]  /*c4c0*/  SHF.R.U64 R3, R3, 0x3, RZ ;  /* 0x0000000303037819 */ /* 0x000fe400000012ff */
[----:B------:R-:W-:Y:S01]  /*c4d0*/  SHF.R.U64 R5, R5, 0x3, RZ ;  /* 0x0000000305057819 */ /* 0x000fe200000012ff */
[----:B------:R-:W5:Y:S01]  /*c4e0*/  LD.E.128 R12, desc[UR60][R12.64] ;  /* 0x0000003c0c0c7980 */ /* 0x000f62000c101d00 */
[----:B------:R-:W-:Y:S01]  /*c4f0*/  LOP3.LUT R24, R24, R25, RZ, 0x3c, !PT ;  /* 0x0000001918187212 */ /* 0x000fe200078e3cff */
[--C-:B------:R-:W-:Y:S01]  /*c500*/  IMAD.X R25, RZ, RZ, R21.reuse, P3 ;  /* 0x000000ffff197224 */ /* 0x100fe200018e0615 */
[----:B------:R-:W-:Y:S01]  /*c510*/  LOP3.LUT R60, R60, R61, RZ, 0x3c, !PT ;  /* 0x0000003d3c3c7212 */ /* 0x000fe200078e3cff */
[--C-:B------:R-:W-:Y:S01]  /*c520*/  IMAD.X R61, RZ, RZ, R21.reuse, P4 ;  /* 0x000000ffff3d7224 */ /* 0x100fe200020e0615 */
[----:B------:R-:W-:Y:S01]  /*c530*/  LOP3.LUT R52, R52, R53, RZ, 0x3c, !PT ;  /* 0x0000003534347212 */ /* 0x000fe200078e3cff */
[----:B------:R-:W5:Y:S01]  /*c540*/  LD.E.128 R56, desc[UR60][R56.64] ;  /* 0x0000003c38387980 */ /* 0x000f62000c101d00 */
[----:B------:R-:W-:Y:S01]  /*c550*/  LOP3.LUT R40, R40, R41, RZ, 0x3c, !PT ;  /* 0x0000002928287212 */ /* 0x000fe200078e3cff */
[----:B------:R-:W-:Y:S01]  /*c560*/  IMAD.X R41, RZ, RZ, R21, P6 ;  /* 0x000000ffff297224 */ /* 0x000fe200030e0615 */
[----:B------:R-:W-:Y:S01]  /*c570*/  IADD3.X R53, RZ, R21, RZ, P5, !PT ;  /* 0x00000015ff357210 */ /* 0x000fe20002ffe4ff */
[----:B------:R-:W5:Y:S01]  /*c580*/  LD.E.128 R44, desc[UR60][R44.64] ;  /* 0x0000003c2c2c7980 */ /* 0x000f62000c101d00 */
[----:B------:R-:W-:-:S02]  /*c590*/  LOP3.LUT R28, R3, R10, RZ, 0x3c, !PT ;  /* 0x0000000a031c7212 */ /* 0x000fc400078e3cff */
[----:B------:R-:W-:Y:S01]  /*c5a0*/  LOP3.LUT R20, R5, R20, RZ, 0x3c, !PT ;  /* 0x0000001405147212 */ /* 0x000fe200078e3cff */
[----:B------:R-:W5:Y:S01]  /*c5b0*/  LD.E.128 R8, desc[UR60][R8.64] ;  /* 0x0000003c08087980 */ /* 0x000f62000c101d00 */
[----:B------:R-:W-:-:S03]  /*c5c0*/  SHF.R.S32.HI R3, RZ, 0x1f, R18 ;  /* 0x0000001fff037819 */ /* 0x000fc60000011412 */
[----:B------:R2:W5:Y:S04]  /*c5d0*/  LD.E.128 R48, desc[UR60][R20.64] ;  /* 0x0000003c14307980 */ /* 0x000568000c101d00 */
[----:B------:R-:W5:Y:S04]  /*c5e0*/  LD.E.128 R4, desc[UR60][R6.64] ;  /* 0x0000003c06047980 */ /* 0x000f68000c101d00 */
[----:B------:R-:W5:Y:S04]  /*c5f0*/  LD.E.128 R32, desc[UR60][R32.64] ;  /* 0x0000003c20207980 */ /* 0x000f68000c101d00 */
[----:B------:R-:W5:Y:S04]  /*c600*/  LD.E.128 R24, desc[UR60][R24.64] ;  /* 0x0000003c18187980 */ /* 0x000f68000c101d00 */
[----:B------:R-:W5:Y:S04]  /*c610*/  LD.E.128 R60, desc[UR60][R60.64] ;  /* 0x0000003c3c3c7980 */ /* 0x000f68000c101d00 */
[----:B------:R-:W5:Y:S04]  /*c620*/  LD.E.128 R52, desc[UR60][R52.64] ;  /* 0x0000003c34347980 */ /* 0x000f68000c101d00 */
[----:B------:R-:W5:Y:S04]  /*c630*/  LD.E.128 R40, desc[UR60][R40.64] ;  /* 0x0000003c28287980 */ /* 0x000f68000c101d00 */
[----:B-1----:R-:W5:Y:S01]  /*c640*/  LD.E.128 R28, desc[UR60][R28.64] ;  /* 0x0000003c1c1c7980 */ /* 0x002f62000c101d00 */
[----:B--2---:R-:W-:Y:S01]  /*c650*/  IMAD R21, R37, UR4, RZ ;  /* 0x0000000425157c24 */ /* 0x004fe2000f8e02ff */
[----:B------:R-:W-:Y:S01]  /*c660*/  @!PT LDS RZ, [RZ] ;  /* 0x00000000fffff984 */ /* 0x000fe20000000800 */
[----:B------:R-:W-:Y:S01]  /*c670*/  @!PT LDS RZ, [RZ] ;  /* 0x00000000fffff984 */ /* 0x000fe20000000800 */
[----:B------:R-:W-:Y:S01]  /*c680*/  @!PT LDS RZ, [RZ] ;  /* 0x00000000fffff984 */ /* 0x000fe20000000800 */
[----:B------:R-:W-:Y:S01]  /*c690*/  @!PT LDS RZ, [RZ] ;  /* 0x00000000fffff984 */ /* 0x000fe20000000800 */
[----:B------:R1:W-:Y:S06]  /*c6a0*/  MEMBAR.ALL.CTA ;  /* 0x0000000000007992 */ /* 0x0003ec0000008000 */
[----:B-1----:R-:W1:Y:S01]  /*c6b0*/  FENCE.VIEW.ASYNC.S ;  /* 0x00000000000073c6 */ /* 0x002e620000000000 */
[----:B------:R-:W-:-:S02]  /*c6c0*/  IMAD.MOV.U32 R2, RZ, RZ, R18 ;  /* 0x000000ffff027224 */ /* 0x000fc400078e0012 */
[C---:B------:R-:W-:Y:S02]  /*c6d0*/  IMAD R21, R36.reuse, UR5, R21 ;  /* 0x0000000524157c24 */ /* 0x040fe4000f8e0215 */
[----:B------:R-:W-:Y:S01]  /*c6e0*/  IMAD.WIDE.U32 R2, R36, UR4, R2 ;  /* 0x0000000424027c25 */ /* 0x000fe2000f8e0002 */
[----:B------:R-:W-:-:S03]  /*c6f0*/  ULDC.64 UR4, c[0x0][0xae0] ;  /* 0x0002b80000047ab9 */ /* 0x000fc60000000a00 */
[----:B------:R-:W-:Y:S02]  /*c700*/  IMAD R39, R206, -0x80, R39 ;  /* 0xffffff80ce277824 */ /* 0x000fe400078e0227 */
[----:B------:R-:W-:Y:S02]  /*c710*/  IMAD.IADD R3, R3, 0x1, R21 ;  /* 0x0000000103037824 */ /* 0x000fe400078e0215 */
[----:B------:R-:W-:Y:S01]  /*c720*/  IMAD R36, R23, UR4, RZ ;  /* 0x0000000417247c24 */ /* 0x000fe2000f8e02ff */
[C---:B------:R-:W-:Y:S01]  /*c730*/  ISETP.GE.AND P3, PT, R22.reuse, R39, PT ;  /* 0x000000271600720c */ /* 0x040fe20003f66270 */
[----:B------:R-:W-:Y:S02]  /*c740*/  VIADD R0, R22, 0x20 ;  /* 0x0000002016007836 */ /* 0x000fe40000000000 */
[C---:B------:R-:W-:Y:S02]  /*c750*/  IMAD R23, R205.reuse, UR5, R36 ;  /* 0x00000005cd177c24 */ /* 0x040fe4000f8e0224 */
[----:B------:R-:W-:Y:S01]  /*c760*/  IMAD.WIDE.U32 R2, R205, UR4, R2 ;  /* 0x00000004cd027c25 */ /* 0x000fe2000f8e0002 */
[----:B------:R-:W-:-:S03]  /*c770*/  ULDC.64 UR4, c[0x0][0xae8] ;  /* 0x0002ba0000047ab9 */ /* 0x000fc60000000a00 */
[----:B0-----:R-:W-:Y:S01]  /*c780*/  VIADD R38, R38, 0x36820 ;  /* 0x0003682026267836 */ /* 0x001fe20000000000 */
[C---:B------:R-:W-:Y:S01]  /*c790*/  IADD3 R20, R22.reuse, 0x40, RZ ;  /* 0x0000004016147810 */ /* 0x040fe20007ffe0ff */
[----:B------:R-:W-:Y:S01]  /*c7a0*/  VIADD R21, R22, 0x60 ;  /* 0x0000006016157836 */ /* 0x000fe20000000000 */
[-C--:B------:R-:W-:Y:S01]  /*c7b0*/  ISETP.GE.AND P0, PT, R0, R39.reuse, PT ;  /* 0x000000270000720c */ /* 0x080fe20003f06270 */
[----:B------:R-:W-:Y:S01]  /*c7c0*/  IMAD.IADD R3, R3, 0x1, R23 ;  /* 0x0000000103037824 */ /* 0x000fe200078e0217 */
[----:B------:R-:W-:Y:S01]  /*c7d0*/  PRMT R38, RZ, 0x654, R38 ;  /* 0x00000654ff267816 */ /* 0x000fe20000000026 */
[----:B------:R-:W-:Y:S01]  /*c7e0*/  IMAD R0, R207, UR4, RZ ;  /* 0x00000004cf007c24 */ /* 0x000fe2000f8e02ff */
[-C--:B------:R-:W-:Y:S01]  /*c7f0*/  ISETP.GE.AND P1, PT, R20, R39.reuse, PT ;  /* 0x000000271400720c */ /* 0x080fe20003f26270 */
[----:B------:R-:W-:Y:S01]  /*c800*/  IMAD.WIDE.U32 R36, R65, UR4, R2 ;  /* 0x0000000441247c25 */ /* 0x000fe2000f8e0002 */
[----:B------:R-:W-:Y:S01]  /*c810*/  ISETP.GE.AND P2, PT, R21, R39, PT ;  /* 0x000000271500720c */ /* 0x000fe20003f46270 */
[----:B-1----:R0:W-:Y:S01]  /*c820*/  SYNCS.ARRIVE.TRANS64.RED.A1T0 RZ, [R38+URZ], RZ ;  /* 0x000000ff26ff79a7 */ /* 0x0021e2000810043f */
[----:B------:R-:W-:Y:S01]  /*c830*/  SHF.R.S32.HI R23, RZ, 0x1f, R22 ;  /* 0x0000001fff177819 */ /* 0x000fe20000011416 */
[----:B------:R-:W-:Y:S01]  /*c840*/  IMAD R39, R65, UR5, R0 ;  /* 0x0000000541277c24 */ /* 0x000fe2000f8e0200 */
[----:B------:R-:W-:Y:S01]  /*c850*/  BSSY B1, `(.L_x_283) ;  /* 0x0000017000017945 */ /* 0x000fe20003800000 */
[----:B------:R-:W-:-:S04]  /*c860*/  IMAD.WIDE R20, R206, 0x80, R22 ;  /* 0x00000080ce147825 */ /* 0x000fc800078e0216 */
[----:B------:R-:W-:Y:S01]  /*c870*/  IMAD.IADD R65, R37, 0x1, R39 ;  /* 0x0000000125417824 */ /* 0x000fe200078e0227 */
[----:B0-----:R-:W-:Y:S06]  /*c880*/  @P3 BRA `(.L_x_284) ;  /* 0x00000000004c3947 */ /* 0x001fec0003800000 */
[----:B------:R-:W-:Y:S01]  /*c890*/  ULDC.64 UR6, c[0x0][0xad8] ;  /* 0x0002b60000067ab9 */ /* 0x000fe20000000a00 */
[C---:B------:R-:W-:Y:S01]  /*c8a0*/  VIADD R0, R18.reuse, 0x40 ;  /* 0x0000004012007836 */ /* 0x040fe20000000000 */
[----:B------:R-:W-:Y:S01]  /*c8b0*/  IADD3 R38, R18, 0x80, RZ ;  /* 0x0000008012267810 */ /* 0x000fe20007ffe0ff */
[----:B------:R-:W-:Y:S01]  /*c8c0*/  IMAD R39, R21, UR6, RZ ;  /* 0x0000000615277c24 */ /* 0x000fe2000f8e02ff */
[----:B------:R-:W-:Y:S01]  /*c8d0*/  ULDC UR4, c[0x0][0xa8c] ;  /* 0x0002a30000047ab9 */ /* 0x000fe20000000800 */
[----:B------:R-:W-:Y:S01]  /*c8e0*/  IMAD.MOV.U32 R2, RZ, RZ, R36 ;  /* 0x000000ffff027224 */ /* 0x000fe200078e0024 */
[----:B------:R-:W-:Y:S01]  /*c8f0*/  ISETP.GE.AND P4, PT, R0, UR4, PT ;  /* 0x0000000400007c0c */ /* 0x000fe2000bf86270 */
[----:B------:R-:W-:Y:S01]  /*c900*/  IMAD.MOV.U32 R3, RZ, RZ, R65 ;  /* 0x000000ffff037224 */ /* 0x000fe200078e0041 */
[----:B------:R-:W-:Y:S01]  /*c910*/  ISETP.GE.AND P3, PT, R18, UR4, PT ;  /* 0x0000000412007c0c */ /* 0x000fe2000bf66270 */
[----:B------:R-:W-:Y:S01]  /*c920*/  IMAD R39, R20, UR7, R39 ;  /* 0x0000000714277c24 */ /* 0x000fe2000f8e0227 */
[----:B------:R-:W-:Y:S01]  /*c930*/  ISETP.GE.AND P5, PT, R38, UR4, PT ;  /* 0x0000000426007c0c */ /* 0x000fe2000bfa6270 */
[----:B------:R-:W-:Y:S01]  /*c940*/  IMAD.WIDE.U32 R2, R20, UR6, R2 ;  /* 0x0000000614027c25 */ /* 0x000fe2000f8e0002 */
[----:B------:R-:W-:-:S03]  /*c950*/  ULDC.64 UR6, c[0x0][0xa80] ;  /* 0x0002a00000067ab9 */ /* 0x000fc60000000a00 */
[----:B------:R-:W-:Y:S01]  /*c960*/  IMAD.IADD R3, R3, 0x1, R39 ;  /* 0x0000000103037824 */ /* 0x000fe200078e0227 */
[----:B------:R-:W-:-:S04]  /*c970*/  LEA R38, P6, R2, UR6, 0x1 ;  /* 0x0000000602267c11 */ /* 0x000fc8000f8c08ff */
[----:B------:R-:W-:-:S05]  /*c980*/  LEA.HI.X R39, R2, UR7, R3, 0x1, P6 ;  /* 0x0000000702277c11 */ /* 0x000fca000b0f0c03 */
[----:B-----5:R0:W-:Y:S04]  /*c990*/  @!P3 STG.E.128 desc[UR60][R38.64], R48 ;  /* 0x000000302600b986 */ /* 0x0201e8000c101d3c */
[----:B------:R0:W-:Y:S04]  /*c9a0*/  @!P4 STG.E.128 desc[UR60][R38.64+0x80], R56 ;  /* 0x000080382600c986 */ /* 0x0001e8000c101d3c */
[----:B------:R0:W-:Y:S02]  /*c9b0*/  @!P5 STG.E.128 desc[UR60][R38.64+0x100], R60 ;  /* 0x0001003c2600d986 */ /* 0x0001e4000c101d3c */
.L_x_284:
[----:B------:R-:W-:Y:S05]  /*c9c0*/  BSYNC B1 ;  /* 0x0000000000017941 */ /* 0x000fea0003800000 */
.L_x_283:
[----:B------:R-:W-:Y:S04]  /*c9d0*/  BSSY B1, `(.L_x_285) ;  /* 0x0000017000017945 */ /* 0x000fe80003800000 */
[----:B------:R-:W-:Y:S05]  /*c9e0*/  @P0 BRA `(.L_x_286) ;  /* 0x0000000000540947 */ /* 0x000fea0003800000 */
[----:B0-----:R-:W-:Y:S01]  /*c9f0*/  IADD3 R39, P0, R20, 0x20, RZ ;  /* 0x0000002014277810 */ /* 0x001fe20007f1e0ff */
[C---:B------:R-:W-:Y:S01]  /*ca00*/  VIADD R2, R18.reuse, 0x40 ;  /* 0x0000004012027836 */ /* 0x040fe20000000000 */
[----:B------:R-:W-:Y:S01]  /*ca10*/  ULDC UR4, c[0x0][0xa8c] ;  /* 0x0002a30000047ab9 */ /* 0x000fe20000000800 */
[----:B------:R-:W-:Y:S01]  /*ca20*/  ULDC.64 UR6, c[0x0][0xad8] ;  /* 0x0002b60000067ab9 */ /* 0x000fe20000000a00 */
[----:B------:R-:W-:Y:S01]  /*ca30*/  IMAD.MOV.U32 R3, RZ, RZ, R65 ;  /* 0x000000ffff037224 */ /* 0x000fe200078e0041 */
[----:B------:R-:W-:Y:S01]  /*ca40*/  IADD3 R38, R18, 0x80, RZ ;  /* 0x0000008012267810 */ /* 0x000fe20007ffe0ff */
[----:B------:R-:W-:Y:S01]  /*ca50*/  IMAD.X R0, RZ, RZ, R21, P0 ;  /* 0x000000ffff007224 */ /* 0x000fe200000e0615 */
[----:B------:R-:W-:Y:S01]  /*ca60*/  ISETP.GE.AND P4, PT, R2, UR4, PT ;  /* 0x0000000402007c0c */ /* 0x000fe2000bf86270 */
[----:B------:R-:W-:Y:S01]  /*ca70*/  IMAD.MOV.U32 R2, RZ, RZ, R36 ;  /* 0x000000ffff027224 */ /* 0x000fe200078e0024 */
[----:B------:R-:W-:Y:S01]  /*ca80*/  ISETP.GE.AND P3, PT, R18, UR4, PT ;  /* 0x0000000412007c0c */ /* 0x000fe2000bf66270 */
[----:B------:R-:W-:Y:S01]  /*ca90*/  IMAD R0, R0, UR6, RZ ;  /* 0x0000000600007c24 */ /* 0x000fe2000f8e02ff */
[----:B------:R-:W-:Y:S01]  /*caa0*/  ISETP.GE.AND P5, PT, R38, UR4, PT ;  /* 0x0000000426007c0c */ /* 0x000fe2000bfa6270 */
[----:B------:R-:W-:-:S04]  /*cab0*/  IMAD.WIDE.U32 R2, R39, UR6, R2 ;  /* 0x0000000627027c25 */ /* 0x000fc8000f8e0002 */
[----:B------:R-:W-:Y:S01]  /*cac0*/  IMAD R39, R39, UR7, R0 ;  /* 0x0000000727277c24 */ /* 0x000fe2000f8e0200 */
[----:B------:R-:W-:Y:S02]  /*cad0*/  ULDC.64 UR6, c[0x0][0xa80] ;  /* 0x0002a00000067ab9 */ /* 0x000fe40000000a00 */
[----:B------:R-:W-:Y:S01]  /*cae0*/  LEA R38, P0, R2, UR6, 0x1 ;  /* 0x0000000602267c11 */ /* 0x000fe2000f8008ff */
[----:B------:R-:W-:-:S05]  /*caf0*/  IMAD.IADD R3, R3, 0x1, R39 ;  /* 0x0000000103037824 */ /* 0x000fca00078e0227 */
[----:B------:R-:W-:-:S05]  /*cb00*/  LEA.HI.X R39, R2, UR7, R3, 0x1, P0 ;  /* 0x0000000702277c11 */ /* 0x000fca00080f0c03 */
[----:B-----5:R1:W-:Y:S04]  /*cb10*/  @!P3 STG.E.128 desc[UR60][R38.64], R12 ;  /* 0x0000000c2600b986 */ /* 0x0203e8000c101d3c */
[----:B------:R1:W-:Y:S04]  /*cb20*/  @!P4 STG.E.128 desc[UR60][R38.64+0x80], R44 ;  /* 0x0000802c2600c986 */ /* 0x0003e8000c101d3c */
[----:B------:R1:W-:Y:S02]  /*cb30*/  @!P5 STG.E.128 desc[UR60][R38.64+0x100], R52 ;  /* 0x000100342600d986 */ /* 0x0003e4000c101d3c */
.L_x_286:
[----:B------:R-:W-:Y:S05]  /*cb40*/  BSYNC B1 ;  /* 0x0000000000017941 */ /* 0x000fea0003800000 */
.L_x_285:
[----:B------:R-:W-:Y:S04]  /*cb50*/  BSSY B1, `(.L_x_287) ;  /* 0x0000017000017945 */ /* 0x000fe80003800000 */
[----:B------:R-:W-:Y:S05]  /*cb60*/  @P1 BRA `(.L_x_288) ;  /* 0x0000000000541947 */ /* 0x000fea0003800000 */
[----:B-1---5:R-:W-:Y:S01]  /*cb70*/  IADD3 R13, P0, R20, 0x40, RZ ;  /* 0x00000040140d7810 */ /* 0x022fe20007f1e0ff */
        /* <DEDUP_REMOVED lines=17> */
[----:B------:R2:W-:Y:S04]  /*cc90*/  @!P1 STG.E.128 desc[UR60][R12.64], R8 ;  /* 0x000000080c009986 */ /* 0x0005e8000c101d3c */
[----:B------:R2:W-:Y:S04]  /*cca0*/  @!P3 STG.E.128 desc[UR60][R12.64+0x80], R32 ;  /* 0x000080200c00b986 */ /* 0x0005e8000c101d3c */
[----:B------:R2:W-:Y:S02]  /*ccb0*/  @!P4 STG.E.128 desc[UR60][R12.64+0x100], R40 ;  /* 0x000100280c00c986 */ /* 0x0005e4000c101d3c */
.L_x_288:
[----:B------:R-:W-:Y:S05]  /*ccc0*/  BSYNC B1 ;  /* 0x0000000000017941 */ /* 0x000fea0003800000 */
.L_x_287:
[----:B------:R-:W-:Y:S05]  /*ccd0*/  @P2 BRA `(.L_x_289) ;  /* 0x0000000c000c2947 */ /* 0x000fea0003800000 */
[----:B--2--5:R-:W-:Y:S01]  /*cce0*/  IADD3 R9, P0, R20, 0x60, RZ ;  /* 0x0000006014097810 */ /* 0x024fe20007f1e0ff */
[----:B------:R-:W-:Y:S01]  /*ccf0*/  ULDC.64 UR4, c[0x0][0xad8] ;  /* 0x0002b60000047ab9 */ /* 0x000fe20000000a00 */
[----:B------:R-:W-:Y:S01]  /*cd00*/  MOV R3, R65 ;  /* 0x0000004100037202 */ /* 0x000fe20000000f00 */
[----:B------:R-:W-:Y:S01]  /*cd10*/  IMAD.MOV.U32 R2, RZ, RZ, R36 ;  /* 0x000000ffff027224 */ /* 0x000fe200078e0024 */
[----:B------:R-:W-:Y:S01]  /*cd20*/  ULDC.64 UR6, c[0x0][0xa80] ;  /* 0x0002a00000067ab9 */ /* 0x000fe20000000a00 */
[----:B------:R-:W-:Y:S02]  /*cd30*/  IMAD.X R20, RZ, RZ, R21, P0 ;  /* 0x000000ffff147224 */ /* 0x000fe400000e0615 */
[----:B------:R-:W-:Y:S02]  /*cd40*/  VIADD R0, R18, 0x40 ;  /* 0x0000004012007836 */ /* 0x000fe40000000000 */
[----:B------:R-:W-:Y:S02]  /*cd50*/  IMAD R20, R20, UR4, RZ ;  /* 0x0000000414147c24 */ /* 0x000fe4000f8e02ff */
[----:B------:R-:W-:Y:S01]  /*cd60*/  IMAD.WIDE.U32 R2, R9, UR4, R2 ;  /* 0x0000000409027c25 */ /* 0x000fe2000f8e0002 */
[----:B------:R-:W-:-:S02]  /*cd70*/  ULDC UR4, c[0x0][0xa8c] ;  /* 0x0002a30000047ab9 */ /* 0x000fc40000000800 */
[----:B------:R-:W-:Y:S01]  /*cd80*/  ISETP.GE.AND P1, PT, R18, UR4, PT ;  /* 0x0000000412007c0c */ /* 0x000fe2000bf26270 */
[----:B------:R-:W-:Y:S01]  /*cd90*/  IMAD R9, R9, UR5, R20 ;  /* 0x0000000509097c24 */ /* 0x000fe2000f8e0214 */
[----:B------:R-:W-:Y:S01]  /*cda0*/  ISETP.GE.AND P2, PT, R0, UR4, PT ;  /* 0x0000000400007c0c */ /* 0x000fe2000bf46270 */
[----:B------:R-:W-:Y:S01]  /*cdb0*/  VIADD R0, R18, 0x80 ;  /* 0x0000008012007836 */ /* 0x000fe20000000000 */
[----:B------:R-:W-:Y:S01]  /*cdc0*/  LEA R8, P0, R2, UR6, 0x1 ;  /* 0x0000000602087c11 */ /* 0x000fe2000f8008ff */
[----:B------:R-:W-:-:S05]  /*cdd0*/  IMAD.IADD R3, R3, 0x1, R9 ;  /* 0x0000000103037824 */ /* 0x000fca00078e0209 */
[----:B------:R-:W-:Y:S02]  /*cde0*/  LEA.HI.X R9, R2, UR7, R3, 0x1, P0 ;  /* 0x0000000702097c11 */ /* 0x000fe400080f0c03 */
[----:B------:R-:W-:-:S03]  /*cdf0*/  ISETP.GE.AND P0, PT, R0, UR4, PT ;  /* 0x0000000400007c0c */ /* 0x000fc6000bf06270 */
[----:B------:R3:W-:Y:S04]  /*ce00*/  @!P1 STG.E.128 desc[UR60][R8.64], R4 ;  /* 0x0000000408009986 */ /* 0x0007e8000c101d3c */
[----:B------:R3:W-:Y:S06]  /*ce10*/  @!P2 STG.E.128 desc[UR60][R8.64+0x80], R24 ;  /* 0x000080180800a986 */ /* 0x0007ec000c101d3c */
[----:B------:R-:W-:Y:S05]  /*ce20*/  @P0 BRA `(.L_x_289) ;  /* 0x0000000800b80947 */ /* 0x000fea0003800000 */
[----:B------:R4:W-:Y:S01]  /*ce30*/  STG.E.128 desc[UR60][R8.64+0x100], R28 ;  /* 0x0001001c08007986 */ /* 0x0009e2000c101d3c */
[----:B------:R-:W-:Y:S05]  /*ce40*/  BRA `(.L_x_289) ;  /* 0x0000000800b07947 */ /* 0x000fea0003800000 */
.L_x_281:
[----:B------:R-:W2:Y:S01]  /*ce50*/  LDC.64 R4, c[0x0][0xbd8] ;  /* 0x0002f600ff047b82 */ /* 0x000ea20000000a00 */
[C---:B------:R-:W-:Y:S01]  /*ce60*/  IMAD.SHL.U32 R3, R204.reuse, 0x4, RZ ;  /* 0x00000004cc037824 */ /* 0x040fe200078e00ff */
[----:B------:R-:W-:Y:S01]  /*ce70*/  SHF.L.U64.HI R0, R204, 0x2, R207 ;  /* 0x00000002cc007819 */ /* 0x000fe200000102cf */
[----:B------:R-:W-:Y:S01]  /*ce80*/  ULDC.64 UR4, c[0x0][0xbe0] ;  /* 0x0002f80000047ab9 */ /* 0x000fe20000000a00 */
[----:B------:R-:W-:-:S04]  /*ce90*/  MOV R9, RZ ;  /* 0x000000ff00097202 */ /* 0x000fc80000000f00 */
[----:B------:R-:W3:Y:S01]  /*cea0*/  LDC R7, c[0x0][0xa88] ;  /* 0x0002a200ff077b82 */ /* 0x000ee20000000800 */
[----:B--2---:R-:W-:Y:S02]  /*ceb0*/  ISETP.NE.U32.AND P0, PT, R4, RZ, PT ;  /* 0x000000ff0400720c */ /* 0x004fe40003f05070 */
[----:B------:R-:W-:Y:S02]  /*cec0*/  IADD3 R4, P1, R3, R4, RZ ;  /* 0x0000000403047210 */ /* 0x000fe40007f3e0ff */
[----:B------:R-:W-:-:S03]  /*ced0*/  ISETP.NE.AND.EX P0, PT, R5, RZ, PT, P0 ;  /* 0x000000ff0500720c */ /* 0x000fc60003f05300 */
[----:B------:R-:W-:Y:S01]  /*cee0*/  IMAD.X R5, R0, 0x1, R5, P1 ;  /* 0x0000000100057824 */ /* 0x000fe200008e0605 */
[----:B------:R-:W-:-:S04]  /*cef0*/  ISETP.NE.U32.AND P1, PT, RZ, UR4, PT ;  /* 0x00000004ff007c0c */ /* 0x000fc8000bf25070 */
[----:B------:R-:W-:-:S05]  /*cf00*/  ISETP.NE.AND.EX P1, PT, RZ, UR5, PT, P1 ;  /* 0x00000005ff007c0c */ /* 0x000fca000bf25310 */
[----:B------:R2:W5:Y:S08]  /*cf10*/  @P0 LDG.E R9, desc[UR60][R4.64] ;  /* 0x0000003c04090981 */ /* 0x000570000c1e1900 */
[----:B------:R-:W-:-:S04]  /*cf20*/  @P1 IADD3 R2, P2, R3, UR4, RZ ;  /* 0x0000000403021c10 */ /* 0x000fc8000ff5e0ff */
[----:B------:R-:W-:-:S05]  /*cf30*/  @P1 IADD3.X R3, R0, UR5, RZ, P2, !PT ;  /* 0x0000000500031c10 */ /* 0x000fca00097fe4ff */
[----:B---3--:R2:W5:Y:S01]  /*cf40*/  @P1 LDG.E R7, desc[UR60][R2.64] ;  /* 0x0000003c02071981 */ /* 0x008562000c1e1900 */
[----:B------:R-:W-:Y:S01]  /*cf50*/  ISETP.GE.AND P2, PT, R214, 0x80, PT ;  /* 0x00000080d600780c */ /* 0x000fe20003f46270 */
[----:B------:R-:W-:-:S12]  /*cf60*/  @P1 BRA `(.L_x_290) ;  /* 0x0000000000101947 */ /* 0x000fd80003800000 */
[----:B------:R-:W-:Y:S05]  /*cf70*/  @!P0 BRA `(.L_x_290) ;  /* 0x00000000000c8947 */ /* 0x000fea0003800000 */
[----:B------:R-:W3:Y:S04]  /*cf80*/  LDG.E R0, desc[UR60][R4.64] ;  /* 0x0000003c04007981 */ /* 0x000ee8000c1e1900 */
[----:B-----5:R-:W3:Y:S02]  /*cf90*/  LDG.E R7, desc[UR60][R4.64+0x4] ;  /* 0x0000043c04077981 */ /* 0x020ee4000c1e1900 */
[----:B---3--:R-:W-:-:S07]  /*cfa0*/  IMAD.IADD R7, R7, 0x1, -R0 ;  /* 0x0000000107077824 */ /* 0x008fce00078e0a00 */
.L_x_290:
[----:B------:R-:W-:Y:S01]  /*cfb0*/  BSSY B1, `(.L_x_291) ;  /* 0x000001d000017945 */ /* 0x000fe20003800000 */
[----:B------:R-:W-:Y:S02]  /*cfc0*/  SHF.R.S32.HI R8, RZ, 0x1f, R205 ;  /* 0x0000001fff087819 */ /* 0x000fe400000114cd */
[----:B------:R-:W-:Y:S02]  /*cfd0*/  SHF.R.S32.HI R13, RZ, 0x1f, R18 ;  /* 0x0000001fff0d7819 */ /* 0x000fe40000011412 */
[----:B------:R-:W-:Y:S02]  /*cfe0*/  SEL R11, R204, RZ, !P0 ;  /* 0x000000ffcc0b7207 */ /* 0x000fe40004000000 */
[----:B------:R-:W-:Y:S02]  /*cff0*/  SEL R207, R207, RZ, !P0 ;  /* 0x000000ffcfcf7207 */ /* 0x000fe40004000000 */
[----:B-----5:R-:W-:Y:S01]  /*d000*/  SHF.R.S32.HI R6, RZ, 0x1f, R9 ;  /* 0x0000001fff067819 */ /* 0x020fe20000011409 */
[----:B------:R-:W-:Y:S06]  /*d010*/  @P2 BRA `(.L_x_292) ;  /* 0x0000000000582947 */ /* 0x000fec0003800000 */
[----:B------:R-:W3:Y:S02]  /*d020*/  S2R R0, SR_TID.X ;  /* 0x0000000000007919 */ /* 0x000ee40000002100 */
[----:B---3--:R-:W-:-:S04]  /*d030*/  IMAD R0, R206, 0x80, R0 ;  /* 0x00000080ce007824 */ /* 0x008fc800078e0200 */
[----:B------:R-:W-:-:S05]  /*d040*/  VIADD R0, R0, 0xffffff80 ;  /* 0xffffff8000007836 */ /* 0x000fca0000000000 */
[----:B------:R-:W-:-:S13]  /*d050*/  ISETP.GE.AND P0, PT, R0, R7, PT ;  /* 0x000000070000720c */ /* 0x000fda0003f06270 */
[----:B------:R-:W-:Y:S05]  /*d060*/  @P0 BRA `(.L_x_292) ;  /* 0x0000000000440947 */ /* 0x000fea0003800000 */
[----:B--2---:R-:W-:Y:S01]  /*d070*/  IADD3 R2, P0, R0, R9, RZ ;  /* 0x0000000900027210 */ /* 0x004fe20007f1e0ff */
[----:B------:R-:W-:-:S03]  /*d080*/  ULDC.64 UR4, c[0x0][0xb70] ;  /* 0x0002dc0000047ab9 */ /* 0x000fc60000000a00 */
[----:B------:R-:W-:Y:S01]  /*d090*/  LEA.HI.X.SX32 R3, R0, R6, 0x1, P0 ;  /* 0x0000000600037211 */ /* 0x000fe200000f0eff */
[----:B------:R-:W-:-:S04]  /*d0a0*/  IMAD R0, R8, UR4, RZ ;  /* 0x0000000408007c24 */ /* 0x000fc8000f8e02ff */
[C---:B------:R-:W-:Y:S02]  /*d0b0*/  IMAD R5, R205.reuse, UR5, R0 ;  /* 0x00000005cd057c24 */ /* 0x040fe4000f8e0200 */
[----:B------:R-:W-:Y:S01]  /*d0c0*/  IMAD.WIDE.U32 R2, R205, UR4, R2 ;  /* 0x00000004cd027c25 */ /* 0x000fe2000f8e0002 */
[----:B------:R-:W-:-:S03]  /*d0d0*/  ULDC.64 UR4, c[0x0][0xb78] ;  /* 0x0002de0000047ab9 */ /* 0x000fc60000000a00 */
[----:B------:R-:W-:Y:S02]  /*d0e0*/  IMAD R0, R207, UR4, RZ ;  /* 0x00000004cf007c24 */ /* 0x000fe4000f8e02ff */
[----:B------:R-:W-:Y:S02]  /*d0f0*/  IMAD.IADD R3, R3, 0x1, R5 ;  /* 0x0000000103037824 */ /* 0x000fe400078e0205 */
[C---:B------:R-:W-:Y:S02]  /*d100*/  IMAD R5, R11.reuse, UR5, R0 ;  /* 0x000000050b057c24 */ /* 0x040fe4000f8e0200 */
[----:B------:R-:W-:Y:S01]  /*d110*/  IMAD.WIDE.U32 R2, R11, UR4, R2 ;  /* 0x000000040b027c25 */ /* 0x000fe2000f8e0002 */
[----:B------:R-:W-:-:S03]  /*d120*/  ULDC.64 UR4, c[0x0][0xb40] ;  /* 0x0002d00000047ab9 */ /* 0x000fc60000000a00 */
[----:B------:R-:W-:Y:S01]  /*d130*/  IMAD.IADD R3, R3, 0x1, R5 ;  /* 0x0000000103037824 */ /* 0x000fe200078e0205 */
[----:B------:R-:W-:-:S04]  /*d140*/  LEA R4, P0, R2, UR4, 0x2 ;  /* 0x0000000402047c11 */ /* 0x000fc8000f8010ff */
[----:B------:R-:W-:Y:S02]  /*d150*/  LEA.HI.X R5, R2, UR5, R3, 0x2, P0 ;  /* 0x0000000502057c11 */ /* 0x000fe400080f1403 */
[----:B------:R-:W-:-:S05]  /*d160*/  MOV R3, 0xff800000 ;  /* 0xff80000000037802 */ /* 0x000fca0000000f00 */
[----:B------:R3:W-:Y:S02]  /*d170*/  STG.E desc[UR60][R4.64], R3 ;  /* 0x0000000304007986 */ /* 0x0007e4000c10193c */
.L_x_292:
[----:B------:R-:W-:Y:S05]  /*d180*/  BSYNC B1 ;  /* 0x0000000000017941 */ /* 0x000fea0003800000 */
.L_x_291:
[----:B------:R-:W-:Y:S01]  /*d190*/  ULDC.64 UR4, c[0x0][0xaa0] ;  /* 0x0002a80000047ab9 */ /* 0x000fe20000000a00 */
[----:B--2---:R-:W-:Y:S01]  /*d1a0*/  IMAD.MOV.U32 R2, RZ, RZ, R18 ;  /* 0x000000ffff027224 */ /* 0x004fe200078e0012 */
[----:B------:R-:W-:Y:S01]  /*d1b0*/  BSSY B1, `(.L_x_293) ;  /* 0x000002f000017945 */ /* 0x000fe20003800000 */
[----:B---3--:R-:W-:Y:S02]  /*d1c0*/  IMAD.MOV.U32 R3, RZ, RZ, R13 ;  /* 0x000000ffff037224 */ /* 0x008fe400078e000d */
[----:B------:R-:W-:Y:S02]  /*d1d0*/  IMAD R0, R6, UR4, RZ ;  /* 0x0000000406007c24 */ /* 0x000fe4000f8e02ff */
[----:B------:R-:W-:-:S04]  /*d1e0*/  IMAD.WIDE.U32 R2, R9, UR4, R2 ;  /* 0x0000000409027c25 */ /* 0x000fc8000f8e0002 */
[----:B------:R-:W-:Y:S01]  /*d1f0*/  IMAD R9, R9, UR5, R0 ;  /* 0x0000000509097c24 */ /* 0x000fe2000f8e0200 */
[----:B------:R-:W-:Y:S01]  /*d200*/  ULDC.64 UR4, c[0x0][0xae0] ;  /* 0x0002b80000047ab9 */ /* 0x000fe20000000a00 */
[----:B------:R-:W-:Y:S02]  /*d210*/  IMAD R7, R206, -0x80, R7 ;  /* 0xffffff80ce077824 */ /* 0x000fe400078e0207 */
[----:B------:R-:W-:Y:S02]  /*d220*/  IMAD R0, R8, UR4, RZ ;  /* 0x0000000408007c24 */ /* 0x000fe4000f8e02ff */
[----:B------:R-:W-:Y:S01]  /*d230*/  IMAD.IADD R3, R3, 0x1, R9 ;  /* 0x0000000103037824 */ /* 0x000fe200078e0209 */
[C---:B------:R-:W-:Y:S01]  /*d240*/  ISETP.GE.AND P3, PT, R22.reuse, R7, PT ;  /* 0x000000071600720c */ /* 0x040fe20003f66270 */
[----:B------:R-:W-:Y:S02]  /*d250*/  VIADD R4, R22, 0x20 ;  /* 0x0000002016047836 */ /* 0x000fe40000000000 */
[----:B------:R-:W-:-:S02]  /*d260*/  IMAD R5, R205, UR5, R0 ;  /* 0x00000005cd057c24 */ /* 0x000fc4000f8e0200 */
[----:B------:R-:W-:Y:S01]  /*d270*/  VIADD R0, R22, 0x40 ;  /* 0x0000004016007836 */ /* 0x000fe20000000000 */
[-C--:B------:R-:W-:Y:S01]  /*d280*/  ISETP.GE.AND P2, PT, R4, R7.reuse, PT ;  /* 0x000000070400720c */ /* 0x080fe20003f46270 */
[----:B------:R-:W-:Y:S01]  /*d290*/  IMAD.WIDE.U32 R2, R205, UR4, R2 ;  /* 0x00000004cd027c25 */ /* 0x000fe2000f8e0002 */
[----:B------:R-:W-:Y:S01]  /*d2a0*/  IADD3 R4, R22, 0x60, RZ ;  /* 0x0000006016047810 */ /* 0x000fe20007ffe0ff */
[----:B------:R-:W-:Y:S01]  /*d2b0*/  ULDC.64 UR4, c[0x0][0xae8] ;  /* 0x0002ba0000047ab9 */ /* 0x000fe20000000a00 */
[-C--:B------:R-:W-:Y:S01]  /*d2c0*/  ISETP.GE.AND P1, PT, R0, R7.reuse, PT ;  /* 0x000000070000720c */ /* 0x080fe20003f26270 */
[----:B------:R-:W-:Y:S01]  /*d2d0*/  IMAD.IADD R3, R3, 0x1, R5 ;  /* 0x0000000103037824 */ /* 0x000fe200078e0205 */
[----:B------:R-:W-:Y:S01]  /*d2e0*/  ISETP.GE.AND P0, PT, R4, R7, PT ;  /* 0x000000070400720c */ /* 0x000fe20003f06270 */
[----:B------:R-:W-:Y:S01]  /*d2f0*/  IMAD R0, R207, UR4, RZ ;  /* 0x00000004cf007c24 */ /* 0x000fe2000f8e02ff */
[----:B------:R-:W-:Y:S01]  /*d300*/  SHF.R.S32.HI R7, RZ, 0x1f, R22 ;  /* 0x0000001fff077819 */ /* 0x000fe20000011416 */
[----:B------:R-:W-:-:S04]  /*d310*/  IMAD.WIDE.U32 R4, R11, UR4, R2 ;  /* 0x000000040b047c25 */ /* 0x000fc8000f8e0002 */
[----:B------:R-:W-:Y:S02]  /*d320*/  IMAD R9, R11, UR5, R0 ;  /* 0x000000050b097c24 */ /* 0x000fe4000f8e0200 */
[----:B------:R-:W-:Y:S02]  /*d330*/  IMAD.MOV.U32 R6, RZ, RZ, R22 ;  /* 0x000000ffff067224 */ /* 0x000fe400078e0016 */
[----:B------:R-:W-:Y:S02]  /*d340*/  IMAD.IADD R11, R5, 0x1, R9 ;  /* 0x00000001050b7824 */ /* 0x000fe400078e0209 */
[----:B------:R-:W-:Y:S01]  /*d350*/  IMAD.WIDE R6, R206, 0x80, R6 ;  /* 0x00000080ce067825 */ /* 0x000fe200078e0206 */
[----:B------:R-:W-:Y:S06]  /*d360*/  @P3 BRA `(.L_x_294) ;  /* 0x00000000004c3947 */ /* 0x000fec0003800000 */
[----:B------:R-:W-:Y:S01]  /*d370*/  ULDC.64 UR6, c[0x0][0xad8] ;  /* 0x0002b60000067ab9 */ /* 0x000fe20000000a00 */
[----:B------:R-:W-:Y:S01]  /*d380*/  MOV R2, R4 ;  /* 0x0000000400027202 */ /* 0x000fe20000000f00 */
[C---:B------:R-:W-:Y:S01]  /*d390*/  VIADD R0, R18.reuse, 0x40 ;  /* 0x0000004012007836 */ /* 0x040fe20000000000 */
[----:B------:R-:W-:Y:S01]  /*d3a0*/  ULDC UR4, c[0x0][0xa8c] ;  /* 0x0002a30000047ab9 */ /* 0x000fe20000000800 */
[C---:B------:R-:W-:Y:S01]  /*d3b0*/  VIADD R8, R18.reuse, 0x80 ;  /* 0x0000008012087836 */ /* 0x040fe20000000000 */
[----:B------:R-:W-:Y:S01]  /*d3c0*/  ISETP.GE.AND P4, PT, R18, UR4, PT ;  /* 0x0000000412007c0c */ /* 0x000fe2000bf86270 */
[----:B------:R-:W-:Y:S01]  /*d3d0*/  IMAD R9, R7, UR6, RZ ;  /* 0x0000000607097c24 */ /* 0x000fe2000f8e02ff */
[----:B------:R-:W-:Y:S01]  /*d3e0*/  ISETP.GE.AND P5, PT, R0, UR4, PT ;  /* 0x0000000400007c0c */ /* 0x000fe2000bfa6270 */
[----:B------:R-:W-:Y:S01]  /*d3f0*/  IMAD.MOV.U32 R3, RZ, RZ, R11 ;  /* 0x000000ffff037224 */ /* 0x000fe200078e000b */
[----:B------:R-:W-:Y:S01]  /*d400*/  ISETP.GE.AND P6, PT, R8, UR4, PT ;  /* 0x0000000408007c0c */ /* 0x000fe2000bfc6270 */
[----:B------:R-:W-:-:S02]  /*d410*/  IMAD R9, R6, UR7, R9 ;  /* 0x0000000706097c24 */ /* 0x000fc4000f8e0209 */
[----:B------:R-:W-:Y:S01]  /*d420*/  IMAD.WIDE.U32 R2, R6, UR6, R2 ;  /* 0x0000000606027c25 */ /* 0x000fe2000f8e0002 */
[----:B------:R-:W-:-:S03]  /*d430*/  ULDC.64 UR6, c[0x0][0xa80] ;  /* 0x0002a00000067ab9 */ /* 0x000fc60000000a00 */
[----:B------:R-:W-:Y:S01]  /*d440*/  IMAD.IADD R3, R3, 0x1, R9 ;  /* 0x0000000103037824 */ /* 0x000fe200078e0209 */
[----:B------:R-:W-:-:S04]  /*d450*/  LEA R8, P3, R2, UR6, 0x1 ;  /* 0x0000000602087c11 */ /* 0x000fc8000f8608ff */
[----:B------:R-:W-:-:S05]  /*d460*/  LEA.HI.X R9, R2, UR7, R3, 0x1, P3 ;  /* 0x0000000702097c11 */ /* 0x000fca00098f0c03 */
[----:B------:R2:W-:Y:S04]  /*d470*/  @!P4 STG.E.128 desc[UR60][R8.64], RZ ;  /* 0x000000ff0800c986 */ /* 0x0005e8000c101d3c */
[----:B------:R2:W-:Y:S04]  /*d480*/  @!P5 STG.E.128 desc[UR60][R8.64+0x80], RZ ;  /* 0x000080ff0800d986 */ /* 0x0005e8000c101d3c */
[----:B------:R2:W-:Y:S02]  /*d490*/  @!P6 STG.E.128 desc[UR60][R8.64+0x100], RZ ;  /* 0x000100ff0800e986 */ /* 0x0005e4000c101d3c */
.L_x_294:
[----:B------:R-:W-:Y:S05]  /*d4a0*/  BSYNC B1 ;  /* 0x0000000000017941 */ /* 0x000fea0003800000 */
.L_x_293:
[----:B------:R-:W-:Y:S04]  /*d4b0*/  BSSY B1, `(.L_x_295) ;  /* 0x0000017000017945 */ /* 0x000fe80003800000 */
[----:B------:R-:W-:Y:S05]  /*d4c0*/  @P2 BRA `(.L_x_296) ;  /* 0x0000000000542947 */ /* 0x000fea0003800000 */
[----:B--2---:R-:W-:Y:S01]  /*d4d0*/  IADD3 R9, P2, R6, 0x20, RZ ;  /* 0x0000002006097810 */ /* 0x004fe20007f5e0ff */
[C---:B------:R-:W-:Y:S01]  /*d4e0*/  VIADD R2, R18.reuse, 0x40 ;  /* 0x0000004012027836 */ /* 0x040fe20000000000 */
[----:B------:R-:W-:Y:S01]  /*d4f0*/  ULDC UR4, c[0x0][0xa8c] ;  /* 0x0002a30000047ab9 */ /* 0x000fe20000000800 */
[----:B------:R-:W-:Y:S01]  /*d500*/  ULDC.64 UR6, c[0x0][0xad8] ;  /* 0x0002b60000067ab9 */ /* 0x000fe20000000a00 */
[----:B------:R-:W-:Y:S01]  /*d510*/  IMAD.MOV.U32 R3, RZ, RZ, R11 ;  /* 0x000000ffff037224 */ /* 0x000fe200078e000b */
[----:B------:R-:W-:Y:S01]  /*d520*/  ISETP.GE.AND P3, PT, R18, UR4, PT ;  /* 0x0000000412007c0c */ /* 0x000fe2000bf66270 */
[----:B------:R-:W-:Y:S01]  /*d530*/  IMAD.X R0, RZ, RZ, R7, P2 ;  /* 0x000000ffff007224 */ /* 0x000fe200010e0607 */
[----:B------:R-:W-:Y:S01]  /*d540*/  ISETP.GE.AND P4, PT, R2, UR4, PT ;  /* 0x0000000402007c0c */ /* 0x000fe2000bf86270 */
[----:B------:R-:W-:Y:S01]  /*d550*/  VIADD R8, R18, 0x80 ;  /* 0x0000008012087836 */ /* 0x000fe20000000000 */
[----:B------:R-:W-:Y:S01]  /*d560*/  MOV R2, R4 ;  /* 0x0000000400027202 */ /* 0x000fe20000000f00 */
[----:B------:R-:W-:-:S03]  /*d570*/  IMAD R0, R0, UR6, RZ ;  /* 0x0000000600007c24 */ /* 0x000fc6000f8e02ff */
[----:B------:R-:W-:Y:S01]  /*d580*/  ISETP.GE.AND P5, PT, R8, UR4, PT ;  /* 0x0000000408007c0c */ /* 0x000fe2000bfa6270 */
[----:B------:R-:W-:-:S04]  /*d590*/  IMAD.WIDE.U32 R2, R9, UR6, R2 ;  /* 0x0000000609027c25 */ /* 0x000fc8000f8e0002 */
[----:B------:R-:W-:Y:S01]  /*d5a0*/  IMAD R9, R9, UR7, R0 ;  /* 0x0000000709097c24 */ /* 0x000fe2000f8e0200 */
[----:B------:R-:W-:Y:S02]  /*d5b0*/  ULDC.64 UR6, c[0x0][0xa80] ;  /* 0x0002a00000067ab9 */ /* 0x000fe40000000a00 */
[----:B------:R-:W-:Y:S01]  /*d5c0*/  LEA R8, P2, R2, UR6, 0x1 ;  /* 0x0000000602087c11 */ /* 0x000fe2000f8408ff */
[----:B------:R-:W-:-:S05]  /*d5d0*/  IMAD.IADD R3, R3, 0x1, R9 ;  /* 0x0000000103037824 */ /* 0x000fca00078e0209 */
[----:B------:R-:W-:-:S05]  /*d5e0*/  LEA.HI.X R9, R2, UR7, R3, 0x1, P2 ;  /* 0x0000000702097c11 */ /* 0x000fca00090f0c03 */
[----:B------:R3:W-:Y:S04]  /*d5f0*/  @!P3 STG.E.128 desc[UR60][R8.64], RZ ;  /* 0x000000ff0800b986 */ /* 0x0007e8000c101d3c */
[----:B------:R3:W-:Y:S04]  /*d600*/  @!P4 STG.E.128 desc[UR60][R8.64+0x80], RZ ;  /* 0x000080ff0800c986 */ /* 0x0007e8000c101d3c */
[----:B------:R3:W-:Y:S02]  /*d610*/  @!P5 STG.E.128 desc[UR60][R8.64+0x100], RZ ;  /* 0x000100ff0800d986 */ /* 0x0007e4000c101d3c */
.L_x_296:
[----:B------:R-:W-:Y:S05]  /*d620*/  BSYNC B1 ;  /* 0x0000000000017941 */ /* 0x000fea0003800000 */
.L_x_295:
[----:B------:R-:W-:Y:S04]  /*d630*/  BSSY B1, `(.L_x_297) ;  /* 0x0000017000017945 */ /* 0x000fe80003800000 */
[----:B------:R-:W-:Y:S05]  /*d640*/  @P1 BRA `(.L_x_298) ;  /* 0x0000000000541947 */ /* 0x000fea0003800000 */
[----:B--23--:R-:W-:Y:S01]  /*d650*/  IADD3 R9, P1, R6, 0x40, RZ ;  /* 0x0000004006097810 */ /* 0x00cfe20007f3e0ff */
        /* <DEDUP_REMOVED lines=20> */
.L_x_298:
[----:B------:R-:W-:Y:S05]  /*d7a0*/  BSYNC B1 ;  /* 0x0000000000017941 */ /* 0x000fea0003800000 */
.L_x_297:
[----:B------:R-:W-:Y:S05]  /*d7b0*/  @P0 BRA `(.L_x_289) ;  /* 0x0000000000540947 */ /* 0x000fea0003800000 */
[----:B------:R-:W-:Y:S01]  /*d7c0*/  IADD3 R5, P0, R6, 0x60, RZ ;  /* 0x0000006006057810 */ /* 0x000fe20007f1e0ff */
[----:B------:R-:W-:Y:S01]  /*d7d0*/  ULDC UR4, c[0x0][0xa8c] ;  /* 0x0002a30000047ab9 */ /* 0x000fe20000000800 */
[C---:B------:R-:W-:Y:S01]  /*d7e0*/  IADD3 R0, R18.reuse, 0x40, RZ ;  /* 0x0000004012007810 */ /* 0x040fe20007ffe0ff */
[----:B------:R-:W-:Y:S01]  /*d7f0*/  ULDC.64 UR6, c[0x0][0xad8] ;  /* 0x0002b60000067ab9 */ /* 0x000fe20000000a00 */
[----:B------:R-:W-:Y:S01]  /*d800*/  IMAD.MOV.U32 R2, RZ, RZ, R4 ;  /* 0x000000ffff027224 */ /* 0x000fe200078e0004 */
[----:B------:R-:W-:Y:S01]  /*d810*/  ISETP.GE.AND P1, PT, R18, UR4, PT ;  /* 0x0000000412007c0c */ /* 0x000fe2000bf26270 */
[----:B------:R-:W-:Y:S01]  /*d820*/  IMAD.X R6, RZ, RZ, R7, P0 ;  /* 0x000000ffff067224 */ /* 0x000fe200000e0607 */
[----:B------:R-:W-:Y:S01]  /*d830*/  ISETP.GE.AND P2, PT, R0, UR4, PT ;  /* 0x0000000400007c0c */ /* 0x000fe2000bf46270 */
[----:B------:R-:W-:Y:S02]  /*d840*/  IMAD.MOV.U32 R3, RZ, RZ, R11 ;  /* 0x000000ffff037224 */ /* 0x000fe400078e000b */
[----:B------:R-:W-:-:S02]  /*d850*/  IMAD R6, R6, UR6, RZ ;  /* 0x0000000606067c24 */ /* 0x000fc4000f8e02ff */
[----:B------:R-:W-:Y:S02]  /*d860*/  VIADD R0, R18, 0x80 ;  /* 0x0000008012007836 */ /* 0x000fe40000000000 */
[----:B------:R-:W-:-:S03]  /*d870*/  IMAD.WIDE.U32 R2, R5, UR6, R2 ;  /* 0x0000000605027c25 */ /* 0x000fc6000f8e0002 */
[----:B------:R-:W-:Y:S01]  /*d880*/  ISETP.GE.AND P3, PT, R0, UR4, PT ;  /* 0x0000000400007c0c */ /* 0x000fe2000bf66270 */
        /* <DEDUP_REMOVED lines=8> */
.L_x_289:
[----:B------:R-:W-:Y:S05]  /*d910*/  BSYNC B0 ;  /* 0x0000000000007941 */ /* 0x000fea0003800000 */
.L_x_280:
[----:B------:R-:W-:Y:S02]  /*d920*/  ULDC UR4, c[0x0][0xc14] ;  /* 0x0003050000047ab9 */ /* 0x000fe40000000800 */
[----:B-1----:R-:W-:-:S13]  /*d930*/  ISETP.GE.AND P0, PT, R103, UR4, PT ;  /* 0x0000000467007c0c */ /* 0x002fda000bf06270 */
[----:B------:R-:W-:Y:S05]  /*d940*/  @!P0 BRA `(.L_x_299) ;  /* 0xffffff3400008947 */ /* 0x000fea000383ffff */
[----:B------:R-:W-:Y:S05]  /*d950*/  EXIT ;  /* 0x000000000000794d */ /* 0x000fea0003800000 */
.L_x_255:
[----:B------:R-:W-:-:S08]  /*d960*/  NOP ;  /* 0x0000000000007918 */ /* 0x000fd00000000000 */
[----:B0-----:R-:W0:-:S00]  /*d970*/  USETMAXREG.DEALLOC.CTAPOOL 0x18 ;  /* 0x00000018000079c8 */ /* 0x001e0000080e0500 */
[----:B0-----:R-:W-:-:S06]  /*d980*/  LOP3.LUT R0, R0, 0x3, RZ, 0xc0, !PT ;  /* 0x0000000300007812 */ /* 0x001fcc00078ec0ff */
[----:B------:R-:W0:Y:S02]  /*d990*/  SHFL.IDX PT, R0, R0, RZ, 0x1f ;  /* 0x00001fff00007589 */ /* 0x000e2400000e0000 */
[----:B0-----:R-:W-:-:S13]  /*d9a0*/  ISETP.NE.AND P0, PT, R0, RZ, PT ;  /* 0x000000ff0000720c */ /* 0x001fda0003f05270 */
[----:B------:R-:W-:Y:S05]  /*d9b0*/  @P0 EXIT ;  /* 0x000000000000094d */ /* 0x000fea0003800000 */
[----:B------:R-:W0:Y:S01]  /*d9c0*/  S2R R2, SR_TID.X ;  /* 0x0000000000027919 */ /* 0x000e220000002100 */
[----:B------:R-:W-:Y:S01]  /*d9d0*/  LOP3.LUT R4, R4, 0xffffffdf, RZ, 0xc0, !PT ;  /* 0xffffffdf04047812 */ /* 0x000fe200078ec0ff */
[----:B------:R-:W-:Y:S01]  /*d9e0*/  ULDC UR5, c[0x0][0xc14] ;  /* 0x0003050000057ab9 */ /* 0x000fe20000000800 */
[----:B------:R-:W-:Y:S01]  /*d9f0*/  IMAD.MOV.U32 R0, RZ, RZ, RZ ;  /* 0x000000ffff007224 */ /* 0x000fe200078e00ff */
[----:B------:R-:W1:Y:S01]  /*da00*/  S2UR UR6, SR_CTAID.X ;  /* 0x00000000000679c3 */ /* 0x000e620000002500 */
[----:B------:R-:W-:Y:S01]  /*da10*/  ULDC UR4, c[0x0][0xc10] ;  /* 0x0003040000047ab9 */ /* 0x000fe20000000800 */
[----:B0-----:R-:W-:-:S04]  /*da20*/  LOP3.LUT R8, R2, 0x1f, RZ, 0xc0, !PT ;  /* 0x0000001f02087812 */ /* 0x001fc800078ec0ff */
[----:B------:R-:W-:-:S13]  /*da30*/  ISETP.NE.AND P0, PT, R8, 0x1f, PT ;  /* 0x0000001f0800780c */ /* 0x000fda0003f05270 */
[----:B------:R-:W-:Y:S02]  /*da40*/  @P0 LOP3.LUT R4, R4, 0x20, RZ, 0xfc, !PT ;  /* 0x0000002004040812 */ /* 0x000fe400078efcff */
[----:B------:R-:W-:-:S13]  /*da50*/  ISETP.GE.OR P0, PT, R8, UR5, !P0 ;  /* 0x0000000508007c0c */ /* 0x000fda000c706670 */
[----:B------:R-:W0:Y:S02]  /*da60*/  @!P0 LDC.64 R2, c[0x0][0xc58] ;  /* 0x00031600ff028b82 */ /* 0x000e240000000a00 */
[----:B0-----:R-:W-:-:S05]  /*da70*/  @!P0 IMAD.WIDE.U32 R2, R8, 0x4, R2 ;  /* 0x0000000408028825 */ /* 0x001fca00078e0002 */
[----:B------:R-:W2:Y:S01]  /*da80*/  @!P0 LDG.E R0, desc[UR60][R2.64] ;  /* 0x0000003c02008981 */ /* 0x000ea2000c1e1900 */
[C---:B------:R-:W-:Y:S01]  /*da90*/  ISETP.NE.AND P1, PT, R8.reuse, RZ, PT ;  /* 0x000000ff0800720c */ /* 0x040fe20003f25270 */
[----:B------:R-:W-:Y:S01]  /*daa0*/  IMAD.MOV.U32 R16, RZ, RZ, RZ ;  /* 0x000000ffff107224 */ /* 0x000fe200078e00ff */
[----:B------:R-:W-:Y:S01]  /*dab0*/  ISETP.GE.U32.AND P0, PT, R8, 0x2, PT ;  /* 0x000000020800780c */ /* 0x000fe20003f06070 */
[----:B------:R-:W-:Y:S01]  /*dac0*/  IMAD.MOV.U32 R19, RZ, RZ, RZ ;  /* 0x000000ffff137224 */ /* 0x000fe200078e00ff */
[----:B------:R-:W-:-:S09]  /*dad0*/  LOP3.LUT R4, R4, 0xfffffffe, RZ, 0xc0, !PT ;  /* 0xfffffffe04047812 */ /* 0x000fd200078ec0ff */
[----:B------:R-:W-:-:S04]  /*dae0*/  @P1 LOP3.LUT R4, R4, 0x1, RZ, 0xfc, !PT ;  /* 0x0000000104041812 */ /* 0x000fc800078efcff */
[----:B------:R-:W-:-:S04]  /*daf0*/  LOP3.LUT R4, R4, 0xffffffef, RZ, 0xc0, !PT ;  /* 0xffffffef04047812 */ /* 0x000fc800078ec0ff */
[----:B------:R-:W-:-:S04]  /*db00*/  @P0 LOP3.LUT R4, R4, 0x10, RZ, 0xfc, !PT ;  /* 0x0000001004040812 */ /* 0x000fc800078efcff */
[----:B------:R-:W-:Y:S01]  /*db10*/  LOP3.LUT R4, R4, 0xfffffff7, RZ, 0xc0, !PT ;  /* 0xfffffff704047812 */ /* 0x000fe200078ec0ff */
[----:B--2---:R-:W0:Y:S02]  /*db20*/  SHFL.UP PT, R5, R0, 0x1, RZ ;  /* 0x0420000000057989 */ /* 0x004e2400000e00ff */
[----:B0-----:R-:W-:-:S05]  /*db30*/  SEL R5, R5, RZ, P1 ;  /* 0x000000ff05057207 */ /* 0x001fca0000800000 */
[----:B------:R-:W-:-:S05]  /*db40*/  IMAD.IADD R5, R0, 0x1, R5 ;  /* 0x0000000100057824 */ /* 0x000fca00078e0205 */
[----:B------:R-:W0:Y:S02]  /*db50*/  SHFL.UP PT, R6, R5, 0x2, RZ ;  /* 0x0440000005067989 */ /* 0x000e2400000e00ff */
[----:B0-----:R-:W-:Y:S02]  /*db60*/  SEL R6, R6, RZ, P0 ;  /* 0x000000ff06067207 */ /* 0x001fe40000000000 */
[----:B------:R-:W-:-:S03]  /*db70*/  ISETP.GE.U32.AND P0, PT, R8, 0x4, PT ;  /* 0x000000040800780c */ /* 0x000fc60003f06070 */
[----:B------:R-:W-:-:S05]  /*db80*/  IMAD.IADD R6, R5, 0x1, R6 ;  /* 0x0000000105067824 */ /* 0x000fca00078e0206 */
[----:B------:R-:W0:Y:S05]  /*db90*/  SHFL.UP PT, R7, R6, 0x4, RZ ;  /* 0x0480000006077989 */ /* 0x000e2a00000e00ff */
[----:B------:R-:W-:-:S04]  /*dba0*/  @P0 LOP3.LUT R4, R4, 0x8, RZ, 0xfc, !PT ;  /* 0x0000000804040812 */ /* 0x000fc800078efcff */
[----:B------:R-:W-:Y:S02]  /*dbb0*/  LOP3.LUT R4, R4, 0xfffffffb, RZ, 0xc0, !PT ;  /* 0xfffffffb04047812 */ /* 0x000fe400078ec0ff */
[----:B0-----:R-:W-:Y:S02]  /*dbc0*/  SEL R7, R7, RZ, P0 ;  /* 0x000000ff07077207 */ /* 0x001fe40000000000 */
[----:B------:R-:W-:Y:S02]  /*dbd0*/  ISETP.GE.U32.AND P0, PT, R8, 0x8, PT ;  /* 0x000000080800780c */ /* 0x000fe40003f06070 */
[----:B------:R-:W-:-:S05]  /*dbe0*/  IADD3 R7, R6, R7, RZ ;  /* 0x0000000706077210 */ /* 0x000fca0007ffe0ff */
[----:B------:R-:W0:Y:S06]  /*dbf0*/  SHFL.UP PT, R2, R7, 0x8, RZ ;  /* 0x0500000007027989 */ /* 0x000e2c00000e00ff */
[----:B------:R-:W-:-:S04]  /*dc00*/  @P0 LOP3.LUT R4, R4, 0x4, RZ, 0xfc, !PT ;  /* 0x0000000404040812 */ /* 0x000fc800078efcff */
[----:B------:R-:W-:Y:S02]  /*dc10*/  LOP3.LUT R4, R4, 0xfffffffd, RZ, 0xc0, !PT ;  /* 0xfffffffd04047812 */ /* 0x000fe400078ec0ff */
[----:B0-----:R-:W-:Y:S02]  /*dc20*/  SEL R2, R2, RZ, P0 ;  /* 0x000000ff02027207 */ /* 0x001fe40000000000 */
[----:B------:R-:W-:-:S03]  /*dc30*/  ISETP.GE.U32.AND P0, PT, R8, 0x10, PT ;  /* 0x000000100800780c */ /* 0x000fc60003f06070 */
[----:B------:R-:W-:-:S05]  /*dc40*/  IMAD.IADD R3, R7, 0x1, R2 ;  /* 0x0000000107037824 */ /* 0x000fca00078e0202 */
[----:B------:R-:W0:Y:S05]  /*dc50*/  SHFL.UP PT, R2, R3, 0x10, RZ ;  /* 0x0600000003027989 */ /* 0x000e2a00000e00ff */
[----:B------:R-:W-:Y:S02]  /*dc60*/  @P0 LOP3.LUT R4, R4, 0x2, RZ, 0xfc, !PT ;  /* 0x0000000204040812 */ /* 0x000fe400078efcff */
[----:B0-----:R-:W-:-:S05]  /*dc70*/  SEL R2, R2, RZ, P0 ;  /* 0x000000ff02027207 */ /* 0x001fca0000000000 */
[----:B------:R-:W-:-:S05]  /*dc80*/  IMAD.IADD R2, R3, 0x1, R2 ;  /* 0x0000000103027824 */ /* 0x000fca00078e0202 */
[----:B------:R-:W0:Y:S02]  /*dc90*/  SHFL.IDX PT, R5, R2, 0x1f, 0x1f ;  /* 0x03e01f0002057f89 */ /* 0x000e2400000e0000 */
[----:B0-----:R-:W-:-:S04]  /*dca0*/  IMAD R5, R5, UR4, RZ ;  /* 0x0000000405057c24 */ /* 0x001fc8000f8e02ff */
[----:B------:R-:W-:Y:S01]  /*dcb0*/  IMAD.MOV.U32 R6, RZ, RZ, R5 ;  /* 0x000000ffff067224 */ /* 0x000fe200078e0005 */
[----:B-1----:R-:W-:-:S13]  /*dcc0*/  ISETP.GT.AND P0, PT, R5, UR6, PT ;  /* 0x0000000605007c0c */ /* 0x002fda000bf04270 */
[----:B------:R-:W-:Y:S05]  /*dcd0*/  @P0 BRA `(.L_x_300) ;  /* 0x0000000000c00947 */ /* 0x000fea0003800000 */
[----:B------:R-:W-:Y:S01]  /*dce0*/  MOV R5, R6 ;  /* 0x0000000600057202 */ /* 0x000fe20000000f00 */
[----:B------:R-:W-:Y:S01]  /*dcf0*/  IMAD.MOV.U32 R19, RZ, RZ, RZ ;  /* 0x000000ffff137224 */ /* 0x000fe200078e00ff */
[----:B------:R-:W-:Y:S01]  /*dd00*/  ULDC UR5, c[0x0][0xc14] ;  /* 0x0003050000057ab9 */ /* 0x000fe20000000800 */
[----:B------:R-:W-:Y:S01]  /*dd10*/  ULDC UR7, c[0x0][0xc14] ;  /* 0x0003050000077ab9 */ /* 0x000fe20000000800 */
[----:B------:R-:W-:-:S05]  /*dd20*/  ULDC UR4, c[0x0][0xc10] ;  /* 0x0003040000047ab9 */ /* 0x000fca0000000800 */
.L_x_304:
[----:B------:R-:W-:Y:S02]  /*dd30*/  VIADD R0, R19, 0x1f ;  /* 0x0000001f13007836 */ /* 0x000fe40000000000 */
[----:B------:R-:W-:-:S03]  /*dd40*/  IMAD.U32 R19, RZ, RZ, UR7 ;  /* 0x00000007ff137e24 */ /* 0x000fc6000f8e00ff */
[----:B------:R-:W-:-:S13]  /*dd50*/  ISETP.GE.AND P0, PT, R0, UR5, PT ;  /* 0x0000000500007c0c */ /* 0x000fda000bf06270 */
[----:B------:R-:W-:Y:S05]  /*dd60*/  @P0 BRA `(.L_x_301) ;  /* 0x0000000400400947 */ /* 0x000fea0003800000 */
[----:B------:R-:W0:Y:S01]  /*dd70*/  S2R R2, SR_TID.X ;  /* 0x0000000000027919 */ /* 0x000e220000002100 */
[----:B------:R-:W-:Y:S01]  /*dd80*/  IMAD.MOV.U32 R19, RZ, RZ, R0 ;  /* 0x000000ffff137224 */ /* 0x000fe200078e0000 */
[----:B------:R-:W-:Y:S01]  /*dd90*/  BSSY B0, `(.L_x_302) ;  /* 0x000000a000007945 */ /* 0x000fe20003800000 */
[----:B------:R-:W-:Y:S02]  /*dda0*/  MOV R0, RZ ;  /* 0x000000ff00007202 */ /* 0x000fe40000000f00 */
[----:B0-----:R-:W-:-:S04]  /*ddb0*/  LOP3.LUT R8, R2, 0x1f, RZ, 0xc0, !PT ;  /* 0x0000001f02087812 */ /* 0x001fc800078ec0ff */
[C---:B------:R-:W-:Y:S01]  /*ddc0*/  ISETP.NE.AND P1, PT, R8.reuse, 0x1f, PT ;  /* 0x0000001f0800780c */ /* 0x040fe20003f25270 */
[----:B------:R-:W-:-:S05]  /*ddd0*/  IMAD.IADD R7, R8, 0x1, R19 ;  /* 0x0000000108077824 */ /* 0x000fca00078e0213 */
[----:B------:R-:W-:-:S13]  /*dde0*/  ISETP.GE.OR P0, PT, R7, UR5, !P1 ;  /* 0x0000000507007c0c */ /* 0x000fda000cf06670 */
[----:B------:R-:W-:Y:S05]  /*ddf0*/  @P0 BRA `(.L_x_303) ;  /* 0x00000000000c0947 */ /* 0x000fea0003800000 */
[----:B------:R-:W0:Y:S02]  /*de00*/  LDC.64 R2, c[0x0][0xc58] ;  /* 0x00031600ff027b82 */ /* 0x000e240000000a00 */
[----:B0-----:R-:W-:-:S05]  /*de10*/  IMAD.WIDE R2, R7, 0x4, R2 ;  /* 0x0000000407027825 */ /* 0x001fca00078e0202 */
[----:B------:R0:W5:Y:S02]  /*de20*/  LDG.E R0, desc[UR60][R2.64] ;  /* 0x0000003c02007981 */ /* 0x000164000c1e1900 */
.L_x_303:
[----:B------:R-:W-:Y:S05]  /*de30*/  BSYNC B0 ;  /* 0x0000000000007941 */ /* 0x000fea0003800000 */
.L_x_302:
[----:B0----5:R-:W0:Y:S01]  /*de40*/  SHFL.UP PT, R2, R0, 0x1, RZ ;  /* 0x0420000000027989 */ /* 0x021e2200000e00ff */
[C---:B------:R-:W-:Y:S02]  /*de50*/  ISETP.NE.AND P0, PT, R8.reuse, RZ, PT ;  /* 0x000000ff0800720c */ /* 0x040fe40003f05270 */
[----:B------:R-:W-:Y:S02]  /*de60*/  ISETP.GE.U32.AND P1, PT, R8, 0x2, PT ;  /* 0x000000020800780c */ /* 0x000fe40003f26070 */
[----:B0-----:R-:W-:Y:S02]  /*de70*/  SEL R3, R2, RZ, P0 ;  /* 0x000000ff02037207 */ /* 0x001fe40000000000 */
[----:B------:R-:W-:-:S03]  /*de80*/  ISETP.GE.U32.AND P0, PT, R8, 0x4, PT ;  /* 0x000000040800780c */ /* 0x000fc60003f06070 */
[----:B------:R-:W-:-:S05]  /*de90*/  IMAD.IADD R3, R0, 0x1, R3 ;  /* 0x0000000100037824 */ /* 0x000fca00078e0203 */
[----:B------:R-:W0:Y:S02]  /*dea0*/  SHFL.UP PT, R2, R3, 0x2, RZ ;  /* 0x0440000003027989 */ /* 0x000e2400000e00ff */
        /* <DEDUP_REMOVED lines=8> */
[----:B0-----:R-:W-:-:S05]  /*df30*/  SEL R6, R6, RZ, P1 ;  /* 0x000000ff06067207 */ /* 0x001fca0000800000 */
[----:B------:R-:W-:-:S05]  /*df40*/  IMAD.IADD R6, R7, 0x1, R6 ;  /* 0x0000000107067824 */ /* 0x000fca00078e0206 */
[----:B------:R-:W0:Y:S02]  /*df50*/  SHFL.UP PT, R8, R6, 0x10, RZ ;  /* 0x0600000006087989 */ /* 0x000e2400000e00ff */
[----:B0-----:R-:W-:-:S05]  /*df60*/  SEL R9, R8, RZ, P0 ;  /* 0x000000ff08097207 */ /* 0x001fca0000000000 */
[----:B------:R-:W-:-:S05]  /*df70*/  IMAD.IADD R9, R6, 0x1, R9 ;  /* 0x0000000106097824 */ /* 0x000fca00078e0209 */
[----:B------:R-:W0:Y:S02]  /*df80*/  SHFL.IDX PT, R3, R9, 0x1f, 0x1f ;  /* 0x03e01f0009037f89 */ /* 0x000e2400000e0000 */
[----:B0-----:R-:W-:-:S05]  /*df90*/  IMAD R6, R3, UR4, RZ ;  /* 0x0000000403067c24 */ /* 0x001fca000f8e02ff */
[----:B------:R-:W-:-:S04]  /*dfa0*/  IADD3 R5, R6, R5, RZ ;  /* 0x0000000506057210 */ /* 0x000fc80007ffe0ff */
[----:B------:R-:W-:-:S13]  /*dfb0*/  ISETP.GT.AND P0, PT, R5, UR6, PT ;  /* 0x0000000605007c0c */ /* 0x000fda000bf04270 */
[----:B------:R-:W-:Y:S05]  /*dfc0*/  @!P0 BRA `(.L_x_304) ;  /* 0xfffffffc00588947 */ /* 0x000fea000383ffff */
[----:B------:R-:W-:-:S07]  /*dfd0*/  IMAD.MOV.U32 R2, RZ, RZ, R9 ;  /* 0x000000ffff027224 */ /* 0x000fce00078e0009 */
.L_x_300:
[----:B------:R-:W-:-:S04]  /*dfe0*/  IMAD.IADD R7, R5, 0x1, -R6 ;  /* 0x0000000105077824 */ /* 0x000fc800078e0a06 */
[----:B------:R-:W-:-:S05]  /*dff0*/  IMAD R3, R2, UR4, R7 ;  /* 0x0000000402037c24 */ /* 0x000fca000f8e0207 */
[----:B------:R-:W-:-:S13]  /*e000*/  ISETP.GT.AND P0, PT, R3, UR6, PT ;  /* 0x0000000603007c0c */ /* 0x000fda000bf04270 */
[----:B------:R-:W-:-:S04]  /*e010*/  VOTE.ANY R8, PT, !P0 ;  /* 0x0000000000087806 */ /* 0x000fc800040e0100 */
[----:B------:R-:W0:Y:S01]  /*e020*/  POPC R5, R8 ;  /* 0x0000000800057309 */ /* 0x000e220000000000 */
[----:B------:R-:W-:Y:S01]  /*e030*/  ISETP.NE.AND P0, PT, R8, RZ, PT ;  /* 0x000000ff0800720c */ /* 0x000fe20003f05270 */
[----:B0-----:R-:W0:Y:S02]  /*e040*/  SHFL.IDX PT, R0, R0, R5, 0x1f ;  /* 0x00001f0500007589 */ /* 0x001e2400000e0000 */
[----:B0-----:R-:W-:-:S04]  /*e050*/  IABS R6, R0 ;  /* 0x0000000000067213 */ /* 0x001fc80000000000 */
[----:B------:R-:W0:Y:S08]  /*e060*/  I2F.RP R9, R6 ;  /* 0x0000000600097306 */ /* 0x000e300000209400 */
[----:B0-----:R-:W0:Y:S02]  /*e070*/  MUFU.RCP R9, R9 ;  /* 0x0000000900097308 */ /* 0x001e240000001000 */
[----:B0-----:R-:W-:-:S06]  /*e080*/  VIADD R3, R9, 0xffffffe ;  /* 0x0ffffffe09037836 */ /* 0x001fcc0000000000 */
[----:B------:R-:W0:Y:S02]  /*e090*/  F2I.FTZ.U32.TRUNC.NTZ R3, R3 ;  /* 0x0000000300037305 */ /* 0x000e24000021f000 */
[----:B0-----:R-:W-:Y:S01]  /*e0a0*/  IMAD.MOV R11, RZ, RZ, -R3 ;  /* 0x000000ffff0b7224 */ /* 0x001fe200078e0a03 */
[----:B------:R-:W-:Y:S06]  /*e0b0*/  @!P0 BRA `(.L_x_305) ;  /* 0x0000000000088947 */ /* 0x000fec0003800000 */
[----:B------:R-:W-:-:S05]  /*e0c0*/  VIADD R9, R5, 0xffffffff ;  /* 0xffffffff05097836 */ /* 0x000fca0000000000 */
[----:B------:R0:W1:Y:S02]  /*e0d0*/  SHFL.IDX PT, R16, R2, R9, 0x1f ;  /* 0x00001f0902107589 */ /* 0x00006400000e0000 */
.L_x_305:
[----:B-1----:R-:W-:Y:S01]  /*e0e0*/  IMAD R16, R16, UR4, R7 ;  /* 0x0000000410107c24 */ /* 0x002fe2000f8e0207 */
[----:B0-----:R-:W-:Y:S01]  /*e0f0*/  MOV R2, RZ ;  /* 0x000000ff00027202 */ /* 0x001fe20000000f00 */
[----:B------:R-:W-:Y:S02]  /*e100*/  IMAD R7, R11, R6, RZ ;  /* 0x000000060b077224 */ /* 0x000fe400078e02ff */
[----:B------:R-:W-:Y:S01]  /*e110*/  IMAD.IADD R19, R5, 0x1, R19 ;  /* 0x0000000105137824 */ /* 0x000fe200078e0213 */
[----:B------:R-:W-:Y:S01]  /*e120*/  IADD3 R17, -R16, UR6, RZ ;  /* 0x0000000610117c10 */ /* 0x000fe2000fffe1ff */
[----:B------:R-:W-:Y:S01]  /*e130*/  IMAD.HI.U32 R2, R3, R7, R2 ;  /* 0x0000000703027227 */ /* 0x000fe200078e0002 */
[----:B------:R-:W-:Y:S02]  /*e140*/  IABS R7, R0 ;  /* 0x0000000000077213 */ /* 0x000fe40000000000 */
[----:B------:R-:W-:-:S03]  /*e150*/  IABS R3, R17 ;  /* 0x0000001100037213 */ /* 0x000fc60000000000 */
[----:B------:R-:W-:Y:S02]  /*e160*/  IMAD.MOV R7, RZ, RZ, -R7 ;  /* 0x000000ffff077224 */ /* 0x000fe400078e0a07 */
[----:B------:R-:W-:-:S04]  /*e170*/  IMAD.HI.U32 R2, R2, R3, RZ ;  /* 0x0000000302027227 */ /* 0x000fc800078e00ff */
[----:B------:R-:W-:-:S05]  /*e180*/  IMAD R3, R2, R7, R3 ;  /* 0x0000000702037224 */ /* 0x000fca00078e0203 */
[----:B------:R-:W-:-:S13]  /*e190*/  ISETP.GT.U32.AND P0, PT, R6, R3, PT ;  /* 0x000000030600720c */ /* 0x000fda0003f04070 */
[----:B------:R-:W-:Y:S02]  /*e1a0*/  @!P0 IMAD.IADD R3, R3, 0x1, -R6 ;  /* 0x0000000103038824 */ /* 0x000fe400078e0a06 */
[----:B------:R-:W-:-:S03]  /*e1b0*/  @!P0 VIADD R2, R2, 0x1 ;  /* 0x0000000102028836 */ /* 0x000fc60000000000 */
[----:B------:R-:W-:Y:S02]  /*e1c0*/  ISETP.GE.U32.AND P0, PT, R3, R6, PT ;  /* 0x000000060300720c */ /* 0x000fe40003f06070 */
[----:B------:R-:W-:-:S11]  /*e1d0*/  LOP3.LUT R3, R17, R0, RZ, 0x3c, !PT ;  /* 0x0000000011037212 */ /* 0x000fd600078e3cff */
[----:B------:R-:W-:Y:S01]  /*e1e0*/  @P0 VIADD R2, R2, 0x1 ;  /* 0x0000000102020836 */ /* 0x000fe20000000000 */
[----:B------:R-:W-:-:S13]  /*e1f0*/  ISETP.GE.AND P0, PT, R3, RZ, PT ;  /* 0x000000ff0300720c */ /* 0x000fda0003f06270 */
[----:B------:R-:W-:Y:S01]  /*e200*/  @!P0 IMAD.MOV R2, RZ, RZ, -R2 ;  /* 0x000000ffff028224 */ /* 0x000fe200078e0a02 */
[----:B------:R-:W-:-:S13]  /*e210*/  ISETP.NE.AND P0, PT, R0, RZ, PT ;  /* 0x000000ff0000720c */ /* 0x000fda0003f05270 */
[----:B------:R-:W-:-:S04]  /*e220*/  @!P0 LOP3.LUT R2, RZ, R0, RZ, 0x33, !PT ;  /* 0x00000000ff028212 */ /* 0x000fc800078e33ff */
[----:B------:R-:W-:Y:S01]  /*e230*/  IADD3 R3, -R2, RZ, RZ ;  /* 0x000000ff02037210 */ /* 0x000fe20007ffe1ff */
[----:B------:R-:W-:-:S04]  /*e240*/  IMAD.MOV.U32 R18, RZ, RZ, R2 ;  /* 0x000000ffff127224 */ /* 0x000fc800078e0002 */
[----:B------:R-:W-:Y:S01]  /*e250*/  IMAD R17, R0, R3, R17 ;  /* 0x0000000300117224 */ /* 0x000fe200078e0211 */
[----:B------:R-:W-:Y:S06]  /*e260*/  BRA `(.L_x_306) ;  /* 0x00000000000c7947 */ /* 0x000fec0003800000 */
.L_x_301:
[----:B------:R-:W-:Y:S02]  /*e270*/  IMAD.MOV.U32 R17, RZ, RZ, RZ ;  /* 0x000000ffff117224 */ /* 0x000fe400078e00ff */
[----:B------:R-:W-:Y:S02]  /*e280*/  IMAD.U32 R16, RZ, RZ, UR6 ;  /* 0x00000006ff107e24 */ /* 0x000fe4000f8e00ff */
[----:B------:R-:W-:-:S07]  /*e290*/  IMAD.MOV.U32 R18, RZ, RZ, RZ ;  /* 0x000000ffff127224 */ /* 0x000fce00078e00ff */
.L_x_306:
[----:B------:R-:W0:Y:S01]  /*e2a0*/  S2R R0, SR_TID.X ;  /* 0x0000000000007919 */ /* 0x000e220000002100 */
[----:B------:R-:W-:Y:S01]  /*e2b0*/  STL [R1+0x28], RZ ;  /* 0x000028ff01007387 */ /* 0x000fe20000100800 */
[----:B0-----:R-:W-:-:S04]  /*e2c0*/  LOP3.LUT R0, R0, 0x1f, RZ, 0xc0, !PT ;  /* 0x0000001f00007812 */ /* 0x001fc800078ec0ff */
[----:B------:R-:W-:-:S13]  /*e2d0*/  ISETP.NE.AND P0, PT, R0, RZ, PT ;  /* 0x000000ff0000720c */ /* 0x000fda0003f05270 */
[----:B------:R-:W0:Y:S01]  /*e2e0*/  @!P0 S2R R3, SR_CgaCtaId ;  /* 0x0000000000038919 */ /* 0x000e220000008800 */
[----:B------:R-:W-:-:S04]  /*e2f0*/  @!P0 MOV R0, 0x400 ;  /* 0x0000040000008802 */ /* 0x000fc80000000f00 */
[----:B0-----:R-:W-:-:S05]  /*e300*/  @!P0 LEA R0, R3, R0, 0x18 ;  /* 0x0000000003008211 */ /* 0x001fca00078ec0ff */
[----:B------:R0:W-:Y:S01]  /*e310*/  @!P0 STS.128 [R0+0x368d0], R16 ;  /* 0x0368d01000008388 */ /* 0x0001e20000000c00 */
[----:B------:R-:W-:Y:S06]  /*e320*/  BAR.ARV 0x5, 0x120 ;  /* 0x0144800000007b1d */ /* 0x000fec0000002000 */
[----:B------:R-:W-:Y:S02]  /*e330*/  ISETP.GE.AND P0, PT, R19, UR5, PT ;  /* 0x0000000513007c0c */ /* 0x000fe4000bf06270 */
[----:B0-----:R-:W-:-:S05]  /*e340*/  MOV R0, 0x1 ;  /* 0x0000000100007802 */ /* 0x001fca0000000f00 */
[----:B------:R0:W-:Y:S04]  /*e350*/  STL [R1+0x8], R0 ;  /* 0x0000080001007387 */ /* 0x0001e80000100800 */
[----:B------:R0:W-:Y:S02]  /*e360*/  STL [R1], RZ ;  /* 0x000000ff01007387 */ /* 0x0001e40000100800 */
[----:B------:R-:W-:Y:S05]  /*e370*/  @P0 BRA `(.L_x_307) ;  /* 0x0000003c00f80947 */ /* 0x000fea0003800000 */
[----:B0-----:R-:W-:Y:S01]  /*e380*/  IMAD.MOV.U32 R0, RZ, RZ, 0x1 ;  /* 0x00000001ff007424 */ /* 0x001fe200078e00ff */
[----:B------:R0:W-:Y:S01]  /*e390*/  STL [R1], RZ ;  /* 0x000000ff01007387 */ /* 0x0001e20000100800 */
[----:B------:R-:W-:Y:S01]  /*e3a0*/  ULDC UR38, c[0x0][0xc] ;  /* 0x0000030000267ab9 */ /* 0x000fe20000000800 */
[----:B------:R-:W-:Y:S02]  /*e3b0*/  ULDC.64 UR36, c[0x0][0x198] ;  /* 0x0000660000247ab9 */ /* 0x000fe40000000a00 */
[----:B------:R0:W-:Y:S04]  /*e3c0*/  STL [R1+0x8], R0 ;  /* 0x0000080001007387 */ /* 0x0001e80000100800 */
[----:B------:R0:W-:Y:S02]  /*e3d0*/  STL [R1+0x28], RZ ;  /* 0x000028ff01007387 */ /* 0x0001e40000100800 */
.L_x_372:
[----:B-1----:R-:W1:Y:S02]  /*e3e0*/  LDC.64 R2, c[0x0][0xc60] ;  /* 0x00031800ff027b82 */ /* 0x002e640000000a00 */
[----:B-1----:R-:W-:-:S05]  /*e3f0*/  IMAD.WIDE R2, R19, 0x4, R2 ;  /* 0x0000000413027825 */ /* 0x002fca00078e0202 */
[----:B------:R-:W2:Y:S01]  /*e400*/  LDG.E R5, desc[UR60][R2.64] ;  /* 0x0000003c02057981 */ /* 0x000ea2000c1e1900 */
[----:B------:R-:W-:Y:S05]  /*e410*/  YIELD ;  /* 0x0000000000007946 */ /* 0x000fea0003800000 */
[----:B------:R-:W-:Y:S01]  /*e420*/  ULDC.64 UR4, c[0x0][0xa28] ;  /* 0x00028a0000047ab9 */ /* 0x000fe20000000a00 */
[----:B0-----:R-:W-:Y:S01]  /*e430*/  IMAD.MOV.U32 R0, RZ, RZ, RZ ;  /* 0x000000ffff007224 */ /* 0x001fe200078e00ff */
[----:B------:R-:W-:-:S04]  /*e440*/  ISETP.NE.U32.AND P0, PT, RZ, UR4, PT ;  /* 0x00000004ff007c0c */ /* 0x000fc8000bf05070 */
[----:B------:R-:W-:Y:S01]  /*e450*/  ISETP.NE.AND.EX P0, PT, RZ, UR5, PT, P0 ;  /* 0x00000005ff007c0c */ /* 0x000fe2000bf05300 */
[----:B------:R-:W-:Y:S01]  /*e460*/  IMAD.MOV.U32 R6, RZ, RZ, RZ ;  /* 0x000000ffff067224 */ /* 0x000fe200078e00ff */
[----:B--2---:R-:W-:Y:S01]  /*e470*/  SHF.R.S32.HI R4, RZ, 0x1f, R5 ;  /* 0x0000001fff047819 */ /* 0x004fe20000011405 */
[----:B------:R-:W-:-:S10]  /*e480*/  IMAD.SHL.U32 R7, R5, 0x4, RZ ;  /* 0x0000000405077824 */ /* 0x000fd400078e00ff */
[C---:B------:R-:W-:Y:S01]  /*e490*/  @P0 LEA R2, P1, R5.reuse, UR4, 0x2 ;  /* 0x0000000405020c11 */ /* 0x040fe2000f8210ff */
[----:B------:R-:W-:Y:S03]  /*e4a0*/  STL [R1+0x14], R5 ;  /* 0x0000140501007387 */ /* 0x000fe60000100800 */
[----:B------:R-:W-:Y:S01]  /*e4b0*/  @P0 LEA.HI.X R3, R5, UR5, R4, 0x2, P1 ;  /* 0x0000000505030c11 */ /* 0x000fe200088f1404 */
[----:B------:R-:W-:-:S04]  /*e4c0*/  ULDC.64 UR4, c[0x0][0xa00] ;  /* 0x0002800000047ab9 */ /* 0x000fc80000000a00 */
[----:B------:R0:W5:Y:S01]  /*e4d0*/  @P0 LDG.E R0, desc[UR60][R2.64] ;  /* 0x0000003c02000981 */ /* 0x000162000c1e1900 */
[----:B------:R-:W-:-:S04]  /*e4e0*/  ISETP.NE.U32.AND P0, PT, RZ, UR4, PT ;  /* 0x00000004ff007c0c */ /* 0x000fc8000bf05070 */
[----:B------:R-:W-:-:S13]  /*e4f0*/  ISETP.NE.AND.EX P0, PT, RZ, UR5, PT, P0 ;  /* 0x00000005ff007c0c */ /* 0x000fda000bf05300 */
[----:B0-----:R-:W-:-:S04]  /*e500*/  @P0 LEA R2, P1, R5, UR4, 0x2 ;  /* 0x0000000405020c11 */ /* 0x001fc8000f8210ff */
[----:B------:R-:W-:Y:S01]  /*e510*/  @P0 LEA.HI.X R3, R5, UR5, R4, 0x2, P1 ;  /* 0x0000000505030c11 */ /* 0x000fe200088f1404 */
[----:B------:R-:W-:-:S04]  /*e520*/  ULDC.64 UR4, c[0x0][0xa20] ;  /* 0x0002880000047ab9 */ /* 0x000fc80000000a00 */
[----:B------:R-:W2:Y:S01]  /*e530*/  @P0 LDG.E R6, desc[UR60][R2.64] ;  /* 0x0000003c02060981 */ /* 0x000ea2000c1e1900 */
[----:B------:R-:W-:-:S04]  /*e540*/  ISETP.NE.U32.AND P0, PT, RZ, UR4, PT ;  /* 0x00000004ff007c0c */ /* 0x000fc8000bf05070 */
[----:B------:R-:W-:Y:S01]  /*e550*/  ISETP.NE.AND.EX P0, PT, RZ, UR5, PT, P0 ;  /* 0x00000005ff007c0c */ /* 0x000fe2000bf05300 */
[----:B--2---:R0:W-:Y:S04]  /*e560*/  STL [R1+0x2c], R6 ;  /* 0x00002c0601007387 */ /* 0x0041e80000100800 */
[----:B------:R1:W-:Y:S01]  /*e570*/  STL [R1+0x1c], R7 ;  /* 0x00001c0701007387 */ /* 0x0003e20000100800 */
[----:B0-----:R-:W-:-:S07]  /*e580*/  SHF.L.U64.HI R6, R5, 0x2, R4 ;  /* 0x0000000205067819 */ /* 0x001fce0000010204 */
[C---:B------:R-:W-:Y:S01]  /*e590*/  @P0 IADD3 R4, P1, R7.reuse, UR4, RZ ;  /* 0x0000000407040c10 */ /* 0x040fe2000ff3e0ff */
[----:B------:R0:W-:Y:S03]  /*e5a0*/  STL [R1+0x20], R6 ;  /* 0x0000200601007387 */ /* 0x0001e60000100800 */
[----:B------:R-:W-:Y:S01]  /*e5b0*/  @P0 IADD3.X R5, R6, UR5, RZ, P1, !PT ;  /* 0x0000000506050c10 */ /* 0x000fe20008ffe4ff */
[----:B------:R-:W-:Y:S02]  /*e5c0*/  ULDC.64 UR4, c[0x0][0xa08] ;  /* 0x0002820000047ab9 */ /* 0x000fe40000000a00 */
[----:B------:R-:W-:Y:S01]  /*e5d0*/  IADD3 R2, P1, R7, UR4, RZ ;  /* 0x0000000407027c10 */ /* 0x000fe2000ff3e0ff */
[----:B-1----:R-:W-:-:S03]  /*e5e0*/  IMAD.MOV.U32 R7, RZ, RZ, RZ ;  /* 0x000000ffff077224 */ /* 0x002fc600078e00ff */
[----:B------:R-:W-:Y:S02]  /*e5f0*/  IADD3.X R3, R6, UR5, RZ, P1, !PT ;  /* 0x0000000506037c10 */ /* 0x000fe40008ffe4ff */
[----:B------:R-:W-:-:S04]  /*e600*/  ISETP.NE.U32.AND P1, PT, RZ, UR4, PT ;  /* 0x00000004ff007c0c */ /* 0x000fc8000bf25070 */
[----:B------:R-:W-:Y:S01]  /*e610*/  ISETP.NE.AND.EX P1, PT, RZ, UR5, PT, P1 ;  /* 0x00000005ff007c0c */ /* 0x000fe2000bf25310 */
[----:B------:R-:W-:Y:S02]  /*e620*/  ULDC.64 UR4, c[0x0][0x3f8] ;  /* 0x0000fe0000047ab9 */ /* 0x000fe40000000a00 */
[----:B------:R-:W-:-:S03]  /*e630*/  UISETP.NE.U32.AND UP0, UPT, UR4, URZ, UPT ;  /* 0x0000003f0400728c */ /* 0x000fc6000bf05070 */
[----:B------:R-:W-:Y:S01]  /*e640*/  ULDC UR4, c[0x0][0x404] ;  /* 0x0001010000047ab9 */ /* 0x000fe20000000800 */
[----:B------:R-:W-:-:S03]  /*e650*/  UISETP.NE.AND.EX UP0, UPT, UR5, URZ, UPT, UP0 ;  /* 0x0000003f0500728c */ /* 0x000fc6000bf05300 */
[----:B------:R-:W-:Y:S01]  /*e660*/  ULDC UR5, c[0x0][0x2e0] ;  /* 0x0000b80000057ab9 */ /* 0x000fe20000000800 */
[----:B------:R-:W-:Y:S02]  /*e670*/  USEL UR4, UR4, 0x1, UP0 ;  /* 0x0000000104047887 */ /* 0x000fe40008000000 */
[----:B------:R1:W5:Y:S02]  /*e680*/  @P1 LDG.E R7, desc[UR60][R2.64] ;  /* 0x0000003c02071981 */ /* 0x000364000c1e1900 */
[----:B------:R-:W-:-:S06]  /*e690*/  UIMAD UR4, UR4, UR5, URZ ;  /* 0x00000005040472a4 */ /* 0x000fcc000f8e023f */
[----:B0-----:R-:W-:-:S06]  /*e6a0*/  MOV R6, UR4 ;  /* 0x0000000400067c02 */ /* 0x001fcc0008000f00 */
[----:B------:R1:W5:Y:S01]  /*e6b0*/  @P0 LDG.E R6, desc[UR60][R4.64] ;  /* 0x0000003c04060981 */ /* 0x000362000c1e1900 */
[----:B------:R-:W-:Y:S05]  /*e6c0*/  @P0 BRA `(.L_x_308) ;  /* 0x0000000000100947 */ /* 0x000fea0003800000 */
[----:B------:R-:W-:Y:S05]  /*e6d0*/  @!P1 BRA `(.L_x_308) ;  /* 0x00000000000c9947 */ /* 0x000fea0003800000 */
[----:B-----5:R-:W2:Y:S04]  /*e6e0*/  LDG.E R6, desc[UR60][R2.64] ;  /* 0x0000003c02067981 */ /* 0x020ea8000c1e1900 */
[----:B-1----:R-:W2:Y:S02]  /*e6f0*/  LDG.E R5, desc[UR60][R2.64+0x4] ;  /* 0x0000043c02057981 */ /* 0x002ea4000c1e1900 */
[----:B--2---:R-:W-:-:S07]  /*e700*/  IMAD.IADD R6, R5, 0x1, -R6 ;  /* 0x0000000105067824 */ /* 0x004fce00078e0a06 */
.L_x_308:
[--C-:B-1---5:R-:W-:Y:S01]  /*e710*/  IMAD.IADD R4, R6, 0x1, -R0.reuse ;  /* 0x0000000106047824 */ /* 0x122fe200078e0a00 */
[----:B------:R-:W-:Y:S01]  /*e720*/  BSSY B6, `(.L_x_309) ;  /* 0x0000326000067945 */ /* 0x000fe20003800000 */
[----:B------:R-:W-:Y:S02]  /*e730*/  IMAD.IADD R3, R7, 0x1, R0 ;  /* 0x0000000107037824 */ /* 0x000fe400078e0200 */
[----:B------:R-:W-:Y:S01]  /*e740*/  IMAD.MOV.U32 R2, RZ, RZ, RZ ;  /* 0x000000ffff027224 */ /* 0x000fe200078e00ff */
[----:B------:R-:W-:Y:S01]  /*e750*/  STL [R1+0x24], R4 ;  /* 0x0000240401007387 */ /* 0x000fe20000100800 */
[----:B------:R-:W-:-:S03]  /*e760*/  ISETP.GT.AND P0, PT, R4, RZ, PT ;  /* 0x000000ff0400720c */ /* 0x000fc60003f04270 */
[----:B------:R0:W-:Y:S02]  /*e770*/  STL [R1+0x4], R3 ;  /* 0x0000040301007387 */ /* 0x0001e40000100800 */
[----:B0-----:R-:W-:-:S04]  /*e780*/  VIADD R3, R4, 0x6f ;  /* 0x0000006f04037836 */ /* 0x001fc80000000000 */
[----:B------:R-:W-:-:S05]  /*e790*/  IMAD.HI R2, R3, -0x6db6db6d, R2 ;  /* 0x9249249303027827 */ /* 0x000fca00078e0202 */
[----:B------:R-:W-:-:S04]  /*e7a0*/  SHF.R.U32.HI R3, RZ, 0x1f, R2 ;  /* 0x0000001fff037819 */ /* 0x000fc80000011602 */
[----:B------:R-:W-:-:S05]  /*e7b0*/  LEA.HI.SX32 R0, R2, R3, 0x1a ;  /* 0x0000000302007211 */ /* 0x000fca00078fd2ff */
[----:B------:R0:W-:Y:S01]  /*e7c0*/  STL [R1+0x18], R0 ;  /* 0x0000180001007387 */ /* 0x0001e20000100800 */
[----:B------:R-:W-:Y:S05]  /*e7d0*/  @P0 BRA `(.L_x_310) ;  /* 0x0000000000440947 */ /* 0x000fea0003800000 */
[----:B------:R-:W1:Y:S02]  /*e7e0*/  S2R R4, SR_TID.X ;  /* 0x0000000000047919 */ /* 0x000e640000002100 */
[----:B-1----:R-:W-:-:S04]  /*e7f0*/  LOP3.LUT R4, R4, 0x1f, RZ, 0xc0, !PT ;  /* 0x0000001f04047812 */ /* 0x002fc800078ec0ff */
[----:B------:R-:W-:-:S13]  /*e800*/  ISETP.NE.AND P1, PT, R4, RZ, PT ;  /* 0x000000ff0400720c */ /* 0x000fda0003f25270 */
[----:B------:R-:W-:Y:S05]  /*e810*/  @P1 BRA `(.L_x_311) ;  /* 0x0000003000581947 */ /* 0x000fea0003800000 */
[----:B------:R-:W1:Y:S01]  /*e820*/  S2R R7, SR_LANEID ;  /* 0x0000000000077919 */ /* 0x000e620000000000 */
[----:B------:R-:W-:Y:S01]  /*e830*/  VOTEU.ANY UR4, UPT, PT ;  /* 0x0000000000047886 */ /* 0x000fe200038e0100 */
[----:B------:R-:W2:Y:S01]  /*e840*/  LDC.64 R2, c[0x0][0xc38] ;  /* 0x00030e00ff027b82 */ /* 0x000ea20000000a00 */
[----:B0-----:R-:W1:Y:S08]  /*e850*/  FLO.U32 R0, UR4 ;  /* 0x0000000400007d00 */ /* 0x001e7000080e0000 */
[----:B------:R-:W2:Y:S01]  /*e860*/  POPC R5, UR4 ;  /* 0x0000000400057d09 */ /* 0x000ea20008000000 */
[----:B-1----:R-:W-:-:S13]  /*e870*/  ISETP.EQ.U32.AND P0, PT, R0, R7, PT ;  /* 0x000000070000720c */ /* 0x002fda0003f02070 */
[----:B--2---:R-:W2:Y:S01]  /*e880*/  @P0 ATOMG.E.ADD.STRONG.GPU PT, R3, desc[UR60][R2.64], R5 ;  /* 0x00000005020309a8 */ /* 0x004ea200081ee1fc */
[----:B------:R-:W0:Y:S02]  /*e890*/  S2R R4, SR_LTMASK ;  /* 0x0000000000047919 */ /* 0x000e240000003900 */
[----:B0-----:R-:W-:-:S04]  /*e8a0*/  LOP3.LUT R4, R4, UR4, RZ, 0xc0, !PT ;  /* 0x0000000404047c12 */ /* 0x001fc8000f8ec0ff */
[----:B------:R-:W0:Y:S01]  /*e8b0*/  POPC R7, R4 ;  /* 0x0000000400077309 */ /* 0x000e220000000000 */
[----:B--2---:R-:W0:Y:S02]  /*e8c0*/  SHFL.IDX PT, R0, R3, R0, 0x1f ;  /* 0x00001f0003007589 */ /* 0x004e2400000e0000 */
[----:B0-----:R-:W-:Y:S01]  /*e8d0*/  IADD3 R16, R0, UR38, R7 ;  /* 0x0000002600107c10 */ /* 0x001fe2000fffe007 */
[----:B------:R-:W-:Y:S06]  /*e8e0*/  BRA `(.L_x_311) ;  /* 0x0000003000247947 */ /* 0x000fec0003800000 */
.L_x_310:
[----:B------:R-:W1:Y:S01]  /*e8f0*/  S2R R3, SR_CgaCtaId ;  /* 0x0000000000037919 */ /* 0x000e620000008800 */
[----:B0-----:R-:W-:-:S04]  /*e900*/  MOV R0, 0x400 ;  /* 0x0000040000007802 */ /* 0x001fc80000000f00 */
[----:B-1----:R-:W-:-:S04]  /*e910*/  LEA R2, R3, R0, 0x18 ;  /* 0x0000000003027211 */ /* 0x002fc800078ec0ff */
[----:B------:R-:W-:Y:S01]  /*e920*/  IADD3 R0, R2, 0x21400, RZ ;  /* 0x0002140002007810 */ /* 0x000fe20007ffe0ff */
[----:B------:R0:W-:Y:S03]  /*e930*/  STL [R1+0x10], R2 ;  /* 0x0000100201007387 */ /* 0x0001e60000100800 */
[----:B------:R-:W-:-:S13]  /*e940*/  LOP3.LUT P0, RZ, R0, 0x3ff, RZ, 0xc0, !PT ;  /* 0x000003ff00ff7812 */ /* 0x000fda000780c0ff */
[----:B0-----:R-:W-:Y:S05]  /*e950*/  @!P0 BRA `(.L_x_312) ;  /* 0x0000000000408947 */ /* 0x001fea0003800000 */
[----:B------:R-:W-:Y:S01]  /*e960*/  MOV R2, 0x0 ;  /* 0x0000000000027802 */ /* 0x000fe20000000f00 */
[----:B------:R-:W-:Y:S01]  /*e970*/  ULDC.64 UR6, c[0x4][0xa8] ;  /* 0x01002a0000067ab9 */ /* 0x000fe20000000a00 */
[----:B------:R-:W-:Y:S01]  /*e980*/  ULDC.64 UR8, c[0x4][0xb0] ;  /* 0x01002c0000087ab9 */ /* 0x000fe20000000a00 */
[----:B------:R-:W-:Y:S01]  /*e990*/  ULDC.64 UR4, c[0x4][0x8] ;  /* 0x0100020000047ab9 */ /* 0x000fe20000000a00 */
[----:B------:R-:W-:Y:S01]  /*e9a0*/  IMAD.U32 R4, RZ, RZ, UR6 ;  /* 0x00000006ff047e24 */ /* 0x000fe2000f8e00ff */
[----:B------:R-:W-:Y:S01]  /*e9b0*/  MOV R11, UR5 ;  /* 0x00000005000b7c02 */ /* 0x000fe20008000f00 */
[----:B------:R-:W0:Y:S01]  /*e9c0*/  LDC.64 R2, c[0x4][R2] ;  /* 0x0100000002027b82 */ /* 0x000e220000000a00 */
[----:B------:R-:W-:Y:S02]  /*e9d0*/  IMAD.U32 R5, RZ, RZ, UR7 ;  /* 0x00000007ff057e24 */ /* 0x000fe4000f8e00ff */
[----:B------:R-:W-:Y:S02]  /*e9e0*/  IMAD.U32 R6, RZ, RZ, UR8 ;  /* 0x00000008ff067e24 */ /* 0x000fe4000f8e00ff */
[----:B------:R-:W-:-:S02]  /*e9f0*/  IMAD.U32 R7, RZ, RZ, UR9 ;  /* 0x00000009ff077e24 */ /* 0x000fc4000f8e00ff */
[----:B------:R-:W-:Y:S02]  /*ea00*/  IMAD.U32 R10, RZ, RZ, UR4 ;  /* 0x00000004ff0a7e24 */ /* 0x000fe4000f8e00ff */
[----:B------:R-:W-:Y:S02]  /*ea10*/  IMAD.MOV.U32 R8, RZ, RZ, 0x70 ;  /* 0x00000070ff087424 */ /* 0x000fe400078e00ff */
[----:B------:R-:W-:Y:S02]  /*ea20*/  IMAD.MOV.U32 R12, RZ, RZ, 0x1 ;  /* 0x00000001ff0c7424 */ /* 0x000fe400078e00ff */
[----:B------:R-:W-:-:S07]  /*ea30*/  IMAD.MOV.U32 R13, RZ, RZ, RZ ;  /* 0x000000ffff0d7224 */ /* 0x000fce00078e00ff */
[----:B------:R-:W-:-:S07]  /*ea40*/  LEPC R20, `(.L_x_312) ;  /* 0x000000001014794e */ /* 0x000fce0000000000 */
[----:B0-----:R-:W-:Y:S05]  /*ea50*/  CALL.ABS.NOINC R2 ;  /* 0x0000000002007343 */ /* 0x001fea0003c00000 */
.L_x_312:
[----:B------:R-:W2:Y:S02]  /*ea60*/  LDL R2, [R1+0x10] ;  /* 0x0000100001027983 */ /* 0x000ea40000100800 */
[----:B--2---:R-:W-:-:S05]  /*ea70*/  VIADD R0, R2, 0x400 ;  /* 0x0000040002007836 */ /* 0x004fca0000000000 */
[----:B------:R-:W-:-:S13]  /*ea80*/  LOP3.LUT P0, RZ, R0, 0x3ff, RZ, 0xc0, !PT ;  /* 0x000003ff00ff7812 */ /* 0x000fda000780c0ff */
[----:B------:R-:W-:Y:S05]  /*ea90*/  @!P0 BRA `(.L_x_313) ;  /* 0x0000000000808947 */ /* 0x000fea0003800000 */
[----:B------:R-:W-:Y:S01]  /*eaa0*/  MOV R0, 0x0 ;  /* 0x0000000000007802 */ /* 0x000fe20000000f00 */
[----:B------:R-:W-:Y:S01]  /*eab0*/  ULDC.64 UR6, c[0x4][0xa8] ;  /* 0x01002a0000067ab9 */ /* 0x000fe20000000a00 */
[----:B------:R-:W-:Y:S01]  /*eac0*/  ULDC.64 UR8, c[0x4][0xb0] ;  /* 0x01002c0000087ab9 */ /* 0x000fe20000000a00 */
[----:B------:R-:W-:Y:S01]  /*ead0*/  ULDC.64 UR4, c[0x4][0x10] ;  /* 0x0100040000047ab9 */ /* 0x000fe20000000a00 */
[----:B------:R0:W1:Y:S01]  /*eae0*/  LDC.64 R2, c[0x4][R0] ;  /* 0x0100000000027b82 */ /* 0x0000620000000a00 */
[----:B------:R-:W-:Y:S01]  /*eaf0*/  IMAD.U32 R4, RZ, RZ, UR6 ;  /* 0x00000006ff047e24 */ /* 0x000fe2000f8e00ff */
[----:B------:R-:W-:Y:S01]  /*eb00*/  MOV R5, UR7 ;  /* 0x0000000700057c02 */ /* 0x000fe20008000f00 */
        /* <DEDUP_REMOVED lines=9> */
.L_x_314:
        /* <DEDUP_REMOVED lines=16> */
.L_x_313:
[----:B------:R-:W2:Y:S01]  /*eca0*/  LDL.LU R2, [R1+0x1c] ;  /* 0x00001c0001027983 */ /* 0x000ea20000300800 */
[----:B------:R-:W-:-:S03]  /*ecb0*/  ULDC.64 UR4, c[0x0][0x9f8] ;  /* 0x00027e0000047ab9 */ /* 0x000fc60000000a00 */
[----:B------:R-:W3:Y:S04]  /*ecc0*/  LDL.LU R0, [R1+0x20] ;  /* 0x0000200001007983 */ /* 0x000ee80000300800 */
[----:B------:R-:W4:Y:S04]  /*ecd0*/  LDL.LU R4, [R1+0x2c] ;  /* 0x00002c0001047983 */ /* 0x000f280000300800 */
[----:B------:R-:W4:Y:S01]  /*ece0*/  LDL.LU R8, [R1+0x14] ;  /* 0x0000140001087983 */ /* 0x000f220000300800 */
[----:B------:R-:W-:-:S04]  /*ecf0*/  ISETP.NE.U32.AND P0, PT, RZ, UR4, PT ;  /* 0x00000004ff007c0c */ /* 0x000fc8000bf05070 */
[----:B------:R-:W-:Y:S01]  /*ed00*/  ISETP.NE.AND.EX P0, PT, RZ, UR5, PT, P0 ;  /* 0x00000005ff007c0c */ /* 0x000fe2000bf05300 */
[----:B------:R-:W0:Y:S02]  /*ed10*/  S2R R9, SR_TID.X ;  /* 0x0000000000097919 */ /* 0x000e240000002100 */
[----:B0-----:R-:W-:-:S04]  /*ed20*/  LOP3.LUT R9, R9, 0x1f, RZ, 0xc0, !PT ;  /* 0x0000001f09097812 */ /* 0x001fc800078ec0ff */
[----:B------:R-:W-:-:S13]  /*ed30*/  ISETP.NE.AND P6, PT, R9, RZ, PT ;  /* 0x000000ff0900720c */ /* 0x000fda0003fc5270 */
[----:B------:R-:W-:-:S05]  /*ed40*/  VOTEU.ALL UP1, P6 ;  /* 0x00000000003f7886 */ /* 0x000fca0003020000 */
[----:B------:R-:W-:-:S04]  /*ed50*/  @!UP1 UIADD3 UR8, UP0, UR36, 0x270, URZ ;  /* 0x0000027024089890 */ /* 0x000fc8000ff1e03f */
[----:B------:R-:W-:-:S03]  /*ed60*/  @!UP1 UIADD3.X UR9, URZ, UR37, URZ, UP0, !UPT ;  /* 0x000000253f099290 */ /* 0x000fc600087fe43f */
[----:B------:R-:W-:Y:S01]  /*ed70*/  VOTEU.ALL UP0, P6 ;  /* 0x00000000003f7886 */ /* 0x000fe20003000000 */
[----:B--2---:R-:W-:-:S04]  /*ed80*/  @P0 IADD3 R2, P1, R2, UR4, RZ ;  /* 0x0000000402020c10 */ /* 0x004fc8000ff3e0ff */
[----:B---3--:R-:W-:Y:S01]  /*ed90*/  @P0 IADD3.X R3, R0, UR5, RZ, P1, !PT ;  /* 0x0000000500030c10 */ /* 0x008fe20008ffe4ff */
[----:B------:R-:W-:Y:S01]  /*eda0*/  ULDC.64 UR4, c[0x0][0xa00] ;  /* 0x0002800000047ab9 */ /* 0x000fe20000000a00 */
[----:B----4-:R-:W-:Y:S02]  /*edb0*/  LEA R17, R17, R4, 0x7 ;  /* 0x0000000411117211 */ /* 0x010fe400078e38ff */
[----:B------:R-:W0:Y:S01]  /*edc0*/  LDC R4, c[0x0][0x428] ;  /* 0x00010a00ff047b82 */ /* 0x000e220000000800 */
[----:B------:R-:W-:-:S06]  /*edd0*/  IMAD.MOV.U32 R0, RZ, RZ, R8 ;  /* 0x000000ffff007224 */ /* 0x000fcc00078e0008 */
[----:B------:R1:W5:Y:S01]  /*ede0*/  @P0 LDG.E R0, desc[UR60][R2.64] ;  /* 0x0000003c02000981 */ /* 0x000362000c1e1900 */
[----:B------:R-:W-:Y:S02]  /*edf0*/  PLOP3.LUT P1, PT, P6, PT, PT, 0x8, 0x0 ;  /* 0x000000000000781c */ /* 0x000fe4000372e170 */
[----:B0-----:R-:W-:Y:S01]  /*ee00*/  ISETP.NE.AND P0, PT, R4, 0x1, PT ;  /* 0x000000010400780c */ /* 0x001fe20003f05270 */
[----:B------:R-:W-:-:S12]  /*ee10*/  IMAD.MOV.U32 R4, RZ, RZ, R18 ;  /* 0x000000ffff047224 */ /* 0x000fd800078e0012 */
[----:B------:R-:W0:Y:S08]  /*ee20*/  @P0 LDC R7, c[0x0][0x42c] ;  /* 0x00010b00ff070b82 */ /* 0x000e300000000800 */
[----:B------:R-:W2:Y:S01]  /*ee30*/  @P0 LDC R5, c[0x0][0x430] ;  /* 0x00010c00ff050b82 */ /* 0x000ea20000000800 */
[----:B0-----:R-:W-:-:S05]  /*ee40*/  @P0 IMAD.HI.U32 R6, R18, R7, RZ ;  /* 0x0000000712060227 */ /* 0x001fca00078e00ff */
[----:B--2---:R-:W-:Y:S02]  /*ee50*/  @P0 SHF.R.U32.HI R4, RZ, R5, R6 ;  /* 0x00000005ff040219 */ /* 0x004fe40000011606 */
[----:B------:R-:W-:-:S04]  /*ee60*/  ISETP.NE.U32.AND P0, PT, RZ, UR4, PT ;  /* 0x00000004ff007c0c */ /* 0x000fc8000bf05070 */
[----:B------:R-:W-:-:S04]  /*ee70*/  ISETP.NE.AND.EX P0, PT, RZ, UR5, PT, P0 ;  /* 0x00000005ff007c0c */ /* 0x000fc8000bf05300 */
[----:B-1----:R-:W-:-:S09]  /*ee80*/  SEL R6, R8, RZ, !P0 ;  /* 0x000000ff08067207 */ /* 0x002fd20004000000 */
.L_x_315:
[----:B------:R-:W-:Y:S02]  /*ee90*/  PLOP3.LUT P0, PT, P0, P1, PT, 0xa2, 0x0 ;  /* 0x000000000000781c */ /* 0x000fe40000703472 */
[----:B------:R-:W-:Y:S01]  /*eea0*/  @P1 R2UR P0, UR7, R6 ;  /* 0x00000000060712ca */ /* 0x000fe20000000000 */
[----:B------:R-:W-:-:S07]  /*eeb0*/  UMOV UR4, URZ ;  /* 0x0000003f00047c82 */ /* 0x000fce0008000000 */
[----:B------:R-:W-:Y:S02]  /*eec0*/  PLOP3.LUT P0, PT, P0, P1, PT, 0xa2, 0x0 ;  /* 0x000000000000781c */ /* 0x000fe40000703472 */
[----:B------:R-:W-:-:S08]  /*eed0*/  @P1 R2UR.OR P0, UR6, R18 ;  /* 0x00000000120612ca */ /* 0x000fd00000100000 */
[----:B------:R-:W-:Y:S02]  /*eee0*/  PLOP3.LUT P0, PT, P0, P1, PT, 0xa2, 0x0 ;  /* 0x000000000000781c */ /* 0x000fe40000703472 */
[----:B------:R-:W-:-:S08]  /*eef0*/  @P1 R2UR.OR P0, UR5, R17 ;  /* 0x00000000110512ca */ /* 0x000fd00000100000 */
[----:B------:R-:W-:-:S05]  /*ef00*/  @P1 PLOP3.LUT P1, PT, P0, PT, PT, 0x80, 0x0 ;  /* 0x000000000000181c */ /* 0x000fca000072f070 */
[----:B------:R0:W-:Y:S08]  /*ef10*/  @!UP0 UTMAPF.L2.4D [UR4], [UR8] ;  /* 0x00000004080085b8 */ /* 0x0001f00008018000 */
[----:B0-----:R-:W-:Y:S05]  /*ef20*/  @P1 BRA.U.ANY `(.L_x_315) ;  /* 0xfffffffd00d81947 */ /* 0x001fea000393ffff */
[----:B------:R-:W0:Y:S01]  /*ef30*/  S2R R2, SR_TID.X ;  /* 0x0000000000027919 */ /* 0x000e220000002100 */
[----:B------:R-:W-:Y:S01]  /*ef40*/  UMOV UR4, 0x40 ;  /* 0x0000004000047882 */ /* 0x000fe20000000000 */
[----:B0-----:R-:W-:-:S04]  /*ef50*/  LOP3.LUT R2, R2, 0x1f, RZ, 0xc0, !PT ;  /* 0x0000001f02027812 */ /* 0x001fc800078ec0ff */
[----:B------:R-:W-:-:S04]  /*ef60*/  ISETP.NE.AND P2, PT, R2, RZ, PT ;  /* 0x000000ff0200720c */ /* 0x000fc80003f45270 */
[----:B------:R-:W-:-:S09]  /*ef70*/  PLOP3.LUT P1, PT, P2, PT, PT, 0x8, 0x0 ;  /* 0x000000000000781c */ /* 0x000fd2000172e170 */
[----:B------:R-:W-:-:S05]  /*ef80*/  VOTEU.ALL UP0, P2 ;  /* 0x00000000003f7886 */ /* 0x000fca0001000000 */
.L_x_316:
[----:B------:R-:W-:Y:S02]  /*ef90*/  PLOP3.LUT P0, PT, P0, P1, PT, 0xa2, 0x0 ;  /* 0x000000000000781c */ /* 0x000fe40000703472 */
[----:B------:R-:W-:-:S08]  /*efa0*/  @P1 R2UR P0, UR7, R6 ;  /* 0x00000000060712ca */ /* 0x000fd00000000000 */
        /* <DEDUP_REMOVED lines=13> */
.L_x_317:
        /* <DEDUP_REMOVED lines=9> */
[----:B------:R-:W0:Y:S01]  /*f110*/  LDC.64 R2, c[0x0][0x3f8] ;  /* 0x0000fe00ff027b82 */ /* 0x000e220000000a00 */
[----:B------:R-:W-:Y:S02]  /*f120*/  ULDC.64 UR4, c[0x0][0xa08] ;  /* 0x0002820000047ab9 */ /* 0x000fe40000000a00 */
[----:B0-----:R-:W-:Y:S01]  /*f130*/  LOP3.LUT P0, RZ, R2, UR4, RZ, 0xfc, !PT ;  /* 0x0000000402ff7c12 */ /* 0x001fe2000f80fcff */
[----:B------:R-:W-:-:S03]  /*f140*/  UMOV UR4, 0xffffffff ;  /* 0xffffffff00047882 */ /* 0x000fc60000000000 */
[----:B------:R-:W-:-:S04]  /*f150*/  LOP3.LUT P0, RZ, R3, UR5, RZ, 0xfc, P0 ;  /* 0x0000000503ff7c12 */ /* 0x000fc8000800fcff */
[----:B-----5:R-:W-:Y:S01]  /*f160*/  SEL R5, R0, RZ, !P0 ;  /* 0x000000ff00057207 */ /* 0x020fe20004000000 */
[----:B------:R-:W-:Y:S08]  /*f170*/  BRA.DIV UR4, `(.L_x_318) ;  /* 0x0000003604d07947 */ /* 0x000ff0000b800000 */
.L_x_388:
[----:B------:R-:W2:Y:S01]  /*f180*/  LDL R7, [R1+0x18] ;  /* 0x0000180001077983 */ /* 0x000ea20000100800 */
[----:B------:R-:W-:Y:S01]  /*f190*/  UMOV UR4, 0xffffffff ;  /* 0xffffffff00047882 */ /* 0x000fe20000000000 */
[----:B------:R-:W-:Y:S01]  /*f1a0*/  SHF.R.S32.HI R12, RZ, 0x1f, R0 ;  /* 0x0000001fff0c7819 */ /* 0x000fe20000011400 */
[----:B--2---:R-:W-:Y:S01]  /*f1b0*/  VIADD R7, R7, 0xffffffff ;  /* 0xffffffff07077836 */ /* 0x004fe20000000000 */
[----:B------:R-:W-:Y:S06]  /*f1c0*/  BRA.DIV UR4, `(.L_x_319) ;  /* 0x0000003604f07947 */ /* 0x000fec000b800000 */
[----:B------:R-:W-:-:S13]  /*f1d0*/  ELECT P6, URZ, PT ;  /* 0x00000000003f782f */ /* 0x000fda00038c0000 */
.L_x_391:
[----:B------:R-:W-:Y:S05]  /*f1e0*/  @!P6 BRA `(.L_x_320) ;  /* 0x000000040034e947 */ /* 0x000fea0003800000 */
[----:B------:R0:W-:Y:S01]  /*f1f0*/  STL [R1+0xc], R7 ;  /* 0x00000c0701007387 */ /* 0x0001e20000100800 */
[----:B------:R-:W-:-:S04]  /*f200*/  ISETP.NE.U32.AND P0, PT, R2, RZ, PT ;  /* 0x000000ff0200720c */ /* 0x000fc80003f05070 */
[----:B------:R-:W-:-:S13]  /*f210*/  ISETP.NE.AND.EX P0, PT, R3, RZ, PT, P0 ;  /* 0x000000ff0300720c */ /* 0x000fda0003f05300 */
[----:B0-----:R-:W-:Y:S05]  /*f220*/  @!P0 BRA `(.L_x_321) ;  /* 0x00000000004c8947 */ /* 0x001fea0003800000 */
[----:B------:R-:W0:Y:S01]  /*f230*/  LDC R10, c[0x0][0x41c] ;  /* 0x00010700ff0a7b82 */ /* 0x000e220000000800 */
[----:B------:R-:W-:Y:S01]  /*f240*/  IMAD.MOV.U32 R5, RZ, RZ, R7 ;  /* 0x000000ffff057224 */ /* 0x000fe200078e0007 */
[----:B------:R-:W-:Y:S01]  /*f250*/  ULDC.64 UR4, c[0x0][0x408] ;  /* 0x0001020000047ab9 */ /* 0x000fe20000000a00 */
[----:B0-----:R-:W-:-:S13]  /*f260*/  ISETP.NE.AND P0, PT, R10, 0x1, PT ;  /* 0x000000010a00780c */ /* 0x001fda0003f05270 */
[----:B------:R-:W0:Y:S02]  /*f270*/  @P0 LDC.64 R8, c[0x0][0x420] ;  /* 0x00010800ff080b82 */ /* 0x000e240000000a00 */
[----:B0-----:R-:W-:-:S05]  /*f280*/  @P0 IMAD.HI.U32 R8, R7, R8, RZ ;  /* 0x0000000807080227 */ /* 0x001fca00078e00ff */
[----:B------:R-:W-:-:S05]  /*f290*/  @P0 SHF.R.U32.HI R5, RZ, R9, R8 ;  /* 0x00000009ff050219 */ /* 0x000fca0000011608 */
[----:B------:R-:W-:-:S04]  /*f2a0*/  IMAD.MOV R8, RZ, RZ, -R5 ;  /* 0x000000ffff087224 */ /* 0x000fc800078e0a05 */
[----:B------:R-:W-:Y:S02]  /*f2b0*/  IMAD R9, R10, R8, R7 ;  /* 0x000000080a097224 */ /* 0x000fe400078e0207 */
[----:B------:R-:W-:-:S03]  /*f2c0*/  IMAD R8, R12, UR4, RZ ;  /* 0x000000040c087c24 */ /* 0x000fc6000f8e02ff */
[----:B------:R0:W-:Y:S01]  /*f2d0*/  STL [R1+0xc], R9 ;  /* 0x00000c0901007387 */ /* 0x0001e20000100800 */
[----:B------:R-:W-:Y:S02]  /*f2e0*/  IMAD R10, R0, UR5, R8 ;  /* 0x00000005000a7c24 */ /* 0x000fe4000f8e0208 */
[--C-:B------:R-:W-:Y:S01]  /*f2f0*/  IMAD.MOV.U32 R8, RZ, RZ, R5.reuse ;  /* 0x000000ffff087224 */ /* 0x100fe200078e0005 */
[----:B0-----:R-:W-:-:S03]  /*f300*/  SHF.R.S32.HI R9, RZ, 0x1f, R5 ;  /* 0x0000001fff097819 */ /* 0x001fc60000011405 */
[----:B------:R-:W-:-:S05]  /*f310*/  IMAD.WIDE.U32 R8, R0, UR4, R8 ;  /* 0x0000000400087c25 */ /* 0x000fca000f8e0008 */
[----:B------:R-:W-:Y:S02]  /*f320*/  IADD3 R5, R9, R10, RZ ;  /* 0x0000000a09057210 */ /* 0x000fe40007ffe0ff */
[----:B------:R-:W-:-:S04]  /*f330*/  LEA R10, P0, R8, R2, 0x2 ;  /* 0x00000002080a7211 */ /* 0x000fc800078010ff */
[----:B------:R-:W-:-:S05]  /*f340*/  LEA.HI.X R11, R8, R3, R5, 0x2, P0 ;  /* 0x00000003080b7211 */ /* 0x000fca00000f1405 */
[----:B------:R0:W5:Y:S04]  /*f350*/  LDG.E R5, desc[UR60][R10.64] ;  /* 0x0000003c0a057981 */ /* 0x000168000c1e1900 */
.L_x_321:
[----:B------:R-:W2:Y:S01]  /*f360*/  LDL R8, [R1] ;  /* 0x0000000001087983 */ /* 0x000ea20000100800 */
[----:B0-----:R-:W-:-:S03]  /*f370*/  MOV R10, 0x400 ;  /* 0x00000400000a7802 */ /* 0x001fc60000000f00 */
[----:B------:R-:W3:Y:S01]  /*f380*/  LDL R9, [R1+0x8] ;  /* 0x0000080001097983 */ /* 0x000ee20000100800 */
[----:B------:R-:W0:Y:S02]  /*f390*/  S2R R11, SR_CgaCtaId ;  /* 0x00000000000b7919 */ /* 0x000e240000008800 */
[----:B0-----:R-:W-:-:S05]  /*f3a0*/  LEA R10, R11, R10, 0x18 ;  /* 0x0000000a0b0a7211 */ /* 0x001fca00078ec0ff */
[----:B--2---:R-:W-:Y:S01]  /*f3b0*/  IMAD R8, R8, 0x8, R10 ;  /* 0x0000000808087824 */ /* 0x004fe200078e020a */
[----:B---3--:R-:W-:-:S04]  /*f3c0*/  SHF.L.U32 R9, R9, 0x1f, RZ ;  /* 0x0000001f09097819 */ /* 0x008fc800000006ff */
[----:B------:R-:W0:Y:S02]  /*f3d0*/  SYNCS.PHASECHK.TRANS64.TRYWAIT P0, [R8+URZ+0x36840], R9 ;  /* 0x03684009080075a7 */ /* 0x000e24000800017f */
[----:B0-----:R-:W-:Y:S05]  /*f3e0*/  @!P0 BRA `(.L_x_322) ;  /* 0x0000003400888947 */ /* 0x001fea0003800000 */
.L_x_392:
[----:B------:R-:W1:Y:S02]  /*f3f0*/  S2R R10, SR_TID.X ;  /* 0x00000000000a7919 */ /* 0x000e640000002100 */
[----:B-1----:R-:W-:-:S04]  /*f400*/  LOP3.LUT R10, R10, 0x7f, RZ, 0xc0, !PT ;  /* 0x0000007f0a0a7812 */ /* 0x002fc800078ec0ff */
[----:B------:R-:W-:-:S13]  /*f410*/  ISETP.NE.AND P0, PT, R10, RZ, PT ;  /* 0x000000ff0a00720c */ /* 0x000fda0003f05270 */
[----:B------:R-:W-:Y:S05]  /*f420*/  @P0 BRA `(.L_x_323) ;  /* 0x00000000001c0947 */ /* 0x000fea0003800000 */
[----:B------:R-:W1:Y:S01]  /*f430*/  S2R R10, SR_TID.X ;  /* 0x00000000000a7919 */ /* 0x000e620000002100 */
[----:B0-----:R-:W-:-:S04]  /*f440*/  IMAD.MOV.U32 R9, RZ, RZ, 0xa800 ;  /* 0x0000a800ff097424 */ /* 0x001fc800078e00ff */
[----:B------:R2:W-:Y:S01]  /*f450*/  SYNCS.ARRIVE.TRANS64 RZ, [R8+URZ+0x36830], R9 ;  /* 0x0368300908ff79a7 */ /* 0x0005e2000800003f */
[----:B-1----:R-:W-:-:S04]  /*f460*/  LOP3.LUT R10, R10, 0x1f, RZ, 0xc0, !PT ;  /* 0x0000001f0a0a7812 */ /* 0x002fc800078ec0ff */
[----:B------:R-:W-:-:S13]  /*f470*/  ISETP.NE.AND P1, PT, R10, RZ, PT ;  /* 0x000000ff0a00720c */ /* 0x000fda0003f25270 */
[----:B--2---:R-:W-:Y:S05]  /*f480*/  @!P1 BRA `(.L_x_323) ;  /* 0x0000000000049947 */ /* 0x004fea0003800000 */
[----:B------:R-:W-:Y:S01]  /*f490*/  BPT.TRAP 0x1 ;  /* 0x000000040000795c */ /* 0x000fe20000300000 */
.L_x_323:
[----:B------:R-:W2:Y:S01]  /*f4a0*/  LDL R11, [R1] ;  /* 0x00000000010b7983 */ /* 0x000ea20000100800 */
[----:B------:R-:W-:-:S03]  /*f4b0*/  MOV R13, 0x400 ;  /* 0x00000400000d7802 */ /* 0x000fc60000000f00 */
[----:B------:R-:W3:Y:S04]  /*f4c0*/  LDL R10, [R1+0xc] ;  /* 0x00000c00010a7983 */ /* 0x000ee80000100800 */
[----:B0-----:R-:W4:Y:S01]  /*f4d0*/  LDL R9, [R1+0x4] ;  /* 0x0000040001097983 */ /* 0x001f220000100800 */
[----:B------:R-:W0:Y:S01]  /*f4e0*/  S2R R14, SR_CgaCtaId ;  /* 0x00000000000e7919 */ /* 0x000e220000008800 */
[----:B------:R-:W-:Y:S01]  /*f4f0*/  R2UR UR9, R8 ;  /* 0x00000000080972ca */ /* 0x000fe200000e0000 */
[----:B------:R-:W-:Y:S01]  /*f500*/  UIADD3 UR4, UP0, UR36, 0x370, URZ ;  /* 0x0000037024047890 */ /* 0x000fe2000ff1e03f */
[----:B------:R-:W-:Y:S02]  /*f510*/  R2UR UR12, R4 ;  /* 0x00000000040c72ca */ /* 0x000fe400000e0000 */
[----:B-----5:R-:W-:-:S02]  /*f520*/  R2UR UR13, R5 ;  /* 0x00000000050d72ca */ /* 0x020fc400000e0000 */
[----:B0-----:R-:W-:-:S07]  /*f530*/  LEA R13, R14, R13, 0x18 ;  /* 0x0000000d0e0d7211 */ /* 0x001fce00078ec0ff */
[----:B------:R-:W-:Y:S01]  /*f540*/  UIADD3 UR9, UR9, 0x36830, URZ ;  /* 0x0003683009097890 */ /* 0x000fe2000fffe03f */
[----:B------:R-:W-:Y:S01]  /*f550*/  UMOV UR10, URZ ;  /* 0x0000003f000a7c82 */ /* 0x000fe20008000000 */
[----:B------:R-:W-:Y:S01]  /*f560*/  UMOV UR6, 0x0 ;  /* 0x0000000000067882 */ /* 0x000fe20000000000 */
[----:B------:R-:W-:Y:S01]  /*f570*/  UMOV UR7, 0x14f00000 ;  /* 0x14f0000000077882 */ /* 0x000fe20000000000 */
[----:B------:R-:W-:Y:S01]  /*f580*/  UMOV UR16, 0x40 ;  /* 0x0000004000107882 */ /* 0x000fe20000000000 */
[----:B--2---:R-:W-:Y:S01]  /*f590*/  IMAD R8, R11, 0xa800, R13 ;  /* 0x0000a8000b087824 */ /* 0x004fe200078e020d */
[----:B---3--:R-:W-:-:S04]  /*f5a0*/  R2UR UR11, R10 ;  /* 0x000000000a0b72ca */ /* 0x008fc800000e0000 */
[----:B------:R-:W-:Y:S02]  /*f5b0*/  R2UR UR8, R8 ;  /* 0x00000000080872ca */ /* 0x000fe400000e0000 */
[----:B----4-:R-:W-:-:S11]  /*f5c0*/  R2UR UR5, R9 ;  /* 0x00000000090572ca */ /* 0x010fd600000e0000 */
[----:B------:R-:W-:Y:S02]  /*f5d0*/  UIADD3 UR14, UR8, 0x21400, URZ ;  /* 0x00021400080e7890 */ /* 0x000fe4000fffe03f */
[----:B------:R-:W-:Y:S02]  /*f5e0*/  UIMAD UR11, UR11, 0x70, UR5 ;  /* 0x000000700b0b78a4 */ /* 0x000fe4000f8e0205 */
[----:B------:R-:W-:Y:S02]  /*f5f0*/  UIADD3.X UR5, URZ, UR37, URZ, UP0, !UPT ;  /* 0x000000253f057290 */ /* 0x000fe400087fe43f */
[----:B------:R-:W-:Y:S02]  /*f600*/  UIADD3 UR15, UR8, 0x24c00, URZ ;  /* 0x00024c00080f7890 */ /* 0x000fe4000fffe03f */
[----:B------:R-:W-:-:S03]  /*f610*/  UIADD3 UR17, UR8, 0x28400, URZ ;  /* 0x0002840008117890 */ /* 0x000fc6000fffe03f */
[----:B------:R-:W-:Y:S02]  /*f620*/  UMOV UR8, UR14 ;  /* 0x0000000e00087c82 */ /* 0x000fe40008000000 */
[----:B------:R0:W-:Y:S01]  /*f630*/  UTMALDG.4D [UR8], [UR4], desc[UR6] ;  /* 0x00000608040075b4 */ /* 0x0001e20008019000 */
[----:B------:R-:W-:Y:S01]  /*f640*/  UMOV UR14, 0x80 ;  /* 0x00000080000e7882 */ /* 0x000fe20000000000 */
[----:B0-----:R-:W-:Y:S01]  /*f650*/  UMOV UR8, UR15 ;  /* 0x0000000f00087c82 */ /* 0x001fe20008000000 */
[----:B------:R-:W-:Y:S02]  /*f660*/  UMOV UR10, UR16 ;  /* 0x00000010000a7c82 */ /* 0x000fe40008000000 */
[----:B------:R0:W-:Y:S02]  /*f670*/  UTMALDG.4D [UR8], [UR4], desc[UR6] ;  /* 0x00000608040075b4 */ /* 0x0001e40008019000 */
[----:B0-----:R-:W-:Y:S01]  /*f680*/  UMOV UR8, UR17 ;  /* 0x0000001100087c82 */ /* 0x001fe20008000000 */
[----:B------:R-:W-:-:S02]  /*f690*/  UMOV UR10, UR14 ;  /* 0x0000000e000a7c82 */ /* 0x000fc40008000000 */
[----:B------:R0:W-:Y:S02]  /*f6a0*/  UTMALDG.4D [UR8], [UR4], desc[UR6] ;  /* 0x00000608040075b4 */ /* 0x0001e40008019000 */
[----:B0-----:R-:W-:Y:S01]  /*f6b0*/  NOP ;  /* 0x0000000000007918 */ /* 0x001fe20000000000 */
.L_x_320:
[----:B------:R-:W2:Y:S01]  /*f6c0*/  LDL.LU R11, [R1+0x28] ;  /* 0x00002800010b7983 */ /* 0x000ea20000300800 */
[----:B------:R-:W-:Y:S01]  /*f6d0*/  MOV R9, 0x400 ;  /* 0x0000040000097802 */ /* 0x000fe20000000f00 */
[----:B------:R-:W-:Y:S05]  /*f6e0*/  WARPSYNC.ALL ;  /* 0x0000000000007948 */ /* 0x000fea0003800000 */
[----:B------:R-:W0:Y:S01]  /*f6f0*/  S2R R10, SR_CgaCtaId ;  /* 0x00000000000a7919 */ /* 0x000e220000008800 */
[----:B------:R-:W-:-:S13]  /*f700*/  ELECT P0, URZ, PT ;  /* 0x00000000003f782f */ /* 0x000fda0003800000 */
[----:B------:R-:W-:Y:S01]  /*f710*/  @P0 R2UR UR13, R6 ;  /* 0x00000000060d02ca */ /* 0x000fe200000e0000 */
[----:B------:R-:W-:Y:S01]  /*f720*/  UIADD3 UR4, UP0, UR36, 0x270, URZ ;  /* 0x0000027024047890 */ /* 0x000fe2000ff1e03f */
[----:B------:R-:W-:Y:S01]  /*f730*/  @P0 R2UR UR12, R18 ;  /* 0x00000000120c02ca */ /* 0x000fe200000e0000 */
[----:B------:R-:W-:Y:S01]  /*f740*/  UMOV UR6, 0x0 ;  /* 0x0000000000067882 */ /* 0x000fe20000000000 */
[C---:B------:R-:W-:Y:S01]  /*f750*/  @P0 R2UR UR11, R17.reuse ;  /* 0x00000000110b02ca */ /* 0x040fe200000e0000 */
[----:B------:R-:W-:Y:S01]  /*f760*/  UIADD3.X UR5, URZ, UR37, URZ, UP0, !UPT ;  /* 0x000000253f057290 */ /* 0x000fe200087fe43f */
[----:B------:R-:W-:Y:S01]  /*f770*/  @P0 R2UR UR21, R6 ;  /* 0x00000000061502ca */ /* 0x000fe200000e0000 */
[----:B------:R-:W-:Y:S01]  /*f780*/  UMOV UR7, 0x12f00000 ;  /* 0x12f0000000077882 */ /* 0x000fe20000000000 */
[----:B------:R-:W-:Y:S01]  /*f790*/  UMOV UR10, URZ ;  /* 0x0000003f000a7c82 */ /* 0x000fe20008000000 */
[----:B------:R-:W-:Y:S01]  /*f7a0*/  @P0 R2UR UR20, R18 ;  /* 0x00000000121402ca */ /* 0x000fe200000e0000 */
[----:B------:R-:W-:Y:S01]  /*f7b0*/  UMOV UR14, 0x0 ;  /* 0x00000000000e7882 */ /* 0x000fe20000000000 */
[----:B------:R-:W-:Y:S01]  /*f7c0*/  @P0 R2UR UR19, R17 ;  /* 0x00000000111302ca */ /* 0x000fe200000e0000 */
[----:B------:R-:W-:Y:S01]  /*f7d0*/  @P0 IMAD.MOV.U32 R8, RZ, RZ, 0xc000 ;  /* 0x0000c000ff080424 */ /* 0x000fe200078e00ff */
[----:B------:R-:W-:Y:S01]  /*f7e0*/  UMOV UR15, 0x12f00000 ;  /* 0x12f00000000f7882 */ /* 0x000fe20000000000 */
[----:B------:R-:W-:Y:S01]  /*f7f0*/  UMOV UR18, 0x40 ;  /* 0x0000004000127882 */ /* 0x000fe20000000000 */
[----:B------:R-:W-:Y:S01]  /*f800*/  UMOV UR22, 0x0 ;  /* 0x0000000000167882 */ /* 0x000fe20000000000 */
[----:B------:R-:W-:Y:S01]  /*f810*/  UMOV UR23, 0x12f00000 ;  /* 0x12f0000000177882 */ /* 0x000fe20000000000 */
[----:B------:R-:W-:Y:S01]  /*f820*/  BSSY B0, `(.L_x_324) ;  /* 0x0000019000007945 */ /* 0x000fe20003800000 */
[----:B0-----:R-:W-:Y:S01]  /*f830*/  LEA R9, R10, R9, 0x18 ;  /* 0x000000090a097211 */ /* 0x001fe200078ec0ff */
[----:B------:R-:W-:Y:S03]  /*f840*/  BAR.SYNC.DEFER_BLOCKING 0x8, 0x120 ;  /* 0x0204800000007b1d */ /* 0x000fe60000010000 */
[----:B------:R-:W-:-:S13]  /*f850*/  R2UR UR24, R9 ;  /* 0x00000000091872ca */ /* 0x000fda00000e0000 */
[----:B------:R-:W-:Y:S02]  /*f860*/  UIADD3 UR8, UR24, 0x15400, URZ ;  /* 0x0001540018087890 */ /* 0x000fe4000fffe03f */
[----:B------:R-:W-:Y:S02]  /*f870*/  UIADD3 UR9, UR24, 0x36800, URZ ;  /* 0x0003680018097890 */ /* 0x000fe4000fffe03f */
[----:B------:R-:W-:Y:S01]  /*f880*/  UIADD3 UR16, UR24, 0x19400, URZ ;  /* 0x0001940018107890 */ /* 0x000fe2000fffe03f */
[----:B------:R0:W-:Y:S04]  /*f890*/  @P0 SYNCS.ARRIVE.TRANS64 RZ, [R9+URZ+0x36800], R8 ;  /* 0x0368000809ff09a7 */ /* 0x0001e8000800003f */
[----:B------:R-:W-:Y:S02]  /*f8a0*/  UMOV UR17, UR9 ;  /* 0x0000000900117c82 */ /* 0x000fe40008000000 */
[----:B------:R1:W-:Y:S02]  /*f8b0*/  UTMALDG.4D [UR8], [UR4], desc[UR6] ;  /* 0x00000608040075b4 */ /* 0x0003e40008019000 */
[----:B------:R0:W-:Y:S01]  /*f8c0*/  UTMALDG.4D [UR16], [UR4], desc[UR14] ;  /* 0x00000e10040075b4 */ /* 0x0001e20008019000 */
[----:B-1----:R-:W-:Y:S01]  /*f8d0*/  @P0 R2UR UR13, R6 ;  /* 0x00000000060d02ca */ /* 0x002fe200000e0000 */
[----:B------:R-:W-:Y:S01]  /*f8e0*/  UIADD3 UR8, UR24, 0x1d400, URZ ;  /* 0x0001d40018087890 */ /* 0x000fe2000fffe03f */
[----:B------:R-:W-:Y:S01]  /*f8f0*/  @P0 R2UR UR12, R18 ;  /* 0x00000000120c02ca */ /* 0x000fe200000e0000 */
[----:B------:R-:W-:Y:S01]  /*f900*/  UMOV UR10, 0x80 ;  /* 0x00000080000a7882 */ /* 0x000fe20000000000 */
[----:B------:R-:W-:-:S13]  /*f910*/  @P0 R2UR UR11, R17 ;  /* 0x00000000110b02ca */ /* 0x000fda00000e0000 */
[----:B------:R0:W-:Y:S01]  /*f920*/  UTMALDG.4D [UR8], [UR4], desc[UR22] ;  /* 0x00001608040075b4 */ /* 0x0001e20008019000 */
[----:B--2---:R-:W-:-:S05]  /*f930*/  VIADD R11, R11, 0x1 ;  /* 0x000000010b0b7836 */ /* 0x004fca0000000000 */
[----:B------:R-:W-:Y:S01]  /*f940*/  LEA.HI R6, R11, R11, RZ, 0x1 ;  /* 0x0000000b0b067211 */ /* 0x000fe200078f08ff */
[----:B------:R0:W-:Y:S03]  /*f950*/  STL [R1+0x28], R11 ;  /* 0x0000280b01007387 */ /* 0x0001e60000100800 */
[----:B------:R-:W-:-:S05]  /*f960*/  LOP3.LUT R6, R6, 0xfffffffe, RZ, 0xc0, !PT ;  /* 0xfffffffe06067812 */ /* 0x000fca00078ec0ff */
[----:B------:R-:W-:-:S05]  /*f970*/  IMAD.IADD R6, R11, 0x1, -R6 ;  /* 0x000000010b067824 */ /* 0x000fca00078e0a06 */
[----:B------:R-:W-:-:S04]  /*f980*/  SHF.L.U32 R6, R6, 0x1f, RZ ;  /* 0x0000001f06067819 */ /* 0x000fc800000006ff */
[----:B------:R-:W1:Y:S02]  /*f990*/  SYNCS.PHASECHK.TRANS64.TRYWAIT P0, [R9+URZ+0x36820], R6 ;  /* 0x03682006090075a7 */ /* 0x000e64000800017f */
[----:B01----:R-:W-:Y:S05]  /*f9a0*/  @!P0 BRA `(.L_x_325) ;  /* 0x00000030002c8947 */ /* 0x003fea0003800000 */
.L_x_393:
[----:B------:R-:W-:Y:S05]  /*f9b0*/  BSYNC B0 ;  /* 0x0000000000007941 */ /* 0x000fea0003800000 */
.L_x_324:
[----:B0-----:R-:W2:Y:S01]  /*f9c0*/  LDL.LU R8, [R1+0x24] ;  /* 0x0000240001087983 */ /* 0x001ea20000300800 */
[----:B------:R-:W-:Y:S01]  /*f9d0*/  BSSY B0, `(.L_x_326) ;  /* 0x00001a6000007945 */ /* 0x000fe20003800000 */
[----:B--2---:R-:W-:-:S13]  /*f9e0*/  ISETP.GE.AND P0, PT, R8, 0x71, PT ;  /* 0x000000710800780c */ /* 0x004fda0003f06270 */
[----:B------:R-:W-:Y:S05]  /*f9f0*/  @!P0 BRA `(.L_x_327) ;  /* 0x00000018008c8947 */ /* 0x000fea0003800000 */
[----:B------:R-:W2:Y:S01]  /*fa00*/  LDL R8, [R1+0x18] ;  /* 0x0000180001087983 */ /* 0x000ea20000100800 */
[----:B------:R-:W-:Y:S01]  /*fa10*/  IMAD.MOV.U32 R6, RZ, RZ, 0x1 ;  /* 0x00000001ff067424 */ /* 0x000fe200078e00ff */
[----:B------:R-:W-:Y:S01]  /*fa20*/  BSSY B1, `(.L_x_328) ;  /* 0x0000093000017945 */ /* 0x000fe20003800000 */
[----:B--2---:R-:W-:-:S04]  /*fa30*/  IADD3 R14, -R8, RZ, RZ ;  /* 0x000000ff080e7210 */ /* 0x004fc80007ffe1ff */
[----:B------:R-:W-:-:S05]  /*fa40*/  VIADDMNMX R14, R14, R6, 0xffffffff, !PT ;  /* 0xffffffff0e0e7446 */ /* 0x000fca0007800106 */
[----:B------:R-:W-:-:S05]  /*fa50*/  IMAD.IADD R6, R8, 0x1, R14 ;  /* 0x0000000108067824 */ /* 0x000fca00078e020e */
[----:B------:R-:W-:-:S04]  /*fa60*/  LOP3.LUT R6, R6, 0x1, RZ, 0xc0, !PT ;  /* 0x0000000106067812 */ /* 0x000fc800078ec0ff */
[----:B------:R-:W-:Y:S01]  /*fa70*/  ISETP.NE.U32.AND P0, PT, R6, 0x1, PT ;  /* 0x000000010600780c */ /* 0x000fe20003f05070 */
[----:B------:R-:W-:-:S12]  /*fa80*/  VIADD R6, R8, 0xfffffffe ;  /* 0xfffffffe08067836 */ /* 0x000fd80000000000 */
[----:B------:R-:W-:Y:S05]  /*fa90*/  @P0 BRA `(.L_x_329) ;  /* 0x00000008002c0947 */ /* 0x000fea0003800000 */
[----:B------:R-:W2:Y:S04]  /*faa0*/  LDL R9, [R1] ;  /* 0x0000000001097983 */ /* 0x000ea80000100800 */
[----:B------:R-:W3:Y:S01]  /*fab0*/  LDL R8, [R1+0x8] ;  /* 0x0000080001087983 */ /* 0x000ee20000100800 */
[----:B------:R-:W-:Y:S01]  /*fac0*/  BSSY B2, `(.L_x_330) ;  /* 0x0000084000027945 */ /* 0x000fe20003800000 */
[----:B--2---:R-:W-:-:S05]  /*fad0*/  VIADD R13, R9, 0x1 ;  /* 0x00000001090d7836 */ /* 0x004fca0000000000 */
[----:B------:R-:W-:-:S04]  /*fae0*/  ISETP.NE.AND P0, PT, R13, 0x2, PT ;  /* 0x000000020d00780c */ /* 0x000fc80003f05270 */
[----:B------:R-:W-:Y:S02]  /*faf0*/  SEL R15, RZ, 0x1, P0 ;  /* 0x00000001ff0f7807 */ /* 0x000fe40000000000 */
[----:B------:R-:W-:Y:S02]  /*fb00*/  SEL R13, R13, RZ, P0 ;  /* 0x000000ff0d0d7207 */ /* 0x000fe40000000000 */
[----:B---3--:R-:W-:Y:S01]  /*fb10*/  LOP3.LUT R15, R8, R15, RZ, 0x3c, !PT ;  /* 0x0000000f080f7212 */ /* 0x008fe200078e3cff */
[----:B------:R-:W-:Y:S06]  /*fb20*/  @!P6 BRA `(.L_x_331) ;  /* 0x0000000400f4e947 */ /* 0x000fec0003800000 */
[----:B------:R-:W-:Y:S01]  /*fb30*/  ISETP.NE.U32.AND P0, PT, R2, RZ, PT ;  /* 0x000000ff0200720c */ /* 0x000fe20003f05070 */
[----:B------:R-:W-:-:S03]  /*fb40*/  IMAD.MOV.U32 R8, RZ, RZ, R5 ;  /* 0x000000ffff087224 */ /* 0x000fc600078e0005 */
[----:B------:R-:W-:-:S13]  /*fb50*/  ISETP.NE.AND.EX P0, PT, R3, RZ, PT, P0 ;  /* 0x000000ff0300720c */ /* 0x000fda0003f05300 */
[----:B------:R-:W-:Y:S05]  /*fb60*/  @!P0 BRA `(.L_x_332) ;  /* 0x0000000000448947 */ /* 0x000fea0003800000 */
[----:B------:R-:W0:Y:S01]  /*fb70*/  LDC R18, c[0x0][0x41c] ;  /* 0x00010700ff127b82 */ /* 0x000e220000000800 */
[----:B------:R-:W-:Y:S01]  /*fb80*/  ULDC.64 UR4, c[0x0][0x408] ;  /* 0x0001020000047ab9 */ /* 0x000fe20000000a00 */
[----:B0-----:R-:W-:-:S13]  /*fb90*/  ISETP.NE.AND P0, PT, R18, 0x1, PT ;  /* 0x000000011200780c */ /* 0x001fda0003f05270 */
[----:B------:R-:W0:Y:S02]  /*fba0*/  @P0 LDC.64 R8, c[0x0][0x420] ;  /* 0x00010800ff080b82 */ /* 0x000e240000000a00 */
[----:B0-----:R-:W-:Y:S01]  /*fbb0*/  @P0 IMAD.HI.U32 R10, R6, R8, RZ ;  /* 0x00000008060a0227 */ /* 0x001fe200078e00ff */
[----:B------:R-:W-:-:S04]  /*fbc0*/  MOV R8, R6 ;  /* 0x0000000600087202 */ /* 0x000fc80000000f00 */
[----:B------:R-:W-:Y:S01]  /*fbd0*/  @P0 SHF.R.U32.HI R8, RZ, R9, R10 ;  /* 0x00000009ff080219 */ /* 0x000fe2000001160a */
[----:B------:R-:W-:-:S03]  /*fbe0*/  IMAD R10, R12, UR4, RZ ;  /* 0x000000040c0a7c24 */ /* 0x000fc6000f8e02ff */
[----:B------:R-:W-:Y:S01]  /*fbf0*/  SHF.R.S32.HI R9, RZ, 0x1f, R8 ;  /* 0x0000001fff097819 */ /* 0x000fe20000011408 */
[C---:B------:R-:W-:Y:S02]  /*fc00*/  IMAD R17, R0.reuse, UR5, R10 ;  /* 0x0000000500117c24 */ /* 0x040fe4000f8e020a */
[----:B------:R-:W-:-:S04]  /*fc10*/  IMAD.WIDE.U32 R10, R0, UR4, R8 ;  /* 0x00000004000a7c25 */ /* 0x000fc8000f8e0008 */
[----:B------:R-:W-:Y:S01]  /*fc20*/  IMAD.IADD R17, R17, 0x1, R11 ;  /* 0x0000000111117824 */ /* 0x000fe200078e020b */
[----:B------:R-:W-:Y:S01]  /*fc30*/  LEA R2, P0, R10, R2, 0x2 ;  /* 0x000000020a027211 */ /* 0x000fe200078010ff */
[----:B------:R-:W-:-:S03]  /*fc40*/  IMAD.MOV R8, RZ, RZ, -R8 ;  /* 0x000000ffff087224 */ /* 0x000fc600078e0a08 */
[----:B------:R-:W-:Y:S01]  /*fc50*/  LEA.HI.X R3, R10, R3, R17, 0x2, P0 ;  /* 0x000000030a037211 */ /* 0x000fe200000f1411 */
[----:B------:R-:W-:-:S04]  /*fc60*/  IMAD R6, R18, R8, R6 ;  /* 0x0000000812067224 */ /* 0x000fc800078e0206 */
[----:B------:R0:W5:Y:S04]  /*fc70*/  LDG.E R8, desc[UR60][R2.64] ;  /* 0x0000003c02087981 */ /* 0x000168000c1e1900 */
.L_x_332:
[----:B0-----:R-:W0:Y:S01]  /*fc80*/  S2R R3, SR_CgaCtaId ;  /* 0x0000000000037919 */ /* 0x001e220000008800 */
[----:B------:R-:W-:-:S04]  /*fc90*/  MOV R2, 0x400 ;  /* 0x0000040000027802 */ /* 0x000fc80000000f00 */
[----:B0-----:R-:W-:Y:S02]  /*fca0*/  LEA R2, R3, R2, 0x18 ;  /* 0x0000000203027211 */ /* 0x001fe400078ec0ff */
[----:B------:R-:W-:-:S03]  /*fcb0*/  SHF.L.U32 R3, R15, 0x1f, RZ ;  /* 0x0000001f0f037819 */ /* 0x000fc600000006ff */
[----:B------:R-:W-:-:S04]  /*fcc0*/  IMAD R2, R13, 0x8, R2 ;  /* 0x000000080d027824 */ /* 0x000fc800078e0202 */
[----:B------:R-:W0:Y:S02]  /*fcd0*/  SYNCS.PHASECHK.TRANS64.TRYWAIT P0, [R2+URZ+0x36840], R3 ;  /* 0x03684003020075a7 */ /* 0x000e24000800017f */
[----:B0-----:R-:W-:Y:S05]  /*fce0*/  @!P0 BRA `(.L_x_333) ;  /* 0x0000002c007c8947 */ /* 0x001fea0003800000 */
.L_x_394:
        /* <DEDUP_REMOVED lines=11> */
.L_x_334:
[----:B------:R-:W2:Y:S04]  /*fda0*/  LDL R17, [R1+0x4] ;  /* 0x0000040001117983 */ /* 0x000ea80000100800 */
[----:B------:R-:W3:Y:S01]  /*fdb0*/  LDL.LU R11, [R1+0x8] ;  /* 0x00000800010b7983 */ /* 0x000ee20000300800 */
[----:B0-----:R-:W-:-:S03]  /*fdc0*/  MOV R3, 0x400 ;  /* 0x0000040000037802 */ /* 0x001fc60000000f00 */
[----:B------:R-:W4:Y:S01]  /*fdd0*/  LDL R9, [R1] ;  /* 0x0000000001097983 */ /* 0x000f220000100800 */
[----:B------:R-:W0:Y:S01]  /*fde0*/  S2R R10, SR_CgaCtaId ;  /* 0x00000000000a7919 */ /* 0x000e220000008800 */
[----:B------:R-:W-:Y:S02]  /*fdf0*/  R2UR UR9, R2 ;  /* 0x00000000020972ca */ /* 0x000fe400000e0000 */
[----:B------:R-:W-:Y:S01]  /*fe00*/  R2UR UR11, R6 ;  /* 0x00000000060b72ca */ /* 0x000fe200000e0000 */
[----:B------:R-:W-:Y:S01]  /*fe10*/  UIADD3 UR4, UP0, UR36, 0x370, URZ ;  /* 0x0000037024047890 */ /* 0x000fe2000ff1e03f */
[----:B------:R-:W-:Y:S02]  /*fe20*/  R2UR UR12, R4 ;  /* 0x00000000040c72ca */ /* 0x000fe400000e0000 */
[----:B-----5:R-:W-:Y:S02]  /*fe30*/  R2UR UR13, R8 ;  /* 0x00000000080d72ca */ /* 0x020fe400000e0000 */
[----:B0-----:R-:W-:-:S05]  /*fe40*/  LEA R3, R10, R3, 0x18 ;  /* 0x000000030a037211 */ /* 0x001fca00078ec0ff */
[----:B------:R-:W-:-:S05]  /*fe50*/  IMAD R2, R13, 0xa800, R3 ;  /* 0x0000a8000d027824 */ /* 0x000fca00078e0203 */
[----:B------:R-:W-:Y:S01]  /*fe60*/  R2UR UR14, R2 ;  /* 0x00000000020e72ca */ /* 0x000fe200000e0000 */
[----:B------:R-:W-:Y:S01]  /*fe70*/  UIADD3 UR9, UR9, 0x36830, URZ ;  /* 0x0003683009097890 */ /* 0x000fe2000fffe03f */
[----:B------:R-:W-:Y:S01]  /*fe80*/  VIADD R3, R3, 0x36800 ;  /* 0x0003680003037836 */ /* 0x000fe20000000000 */
[----:B------:R-:W-:Y:S01]  /*fe90*/  UMOV UR10, URZ ;  /* 0x0000003f000a7c82 */ /* 0x000fe20008000000 */
[----:B------:R-:W-:Y:S01]  /*fea0*/  UMOV UR6, 0x0 ;  /* 0x0000000000067882 */ /* 0x000fe20000000000 */
[----:B------:R-:W-:-:S08]  /*feb0*/  UMOV UR7, 0x14f00000 ;  /* 0x14f0000000077882 */ /* 0x000fd00000000000 */
[----:B------:R-:W-:Y:S02]  /*fec0*/  UIADD3 UR8, UR14, 0x21400, URZ ;  /* 0x000214000e087890 */ /* 0x000fe4000fffe03f */
[----:B------:R-:W-:Y:S02]  /*fed0*/  UIADD3 UR15, UR14, 0x24c00, URZ ;  /* 0x00024c000e0f7890 */ /* 0x000fe4000fffe03f */
[----:B------:R-:W-:Y:S01]  /*fee0*/  UIADD3 UR14, UR14, 0x28400, URZ ;  /* 0x000284000e0e7890 */ /* 0x000fe2000fffe03f */
[----:B------:R-:W-:Y:S01]  /*fef0*/  UMOV UR16, 0x40 ;  /* 0x0000004000107882 */ /* 0x000fe20000000000 */
[----:B------:R-:W-:Y:S01]  /*ff00*/  UMOV UR17, 0x80 ;  /* 0x0000008000117882 */ /* 0x000fe20000000000 */
[----:B--2---:R-:W-:-:S13]  /*ff10*/  R2UR UR5, R17 ;  /* 0x00000000110572ca */ /* 0x004fda00000e0000 */
[----:B------:R-:W-:Y:S02]  /*ff20*/  UIMAD UR11, UR11, 0x70, UR5 ;  /* 0x000000700b0b78a4 */ /* 0x000fe4000f8e0205 */
[----:B------:R-:W-:Y:S01]  /*ff30*/  UIADD3.X UR5, URZ, UR37, URZ, UP0, !UPT ;  /* 0x000000253f057290 */ /* 0x000fe200087fe43f */
[----:B---3--:R-:W-:Y:S02]  /*ff40*/  SHF.L.U32 R2, R11, 0x1f, RZ ;  /* 0x0000001f0b027819 */ /* 0x008fe400000006ff */
[----:B----4-:R-:W-:-:S06]  /*ff50*/  LEA R3, R9, R3, 0x3 ;  /* 0x0000000309037211 */ /* 0x010fcc00078e18ff */
[----:B------:R0:W-:Y:S02]  /*ff60*/  UTMALDG.4D [UR8], [UR4], desc[UR6] ;  /* 0x00000608040075b4 */ /* 0x0001e40008019000 */
[----:B0-----:R-:W-:Y:S01]  /*ff70*/  UMOV UR8, UR15 ;  /* 0x0000000f00087c82 */ /* 0x001fe20008000000 */
[----:B------:R-:W-:Y:S02]  /*ff80*/  UMOV UR10, UR16 ;  /* 0x00000010000a7c82 */ /* 0x000fe40008000000 */
[----:B------:R0:W-:Y:S02]  /*ff90*/  UTMALDG.4D [UR8], [UR4], desc[UR6] ;  /* 0x00000608040075b4 */ /* 0x0001e40008019000 */
[----:B0-----:R-:W-:Y:S01]  /*ffa0*/  UMOV UR8, UR14 ;  /* 0x0000000e00087c82 */ /* 0x001fe20008000000 */
[----:B------:R-:W-:Y:S02]  /*ffb0*/  UMOV UR10, UR17 ;  /* 0x00000011000a7c82 */ /* 0x000fe40008000000 */
[----:B------:R0:W-:Y:S01]  /*ffc0*/  UTMALDG.4D [UR8], [UR4], desc[UR6] ;  /* 0x00000608040075b4 */ /* 0x0001e20008019000 */
[----:B------:R-:W1:Y:S02]  /*ffd0*/  SYNCS.PHASECHK.TRANS64.TRYWAIT P0, [R3+URZ+0x60], R2 ;  /* 0x00006002030075a7 */ /* 0x000e64000800017f */
[----:B01----:R-:W-:Y:S05]  /*ffe0*/  @!P0 BRA `(.L_x_335) ;  /* 0x0000002800d08947 */ /* 0x003fea0003800000 */
.L_x_395:
[----:B------:R-:W-:Y:S05]  /*fff0*/  @P1 BRA `(.L_x_336) ;  /* 0x0000000000301947 */ /* 0x000fea0003800000 */
[----:B------:R-:W1:Y:S01]  /*10000*/  S2R R9, SR_TID.X ;  /* 0x0000000000097919 */ /* 0x000e620000002100 */
[----:B------:R-:W-:Y:S01]  /*10010*/  MOV R10, 0x400 ;  /* 0x00000400000a7802 */ /* 0x000fe20000000f00 */
[----:B------:R-:W2:Y:S01]  /*10020*/  S2R R11, SR_CgaCtaId ;  /* 0x00000000000b7919 */ /* 0x000ea20000008800 */
[----:B-1----:R-:W-:Y:S02]  /*10030*/  LOP3.LUT R17, R9, 0x1f, RZ, 0xc0, !PT ;  /* 0x0000001f09117812 */ /* 0x002fe400078ec0ff */
[----:B------:R-:W3:Y:S02]  /*10040*/  LDL R9, [R1] ;  /* 0x0000000001097983 */ /* 0x000ee40000100800 */
[----:B------:R-:W-:Y:S02]  /*10050*/  ISETP.NE.AND P0, PT, R17, RZ, PT ;  /* 0x000000ff1100720c */ /* 0x000fe40003f05270 */
[----:B--2---:R-:W-:Y:S01]  /*10060*/  LEA R10, R11, R10, 0x18 ;  /* 0x0000000a0b0a7211 */ /* 0x004fe200078ec0ff */
[----:B0-----:R-:W-:-:S04]  /*10070*/  IMAD.MOV.U32 R3, RZ, RZ, 0xa800 ;  /* 0x0000a800ff037424 */ /* 0x001fc800078e00ff */
[----:B---3--:R-:W-:-:S04]  /*10080*/  IMAD R2, R9, 0x8, R10 ;  /* 0x0000000809027824 */ /* 0x008fc800078e020a */
[----:B------:R1:W-:Y:S02]  /*10090*/  SYNCS.ARRIVE.TRANS64 RZ, [R2+URZ+0x36850], R3 ;  /* 0x0368500302ff79a7 */ /* 0x0003e4000800003f */
[----:B------:R-:W-:Y:S05]  /*100a0*/  @!P0 BRA `(.L_x_336) ;  /* 0x0000000000048947 */ /* 0x000fea0003800000 */
[----:B------:R-:W-:Y:S01]  /*100b0*/  BPT.TRAP 0x1 ;  /* 0x000000040000795c */ /* 0x000fe20000300000 */
.L_x_336:
[----:B01----:R-:W2:Y:S01]  /*100c0*/  LDL.LU R2, [R1+0xc] ;  /* 0x00000c0001027983 */ /* 0x003ea20000300800 */
[----:B------:R-:W-:-:S03]  /*100d0*/  MOV R10, 0x400 ;  /* 0x00000400000a7802 */ /* 0x000fc60000000f00 */
[----:B------:R-:W3:Y:S04]  /*100e0*/  LDL.LU R9, [R1] ;  /* 0x0000000001097983 */ /* 0x000ee80000300800 */
[----:B------:R-:W4:Y:S01]  /*100f0*/  LDL R3, [R1+0x4] ;  /* 0x0000040001037983 */ /* 0x000f220000100800 */
[----:B------:R-:W0:Y:S01]  /*10100*/  S2R R11, SR_CgaCtaId ;  /* 0x00000000000b7919 */ /* 0x000e220000008800 */
[----:B------:R-:W-:Y:S01]  /*10110*/  R2UR UR13, R5 ;  /* 0x00000000050d72ca */ /* 0x000fe200000e0000 */
[----:B------:R-:W-:Y:S01]  /*10120*/  UIADD3 UR4, UP0, UR36, 0x470, URZ ;  /* 0x0000047024047890 */ /* 0x000fe2000ff1e03f */
[----:B------:R-:W-:Y:S02]  /*10130*/  R2UR UR12, R4 ;  /* 0x00000000040c72ca */ /* 0x000fe400000e0000 */
[----:B0-----:R-:W-:Y:S01]  /*10140*/  LEA R10, R11, R10, 0x18 ;  /* 0x0000000a0b0a7211 */ /* 0x001fe200078ec0ff */
[----:B------:R-:W-:Y:S01]  /*10150*/  UMOV UR10, URZ ;  /* 0x0000003f000a7c82 */ /* 0x000fe20008000000 */
[----:B------:R-:W-:Y:S01]  /*10160*/  UMOV UR6, 0x0 ;  /* 0x0000000000067882 */ /* 0x000fe20000000000 */
[----:B------:R-:W-:Y:S01]  /*10170*/  UMOV UR7, 0x14f00000 ;  /* 0x14f0000000077882 */ /* 0x000fe20000000000 */
[----:B------:R-:W-:Y:S01]  /*10180*/  UMOV UR16, 0x40 ;  /* 0x0000004000107882 */ /* 0x000fe20000000000 */
[----:B------:R0:W-:Y:S01]  /*10190*/  STL [R1+0xc], R6 ;  /* 0x00000c0601007387 */ /* 0x0001e20000100800 */
[----:B------:R-:W-:Y:S01]  /*101a0*/  IMAD.MOV.U32 R5, RZ, RZ, R8 ;  /* 0x000000ffff057224 */ /* 0x000fe200078e0008 */
[----:B--2---:R-:W-:Y:S01]  /*101b0*/  R2UR UR11, R2 ;  /* 0x00000000020b72ca */ /* 0x004fe200000e0000 */
[----:B---3--:R-:W-:-:S05]  /*101c0*/  IMAD R2, R9, 0x8, R10 ;  /* 0x0000000809027824 */ /* 0x008fca00078e020a */
[----:B------:R-:W-:Y:S01]  /*101d0*/  R2UR UR9, R2 ;  /* 0x00000000020972ca */ /* 0x000fe200000e0000 */
[----:B------:R-:W-:Y:S01]  /*101e0*/  IMAD R2, R9, 0xa800, R10 ;  /* 0x0000a80009027824 */ /* 0x000fe200078e020a */
[----:B----4-:R-:W-:-:S04]  /*101f0*/  R2UR UR5, R3 ;  /* 0x00000000030572ca */ /* 0x010fc800000e0000 */
[----:B------:R-:W-:-:S07]  /*10200*/  R2UR UR15, R2 ;  /* 0x00000000020f72ca */ /* 0x000fce00000e0000 */
[----:B------:R-:W-:Y:S02]  /*10210*/  UIADD3 UR9, UR9, 0x36850, URZ ;  /* 0x0003685009097890 */ /* 0x000fe4000fffe03f */
[----:B------:R-:W-:Y:S02]  /*10220*/  UIMAD UR11, UR11, 0x70, UR5 ;  /* 0x000000700b0b78a4 */ /* 0x000fe4000f8e0205 */
[----:B------:R-:W-:Y:S02]  /*10230*/  UIADD3.X UR5, URZ, UR37, URZ, UP0, !UPT ;  /* 0x000000253f057290 */ /* 0x000fe400087fe43f */
        /* <DEDUP_REMOVED lines=11> */
[----:B0-----:R-:W-:Y:S01]  /*102f0*/  NOP ;  /* 0x0000000000007918 */ /* 0x001fe20000000000 */
.L_x_331:
[----:B------:R-:W-:Y:S05]  /*10300*/  BSYNC B2 ;  /* 0x0000000000027941 */ /* 0x000fea0003800000 */
.L_x_330:
[----:B------:R-:W2:Y:S04]  /*10310*/  LDL.LU R2, [R1+0x18] ;  /* 0x0000180001027983 */ /* 0x000ea80000300800 */
[----:B------:R0:W-:Y:S04]  /*10320*/  STL [R1], R13 ;  /* 0x0000000d01007387 */ /* 0x0001e80000100800 */
[----:B------:R0:W-:Y:S02]  /*10330*/  STL [R1+0x8], R15 ;  /* 0x0000080f01007387 */ /* 0x0001e40000100800 */
[----:B0-2---:R-:W-:-:S07]  /*10340*/  VIADD R6, R2, 0xfffffffd ;  /* 0xfffffffd02067836 */ /* 0x005fce0000000000 */
.L_x_329:
[----:B------:R-:W-:Y:S05]  /*10350*/  BSYNC B1 ;  /* 0x0000000000017941 */ /* 0x000fea0003800000 */
.L_x_328:
[----:B------:R-:W-:-:S04]  /*10360*/  IADD3 R14, -R14, RZ, RZ ;  /* 0x000000ff0e0e7210 */ /* 0x000fc80007ffe1ff */
[----:B------:R-:W-:-:S13]  /*10370*/  ISETP.NE.AND P0, PT, R7, R14, PT ;  /* 0x0000000e0700720c */ /* 0x000fda0003f05270 */
[----:B------:R-:W-:Y:S05]  /*10380*/  @!P0 BRA `(.L_x_327) ;  /* 0x0000001000288947 */ /* 0x000fea0003800000 */
[----:B------:R-:W-:-:S07]  /*10390*/  IMAD.MOV.U32 R10, RZ, RZ, R5 ;  /* 0x000000ffff0a7224 */ /* 0x000fce00078e0005 */
.L_x_351:
[----:B------:R-:W2:Y:S04]  /*103a0*/  LDL R3, [R1] ;  /* 0x0000000001037983 */ /* 0x000ea80000100800 */
[----:B------:R-:W3:Y:S01]  /*103b0*/  LDL R2, [R1+0x8] ;  /* 0x0000080001027983 */ /* 0x000ee20000100800 */
[----:B------:R-:W-:Y:S05]  /*103c0*/  YIELD ;  /* 0x0000000000007946 */ /* 0x000fea0003800000 */
[----:B------:R-:W-:Y:S01]  /*103d0*/  BSSY B1, `(.L_x_337) ;  /* 0x0000080000017945 */ /* 0x000fe20003800000 */
[----:B--2---:R-:W-:-:S05]  /*103e0*/  VIADD R7, R3, 0x1 ;  /* 0x0000000103077836 */ /* 0x004fca0000000000 */
[----:B------:R-:W-:-:S04]  /*103f0*/  ISETP.NE.AND P0, PT, R7, 0x2, PT ;  /* 0x000000020700780c */ /* 0x000fc80003f05270 */
[----:B------:R-:W-:Y:S02]  /*10400*/  SEL R8, RZ, 0x1, P0 ;  /* 0x00000001ff087807 */ /* 0x000fe40000000000 */
[----:B------:R-:W-:Y:S02]  /*10410*/  SEL R7, R7, RZ, P0 ;  /* 0x000000ff07077207 */ /* 0x000fe40000000000 */
[----:B---3--:R-:W-:Y:S01]  /*10420*/  LOP3.LUT R8, R2, R8, RZ, 0x3c, !PT ;  /* 0x0000000802087212 */ /* 0x008fe200078e3cff */
[----:B0-----:R-:W-:Y:S06]  /*10430*/  @!P6 BRA `(.L_x_338) ;  /* 0x0000000400e4e947 */ /* 0x001fec0003800000 */
[----:B------:R-:W-:Y:S01]  /*10440*/  ULDC.64 UR4, c[0x0][0x3f8] ;  /* 0x0000fe0000047ab9 */ /* 0x000fe20000000a00 */
[----:B------:R-:W-:Y:S01]  /*10450*/  IMAD.MOV.U32 R9, RZ, RZ, R6 ;  /* 0x000000ffff097224 */ /* 0x000fe200078e0006 */
[----:B------:R-:W-:-:S04]  /*10460*/  ISETP.NE.U32.AND P0, PT, RZ, UR4, PT ;  /* 0x00000004ff007c0c */ /* 0x000fc8000bf05070 */
[----:B------:R-:W-:-:S13]  /*10470*/  ISETP.NE.AND.EX P0, PT, RZ, UR5, PT, P0 ;  /* 0x00000005ff007c0c */ /* 0x000fda000bf05300 */
[----:B------:R-:W-:Y:S05]  /*10480*/  @!P0 BRA `(.L_x_339) ;  /* 0x0000000000448947 */ /* 0x000fea0003800000 */
[----:B------:R-:W0:Y:S01]  /*10490*/  LDC R9, c[0x0][0x41c] ;  /* 0x00010700ff097b82 */ /* 0x000e220000000800 */
[----:B------:R-:W-:Y:S01]  /*104a0*/  ULDC.64 UR6, c[0x0][0x408] ;  /* 0x0001020000067ab9 */ /* 0x000fe20000000a00 */
[----:B0-----:R-:W-:-:S13]  /*104b0*/  ISETP.NE.AND P0, PT, R9, 0x1, PT ;  /* 0x000000010900780c */ /* 0x001fda0003f05270 */
[----:B------:R-:W0:Y:S02]  /*104c0*/  @P0 LDC.64 R2, c[0x0][0x420] ;  /* 0x00010800ff020b82 */ /* 0x000e240000000a00 */
[----:B0-----:R-:W-:-:S04]  /*104d0*/  @P0 IMAD.HI.U32 R10, R6, R2, RZ ;  /* 0x00000002060a0227 */ /* 0x001fc800078e00ff */
[----:B------:R-:W-:Y:S01]  /*104e0*/  IMAD.MOV.U32 R2, RZ, RZ, R6 ;  /* 0x000000ffff027224 */ /* 0x000fe200078e0006 */
[----:B------:R-:W-:Y:S01]  /*104f0*/  @P0 SHF.R.U32.HI R2, RZ, R3, R10 ;  /* 0x00000003ff020219 */ /* 0x000fe2000001160a */
[----:B------:R-:W-:-:S04]  /*10500*/  IMAD R10, R12, UR6, RZ ;  /* 0x000000060c0a7c24 */ /* 0x000fc8000f8e02ff */
[----:B------:R-:W-:Y:S02]  /*10510*/  IMAD.MOV R3, RZ, RZ, -R2 ;  /* 0x000000ffff037224 */ /* 0x000fe400078e0a02 */
[----:B------:R-:W-:Y:S02]  /*10520*/  IMAD R10, R0, UR7, R10 ;  /* 0x00000007000a7c24 */ /* 0x000fe4000f8e020a */
[----:B------:R-:W-:Y:S01]  /*10530*/  IMAD R9, R9, R3, R6 ;  /* 0x0000000309097224 */ /* 0x000fe200078e0206 */
[----:B------:R-:W-:-:S03]  /*10540*/  SHF.R.S32.HI R3, RZ, 0x1f, R2 ;  /* 0x0000001fff037819 */ /* 0x000fc60000011402 */
[----:B------:R-:W-:-:S05]  /*10550*/  IMAD.WIDE.U32 R2, R0, UR6, R2 ;  /* 0x0000000600027c25 */ /* 0x000fca000f8e0002 */
[----:B------:R-:W-:Y:S02]  /*10560*/  IADD3 R3, R10, R3, RZ ;  /* 0x000000030a037210 */ /* 0x000fe40007ffe0ff */
[----:B------:R-:W-:-:S04]  /*10570*/  LEA R10, P0, R2, UR4, 0x2 ;  /* 0x00000004020a7c11 */ /* 0x000fc8000f8010ff */
[----:B------:R-:W-:-:S05]  /*10580*/  LEA.HI.X R11, R2, UR5, R3, 0x2, P0 ;  /* 0x00000005020b7c11 */ /* 0x000fca00080f1403 */
[----:B------:R0:W5:Y:S04]  /*10590*/  LDG.E R10, desc[UR60][R10.64] ;  /* 0x0000003c0a0a7981 */ /* 0x000168000c1e1900 */
.L_x_339:
[----:B------:R-:W1:Y:S01]  /*105a0*/  S2R R3, SR_CgaCtaId ;  /* 0x0000000000037919 */ /* 0x000e620000008800 */
[----:B------:R-:W-:-:S04]  /*105b0*/  MOV R2, 0x400 ;  /* 0x0000040000027802 */ /* 0x000fc80000000f00 */
[----:B-1----:R-:W-:Y:S02]  /*105c0*/  LEA R2, R3, R2, 0x18 ;  /* 0x0000000203027211 */ /* 0x002fe400078ec0ff */
[----:B------:R-:W-:-:S03]  /*105d0*/  SHF.L.U32 R3, R8, 0x1f, RZ ;  /* 0x0000001f08037819 */ /* 0x000fc600000006ff */
[----:B------:R-:W-:-:S04]  /*105e0*/  IMAD R2, R7, 0x8, R2 ;  /* 0x0000000807027824 */ /* 0x000fc800078e0202 */
[----:B------:R-:W1:Y:S02]  /*105f0*/  SYNCS.PHASECHK.TRANS64.TRYWAIT P0, [R2+URZ+0x36840], R3 ;  /* 0x03684003020075a7 */ /* 0x000e64000800017f */
[----:B-1----:R-:W-:Y:S05]  /*10600*/  @!P0 BRA `(.L_x_340) ;  /* 0x00000024005c8947 */ /* 0x002fea0003800000 */
.L_x_396:
[----:B0-----:R-:W0:Y:S02]  /*10610*/  S2R R11, SR_TID.X ;  /* 0x00000000000b7919 */ /* 0x001e240000002100 */
[----:B0-----:R-:W-:-:S04]  /*10620*/  LOP3.LUT R11, R11, 0x7f, RZ, 0xc0, !PT ;  /* 0x0000007f0b0b7812 */ /* 0x001fc800078ec0ff */
[----:B------:R-:W-:-:S13]  /*10630*/  ISETP.NE.AND P0, PT, R11, RZ, PT ;  /* 0x000000ff0b00720c */ /* 0x000fda0003f05270 */
[----:B------:R-:W-:Y:S05]  /*10640*/  @P0 BRA `(.L_x_341) ;  /* 0x00000000001c0947 */ /* 0x000fea0003800000 */
[----:B------:R-:W0:Y:S01]  /*10650*/  S2R R11, SR_TID.X ;  /* 0x00000000000b7919 */ /* 0x000e220000002100 */
[----:B-1----:R-:W-:-:S04]  /*10660*/  IMAD.MOV.U32 R3, RZ, RZ, 0xa800 ;  /* 0x0000a800ff037424 */ /* 0x002fc800078e00ff */
[----:B------:R2:W-:Y:S01]  /*10670*/  SYNCS.ARRIVE.TRANS64 RZ, [R2+URZ+0x36830], R3 ;  /* 0x0368300302ff79a7 */ /* 0x0005e2000800003f */
[----:B0-----:R-:W-:-:S04]  /*10680*/  LOP3.LUT R11, R11, 0x1f, RZ, 0xc0, !PT ;  /* 0x0000001f0b0b7812 */ /* 0x001fc800078ec0ff */
[----:B------:R-:W-:-:S13]  /*10690*/  ISETP.NE.AND P1, PT, R11, RZ, PT ;  /* 0x000000ff0b00720c */ /* 0x000fda0003f25270 */
[----:B--2---:R-:W-:Y:S05]  /*106a0*/  @!P1 BRA `(.L_x_341) ;  /* 0x0000000000049947 */ /* 0x004fea0003800000 */
[----:B------:R-:W-:Y:S01]  /*106b0*/  BPT.TRAP 0x1 ;  /* 0x000000040000795c */ /* 0x000fe20000300000 */
.L_x_341:
[----:B------:R-:W2:Y:S04]  /*106c0*/  LDL R15, [R1+0x4] ;  /* 0x00000400010f7983 */ /* 0x000ea80000100800 */
[----:B-1----:R-:W3:Y:S01]  /*106d0*/  LDL.LU R3, [R1+0x8] ;  /* 0x0000080001037983 */ /* 0x002ee20000300800 */
[----:B------:R-:W-:-:S03]  /*106e0*/  MOV R13, 0x400 ;  /* 0x00000400000d7802 */ /* 0x000fc60000000f00 */
        /* <DEDUP_REMOVED lines=23> */
[----:B---3--:R-:W-:Y:S01]  /*10860*/  SHF.L.U32 R3, R3, 0x1f, RZ ;  /* 0x0000001f03037819 */ /* 0x008fe200000006ff */
[----:B----4-:R-:W-:-:S07]  /*10870*/  IMAD R2, R11, 0x8, R2 ;  /* 0x000000080b027824 */ /* 0x010fce00078e0202 */
        /* <DEDUP_REMOVED lines=9> */
.L_x_397:
        /* <DEDUP_REMOVED lines=8> */
.L_x_343:
[----:B------:R-:W2:Y:S01]  /*10990*/  LDL.LU R15, [R1+0xc] ;  /* 0x00000c00010f7983 */ /* 0x000ea20000300800 */
[----:B------:R-:W-:-:S03]  /*109a0*/  MOV R13, 0x400 ;  /* 0x00000400000d7802 */ /* 0x000fc60000000f00 */
[----:B0-----:R-:W3:Y:S04]  /*109b0*/  LDL.LU R3, [R1] ;  /* 0x0000000001037983 */ /* 0x001ee80000300800 */
[----:B------:R-:W4:Y:S01]  /*109c0*/  LDL R11, [R1+0x4] ;  /* 0x00000400010b7983 */ /* 0x000f220000100800 */
[----:B------:R-:W0:Y:S01]  /*109d0*/  S2R R14, SR_CgaCtaId ;  /* 0x00000000000e7919 */ /* 0x000e220000008800 */
[----:B------:R-:W-:Y:S01]  /*109e0*/  R2UR UR9, R2 ;  /* 0x00000000020972ca */ /* 0x000fe200000e0000 */
[----:B------:R-:W-:Y:S01]  /*109f0*/  UIADD3 UR4, UP0, UR36, 0x470, URZ ;  /* 0x0000047024047890 */ /* 0x000fe2000ff1e03f */
[----:B------:R-:W-:Y:S02]  /*10a00*/  R2UR UR13, R5 ;  /* 0x00000000050d72ca */ /* 0x000fe400000e0000 */
[----:B------:R-:W-:-:S02]  /*10a10*/  R2UR UR12, R4 ;  /* 0x00000000040c72ca */ /* 0x000fc400000e0000 */
[----:B0-----:R-:W-:-:S07]  /*10a20*/  LEA R13, R14, R13, 0x18 ;  /* 0x0000000d0e0d7211 */ /* 0x001fce00078ec0ff */
[----:B------:R-:W-:Y:S01]  /*10a30*/  UIADD3 UR9, UR9, 0x50, URZ ;  /* 0x0000005009097890 */ /* 0x000fe2000fffe03f */
[----:B------:R-:W-:Y:S01]  /*10a40*/  UMOV UR10, URZ ;  /* 0x0000003f000a7c82 */ /* 0x000fe20008000000 */
[----:B------:R-:W-:Y:S01]  /*10a50*/  UMOV UR6, 0x0 ;  /* 0x0000000000067882 */ /* 0x000fe20000000000 */
[----:B------:R-:W-:Y:S01]  /*10a60*/  UMOV UR7, 0x14f00000 ;  /* 0x14f0000000077882 */ /* 0x000fe20000000000 */
[----:B------:R-:W-:Y:S01]  /*10a70*/  UMOV UR17, 0x40 ;  /* 0x0000004000117882 */ /* 0x000fe20000000000 */
[----:B------:R0:W-:Y:S01]  /*10a80*/  STL [R1+0xc], R9 ;  /* 0x00000c0901007387 */ /* 0x0001e20000100800 */
[----:B------:R-:W-:Y:S02]  /*10a90*/  MOV R5, R10 ;  /* 0x0000000a00057202 */ /* 0x000fe40000000f00 */
[----:B--2---:R-:W-:Y:S01]  /*10aa0*/  R2UR UR11, R15 ;  /* 0x000000000f0b72ca */ /* 0x004fe200000e0000 */
[----:B---3--:R-:W-:Y:S01]  /*10ab0*/  IMAD R3, R3, 0xa800, R13 ;  /* 0x0000a80003037824 */ /* 0x008fe200078e020d */
[----:B----4-:R-:W-:-:S04]  /*10ac0*/  R2UR UR5, R11 ;  /* 0x000000000b0572ca */ /* 0x010fc800000e0000 */
[----:B------:R-:W-:-:S09]  /*10ad0*/  R2UR UR8, R3 ;  /* 0x00000000030872ca */ /* 0x000fd200000e0000 */
[----:B------:R-:W-:-:S04]  /*10ae0*/  UIMAD UR11, UR11, 0x70, UR5 ;  /* 0x000000700b0b78a4 */ /* 0x000fc8000f8e0205 */
[----:B------:R-:W-:Y:S02]  /*10af0*/  UIADD3 UR14, UR8, 0x400, URZ ;  /* 0x00000400080e7890 */ /* 0x000fe4000fffe03f */
[----:B------:R-:W-:Y:S02]  /*10b00*/  UIADD3.X UR5, URZ, UR37, URZ, UP0, !UPT ;  /* 0x000000253f057290 */ /* 0x000fe400087fe43f */
[----:B------:R-:W-:Y:S02]  /*10b10*/  UIADD3 UR15, UR8, 0x3c00, URZ ;  /* 0x00003c00080f7890 */ /* 0x000fe4000fffe03f */
[----:B------:R-:W-:-:S03]  /*10b20*/  UIADD3 UR16, UR8, 0x7400, URZ ;  /* 0x0000740008107890 */ /* 0x000fc6000fffe03f */
[----:B------:R-:W-:Y:S02]  /*10b30*/  UMOV UR8, UR14 ;  /* 0x0000000e00087c82 */ /* 0x000fe40008000000 */
[----:B------:R1:W-:Y:S01]  /*10b40*/  UTMALDG.4D [UR8], [UR4], desc[UR6] ;  /* 0x00000608040075b4 */ /* 0x0003e20008019000 */
[----:B------:R-:W-:Y:S01]  /*10b50*/  UMOV UR14, 0x80 ;  /* 0x00000080000e7882 */ /* 0x000fe20000000000 */
[----:B-1----:R-:W-:Y:S01]  /*10b60*/  UMOV UR8, UR15 ;  /* 0x0000000f00087c82 */ /* 0x002fe20008000000 */
[----:B------:R-:W-:Y:S02]  /*10b70*/  UMOV UR10, UR17 ;  /* 0x00000011000a7c82 */ /* 0x000fe40008000000 */
[----:B------:R1:W-:Y:S02]  /*10b80*/  UTMALDG.4D [UR8], [UR4], desc[UR6] ;  /* 0x00000608040075b4 */ /* 0x0003e40008019000 */
[----:B-1----:R-:W-:Y:S01]  /*10b90*/  UMOV UR8, UR16 ;  /* 0x0000001000087c82 */ /* 0x002fe20008000000 */
[----:B------:R-:W-:-:S02]  /*10ba0*/  UMOV UR10, UR14 ;  /* 0x0000000e000a7c82 */ /* 0x000fc40008000000 */
[----:B------:R0:W-:Y:S02]  /*10bb0*/  UTMALDG.4D [UR8], [UR4], desc[UR6] ;  /* 0x00000608040075b4 */ /* 0x0001e40008019000 */
[----:B0-----:R-:W-:Y:S01]  /*10bc0*/  NOP ;  /* 0x0000000000007918 */ /* 0x001fe20000000000 */
.L_x_338:
[----:B------:R-:W-:Y:S05]  /*10bd0*/  BSYNC B1 ;  /* 0x0000000000017941 */ /* 0x000fea0003800000 */
.L_x_337:
[----:B------:R-:W-:Y:S01]  /*10be0*/  VIADD R2, R7, 0x1 ;  /* 0x0000000107027836 */ /* 0x000fe20000000000 */
[----:B------:R-:W-:Y:S04]  /*10bf0*/  BSSY B1, `(.L_x_344) ;  /* 0x0000080000017945 */ /* 0x000fe80003800000 */
[----:B------:R-:W-:-:S04]  /*10c00*/  ISETP.NE.AND P0, PT, R2, 0x2, PT ;  /* 0x000000020200780c */ /* 0x000fc80003f05270 */
[----:B------:R-:W-:Y:S02]  /*10c10*/  SEL R3, RZ, 0x1, P0 ;  /* 0x00000001ff037807 */ /* 0x000fe40000000000 */
[----:B------:R-:W-:Y:S02]  /*10c20*/  SEL R14, R2, RZ, P0 ;  /* 0x000000ff020e7207 */ /* 0x000fe40000000000 */
[----:B------:R-:W-:-:S05]  /*10c30*/  LOP3.LUT R13, R8, R3, RZ, 0x3c, !PT ;  /* 0x00000003080d7212 */ /* 0x000fca00078e3cff */
[----:B------:R0:W-:Y:S04]  /*10c40*/  STL [R1+0x8], R13 ;  /* 0x0000080d01007387 */ /* 0x0001e80000100800 */
[----:B------:R0:W-:Y:S01]  /*10c50*/  STL [R1], R14 ;  /* 0x0000000e01007387 */ /* 0x0001e20000100800 */
[----:B------:R-:W-:Y:S05]  /*10c60*/  @!P6 BRA `(.L_x_345) ;  /* 0x0000000400e0e947 */ /* 0x000fea0003800000 */
[----:B------:R-:W-:Y:S01]  /*10c70*/  ULDC.64 UR4, c[0x0][0x3f8] ;  /* 0x0000fe0000047ab9 */ /* 0x000fe20000000a00 */
[----:B------:R-:W-:Y:S01]  /*10c80*/  VIADD R9, R6, 0xffffffff ;  /* 0xffffffff06097836 */ /* 0x000fe20000000000 */
[----:B------:R-:W-:-:S04]  /*10c90*/  ISETP.NE.U32.AND P0, PT, RZ, UR4, PT ;  /* 0x00000004ff007c0c */ /* 0x000fc8000bf05070 */
[----:B------:R-:W-:-:S13]  /*10ca0*/  ISETP.NE.AND.EX P0, PT, RZ, UR5, PT, P0 ;  /* 0x00000005ff007c0c */ /* 0x000fda000bf05300 */
[----:B------:R-:W-:Y:S05]  /*10cb0*/  @!P0 BRA `(.L_x_346) ;  /* 0x0000000000448947 */ /* 0x000fea0003800000 */
[----:B------:R-:W1:Y:S01]  /*10cc0*/  LDC R11, c[0x0][0x41c] ;  /* 0x00010700ff0b7b82 */ /* 0x000e620000000800 */
[----:B------:R-:W-:Y:S01]  /*10cd0*/  ULDC.64 UR6, c[0x0][0x408] ;  /* 0x0001020000067ab9 */ /* 0x000fe20000000a00 */
[----:B-1----:R-:W-:-:S13]  /*10ce0*/  ISETP.NE.AND P0, PT, R11, 0x1, PT ;  /* 0x000000010b00780c */ /* 0x002fda0003f05270 */
[----:B------:R-:W1:Y:S02]  /*10cf0*/  @P0 LDC.64 R2, c[0x0][0x420] ;  /* 0x00010800ff020b82 */ /* 0x000e640000000a00 */
[----:B-1----:R-:W-:-:S04]  /*10d00*/  @P0 IMAD.HI.U32 R10, R9, R2, RZ ;  /* 0x00000002090a0227 */ /* 0x002fc800078e00ff */
[----:B------:R-:W-:Y:S01]  /*10d10*/  IMAD.MOV.U32 R2, RZ, RZ, R9 ;  /* 0x000000ffff027224 */ /* 0x000fe200078e0009 */
[----:B------:R-:W-:Y:S01]  /*10d20*/  @P0 SHF.R.U32.HI R2, RZ, R3, R10 ;  /* 0x00000003ff020219 */ /* 0x000fe2000001160a */
[----:B------:R-:W-:-:S04]  /*10d30*/  IMAD R10, R12, UR6, RZ ;  /* 0x000000060c0a7c24 */ /* 0x000fc8000f8e02ff */
[----:B------:R-:W-:Y:S02]  /*10d40*/  IMAD.MOV R3, RZ, RZ, -R2 ;  /* 0x000000ffff037224 */ /* 0x000fe400078e0a02 */
[----:B------:R-:W-:Y:S02]  /*10d50*/  IMAD R10, R0, UR7, R10 ;  /* 0x00000007000a7c24 */ /* 0x000fe4000f8e020a */
[----:B------:R-:W-:Y:S01]  /*10d60*/  IMAD R9, R11, R3, R9 ;  /* 0x000000030b097224 */ /* 0x000fe200078e0209 */
[----:B------:R-:W-:-:S03]  /*10d70*/  SHF.R.S32.HI R3, RZ, 0x1f, R2 ;  /* 0x0000001fff037819 */ /* 0x000fc60000011402 */
[----:B------:R-:W-:-:S04]  /*10d80*/  IMAD.WIDE.U32 R2, R0, UR6, R2 ;  /* 0x0000000600027c25 */ /* 0x000fc8000f8e0002 */
[----:B------:R-:W-:Y:S01]  /*10d90*/  IMAD.IADD R3, R10, 0x1, R3 ;  /* 0x000000010a037824 */ /* 0x000fe200078e0203 */
[----:B------:R-:W-:-:S04]  /*10da0*/  LEA R10, P0, R2, UR4, 0x2 ;  /* 0x00000004020a7c11 */ /* 0x000fc8000f8010ff */
[----:B------:R-:W-:-:S05]  /*10db0*/  LEA.HI.X R11, R2, UR5, R3, 0x2, P0 ;  /* 0x00000005020b7c11 */ /* 0x000fca00080f1403 */
[----:B------:R1:W5:Y:S04]  /*10dc0*/  LDG.E R10, desc[UR60][R10.64] ;  /* 0x0000003c0a0a7981 */ /* 0x000368000c1e1900 */
.L_x_346:
[----:B------:R-:W2:Y:S01]  /*10dd0*/  S2R R3, SR_CgaCtaId ;  /* 0x0000000000037919 */ /* 0x000ea20000008800 */
[----:B------:R-:W-:-:S04]  /*10de0*/  MOV R2, 0x400 ;  /* 0x0000040000027802 */ /* 0x000fc80000000f00 */
[----:B--2---:R-:W-:Y:S02]  /*10df0*/  LEA R2, R3, R2, 0x18 ;  /* 0x0000000203027211 */ /* 0x004fe400078ec0ff */
[----:B------:R-:W-:Y:S02]  /*10e00*/  SHF.L.U32 R3, R13, 0x1f, RZ ;  /* 0x0000001f0d037819 */ /* 0x000fe400000006ff */
[----:B------:R-:W-:-:S04]  /*10e10*/  LEA R2, R14, R2, 0x3 ;  /* 0x000000020e027211 */ /* 0x000fc800078e18ff */
[----:B------:R-:W2:Y:S02]  /*10e20*/  SYNCS.PHASECHK.TRANS64.TRYWAIT P0, [R2+URZ+0x36840], R3 ;  /* 0x03684003020075a7 */ /* 0x000ea4000800017f */
[----:B--2---:R-:W-:Y:S05]  /*10e30*/  @!P0 BRA `(.L_x_347) ;  /* 0x0000001c00788947 */ /* 0x004fea0003800000 */
.L_x_398:
[----:B-1----:R-:W1:Y:S02]  /*10e40*/  S2R R11, SR_TID.X ;  /* 0x00000000000b7919 */ /* 0x002e640000002100 */
[----:B-1----:R-:W-:-:S04]  /*10e50*/  LOP3.LUT R11, R11, 0x7f, RZ, 0xc0, !PT ;  /* 0x0000007f0b0b7812 */ /* 0x002fc800078ec0ff */
[----:B------:R-:W-:-:S13]  /*10e60*/  ISETP.NE.AND P0, PT, R11, RZ, PT ;  /* 0x000000ff0b00720c */ /* 0x000fda0003f05270 */
[----:B------:R-:W-:Y:S05]  /*10e70*/  @P0 BRA `(.L_x_348) ;  /* 0x00000000001c0947 */ /* 0x000fea0003800000 */
[----:B------:R-:W1:Y:S01]  /*10e80*/  S2R R11, SR_TID.X ;  /* 0x00000000000b7919 */ /* 0x000e620000002100 */
[----:B--2---:R-:W-:-:S04]  /*10e90*/  IMAD.MOV.U32 R3, RZ, RZ, 0xa800 ;  /* 0x0000a800ff037424 */ /* 0x004fc800078e00ff */
[----:B------:R3:W-:Y:S01]  /*10ea0*/  SYNCS.ARRIVE.TRANS64 RZ, [R2+URZ+0x36830], R3 ;  /* 0x0368300302ff79a7 */ /* 0x0007e2000800003f */
[----:B-1----:R-:W-:-:S04]  /*10eb0*/  LOP3.LUT R11, R11, 0x1f, RZ, 0xc0, !PT ;  /* 0x0000001f0b0b7812 */ /* 0x002fc800078ec0ff */
[----:B------:R-:W-:-:S13]  /*10ec0*/  ISETP.NE.AND P1, PT, R11, RZ, PT ;  /* 0x000000ff0b00720c */ /* 0x000fda0003f25270 */
[----:B---3--:R-:W-:Y:S05]  /*10ed0*/  @!P1 BRA `(.L_x_348) ;  /* 0x0000000000049947 */ /* 0x008fea0003800000 */
[----:B------:R-:W-:Y:S01]  /*10ee0*/  BPT.TRAP 0x1 ;  /* 0x000000040000795c */ /* 0x000fe20000300000 */
.L_x_348:
[----:B0-----:R-:W3:Y:S01]  /*10ef0*/  LDL R13, [R1] ;  /* 0x00000000010d7983 */ /* 0x001ee20000100800 */
[----:B------:R-:W-:-:S03]  /*10f00*/  MOV R14, 0x400 ;  /* 0x00000400000e7802 */ /* 0x000fc60000000f00 */
[----:B------:R-:W4:Y:S01]  /*10f10*/  LDL R11, [R1+0x4] ;  /* 0x00000400010b7983 */ /* 0x000f220000100800 */
[----:B------:R-:W0:Y:S01]  /*10f20*/  S2R R15, SR_CgaCtaId ;  /* 0x00000000000f7919 */ /* 0x000e220000008800 */
[----:B------:R-:W-:Y:S01]  /*10f30*/  R2UR UR11, R9 ;  /* 0x00000000090b72ca */ /* 0x000fe200000e0000 */
[----:B------:R-:W-:Y:S01]  /*10f40*/  UIADD3 UR4, UP0, UR36, 0x370, URZ ;  /* 0x0000037024047890 */ /* 0x000fe2000ff1e03f */
[----:B------:R-:W-:Y:S02]  /*10f50*/  R2UR UR12, R4 ;  /* 0x00000000040c72ca */ /* 0x000fe400000e0000 */
[----:B0-----:R-:W-:-:S05]  /*10f60*/  LEA R14, R15, R14, 0x18 ;  /* 0x0000000e0f0e7211 */ /* 0x001fca00078ec0ff */
[----:B--2---:R-:W-:Y:S01]  /*10f70*/  VIADD R2, R14, 0x36800 ;  /* 0x000368000e027836 */ /* 0x004fe20000000000 */
[----:B-----5:R-:W-:Y:S01]  /*10f80*/  R2UR UR13, R10 ;  /* 0x000000000a0d72ca */ /* 0x020fe200000e0000 */
[----:B------:R-:W-:Y:S01]  /*10f90*/  UMOV UR10, URZ ;  /* 0x0000003f000a7c82 */ /* 0x000fe20008000000 */
[----:B------:R-:W-:Y:S01]  /*10fa0*/  UMOV UR6, 0x0 ;  /* 0x0000000000067882 */ /* 0x000fe20000000000 */
[----:B------:R-:W-:Y:S01]  /*10fb0*/  UMOV UR7, 0x14f00000 ;  /* 0x14f0000000077882 */ /* 0x000fe20000000000 */
[----:B------:R-:W-:Y:S01]  /*10fc0*/  UMOV UR17, 0x40 ;  /* 0x0000004000117882 */ /* 0x000fe20000000000 */
[----:B------:R-:W-:Y:S01]  /*10fd0*/  UMOV UR18, 0x80 ;  /* 0x0000008000127882 */ /* 0x000fe20000000000 */
[----:B------:R-:W-:Y:S01]  /*10fe0*/  SHF.L.U32 R8, R8, 0x1f, RZ ;  /* 0x0000001f08087819 */ /* 0x000fe200000006ff */
        /* <DEDUP_REMOVED lines=10> */
[----:B------:R-:W-:-:S03]  /*11090*/  UIADD3 UR16, UR8, 0x28400, URZ ;  /* 0x0002840008107890 */ /* 0x000fc6000fffe03f */
[----:B------:R-:W-:Y:S02]  /*110a0*/  UMOV UR8, UR14 ;  /* 0x0000000e00087c82 */ /* 0x000fe40008000000 */
[----:B------:R0:W-:Y:S01]  /*110b0*/  UTMALDG.4D [UR8], [UR4], desc[UR6] ;  /* 0x00000608040075b4 */ /* 0x0001e20008019000 */
[----:B------:R-:W-:Y:S01]  /*110c0*/  IMAD R2, R7, 0x8, R2 ;  /* 0x0000000807027824 */ /* 0x000fe200078e0202 */
[----:B0-----:R-:W-:Y:S01]  /*110d0*/  UMOV UR8, UR15 ;  /* 0x0000000f00087c82 */ /* 0x001fe20008000000 */
[----:B------:R-:W-:Y:S02]  /*110e0*/  UMOV UR10, UR17 ;  /* 0x00000011000a7c82 */ /* 0x000fe40008000000 */
[----:B------:R0:W-:Y:S02]  /*110f0*/  UTMALDG.4D [UR8], [UR4], desc[UR6] ;  /* 0x00000608040075b4 */ /* 0x0001e40008019000 */
[----:B0-----:R-:W-:Y:S01]  /*11100*/  UMOV UR8, UR16 ;  /* 0x0000001000087c82 */ /* 0x001fe20008000000 */
[----:B------:R-:W-:-:S02]  /*11110*/  UMOV UR10, UR18 ;  /* 0x00000012000a7c82 */ /* 0x000fc40008000000 */
[----:B------:R0:W-:Y:S01]  /*11120*/  UTMALDG.4D [UR8], [UR4], desc[UR6] ;  /* 0x00000608040075b4 */ /* 0x0001e20008019000 */
[----:B------:R-:W1:Y:S02]  /*11130*/  SYNCS.PHASECHK.TRANS64.TRYWAIT P1, [R2+URZ+0x60], R8 ;  /* 0x00006008020075a7 */ /* 0x000e64000802017f */
[----:B01----:R-:W-:Y:S05]  /*11140*/  @!P1 BRA `(.L_x_349) ;  /* 0x0000001800c89947 */ /* 0x003fea0003800000 */
.L_x_399:
[----:B------:R-:W-:Y:S05]  /*11150*/  @P0 BRA `(.L_x_350) ;  /* 0x00000000001c0947 */ /* 0x000fea0003800000 */
[----:B------:R-:W1:Y:S02]  /*11160*/  S2R R3, SR_TID.X ;  /* 0x0000000000037919 */ /* 0x000e640000002100 */
[----:B-1----:R-:W-:-:S04]  /*11170*/  LOP3.LUT R3, R3, 0x1f, RZ, 0xc0, !PT ;  /* 0x0000001f03037812 */ /* 0x002fc800078ec0ff */
[----:B------:R-:W-:Y:S01]  /*11180*/  ISETP.NE.AND P1, PT, R3, RZ, PT ;  /* 0x000000ff0300720c */ /* 0x000fe20003f25270 */
[----:B------:R-:W-:-:S04]  /*11190*/  IMAD.MOV.U32 R3, RZ, RZ, 0xa800 ;  /* 0x0000a800ff037424 */ /* 0x000fc800078e00ff */
[----:B------:R1:W-:Y:S08]  /*111a0*/  SYNCS.ARRIVE.TRANS64 RZ, [R2+URZ+0x50], R3 ;  /* 0x0000500302ff79a7 */ /* 0x0003f0000800003f */
[----:B------:R-:W-:Y:S05]  /*111b0*/  @!P1 BRA `(.L_x_350) ;  /* 0x0000000000049947 */ /* 0x000fea0003800000 */
[----:B------:R-:W-:Y:S01]  /*111c0*/  BPT.TRAP 0x1 ;  /* 0x000000040000795c */ /* 0x000fe20000300000 */
.L_x_350:
[----:B------:R-:W2:Y:S01]  /*111d0*/  LDL.LU R13, [R1+0xc] ;  /* 0x00000c00010d7983 */ /* 0x000ea20000300800 */
[----:B0-----:R-:W-:-:S03]  /*111e0*/  MOV R8, 0x400 ;  /* 0x0000040000087802 */ /* 0x001fc60000000f00 */
[----:B-1----:R-:W3:Y:S01]  /*111f0*/  LDL R3, [R1+0x4] ;  /* 0x0000040001037983 */ /* 0x002ee20000100800 */
[----:B------:R-:W0:Y:S01]  /*11200*/  S2R R11, SR_CgaCtaId ;  /* 0x00000000000b7919 */ /* 0x000e220000008800 */
[----:B------:R-:W-:Y:S01]  /*11210*/  R2UR UR9, R2 ;  /* 0x00000000020972ca */ /* 0x000fe200000e0000 */
[----:B------:R-:W-:Y:S01]  /*11220*/  UIADD3 UR4, UP0, UR36, 0x470, URZ ;  /* 0x0000047024047890 */ /* 0x000fe2000ff1e03f */
[----:B------:R-:W-:Y:S02]  /*11230*/  R2UR UR13, R5 ;  /* 0x00000000050d72ca */ /* 0x000fe400000e0000 */
[----:B------:R-:W-:Y:S02]  /*11240*/  R2UR UR12, R4 ;  /* 0x00000000040c72ca */ /* 0x000fe400000e0000 */
[----:B0-----:R-:W-:-:S05]  /*11250*/  LEA R8, R11, R8, 0x18 ;  /* 0x000000080b087211 */ /* 0x001fca00078ec0ff */
[----:B------:R-:W-:-:S05]  /*11260*/  IMAD R7, R7, 0xa800, R8 ;  /* 0x0000a80007077824 */ /* 0x000fca00078e0208 */
[----:B------:R-:W-:Y:S01]  /*11270*/  R2UR UR15, R7 ;  /* 0x00000000070f72ca */ /* 0x000fe200000e0000 */
[----:B------:R-:W-:Y:S01]  /*11280*/  UIADD3 UR9, UR9, 0x50, URZ ;  /* 0x0000005009097890 */ /* 0x000fe2000fffe03f */
[----:B------:R-:W-:Y:S01]  /*11290*/  UMOV UR10, URZ ;  /* 0x0000003f000a7c82 */ /* 0x000fe20008000000 */
[----:B------:R-:W-:Y:S01]  /*112a0*/  UMOV UR6, 0x0 ;  /* 0x0000000000067882 */ /* 0x000fe20000000000 */
[----:B------:R-:W-:-:S09]  /*112b0*/  UMOV UR7, 0x14f00000 ;  /* 0x14f0000000077882 */ /* 0x000fd20000000000 */
[----:B------:R-:W-:Y:S02]  /*112c0*/  UIADD3 UR8, UR15, 0x400, URZ ;  /* 0x000004000f087890 */ /* 0x000fe4000fffe03f */
[----:B------:R-:W-:Y:S02]  /*112d0*/  UIADD3 UR14, UR15, 0x3c00, URZ ;  /* 0x00003c000f0e7890 */ /* 0x000fe4000fffe03f */
[----:B------:R-:W-:Y:S01]  /*112e0*/  UIADD3 UR15, UR15, 0x7400, URZ ;  /* 0x000074000f0f7890 */ /* 0x000fe2000fffe03f */
[----:B------:R-:W-:Y:S01]  /*112f0*/  UMOV UR16, 0x40 ;  /* 0x0000004000107882 */ /* 0x000fe20000000000 */
[----:B------:R1:W-:Y:S01]  /*11300*/  STL [R1+0xc], R9 ;  /* 0x00000c0901007387 */ /* 0x0003e20000100800 */
[----:B------:R-:W-:Y:S02]  /*11310*/  MOV R5, R10 ;  /* 0x0000000a00057202 */ /* 0x000fe40000000f00 */
[----:B--2---:R-:W-:Y:S02]  /*11320*/  R2UR UR11, R13 ;  /* 0x000000000d0b72ca */ /* 0x004fe400000e0000 */
[----:B---3--:R-:W-:-:S13]  /*11330*/  R2UR UR5, R3 ;  /* 0x00000000030572ca */ /* 0x008fda00000e0000 */
[----:B------:R-:W-:Y:S02]  /*11340*/  UIMAD UR11, UR11, 0x70, UR5 ;  /* 0x000000700b0b78a4 */ /* 0x000fe4000f8e0205 */
[----:B------:R-:W-:-:S09]  /*11350*/  UIADD3.X UR5, URZ, UR37, URZ, UP0, !UPT ;  /* 0x000000253f057290 */ /* 0x000fd200087fe43f */
[----:B------:R0:W-:Y:S02]  /*11360*/  UTMALDG.4D [UR8], [UR4], desc[UR6] ;  /* 0x00000608040075b4 */ /* 0x0001e40008019000 */
[----:B0-----:R-:W-:Y:S01]  /*11370*/  UMOV UR8, UR14 ;  /* 0x0000000e00087c82 */ /* 0x001fe20008000000 */
[----:B------:R-:W-:Y:S01]  /*11380*/  UMOV UR10, UR16 ;  /* 0x00000010000a7c82 */ /* 0x000fe20008000000 */
[----:B------:R-:W-:Y:S01]  /*11390*/  UMOV UR14, 0x80 ;  /* 0x00000080000e7882 */ /* 0x000fe20000000000 */
[----:B------:R0:W-:Y:S02]  /*113a0*/  UTMALDG.4D [UR8], [UR4], desc[UR6] ;  /* 0x00000608040075b4 */ /* 0x0001e40008019000 */
[----:B0-----:R-:W-:Y:S01]  /*113b0*/  UMOV UR8, UR15 ;  /* 0x0000000f00087c82 */ /* 0x001fe20008000000 */
[----:B------:R-:W-:Y:S02]  /*113c0*/  UMOV UR10, UR14 ;  /* 0x0000000e000a7c82 */ /* 0x000fe40008000000 */
[----:B------:R1:W-:Y:S02]  /*113d0*/  UTMALDG.4D [UR8], [UR4], desc[UR6] ;  /* 0x00000608040075b4 */ /* 0x0003e40008019000 */
[----:B-1----:R-:W-:Y:S01]  /*113e0*/  NOP ;  /* 0x0000000000007918 */ /* 0x002fe20000000000 */
.L_x_345:
[----:B------:R-:W-:Y:S05]  /*113f0*/  BSYNC B1 ;  /* 0x0000000000017941 */ /* 0x000fea0003800000 */
.L_x_344:
[C---:B------:R-:W-:Y:S01]  /*11400*/  ISETP.GT.AND P0, PT, R6.reuse, 0x1, PT ;  /* 0x000000010600780c */ /* 0x040fe20003f04270 */
[----:B------:R-:W-:-:S12]  /*11410*/  VIADD R6, R6, 0xfffffffe ;  /* 0xfffffffe06067836 */ /* 0x000fd80000000000 */
[----:B------:R-:W-:Y:S05]  /*11420*/  @P0 BRA `(.L_x_351) ;  /* 0xffffffec00dc0947 */ /* 0x000fea000383ffff */
.L_x_327:
[----:B------:R-:W-:Y:S05]  /*11430*/  BSYNC B0 ;  /* 0x0000000000007941 */ /* 0x000fea0003800000 */
.L_x_326:
[----:B------:R-:W1:Y:S01]  /*11440*/  S2R R2, SR_TID.X ;  /* 0x0000000000027919 */ /* 0x000e620000002100 */
[----:B------:R-:W-:Y:S01]  /*11450*/  BSSY B0, `(.L_x_352) ;  /* 0x0000010000007945 */ /* 0x000fe20003800000 */
[----:B-1----:R-:W-:-:S04]  /*11460*/  LOP3.LUT R2, R2, 0x1f, RZ, 0xc0, !PT ;  /* 0x0000001f02027812 */ /* 0x002fc800078ec0ff */
[----:B------:R-:W-:-:S13]  /*11470*/  ISETP.NE.AND P0, PT, R2, RZ, PT ;  /* 0x000000ff0200720c */ /* 0x000fda0003f05270 */
[----:B------:R-:W-:Y:S05]  /*11480*/  @P0 BRA `(.L_x_353) ;  /* 0x0000000000300947 */ /* 0x000fea0003800000 */
[----:B------:R-:W1:Y:S01]  /*11490*/  S2R R9, SR_LANEID ;  /* 0x0000000000097919 */ /* 0x000e620000000000 */
[----:B------:R-:W-:Y:S01]  /*114a0*/  VOTEU.ANY UR4, UPT, PT ;  /* 0x0000000000047886 */ /* 0x000fe200038e0100 */
[----:B------:R-:W2:Y:S01]  /*114b0*/  LDC.64 R2, c[0x0][0xc38] ;  /* 0x00030e00ff027b82 */ /* 0x000ea20000000a00 */
[----:B------:R-:W1:Y:S08]  /*114c0*/  FLO.U32 R0, UR4 ;  /* 0x0000000400007d00 */ /* 0x000e7000080e0000 */
[----:B------:R-:W2:Y:S01]  /*114d0*/  POPC R7, UR4 ;  /* 0x0000000400077d09 */ /* 0x000ea20008000000 */
[----:B-1----:R-:W-:-:S13]  /*114e0*/  ISETP.EQ.U32.AND P0, PT, R0, R9, PT ;  /* 0x000000090000720c */ /* 0x002fda0003f02070 */
[----:B--2---:R-:W2:Y:S01]  /*114f0*/  @P0 ATOMG.E.ADD.STRONG.GPU PT, R3, desc[UR60][R2.64], R7 ;  /* 0x00000007020309a8 */ /* 0x004ea200081ee1fc */
[----:B------:R-:W1:Y:S02]  /*11500*/  S2R R6, SR_LTMASK ;  /* 0x0000000000067919 */ /* 0x000e640000003900 */
[----:B-1----:R-:W-:-:S04]  /*11510*/  LOP3.LUT R6, R6, UR4, RZ, 0xc0, !PT ;  /* 0x0000000406067c12 */ /* 0x002fc8000f8ec0ff */
[----:B------:R-:W1:Y:S01]  /*11520*/  POPC R9, R6 ;  /* 0x0000000600097309 */ /* 0x000e620000000000 */
[----:B--2---:R-:W1:Y:S02]  /*11530*/  SHFL.IDX PT, R0, R3, R0, 0x1f ;  /* 0x00001f0003007589 */ /* 0x004e6400000e0000 */
[----:B-1----:R-:W-:-:S07]  /*11540*/  IADD3 R16, R0, UR38, R9 ;  /* 0x0000002600107c10 */ /* 0x002fce000fffe009 */
.L_x_353:
[----:B------:R-:W-:Y:S05]  /*11550*/  BSYNC B0 ;  /* 0x0000000000007941 */ /* 0x000fea0003800000 */
.L_x_352:
[----:B------:R-:W-:Y:S04]  /*11560*/  BSSY B0, `(.L_x_354) ;  /* 0x0000038000007945 */ /* 0x000fe80003800000 */
[----:B------:R-:W-:Y:S05]  /*11570*/  @!P6 BRA `(.L_x_355) ;  /* 0x0000000000d8e947 */ /* 0x000fea0003800000 */
[----:B------:R-:W2:Y:S01]  /*11580*/  LDL R2, [R1] ;  /* 0x0000000001027983 */ /* 0x000ea20000100800 */
[----:B------:R-:W-:-:S03]  /*11590*/  MOV R3, 0x400 ;  /* 0x0000040000037802 */ /* 0x000fc60000000f00 */
[----:B------:R-:W3:Y:S01]  /*115a0*/  LDL R0, [R1+0x8] ;  /* 0x0000080001007983 */ /* 0x000ee20000100800 */
[----:B------:R-:W1:Y:S02]  /*115b0*/  S2R R6, SR_CgaCtaId ;  /* 0x0000000000067919 */ /* 0x000e640000008800 */
[----:B-1----:R-:W-:-:S05]  /*115c0*/  LEA R3, R6, R3, 0x18 ;  /* 0x0000000306037211 */ /* 0x002fca00078ec0ff */
[----:B--2---:R-:W-:Y:S01]  /*115d0*/  IMAD R3, R2, 0x8, R3 ;  /* 0x0000000802037824 */ /* 0x004fe200078e0203 */
[----:B---3--:R-:W-:-:S04]  /*115e0*/  SHF.L.U32 R0, R0, 0x1f, RZ ;  /* 0x0000001f00007819 */ /* 0x008fc800000006ff */
[----:B------:R-:W1:Y:S02]  /*115f0*/  SYNCS.PHASECHK.TRANS64.TRYWAIT P0, [R3+URZ+0x36860], R0 ;  /* 0x03686000030075a7 */ /* 0x000e64000800017f */
[----:B-1----:R-:W-:Y:S05]  /*11600*/  @!P0 BRA `(.L_x_356) ;  /* 0x0000001400ac8947 */ /* 0x002fea0003800000 */
.L_x_400:
        /* <DEDUP_REMOVED lines=11> */
.L_x_357:
[----:B-1----:R-:W2:Y:S01]  /*116c0*/  LDL R0, [R1] ;  /* 0x0000000001007983 */ /* 0x002ea20000100800 */
[----:B------:R-:W-:-:S03]  /*116d0*/  MOV R7, 0x400 ;  /* 0x0000040000077802 */ /* 0x000fc60000000f00 */
[----:B------:R-:W3:Y:S04]  /*116e0*/  LDL.LU R6, [R1+0x4] ;  /* 0x0000040001067983 */ /* 0x000ee80000300800 */
[----:B------:R-:W4:Y:S01]  /*116f0*/  LDL R2, [R1+0xc] ;  /* 0x00000c0001027983 */ /* 0x000f220000100800 */
[----:B------:R-:W1:Y:S01]  /*11700*/  S2R R8, SR_CgaCtaId ;  /* 0x0000000000087919 */ /* 0x000e620000008800 */
[----:B------:R-:W-:Y:S01]  /*11710*/  R2UR UR9, R3 ;  /* 0x00000000030972ca */ /* 0x000fe200000e0000 */
[----:B------:R-:W-:Y:S01]  /*11720*/  UIADD3 UR4, UP0, UR36, 0x470, URZ ;  /* 0x0000047024047890 */ /* 0x000fe2000ff1e03f */
[----:B------:R-:W-:Y:S02]  /*11730*/  R2UR UR12, R4 ;  /* 0x00000000040c72ca */ /* 0x000fe400000e0000 */
[----:B------:R-:W-:-:S02]  /*11740*/  R2UR UR13, R5 ;  /* 0x00000000050d72ca */ /* 0x000fc400000e0000 */
[----:B-1----:R-:W-:-:S07]  /*11750*/  LEA R7, R8, R7, 0x18 ;  /* 0x0000000708077211 */ /* 0x002fce00078ec0ff */
        /* <DEDUP_REMOVED lines=23> */
[----:B-1----:R-:W-:Y:S01]  /*118d0*/  NOP ;  /* 0x0000000000007918 */ /* 0x002fe20000000000 */
.L_x_355:
[----:B------:R-:W-:Y:S05]  /*118e0*/  BSYNC B0 ;  /* 0x0000000000007941 */ /* 0x000fea0003800000 */
.L_x_354:
[----:B------:R-:W2:Y:S04]  /*118f0*/  LDL.LU R0, [R1] ;  /* 0x0000000001007983 */ /* 0x000ea80000300800 */
[----:B------:R-:W3:Y:S01]  /*11900*/  LDL.LU R3, [R1+0x8] ;  /* 0x0000080001037983 */ /* 0x000ee20000300800 */
[----:B--2---:R-:W-:-:S05]  /*11910*/  VIADD R0, R0, 0x1 ;  /* 0x0000000100007836 */ /* 0x004fca0000000000 */
[----:B------:R-:W-:-:S04]  /*11920*/  ISETP.NE.AND P0, PT, R0, 0x2, PT ;  /* 0x000000020000780c */ /* 0x000fc80003f05270 */
[----:B------:R-:W-:Y:S02]  /*11930*/  SEL R2, RZ, 0x1, P0 ;  /* 0x00000001ff027807 */ /* 0x000fe40000000000 */
[----:B------:R-:W-:Y:S02]  /*11940*/  SEL R0, R0, RZ, P0 ;  /* 0x000000ff00007207 */ /* 0x000fe40000000000 */
[----:B---3--:R-:W-:-:S05]  /*11950*/  LOP3.LUT R3, R3, R2, RZ, 0x3c, !PT ;  /* 0x0000000203037212 */ /* 0x008fca00078e3cff */
[----:B------:R1:W-:Y:S04]  /*11960*/  STL [R1+0x8], R3 ;  /* 0x0000080301007387 */ /* 0x0003e80000100800 */
[----:B------:R1:W-:Y:S02]  /*11970*/  STL [R1], R0 ;  /* 0x0000000001007387 */ /* 0x0003e40000100800 */
.L_x_311:
[----:B------:R-:W-:Y:S05]  /*11980*/  BSYNC B6 ;  /* 0x0000000000067941 */ /* 0x000fea0003800000 */
.L_x_309:
[----:B------:R-:W-:-:S03]  /*11990*/  UMOV UR4, 0xffffffff ;  /* 0xffffffff00047882 */ /* 0x000fc60000000000 */
[----:B------:R-:W-:Y:S05]  /*119a0*/  BRA.DIV UR4, `(.L_x_358) ;  /* 0x0000001204d87947 */ /* 0x000fea000b800000 */
[----:B------:R2:W3:Y:S04]  /*119b0*/  SHFL.IDX PT, R4, R16, RZ, 0x1f ;  /* 0x00001fff10047589 */ /* 0x0004e800000e0000 */
[----:B------:R2:W4:Y:S02]  /*119c0*/  SHFL.IDX PT, R5, R16, 0x1, 0x1f ;  /* 0x00201f0010057f89 */ /* 0x00052400000e0000 */
.L_x_404:
[----:B01----:R-:W0:Y:S01]  /*119d0*/  S2R R0, SR_TID.X ;  /* 0x0000000000007919 */ /* 0x003e220000002100 */
[----:B------:R-:W-:Y:S01]  /*119e0*/  ULDC UR4, c[0x0][0xc14] ;  /* 0x0003050000047ab9 */ /* 0x000fe20000000800 */
[----:B------:R-:W-:Y:S01]  /*119f0*/  BSSY B0, `(.L_x_359) ;  /* 0x000000b000007945 */ /* 0x000fe20003800000 */
[----:B------:R-:W-:Y:S01]  /*11a00*/  IMAD.MOV.U32 R3, RZ, RZ, RZ ;  /* 0x000000ffff037224 */ /* 0x000fe200078e00ff */
[----:B0-----:R-:W-:Y:S02]  /*11a10*/  LOP3.LUT R9, R0, 0x1f, RZ, 0xc0, !PT ;  /* 0x0000001f00097812 */ /* 0x001fe400078ec0ff */
[----:B------:R-:W-:Y:S02]  /*11a20*/  MOV R0, UR4 ;  /* 0x0000000400007c02 */ /* 0x000fe40008000f00 */
[C---:B------:R-:W-:Y:S01]  /*11a30*/  ISETP.NE.AND P0, PT, R9.reuse, 0x1f, PT ;  /* 0x0000001f0900780c */ /* 0x040fe20003f05270 */
[----:B------:R-:W-:-:S05]  /*11a40*/  IMAD.IADD R7, R9, 0x1, R19 ;  /* 0x0000000109077824 */ /* 0x000fca00078e0213 */
[----:B------:R-:W-:-:S13]  /*11a50*/  ISETP.GE.OR P0, PT, R7, R0, !P0 ;  /* 0x000000000700720c */ /* 0x000fda0004706670 */
[----:B------:R-:W-:Y:S05]  /*11a60*/  @P0 BRA `(.L_x_360) ;  /* 0x00000000000c0947 */ /* 0x000fea0003800000 */
[----:B------:R-:W0:Y:S02]  /*11a70*/  LDC.64 R2, c[0x0][0xc58] ;  /* 0x00031600ff027b82 */ /* 0x000e240000000a00 */
[----:B0-----:R-:W-:-:S06]  /*11a80*/  IMAD.WIDE R2, R7, 0x4, R2 ;  /* 0x0000000407027825 */ /* 0x001fcc00078e0202 */
[----:B------:R0:W5:Y:S02]  /*11a90*/  LDG.E R3, desc[UR60][R2.64] ;  /* 0x0000003c02037981 */ /* 0x000164000c1e1900 */
.L_x_360:
[----:B------:R-:W-:Y:S05]  /*11aa0*/  BSYNC B0 ;  /* 0x0000000000007941 */ /* 0x000fea0003800000 */
.L_x_359:
[----:B------:R-:W-:-:S03]  /*11ab0*/  UMOV UR4, 0xffffffff ;  /* 0xffffffff00047882 */ /* 0x000fc60000000000 */
[----:B------:R-:W-:Y:S05]  /*11ac0*/  BRA.DIV UR4, `(.L_x_361) ;  /* 0x0000001204dc7947 */ /* 0x000fea000b800000 */
[----:B-----5:R-:W1:Y:S01]  /*11ad0*/  SHFL.UP PT, R14, R3, 0x1, RZ ;  /* 0x04200000030e7989 */ /* 0x020e6200000e00ff */
[C---:B------:R-:W-:Y:S02]  /*11ae0*/  ISETP.NE.AND P0, PT, R9.reuse, RZ, PT ;  /* 0x000000ff0900720c */ /* 0x040fe40003f05270 */
[C---:B------:R-:W-:Y:S02]  /*11af0*/  ISETP.GE.U32.AND P1, PT, R9.reuse, 0x2, PT ;  /* 0x000000020900780c */ /* 0x040fe40003f26070 */
[----:B-1----:R-:W-:Y:S02]  /*11b00*/  SEL R14, R14, RZ, P0 ;  /* 0x000000ff0e0e7207 */ /* 0x002fe40000000000 */
[----:B------:R-:W-:-:S03]  /*11b10*/  ISETP.GE.U32.AND P0, PT, R9, 0x4, PT ;  /* 0x000000040900780c */ /* 0x000fc60003f06070 */
[----:B------:R-:W-:-:S05]  /*11b20*/  IMAD.IADD R13, R3, 0x1, R14 ;  /* 0x00000001030d7824 */ /* 0x000fca00078e020e */
[----:B------:R-:W1:Y:S02]  /*11b30*/  SHFL.UP PT, R14, R13, 0x2, RZ ;  /* 0x044000000d0e7989 */ /* 0x000e6400000e00ff */
        /* <DEDUP_REMOVED lines=8> */
[----:B-1----:R-:W-:-:S05]  /*11bc0*/  SEL R8, R14, RZ, P1 ;  /* 0x000000ff0e087207 */ /* 0x002fca0000800000 */
[----:B------:R-:W-:-:S05]  /*11bd0*/  IMAD.IADD R8, R7, 0x1, R8 ;  /* 0x0000000107087824 */ /* 0x000fca00078e0208 */
[----:B------:R-:W1:Y:S02]  /*11be0*/  SHFL.UP PT, R14, R8, 0x10, RZ ;  /* 0x06000000080e7989 */ /* 0x000e6400000e00ff */
[----:B-1----:R-:W-:-:S04]  /*11bf0*/  SEL R9, R14, RZ, P0 ;  /* 0x000000ff0e097207 */ /* 0x002fc80000000000 */
[----:B0-----:R-:W-:-:S05]  /*11c00*/  IADD3 R2, R8, R9, RZ ;  /* 0x0000000908027210 */ /* 0x001fca0007ffe0ff */
[----:B------:R0:W1:Y:S02]  /*11c10*/  SHFL.IDX PT, R14, R2, 0x1f, 0x1f ;  /* 0x03e01f00020e7f89 */ /* 0x00006400000e0000 */
.L_x_412:
[----:B------:R-:W-:Y:S02]  /*11c20*/  ULDC UR4, c[0x0][0xc10] ;  /* 0x0003040000047ab9 */ /* 0x000fe40000000800 */
[----:B--2---:R-:W-:-:S04]  /*11c30*/  IMAD.U32 R16, RZ, RZ, UR4 ;  /* 0x00000004ff107e24 */ /* 0x004fc8000f8e00ff */
[----:B-1----:R-:W-:-:S04]  /*11c40*/  IMAD R6, R14, R16, RZ ;  /* 0x000000100e067224 */ /* 0x002fc800078e02ff */
[----:B----4-:R-:W-:-:S05]  /*11c50*/  IMAD.IADD R5, R5, 0x1, R6 ;  /* 0x0000000105057824 */ /* 0x010fca00078e0206 */
[----:B---3--:R-:W-:-:S13]  /*11c60*/  ISETP.GT.AND P0, PT, R5, R4, PT ;  /* 0x000000040500720c */ /* 0x008fda0003f04270 */
[----:B------:R-:W-:Y:S05]  /*11c70*/  @P0 BRA `(.L_x_362) ;  /* 0x0000000000b40947 */ /* 0x000fea0003800000 */
[----:B------:R-:W1:Y:S02]  /*11c80*/  LDC R0, c[0x0][0xc14] ;  /* 0x00030500ff007b82 */ /* 0x000e640000000800 */
.L_x_367:
[----:B------:R-:W-:-:S05]  /*11c90*/  VIADD R19, R19, 0x1f ;  /* 0x0000001f13137836 */ /* 0x000fca0000000000 */
[----:B-1----:R-:W-:-:S13]  /*11ca0*/  ISETP.GE.AND P0, PT, R19, R0, PT ;  /* 0x000000001300720c */ /* 0x002fda0003f06270 */
[----:B------:R-:W-:Y:S05]  /*11cb0*/  @P0 BRA `(.L_x_363) ;  /* 0x00000004005c0947 */ /* 0x000fea0003800000 */
[----:B0-----:R-:W0:Y:S01]  /*11cc0*/  S2R R2, SR_TID.X ;  /* 0x0000000000027919 */ /* 0x001e220000002100 */
[----:B------:R-:W-:Y:S01]  /*11cd0*/  BSSY B0, `(.L_x_364) ;  /* 0x000000a000007945 */ /* 0x000fe20003800000 */
[----:B------:R-:W-:Y:S01]  /*11ce0*/  IMAD.MOV.U32 R3, RZ, RZ, RZ ;  /* 0x000000ffff037224 */ /* 0x000fe200078e00ff */
[----:B0-----:R-:W-:-:S04]  /*11cf0*/  LOP3.LUT R8, R2, 0x1f, RZ, 0xc0, !PT ;  /* 0x0000001f02087812 */ /* 0x001fc800078ec0ff */
[C---:B------:R-:W-:Y:S01]  /*11d00*/  ISETP.NE.AND P1, PT, R8.reuse, 0x1f, PT ;  /* 0x0000001f0800780c */ /* 0x040fe20003f25270 */
[----:B------:R-:W-:-:S05]  /*11d10*/  IMAD.IADD R7, R8, 0x1, R19 ;  /* 0x0000000108077824 */ /* 0x000fca00078e0213 */
[----:B------:R-:W-:-:S13]  /*11d20*/  ISETP.GE.OR P0, PT, R7, R0, !P1 ;  /* 0x000000000700720c */ /* 0x000fda0004f06670 */
[----:B------:R-:W-:Y:S05]  /*11d30*/  @P0 BRA `(.L_x_365) ;  /* 0x00000000000c0947 */ /* 0x000fea0003800000 */
[----:B------:R-:W0:Y:S02]  /*11d40*/  LDC.64 R2, c[0x0][0xc58] ;  /* 0x00031600ff027b82 */ /* 0x000e240000000a00 */
[----:B0-----:R-:W-:-:S06]  /*11d50*/  IMAD.WIDE R2, R7, 0x4, R2 ;  /* 0x0000000407027825 */ /* 0x001fcc00078e0202 */
[----:B------:R0:W5:Y:S02]  /*11d60*/  LDG.E R3, desc[UR60][R2.64] ;  /* 0x0000003c02037981 */ /* 0x000164000c1e1900 */
.L_x_365:
[----:B------:R-:W-:Y:S05]  /*11d70*/  BSYNC B0 ;  /* 0x0000000000007941 */ /* 0x000fea0003800000 */
.L_x_364:
[----:B------:R-:W-:-:S03]  /*11d80*/  UMOV UR4, 0xffffffff ;  /* 0xffffffff00047882 */ /* 0x000fc60000000000 */
[----:B------:R-:W-:Y:S05]  /*11d90*/  BRA.DIV UR4, `(.L_x_366) ;  /* 0x0000001204f87947 */ /* 0x000fea000b800000 */
[----:B-----5:R-:W1:Y:S01]  /*11da0*/  SHFL.UP PT, R14, R3, 0x1, RZ ;  /* 0x04200000030e7989 */ /* 0x020e6200000e00ff */
[C---:B------:R-:W-:Y:S02]  /*11db0*/  ISETP.NE.AND P0, PT, R8.reuse, RZ, PT ;  /* 0x000000ff0800720c */ /* 0x040fe40003f05270 */
[----:B------:R-:W-:Y:S02]  /*11dc0*/  ISETP.GE.U32.AND P1, PT, R8, 0x2, PT ;  /* 0x000000020800780c */ /* 0x000fe40003f26070 */
[----:B-1----:R-:W-:Y:S02]  /*11dd0*/  SEL R14, R14, RZ, P0 ;  /* 0x000000ff0e0e7207 */ /* 0x002fe40000000000 */
[----:B------:R-:W-:Y:S02]  /*11de0*/  ISETP.GE.U32.AND P0, PT, R8, 0x4, PT ;  /* 0x000000040800780c */ /* 0x000fe40003f06070 */
[----:B------:R-:W-:-:S05]  /*11df0*/  IADD3 R13, R3, R14, RZ ;  /* 0x0000000e030d7210 */ /* 0x000fca0007ffe0ff */
        /* <DEDUP_REMOVED lines=14> */
[----:B------:R0:W1:Y:S02]  /*11ee0*/  SHFL.IDX PT, R14, R2, 0x1f, 0x1f ;  /* 0x03e01f00020e7f89 */ /* 0x00006400000e0000 */
.L_x_420:
[----:B------:R-:W-:Y:S02]  /*11ef0*/  ULDC UR4, c[0x0][0xc10] ;  /* 0x0003040000047ab9 */ /* 0x000fe40000000800 */
[----:B------:R-:W-:-:S04]  /*11f00*/  IMAD.U32 R16, RZ, RZ, UR4 ;  /* 0x00000004ff107e24 */ /* 0x000fc8000f8e00ff */
[----:B-1----:R-:W-:-:S05]  /*11f10*/  IMAD R6, R14, R16, RZ ;  /* 0x000000100e067224 */ /* 0x002fca00078e02ff */
[----:B------:R-:W-:-:S04]  /*11f20*/  IADD3 R5, R6, R5, RZ ;  /* 0x0000000506057210 */ /* 0x000fc80007ffe0ff */
[----:B------:R-:W-:-:S13]  /*11f30*/  ISETP.GT.AND P0, PT, R5, R4, PT ;  /* 0x000000040500720c */ /* 0x000fda0003f04270 */
[----:B------:R-:W-:Y:S05]  /*11f40*/  @!P0 BRA `(.L_x_367) ;  /* 0xfffffffc00508947 */ /* 0x000fea000383ffff */
.L_x_362:
[----:B------:R-:W-:Y:S01]  /*11f50*/  IMAD.IADD R6, R5, 0x1, -R6 ;  /* 0x0000000105067824 */ /* 0x000fe200078e0a06 */
[----:B------:R-:W-:-:S03]  /*11f60*/  UMOV UR4, 0xffffffff ;  /* 0xffffffff00047882 */ /* 0x000fc60000000000 */
[----:B------:R-:W-:-:S05]  /*11f70*/  IMAD R5, R2, R16, R6 ;  /* 0x0000001002057224 */ /* 0x000fca00078e0206 */
[----:B------:R-:W-:Y:S01]  /*11f80*/  ISETP.GT.AND P6, PT, R5, R4, PT ;  /* 0x000000040500720c */ /* 0x000fe20003fc4270 */
[----:B------:R-:W-:-:S12]  /*11f90*/  BRA.DIV UR4, `(.L_x_368) ;  /* 0x0000001604487947 */ /* 0x000fd8000b800000 */
[----:B------:R-:W-:-:S04]  /*11fa0*/  VOTE.ANY R7, PT, !P6 ;  /* 0x0000000000077806 */ /* 0x000fc800070e0100 */
[----:B------:R-:W1:Y:S02]  /*11fb0*/  POPC R5, R7 ;  /* 0x0000000700057309 */ /* 0x000e640000000000 */
[----:B-1----:R1:W2:Y:S02]  /*11fc0*/  SHFL.IDX PT, R17, R3, R5, 0x1f ;  /* 0x00001f0503117589 */ /* 0x0022a400000e0000 */
.L_x_424:
[----:B------:R-:W-:Y:S01]  /*11fd0*/  ISETP.NE.AND P0, PT, R7, RZ, PT ;  /* 0x000000ff0700720c */ /* 0x000fe20003f05270 */
[----:B------:R-:W-:-:S12]  /*11fe0*/  IMAD.MOV.U32 R14, RZ, RZ, RZ ;  /* 0x000000ffff0e7224 */ /* 0x000fd800078e00ff */
[----:B------:R-:W-:Y:S05]  /*11ff0*/  @!P0 BRA `(.L_x_369) ;  /* 0x0000000000108947 */ /* 0x000fea0003800000 */
[----:B------:R-:W-:Y:S01]  /*12000*/  UMOV UR4, 0xffffffff ;  /* 0xffffffff00047882 */ /* 0x000fe20000000000 */
[----:B------:R-:W-:Y:S02]  /*12010*/  VIADD R12, R5, 0xffffffff ;  /* 0xffffffff050c7836 */ /* 0x000fe40000000000 */
[----:B------:R-:W-:Y:S05]  /*12020*/  BRA.DIV UR4, `(.L_x_370) ;  /* 0x00000016046c7947 */ /* 0x000fea000b800000 */
[----:B------:R3:W4:Y:S02]  /*12030*/  SHFL.IDX PT, R14, R2, R12, 0x1f ;  /* 0x00001f0c020e7589 */ /* 0x00072400000e0000 */
.L_x_369:
[-C--:B--2---:R-:W-:Y:S01]  /*12040*/  IABS R7, R17.reuse ;  /* 0x0000001100077213 */ /* 0x084fe20000000000 */
[----:B----4-:R-:W-:Y:S01]  /*12050*/  IMAD R16, R14, R16, R6 ;  /* 0x000000100e107224 */ /* 0x010fe200078e0206 */
[----:B------:R-:W-:Y:S01]  /*12060*/  IABS R6, R17 ;  /* 0x0000001100067213 */ /* 0x000fe20000000000 */
[----:B------:R-:W-:Y:S01]  /*12070*/  IMAD.IADD R19, R5, 0x1, R19 ;  /* 0x0000000105137824 */ /* 0x000fe200078e0213 */
[----:B------:R-:W2:Y:S03]  /*12080*/  I2F.RP R8, R7 ;  /* 0x0000000700087306 */ /* 0x000ea60000209400 */
[----:B------:R-:W-:-:S05]  /*12090*/  IMAD.MOV R6, RZ, RZ, -R6 ;  /* 0x000000ffff067224 */ /* 0x000fca00078e0a06 */
[----:B--2---:R-:W2:Y:S02]  /*120a0*/  MUFU.RCP R8, R8 ;  /* 0x0000000800087308 */ /* 0x004ea40000001000 */
[----:B--2---:R-:W-:-:S06]  /*120b0*/  VIADD R9, R8, 0xffffffe ;  /* 0x0ffffffe08097836 */ /* 0x004fcc0000000000 */
[----:B-1----:R-:W0:Y:S02]  /*120c0*/  F2I.FTZ.U32.TRUNC.NTZ R3, R9 ;  /* 0x0000000900037305 */ /* 0x002e24000021f000 */
[----:B0--3--:R-:W-:-:S04]  /*120d0*/  IMAD.MOV R2, RZ, RZ, -R3 ;  /* 0x000000ffff027224 */ /* 0x009fc800078e0a03 */
[----:B------:R-:W-:Y:S01]  /*120e0*/  IMAD R11, R2, R7, RZ ;  /* 0x00000007020b7224 */ /* 0x000fe200078e02ff */
[----:B------:R-:W-:-:S05]  /*120f0*/  MOV R2, RZ ;  /* 0x000000ff00027202 */ /* 0x000fca0000000f00 */
[----:B------:R-:W-:-:S04]  /*12100*/  IMAD.HI.U32 R3, R3, R11, R2 ;  /* 0x0000000b03037227 */ /* 0x000fc800078e0002 */
[----:B------:R-:W-:-:S05]  /*12110*/  IMAD.IADD R2, R4, 0x1, -R16 ;  /* 0x0000000104027824 */ /* 0x000fca00078e0a10 */
[----:B------:R-:W-:-:S05]  /*12120*/  IABS R4, R2 ;  /* 0x0000000200047213 */ /* 0x000fca0000000000 */
        /* <DEDUP_REMOVED lines=9> */
[----:B------:R-:W-:Y:S02]  /*121c0*/  @!P0 IADD3 R3, -R3, RZ, RZ ;  /* 0x000000ff03038210 */ /* 0x000fe40007ffe1ff */
[----:B------:R-:W-:-:S13]  /*121d0*/  ISETP.NE.AND P0, PT, R17, RZ, PT ;  /* 0x000000ff1100720c */ /* 0x000fda0003f05270 */
[----:B------:R-:W-:-:S05]  /*121e0*/  @!P0 LOP3.LUT R3, RZ, R17, RZ, 0x33, !PT ;  /* 0x00000011ff038212 */ /* 0x000fca00078e33ff */
[--C-:B------:R-:W-:Y:S02]  /*121f0*/  IMAD.MOV R4, RZ, RZ, -R3.reuse ;  /* 0x000000ffff047224 */ /* 0x100fe400078e0a03 */
[----:B------:R-:W-:Y:S02]  /*12200*/  IMAD.MOV.U32 R18, RZ, RZ, R3 ;  /* 0x000000ffff127224 */ /* 0x000fe400078e0003 */
[----:B------:R-:W-:Y:S01]  /*12210*/  IMAD R17, R17, R4, R2 ;  /* 0x0000000411117224 */ /* 0x000fe200078e0202 */
[----:B------:R-:W-:Y:S06]  /*12220*/  BRA `(.L_x_371) ;  /* 0x00000000001c7947 */ /* 0x000fec0003800000 */
.L_x_363:
[----:B------:R-:W-:Y:S01]  /*12230*/  UMOV UR4, URZ ;  /* 0x0000003f00047c82 */ /* 0x000fe20008000000 */
[----:B------:R-:W-:Y:S01]  /*12240*/  UMOV UR5, URZ ;  /* 0x0000003f00057c82 */ /* 0x000fe20008000000 */
[----:B------:R-:W-:Y:S01]  /*12250*/  ULDC UR6, c[0x0][0xc14] ;  /* 0x0003050000067ab9 */ /* 0x000fe20000000800 */
[----:B------:R-:W-:Y:S01]  /*12260*/  IMAD.MOV.U32 R16, RZ, RZ, R4 ;  /* 0x000000ffff107224 */ /* 0x000fe200078e0004 */
[----:B------:R-:W-:Y:S01]  /*12270*/  MOV R18, UR5 ;  /* 0x0000000500127c02 */ /* 0x000fe20008000f00 */
[----:B------:R-:W-:Y:S02]  /*12280*/  IMAD.U32 R17, RZ, RZ, UR4 ;  /* 0x00000004ff117e24 */ /* 0x000fe4000f8e00ff */
[----:B------:R-:W-:-:S07]  /*12290*/  IMAD.U32 R19, RZ, RZ, UR6 ;  /* 0x00000006ff137e24 */ /* 0x000fce000f8e00ff */
.L_x_371:
[----:B0-----:R-:W0:Y:S01]  /*122a0*/  S2R R2, SR_TID.X ;  /* 0x0000000000027919 */ /* 0x001e220000002100 */
[----:B------:R-:W-:Y:S05]  /*122b0*/  WARPSYNC.ALL ;  /* 0x0000000000007948 */ /* 0x000fea0003800000 */
[----:B------:R-:W-:Y:S01]  /*122c0*/  BAR.SYNC.DEFER_BLOCKING 0x4, 0x120 ;  /* 0x0104800000007b1d */ /* 0x000fe20000010000 */
[----:B0-----:R-:W-:-:S04]  /*122d0*/  LOP3.LUT R2, R2, 0x1f, RZ, 0xc0, !PT ;  /* 0x0000001f02027812 */ /* 0x001fc800078ec0ff */
[----:B------:R-:W-:-:S13]  /*122e0*/  ISETP.NE.AND P0, PT, R2, RZ, PT ;  /* 0x000000ff0200720c */ /* 0x000fda0003f05270 */
[----:B------:R-:W0:Y:S01]  /*122f0*/  @!P0 S2R R3, SR_CgaCtaId ;  /* 0x0000000000038919 */ /* 0x000e220000008800 */
[----:B------:R-:W-:-:S04]  /*12300*/  @!P0 MOV R2, 0x400 ;  /* 0x0000040000028802 */ /* 0x000fc80000000f00 */
[----:B0-----:R-:W-:-:S05]  /*12310*/  @!P0 LEA R2, R3, R2, 0x18 ;  /* 0x0000000203028211 */ /* 0x001fca00078ec0ff */
[----:B------:R1:W-:Y:S01]  /*12320*/  @!P0 STS.128 [R2+0x368d0], R16 ;  /* 0x0368d01002008388 */ /* 0x0003e20000000c00 */
[----:B------:R-:W-:Y:S06]  /*12330*/  BAR.ARV 0x5, 0x120 ;  /* 0x0144800000007b1d */ /* 0x000fec0000002000 */
[----:B------:R-:W-:-:S13]  /*12340*/  ISETP.GE.AND P0, PT, R19, R0, PT ;  /* 0x000000001300720c */ /* 0x000fda0003f06270 */
[----:B------:R-:W-:Y:S05]  /*12350*/  @!P0 BRA `(.L_x_372) ;  /* 0xffffffc000208947 */ /* 0x000fea000383ffff */
.L_x_307:
[----:B0-----:R-:W2:Y:S01]  /*12360*/  LDL.LU R0, [R1+0x28] ;  /* 0x0000280001007983 */ /* 0x001ea20000300800 */
[----:B------:R-:W-:Y:S01]  /*12370*/  BSSY B0, `(.L_x_373) ;  /* 0x000000b000007945 */ /* 0x000fe20003800000 */
[----:B------:R-:W0:Y:S01]  /*12380*/  S2R R5, SR_CgaCtaId ;  /* 0x0000000000057919 */ /* 0x000e220000008800 */
[----:B--2---:R-:W-:-:S05]  /*12390*/  VIADD R0, R0, 0x1 ;  /* 0x0000000100007836 */ /* 0x004fca0000000000 */
[----:B-1----:R-:W-:-:S04]  /*123a0*/  LEA.HI R2, R0, R0, RZ, 0x1 ;  /* 0x0000000000027211 */ /* 0x002fc800078f08ff */
[----:B------:R-:W-:-:S05]  /*123b0*/  LOP3.LUT R3, R2, 0xfffffffe, RZ, 0xc0, !PT ;  /* 0xfffffffe02037812 */ /* 0x000fca00078ec0ff */
[----:B------:R-:W-:Y:S01]  /*123c0*/  IMAD.IADD R3, R0, 0x1, -R3 ;  /* 0x0000000100037824 */ /* 0x000fe200078e0a03 */
[----:B------:R-:W-:-:S04]  /*123d0*/  MOV R0, 0x400 ;  /* 0x0000040000007802 */ /* 0x000fc80000000f00 */
[----:B0-----:R-:W-:Y:S02]  /*123e0*/  LEA R0, R5, R0, 0x18 ;  /* 0x0000000005007211 */ /* 0x001fe400078ec0ff */
[----:B------:R-:W-:-:S04]  /*123f0*/  SHF.L.U32 R3, R3, 0x1f, RZ ;  /* 0x0000001f03037819 */ /* 0x000fc800000006ff */
[----:B------:R-:W0:Y:S02]  /*12400*/  SYNCS.PHASECHK.TRANS64.TRYWAIT P0, [R0+URZ+0x36820], R3 ;  /* 0x03682003000075a7 */ /* 0x000e24000800017f */
[----:B0-----:R-:W-:Y:S05]  /*12410*/  @!P0 BRA `(.L_x_374) ;  /* 0x0000001000948947 */ /* 0x001fea0003800000 */
.L_x_427:
[----:B------:R-:W-:Y:S05]  /*12420*/  BSYNC B0 ;  /* 0x0000000000007941 */ /* 0x000fea0003800000 */
.L_x_373:
[----:B------:R-:W-:-:S03]  /*12430*/  UMOV UR4, 0xffffffff ;  /* 0xffffffff00047882 */ /* 0x000fc60000000000 */
[----:B------:R-:W-:Y:S05]  /*12440*/  BRA.DIV UR4, `(.L_x_375) ;  /* 0x00000012049c7947 */ /* 0x000fea000b800000 */
[----:B------:R-:W1:Y:S02]  /*12450*/  S2R R2, SR_TID.X ;  /* 0x0000000000027919 */ /* 0x000e640000002100 */
[----:B-1----:R-:W-:-:S04]  /*12460*/  SHF.R.U32.HI R2, RZ, 0x5, R2 ;  /* 0x00000005ff027819 */ /* 0x002fc80000011602 */
[----:B------:R-:W-:-:S05]  /*12470*/  LOP3.LUT R2, R2, 0x3, RZ, 0xc0, !PT ;  /* 0x0000000302027812 */ /* 0x000fca00078ec0ff */
[----:B------:R1:W2:Y:S02]  /*12480*/  SHFL.IDX PT, R14, R2, RZ, 0x1f ;  /* 0x00001fff020e7589 */ /* 0x0002a400000e0000 */
.L_x_430:
[----:B--2---:R-:W-:Y:S01]  /*12490*/  ISETP.NE.AND P0, PT, R14, RZ, PT ;  /* 0x000000ff0e00720c */ /* 0x004fe20003f05270 */
[----:B------:R-:W-:-:S12]  /*124a0*/  BSSY B0, `(.L_x_376) ;  /* 0x0000027000007945 */ /* 0x000fd80003800000 */
[----:B------:R-:W-:Y:S05]  /*124b0*/  @P0 BRA `(.L_x_377) ;  /* 0x0000000000940947 */ /* 0x000fea0003800000 */
[----:B------:R-:W-:-:S03]  /*124c0*/  UMOV UR4, 0xffffffff ;  /* 0xffffffff00047882 */ /* 0x000fc60000000000 */
[----:B------:R-:W-:Y:S05]  /*124d0*/  BRA.DIV UR4, `(.L_x_378) ;  /* 0x0000001204ac7947 */ /* 0x000fea000b800000 */
[----:B------:R-:W-:-:S13]  /*124e0*/  ELECT P6, URZ, PT ;  /* 0x00000000003f782f */ /* 0x000fda00038c0000 */
.L_x_433:
[----:B------:R-:W-:Y:S05]  /*124f0*/  @!P6 BRA `(.L_x_377) ;  /* 0x000000000084e947 */ /* 0x000fea0003800000 */
[----:B-1----:R-:W2:Y:S02]  /*12500*/  LDL.LU R2, [R1+0x30] ;  /* 0x0000300001027983 */ /* 0x002ea40000300800 */
[----:B--2---:R-:W-:-:S04]  /*12510*/  LOP3.LUT R2, R2, 0x2, RZ, 0xfc, !PT ;  /* 0x0000000202027812 */ /* 0x004fc800078efcff */
[----:B------:R-:W-:-:S13]  /*12520*/  ISETP.NE.AND P2, PT, R2, 0x3, PT ;  /* 0x000000030200780c */ /* 0x000fda0003f45270 */
[----:B------:R-:W-:Y:S05]  /*12530*/  @!P2 BRA `(.L_x_379) ;  /* 0x000000000004a947 */ /* 0x000fea0003800000 */
[----:B------:R-:W-:Y:S01]  /*12540*/  BPT.TRAP 0x1 ;  /* 0x000000040000795c */ /* 0x000fe20000300000 */
.L_x_379:
[----:B0-----:R-:W2:Y:S04]  /*12550*/  LDL R3, [R1] ;  /* 0x0000000001037983 */ /* 0x001ea80000100800 */
[----:B------:R-:W3:Y:S01]  /*12560*/  LDL.LU R7, [R1+0x8] ;  /* 0x0000080001077983 */ /* 0x000ee20000300800 */
[----:B------:R-:W-:-:S04]  /*12570*/  VIADD R2, R0, 0x36840 ;  /* 0x0003684000027836 */ /* 0x000fc80000000000 */
[C---:B--2---:R-:W-:Y:S01]  /*12580*/  IMAD R6, R3.reuse, 0x8, R2 ;  /* 0x0000000803067824 */ /* 0x044fe200078e0202 */
[----:B------:R-:W-:Y:S02]  /*12590*/  IADD3 R3, R3, 0x1, RZ ;  /* 0x0000000103037810 */ /* 0x000fe40007ffe0ff */
[----:B---3--:R-:W-:Y:S02]  /*125a0*/  SHF.L.U32 R5, R7, 0x1f, RZ ;  /* 0x0000001f07057819 */ /* 0x008fe400000006ff */
[C---:B------:R-:W-:Y:S02]  /*125b0*/  ISETP.NE.AND P1, PT, R3.reuse, 0x2, PT ;  /* 0x000000020300780c */ /* 0x040fe40003f25270 */
[----:B------:R-:W0:Y:S02]  /*125c0*/  SYNCS.PHASECHK.TRANS64.TRYWAIT P0, [R6+URZ], R5 ;  /* 0x00000005060075a7 */ /* 0x000e24000800017f */
[----:B------:R-:W-:Y:S02]  /*125d0*/  SEL R4, RZ, 0x1, P1 ;  /* 0x00000001ff047807 */ /* 0x000fe40000800000 */
[----:B------:R-:W-:-:S02]  /*125e0*/  SEL R3, R3, RZ, P1 ;  /* 0x000000ff03037207 */ /* 0x000fc40000800000 */
[----:B------:R-:W-:-:S03]  /*125f0*/  LOP3.LUT R4, R7, R4, RZ, 0x3c, !PT ;  /* 0x0000000407047212 */ /* 0x000fc600078e3cff */
[----:B------:R-:W-:Y:S01]  /*12600*/  IMAD R7, R3, 0x8, R2 ;  /* 0x0000000803077824 */ /* 0x000fe200078e0202 */
[----:B------:R-:W-:Y:S01]  /*12610*/  SHF.L.U32 R2, R4, 0x1f, RZ ;  /* 0x0000001f04027819 */ /* 0x000fe200000006ff */
[----:B0-----:R-:W-:Y:S06]  /*12620*/  @!P0 BRA `(.L_x_380) ;  /* 0x0000001000788947 */ /* 0x001fec0003800000 */
.L_x_434:
[----:B------:R-:W1:Y:S02]  /*12630*/  SYNCS.PHASECHK.TRANS64.TRYWAIT P0, [R7+URZ], R2 ;  /* 0x00000002070075a7 */ /* 0x000e64000800017f */
[----:B-1----:R-:W-:Y:S05]  /*12640*/  @!P0 BRA `(.L_x_381) ;  /* 0x0000001000848947 */ /* 0x002fea0003800000 */
.L_x_435:
[----:B------:R-:W-:Y:S05]  /*12650*/  @!P2 BRA `(.L_x_382) ;  /* 0x000000000004a947 */ /* 0x000fea0003800000 */
[----:B------:R-:W-:Y:S01]  /*12660*/  BPT.TRAP 0x1 ;  /* 0x000000040000795c */ /* 0x000fe20000300000 */
.L_x_382:
[----:B------:R-:W2:Y:S01]  /*12670*/  LDL.LU R4, [R1] ;  /* 0x0000000001047983 */ /* 0x000ea20000300800 */
[----:B------:R-:W-:-:S04]  /*12680*/  VIADD R0, R0, 0x36860 ;  /* 0x0003686000007836 */ /* 0x000fc80000000000 */
[----:B--2---:R-:W-:-:S04]  /*12690*/  IMAD R4, R4, 0x8, R0 ;  /* 0x0000000804047824 */ /* 0x004fc800078e0200 */
[----:B------:R-:W2:Y:S02]  /*126a0*/  SYNCS.PHASECHK.TRANS64.TRYWAIT P0, [R4+URZ], R5 ;  /* 0x00000005040075a7 */ /* 0x000ea4000800017f */
[----:B--2---:R-:W-:Y:S05]  /*126b0*/  @!P0 BRA `(.L_x_383) ;  /* 0x00000010007c8947 */ /* 0x004fea0003800000 */
.L_x_436:
[----:B------:R-:W-:-:S07]  /*126c0*/  IMAD R3, R3, 0x8, R0 ;  /* 0x0000000803037824 */ /* 0x000fce00078e0200 */
.L_x_384:
[----:B---3--:R3:W4:Y:S02]  /*126d0*/  SYNCS.PHASECHK.TRANS64.TRYWAIT P0, [R3+URZ], R2 ;  /* 0x00000002030075a7 */ /* 0x008724000800017f */
[----:B----4-:R-:W-:Y:S05]  /*126e0*/  @!P0 NANOSLEEP.SYNCS 0x989680 ;  /* 0x009896800000895d */ /* 0x010fea0003900000 */
[----:B------:R-:W4:Y:S02]  /*126f0*/  @!P0 SYNCS.PHASECHK.TRANS64 P0, [R3+URZ], R2 ;  /* 0x00000002030085a7 */ /* 0x000f24000800007f */
[----:B----4-:R-:W-:Y:S05]  /*12700*/  @!P0 BRA `(.L_x_384) ;  /* 0xfffffffc00f08947 */ /* 0x010fea000383ffff */
.L_x_377:
[----:B------:R-:W-:Y:S05]  /*12710*/  BSYNC B0 ;  /* 0x0000000000007941 */ /* 0x000fea0003800000 */
.L_x_376:
[----:B------:R-:W-:Y:S05]  /*12720*/  EXIT ;  /* 0x000000000000794d */ /* 0x000fea0003800000 */
.L_x_261:
[----:B0-----:R0:W1:Y:S02]  /*12730*/  SYNCS.PHASECHK.TRANS64.TRYWAIT P1, [R2+URZ+0x36800], R3 ;  /* 0x03680003020075a7 */ /* 0x001064000802017f */
[----:B-1----:R-:W-:Y:S05]  /*12740*/  @!P1 NANOSLEEP.SYNCS 0x989680 ;  /* 0x009896800000995d */ /* 0x002fea0003900000 */
[----:B------:R-:W1:Y:S02]  /*12750*/  @!P1 SYNCS.PHASECHK.TRANS64 P1, [R2+URZ+0x36800], R3 ;  /* 0x03680003020095a7 */ /* 0x000e64000802007f */
[----:B-1----:R-:W-:Y:S05]  /*12760*/  @!P1 BRA `(.L_x_261) ;  /* 0xfffffffc00f09947 */ /* 0x002fea000383ffff */
[----:B------:R-:W-:Y:S05]  /*12770*/  BRA `(.L_x_385) ;  /* 0xfffffeec00ac7947 */ /* 0x000fea000383ffff */
.L_x_265:
[----:B-1----:R1:W2:Y:S02]  /*12780*/  SYNCS.PHASECHK.TRANS64.TRYWAIT P2, [R0+URZ+0x36830], R3 ;  /* 0x03683003000075a7 */ /* 0x0022a4000804017f */
[----:B--2---:R-:W-:Y:S05]  /*12790*/  @!P2 NANOSLEEP.SYNCS 0x989680 ;  /* 0x009896800000a95d */ /* 0x004fea0003900000 */
[----:B------:R-:W2:Y:S02]  /*127a0*/  @!P2 SYNCS.PHASECHK.TRANS64 P2, [R0+URZ+0x36830], R3 ;  /* 0x036830030000a5a7 */ /* 0x000ea4000804007f */
[----:B--2---:R-:W-:Y:S05]  /*127b0*/  @!P2 BRA `(.L_x_265) ;  /* 0xfffffffc00f0a947 */ /* 0x004fea000383ffff */
[----:B------:R-:W-:Y:S05]  /*127c0*/  BRA `(.L_x_264) ;  /* 0xfffffeec00d07947 */ /* 0x000fea000383ffff */
.L_x_270:
[----:B-1----:R1:W2:Y:S02]  /*127d0*/  SYNCS.PHASECHK.TRANS64.TRYWAIT P2, [R12+URZ+0x36830], R5 ;  /* 0x036830050c0075a7 */ /* 0x0022a4000804017f */
[----:B--2---:R-:W-:Y:S05]  /*127e0*/  @!P2 NANOSLEEP.SYNCS 0x989680 ;  /* 0x009896800000a95d */ /* 0x004fea0003900000 */
[----:B------:R-:W2:Y:S02]  /*127f0*/  @!P2 SYNCS.PHASECHK.TRANS64 P2, [R12+URZ+0x36830], R5 ;  /* 0x036830050c00a5a7 */ /* 0x000ea4000804007f */
[----:B--2---:R-:W-:Y:S05]  /*12800*/  @!P2 BRA `(.L_x_270) ;  /* 0xfffffffc00f0a947 */ /* 0x004fea000383ffff */
[----:B------:R-:W-:Y:S05]  /*12810*/  BRA `(.L_x_269) ;  /* 0xffffff3800b47947 */ /* 0x000fea000383ffff */
.L_x_274:
[----:B-1----:R1:W2:Y:S02]  /*12820*/  SYNCS.PHASECHK.TRANS64.TRYWAIT P2, [R13+URZ+0x36850], R0 ;  /* 0x036850000d0075a7 */ /* 0x0022a4000804017f */
[----:B--2---:R-:W-:Y:S05]  /*12830*/  @!P2 NANOSLEEP.SYNCS 0x989680 ;  /* 0x009896800000a95d */ /* 0x004fea0003900000 */
[----:B------:R-:W2:Y:S02]  /*12840*/  @!P2 SYNCS.PHASECHK.TRANS64 P2, [R13+URZ+0x36850], R0 ;  /* 0x036850000d00a5a7 */ /* 0x000ea4000804007f */
[----:B--2---:R-:W-:Y:S05]  /*12850*/  @!P2 BRA `(.L_x_274) ;  /* 0xfffffffc00f0a947 */ /* 0x004fea000383ffff */
[----:B------:R-:W-:Y:S05]  /*12860*/  BRA `(.L_x_273) ;  /* 0xffffff6000007947 */ /* 0x000fea000383ffff */
.L_x_279:
[----:B-1----:R1:W2:Y:S02]  /*12870*/  SYNCS.PHASECHK.TRANS64.TRYWAIT P0, [R15+URZ+0x36850], R0 ;  /* 0x036850000f0075a7 */ /* 0x0022a4000800017f */
[----:B--2---:R-:W-:Y:S05]  /*12880*/  @!P0 NANOSLEEP.SYNCS 0x989680 ;  /* 0x009896800000895d */ /* 0x004fea0003900000 */
[----:B------:R-:W2:Y:S02]  /*12890*/  @!P0 SYNCS.PHASECHK.TRANS64 P0, [R15+URZ+0x36850], R0 ;  /* 0x036850000f0085a7 */ /* 0x000ea4000800007f */
[----:B--2---:R-:W-:Y:S05]  /*128a0*/  @!P0 BRA `(.L_x_279) ;  /* 0xfffffffc00f08947 */ /* 0x004fea000383ffff */
[----:B------:R-:W-:Y:S05]  /*128b0*/  BRA `(.L_x_278) ;  /* 0xffffff8000607947 */ /* 0x000fea000383ffff */
.L_x_318:
[----:B------:R-:W0:Y:S01]  /*128c0*/  S2R R7, SR_TID.X ;  /* 0x0000000000077919 */ /* 0x000e220000002100 */
[----:B------:R-:W-:Y:S01]  /*128d0*/  BSSY B0, `(.L_x_386) ;  /* 0x000000a000007945 */ /* 0x000fe20003800000 */
[----:B------:R-:W-:Y:S01]  /*128e0*/  MOV R12, RZ ;  /* 0x000000ff000c7202 */ /* 0x000fe20000000f00 */
[----:B------:R-:W-:Y:S02]  /*128f0*/  IMAD.MOV.U32 R11, RZ, RZ, 0x1f ;  /* 0x0000001fff0b7424 */ /* 0x000fe400078e00ff */
[----:B------:R-:W-:Y:S01]  /*12900*/  IMAD.MOV.U32 R15, RZ, RZ, -0x1 ;  /* 0xffffffffff0f7424 */ /* 0x000fe200078e00ff */
[----:B0-----:R-:W-:-:S04]  /*12910*/  SHF.R.U32.HI R7, RZ, 0x5, R7 ;  /* 0x00000005ff077819 */ /* 0x001fc80000011607 */
[----:B------:R-:W-:-:S05]  /*12920*/  LOP3.LUT R7, R7, 0x3, RZ, 0xc0, !PT ;  /* 0x0000000307077812 */ /* 0x000fca00078ec0ff */
[----:B------:R-:W-:-:S07]  /*12930*/  IMAD.MOV.U32 R13, RZ, RZ, R7 ;  /* 0x000000ffff0d7224 */ /* 0x000fce00078e0007 */
[----:B------:R-:W-:Y:S05]  /*12940*/  WARPSYNC.COLLECTIVE R15, `(.L_x_387) ;  /* 0x000000000f087348 */ /* 0x000fea0003c00000 */
[----:B------:R0:W1:Y:S02]  /*12950*/  SHFL.IDX P6, R14, R13, R12, R11 ;  /* 0x0000000c0d0e7389 */ /* 0x00006400000c000b */
[----:B01----:R-:W-:Y:S01]  /*12960*/  ENDCOLLECTIVE ;  /* 0x000000000000791b */ /* 0x003fe20003800000 */
.L_x_387:
[----:B------:R-:W-:Y:S05]  /*12970*/  BSYNC B0 ;  /* 0x0000000000007941 */ /* 0x000fea0003800000 */
.L_x_386:
[----:B------:R-:W-:Y:S05]  /*12980*/  BRA `(.L_x_388) ;  /* 0xffffffc400fc7947 */ /* 0x000fea000383ffff */
.L_x_319:
[----:B------:R-:W-:Y:S01]  /*12990*/  BSSY B0, `(.L_x_389) ;  /* 0x0000006000007945 */ /* 0x000fe20003800000 */
[----:B------:R-:W-:-:S07]  /*129a0*/  IMAD.MOV.U32 R15, RZ, RZ, -0x1 ;  /* 0xffffffffff0f7424 */ /* 0x000fce00078e00ff */
[----:B------:R-:W-:Y:S05]  /*129b0*/  WARPSYNC.COLLECTIVE R15, `(.L_x_390) ;  /* 0x000000000f0c7348 */ /* 0x000fea0003c00000 */
[----:B------:R-:W-:Y:S02]  /*129c0*/  ELECT P6, UR62, PT ;  /* 0x00000000003e782f */ /* 0x000fe400038c0000 */
[----:B------:R-:W-:Y:S01]  /*129d0*/  MOV R14, UR62 ;  /* 0x0000003e000e7c02 */ /* 0x000fe20008000f00 */
[----:B------:R-:W-:Y:S10]  /*129e0*/  ENDCOLLECTIVE ;  /* 0x000000000000791b */ /* 0x000ff40003800000 */
.L_x_390:
[----:B------:R-:W-:Y:S05]  /*129f0*/  BSYNC B0 ;  /* 0x0000000000007941 */ /* 0x000fea0003800000 */
.L_x_389:
[----:B------:R-:W-:Y:S05]  /*12a00*/  BRA `(.L_x_391) ;  /* 0xffffffc400f47947 */ /* 0x000fea000383ffff */
.L_x_322:
[----:B0-----:R0:W1:Y:S02]  /*12a10*/  SYNCS.PHASECHK.TRANS64.TRYWAIT P0, [R8+URZ+0x36840], R9 ;  /* 0x03684009080075a7 */ /* 0x001064000800017f */
[----:B-1----:R-:W-:Y:S05]  /*12a20*/  @!P0 NANOSLEEP.SYNCS 0x989680 ;  /* 0x009896800000895d */ /* 0x002fea0003900000 */
[----:B------:R-:W1:Y:S02]  /*12a30*/  @!P0 SYNCS.PHASECHK.TRANS64 P0, [R8+URZ+0x36840], R9 ;  /* 0x03684009080085a7 */ /* 0x000e64000800007f */
[----:B-1----:R-:W-:Y:S05]  /*12a40*/  @!P0 BRA `(.L_x_322) ;  /* 0xfffffffc00f08947 */ /* 0x002fea000383ffff */
[----:B------:R-:W-:Y:S05]  /*12a50*/  BRA `(.L_x_392) ;  /* 0xffffffc800647947 */ /* 0x000fea000383ffff */
.L_x_325:
[----:B0-----:R-:W0:Y:S01]  /*12a60*/  S2R R9, SR_CgaCtaId ;  /* 0x0000000000097919 */ /* 0x001e220000008800 */
[----:B------:R-:W-:-:S04]  /*12a70*/  MOV R8, 0x400 ;  /* 0x0000040000087802 */ /* 0x000fc80000000f00 */
[----:B0-----:R-:W-:-:S04]  /*12a80*/  LEA R8, R9, R8, 0x18 ;  /* 0x0000000809087211 */ /* 0x001fc800078ec0ff */
[----:B------:R0:W1:Y:S03]  /*12a90*/  SYNCS.PHASECHK.TRANS64.TRYWAIT P0, [R8+URZ+0x36820], R6 ;  /* 0x03682006080075a7 */ /* 0x000066000800017f */
[----:B-1----:R-:W-:Y:S05]  /*12aa0*/  @!P0 NANOSLEEP.SYNCS 0x989680 ;  /* 0x009896800000895d */ /* 0x002fea0003900000 */
[----:B------:R-:W1:Y:S02]  /*12ab0*/  @!P0 SYNCS.PHASECHK.TRANS64 P0, [R8+URZ+0x36820], R6 ;  /* 0x03682006080085a7 */ /* 0x000e64000800007f */
[----:B-1----:R-:W-:Y:S05]  /*12ac0*/  @!P0 BRA `(.L_x_325) ;  /* 0xfffffffc00e48947 */ /* 0x002fea000383ffff */
[----:B------:R-:W-:Y:S05]  /*12ad0*/  BRA `(.L_x_393) ;  /* 0xffffffcc00b47947 */ /* 0x000fea000383ffff */
.L_x_333:
[----:B0-----:R0:W1:Y:S02]  /*12ae0*/  SYNCS.PHASECHK.TRANS64.TRYWAIT P0, [R2+URZ+0x36840], R3 ;  /* 0x03684003020075a7 */ /* 0x001064000800017f */
[----:B-1----:R-:W-:Y:S05]  /*12af0*/  @!P0 NANOSLEEP.SYNCS 0x989680 ;  /* 0x009896800000895d */ /* 0x002fea0003900000 */
[----:B------:R-:W1:Y:S02]  /*12b00*/  @!P0 SYNCS.PHASECHK.TRANS64 P0, [R2+URZ+0x36840], R3 ;  /* 0x03684003020085a7 */ /* 0x000e64000800007f */
[----:B-1----:R-:W-:Y:S05]  /*12b10*/  @!P0 BRA `(.L_x_333) ;  /* 0xfffffffc00f08947 */ /* 0x002fea000383ffff */
[----:B------:R-:W-:Y:S05]  /*12b20*/  BRA `(.L_x_394) ;  /* 0xffffffd000707947 */ /* 0x000fea000383ffff */
.L_x_335:
[----:B0-----:R0:W1:Y:S02]  /*12b30*/  SYNCS.PHASECHK.TRANS64.TRYWAIT P0, [R3+URZ+0x60], R2 ;  /* 0x00006002030075a7 */ /* 0x001064000800017f */
[----:B-1----:R-:W-:Y:S05]  /*12b40*/  @!P0 NANOSLEEP.SYNCS 0x989680 ;  /* 0x009896800000895d */ /* 0x002fea0003900000 */
[----:B------:R-:W1:Y:S02]  /*12b50*/  @!P0 SYNCS.PHASECHK.TRANS64 P0, [R3+URZ+0x60], R2 ;  /* 0x00006002030085a7 */ /* 0x000e64000800007f */
[----:B-1----:R-:W-:Y:S05]  /*12b60*/  @!P0 BRA `(.L_x_335) ;  /* 0xfffffffc00f08947 */ /* 0x002fea000383ffff */
[----:B------:R-:W-:Y:S05]  /*12b70*/  BRA `(.L_x_395) ;  /* 0xffffffd4001c7947 */ /* 0x000fea000383ffff */
.L_x_340:
[----:B-1----:R1:W2:Y:S02]  /*12b80*/  SYNCS.PHASECHK.TRANS64.TRYWAIT P0, [R2+URZ+0x36840], R3 ;  /* 0x03684003020075a7 */ /* 0x0022a4000800017f */
[----:B--2---:R-:W-:Y:S05]  /*12b90*/  @!P0 NANOSLEEP.SYNCS 0x989680 ;  /* 0x009896800000895d */ /* 0x004fea0003900000 */
[----:B------:R-:W2:Y:S02]  /*12ba0*/  @!P0 SYNCS.PHASECHK.TRANS64 P0, [R2+URZ+0x36840], R3 ;  /* 0x03684003020085a7 */ /* 0x000ea4000800007f */
[----:B--2---:R-:W-:Y:S05]  /*12bb0*/  @!P0 BRA `(.L_x_340) ;  /* 0xfffffffc00f08947 */ /* 0x004fea000383ffff */
[----:B------:R-:W-:Y:S05]  /*12bc0*/  BRA `(.L_x_396) ;  /* 0xffffffd800907947 */ /* 0x000fea000383ffff */
.L_x_342:
[----:B0-----:R0:W1:Y:S02]  /*12bd0*/  SYNCS.PHASECHK.TRANS64.TRYWAIT P1, [R2+URZ+0x60], R3 ;  /* 0x00006003020075a7 */ /* 0x001064000802017f */
[----:B-1----:R-:W-:Y:S05]  /*12be0*/  @!P1 NANOSLEEP.SYNCS 0x989680 ;  /* 0x009896800000995d */ /* 0x002fea0003900000 */
[----:B------:R-:W1:Y:S02]  /*12bf0*/  @!P1 SYNCS.PHASECHK.TRANS64 P1, [R2+URZ+0x60], R3 ;  /* 0x00006003020095a7 */ /* 0x000e64000802007f */
[----:B-1----:R-:W-:Y:S05]  /*12c00*/  @!P1 BRA `(.L_x_342) ;  /* 0xfffffffc00f09947 */ /* 0x002fea000383ffff */
[----:B------:R-:W-:Y:S05]  /*12c10*/  BRA `(.L_x_397) ;  /* 0xffffffdc003c7947 */ /* 0x000fea000383ffff */
.L_x_347:
[----:B--2---:R2:W3:Y:S02]  /*12c20*/  SYNCS.PHASECHK.TRANS64.TRYWAIT P0, [R2+URZ+0x36840], R3 ;  /* 0x03684003020075a7 */ /* 0x0044e4000800017f */
[----:B---3--:R-:W-:Y:S05]  /*12c30*/  @!P0 NANOSLEEP.SYNCS 0x989680 ;  /* 0x009896800000895d */ /* 0x008fea0003900000 */
[----:B------:R-:W3:Y:S02]  /*12c40*/  @!P0 SYNCS.PHASECHK.TRANS64 P0, [R2+URZ+0x36840], R3 ;  /* 0x03684003020085a7 */ /* 0x000ee4000800007f */
[----:B---3--:R-:W-:Y:S05]  /*12c50*/  @!P0 BRA `(.L_x_347) ;  /* 0xfffffffc00f08947 */ /* 0x008fea000383ffff */
[----:B------:R-:W-:Y:S05]  /*12c60*/  BRA `(.L_x_398) ;  /* 0xffffffe000747947 */ /* 0x000fea000383ffff */
.L_x_349:
[----:B0-----:R0:W1:Y:S02]  /*12c70*/  SYNCS.PHASECHK.TRANS64.TRYWAIT P1, [R2+URZ+0x60], R8 ;  /* 0x00006008020075a7 */ /* 0x001064000802017f */
[----:B-1----:R-:W-:Y:S05]  /*12c80*/  @!P1 NANOSLEEP.SYNCS 0x989680 ;  /* 0x009896800000995d */ /* 0x002fea0003900000 */
[----:B------:R-:W1:Y:S02]  /*12c90*/  @!P1 SYNCS.PHASECHK.TRANS64 P1, [R2+URZ+0x60], R8 ;  /* 0x00006008020095a7 */ /* 0x000e64000802007f */
[----:B-1----:R-:W-:Y:S05]  /*12ca0*/  @!P1 BRA `(.L_x_349) ;  /* 0xfffffffc00f09947 */ /* 0x002fea000383ffff */
[----:B------:R-:W-:Y:S05]  /*12cb0*/  BRA `(.L_x_399) ;  /* 0xffffffe400247947 */ /* 0x000fea000383ffff */
.L_x_356:
[----:B-1----:R1:W2:Y:S02]  /*12cc0*/  SYNCS.PHASECHK.TRANS64.TRYWAIT P0, [R3+URZ+0x36860], R0 ;  /* 0x03686000030075a7 */ /* 0x0022a4000800017f */
[----:B--2---:R-:W-:Y:S05]  /*12cd0*/  @!P0 NANOSLEEP.SYNCS 0x989680 ;  /* 0x009896800000895d */ /* 0x004fea0003900000 */
[----:B------:R-:W2:Y:S02]  /*12ce0*/  @!P0 SYNCS.PHASECHK.TRANS64 P0, [R3+URZ+0x36860], R0 ;  /* 0x03686000030085a7 */ /* 0x000ea4000800007f */
[----:B--2---:R-:W-:Y:S05]  /*12cf0*/  @!P0 BRA `(.L_x_356) ;  /* 0xfffffffc00f08947 */ /* 0x004fea000383ffff */
[----:B------:R-:W-:Y:S05]  /*12d00*/  BRA `(.L_x_400) ;  /* 0xffffffe800407947 */ /* 0x000fea000383ffff */
.L_x_358:
[----:B------:R-:W-:Y:S01]  /*12d10*/  BSSY B0, `(.L_x_401) ;  /* 0x0000008000007945 */ /* 0x000fe20003800000 */
[----:B0-----:R-:W-:Y:S01]  /*12d20*/  IMAD.MOV.U32 R13, RZ, RZ, R16 ;  /* 0x000000ffff0d7224 */ /* 0x001fe200078e0010 */
[----:B------:R-:W-:Y:S01]  /*12d30*/  MOV R11, 0x1f ;  /* 0x0000001f000b7802 */ /* 0x000fe20000000f00 */
[----:B------:R-:W-:Y:S02]  /*12d40*/  IMAD.MOV.U32 R12, RZ, RZ, RZ ;  /* 0x000000ffff0c7224 */ /* 0x000fe400078e00ff */
[----:B------:R-:W-:-:S07]  /*12d50*/  IMAD.MOV.U32 R15, RZ, RZ, -0x1 ;  /* 0xffffffffff0f7424 */ /* 0x000fce00078e00ff */
[----:B-1----:R-:W-:Y:S05]  /*12d60*/  WARPSYNC.COLLECTIVE R15, `(.L_x_402) ;  /* 0x000000000f087348 */ /* 0x002fea0003c00000 */
[----:B------:R0:W2:Y:S02]  /*12d70*/  SHFL.IDX P6, R14, R13, R12, R11 ;  /* 0x0000000c0d0e7389 */ /* 0x0000a400000c000b */
[----:B012---:R-:W-:Y:S01]  /*12d80*/  ENDCOLLECTIVE ;  /* 0x000000000000791b */ /* 0x007fe20003800000 */
.L_x_402:
[----:B------:R-:W-:Y:S05]  /*12d90*/  BSYNC B0 ;  /* 0x0000000000007941 */ /* 0x000fea0003800000 */
.L_x_401:
[----:B------:R-:W-:Y:S01]  /*12da0*/  IMAD.MOV.U32 R13, RZ, RZ, R16 ;  /* 0x000000ffff0d7224 */ /* 0x000fe200078e0010 */
[----:B------:R-:W-:Y:S01]  /*12db0*/  MOV R15, 0xffffffff ;  /* 0xffffffff000f7802 */ /* 0x000fe20000000f00 */
[----:B------:R-:W-:Y:S02]  /*12dc0*/  IMAD.MOV.U32 R12, RZ, RZ, 0x1 ;  /* 0x00000001ff0c7424 */ /* 0x000fe400078e00ff */
[----:B------:R-:W-:Y:S02]  /*12dd0*/  IMAD.MOV.U32 R11, RZ, RZ, 0x1f ;  /* 0x0000001fff0b7424 */ /* 0x000fe400078e00ff */
[----:B------:R-:W-:-:S07]  /*12de0*/  IMAD.MOV.U32 R4, RZ, RZ, R14 ;  /* 0x000000ffff047224 */ /* 0x000fce00078e000e */
[----:B------:R-:W-:Y:S05]  /*12df0*/  WARPSYNC.COLLECTIVE R15, `(.L_x_403) ;  /* 0x000000000f087348 */ /* 0x000fea0003c00000 */
[----:B------:R0:W1:Y:S02]  /*12e00*/  SHFL.IDX P6, R14, R13, R12, R11 ;  /* 0x0000000c0d0e7389 */ /* 0x00006400000c000b */
[----:B01----:R-:W-:Y:S01]  /*12e10*/  ENDCOLLECTIVE ;  /* 0x000000000000791b */ /* 0x003fe20003800000 */
.L_x_403:
[----:B------:R-:W-:Y:S01]  /*12e20*/  IMAD.MOV.U32 R5, RZ, RZ, R14 ;  /* 0x000000ffff057224 */ /* 0x000fe200078e000e */
[----:B------:R-:W-:Y:S06]  /*12e30*/  BRA `(.L_x_404) ;  /* 0xffffffe800e47947 */ /* 0x000fec000383ffff */
.L_x_361:
[----:B------:R-:W-:Y:S01]  /*12e40*/  BSSY B0, `(.L_x_405) ;  /* 0x0000008000007945 */ /* 0x000fe20003800000 */
[----:B-----5:R-:W-:Y:S02]  /*12e50*/  IMAD.MOV.U32 R13, RZ, RZ, R3 ;  /* 0x000000ffff0d7224 */ /* 0x020fe400078e0003 */
[----:B------:R-:W-:Y:S02]  /*12e60*/  IMAD.MOV.U32 R12, RZ, RZ, 0x1 ;  /* 0x00000001ff0c7424 */ /* 0x000fe400078e00ff */
[----:B------:R-:W-:Y:S02]  /*12e70*/  IMAD.MOV.U32 R11, RZ, RZ, RZ ;  /* 0x000000ffff0b7224 */ /* 0x000fe400078e00ff */
[----:B------:R-:W-:-:S07]  /*12e80*/  IMAD.MOV.U32 R15, RZ, RZ, -0x1 ;  /* 0xffffffffff0f7424 */ /* 0x000fce00078e00ff */
[----:B0-234-:R-:W-:Y:S05]  /*12e90*/  WARPSYNC.COLLECTIVE R15, `(.L_x_406) ;  /* 0x000000000f087348 */ /* 0x01dfea0003c00000 */
[----:B------:R1:W0:Y:S02]  /*12ea0*/  SHFL.UP P6, R14, R13, R12, R11 ;  /* 0x0400000c0d0e7389 */ /* 0x00022400000c000b */
[----:B01234-:R-:W-:Y:S01]  /*12eb0*/  ENDCOLLECTIVE ;  /* 0x000000000000791b */ /* 0x01ffe20003800000 */
.L_x_406:
[----:B------:R-:W-:Y:S05]  /*12ec0*/  BSYNC B0 ;  /* 0x0000000000007941 */ /* 0x000fea0003800000 */
.L_x_405:
[C---:B------:R-:W-:Y:S01]  /*12ed0*/  ISETP.NE.AND P0, PT, R9.reuse, RZ, PT ;  /* 0x000000ff0900720c */ /* 0x040fe20003f05270 */
[----:B------:R-:W-:Y:S02]  /*12ee0*/  IMAD.MOV.U32 R12, RZ, RZ, 0x2 ;  /* 0x00000002ff0c7424 */ /* 0x000fe400078e00ff */
[----:B------:R-:W-:Y:S01]  /*12ef0*/  IMAD.MOV.U32 R11, RZ, RZ, RZ ;  /* 0x000000ffff0b7224 */ /* 0x000fe200078e00ff */
[----:B------:R-:W-:Y:S01]  /*12f00*/  SEL R14, R14, RZ, P0 ;  /* 0x000000ff0e0e7207 */ /* 0x000fe20000000000 */
[----:B------:R-:W-:Y:S01]  /*12f10*/  IMAD.MOV.U32 R15, RZ, RZ, -0x1 ;  /* 0xffffffffff0f7424 */ /* 0x000fe200078e00ff */
[----:B------:R-:W-:Y:S02]  /*12f20*/  ISETP.GE.U32.AND P0, PT, R9, 0x2, PT ;  /* 0x000000020900780c */ /* 0x000fe40003f06070 */
[----:B------:R-:W-:-:S11]  /*12f30*/  IADD3 R13, R3, R14, RZ ;  /* 0x0000000e030d7210 */ /* 0x000fd60007ffe0ff */
[----:B------:R-:W-:Y:S05]  /*12f40*/  WARPSYNC.COLLECTIVE R15, `(.L_x_407) ;  /* 0x000000000f087348 */ /* 0x000fea0003c00000 */
[----:B------:R0:W1:Y:S02]  /*12f50*/  SHFL.UP P6, R14, R13, R12, R11 ;  /* 0x0400000c0d0e7389 */ /* 0x00006400000c000b */
[----:B01----:R-:W-:Y:S01]  /*12f60*/  ENDCOLLECTIVE ;  /* 0x000000000000791b */ /* 0x003fe20003800000 */
.L_x_407:
[----:B------:R-:W-:Y:S02]  /*12f70*/  MOV R12, 0x4 ;  /* 0x00000004000c7802 */ /* 0x000fe40000000f00 */
[----:B------:R-:W-:Y:S02]  /*12f80*/  SEL R6, R14, RZ, P0 ;  /* 0x000000ff0e067207 */ /* 0x000fe40000000000 */
[----:B------:R-:W-:-:S03]  /*12f90*/  ISETP.GE.U32.AND P0, PT, R9, 0x4, PT ;  /* 0x000000040900780c */ /* 0x000fc60003f06070 */
[----:B------:R-:W-:-:S04]  /*12fa0*/  IMAD.IADD R6, R13, 0x1, R6 ;  /* 0x000000010d067824 */ /* 0x000fc800078e0206 */
[----:B------:R-:W-:-:S07]  /*12fb0*/  IMAD.MOV.U32 R13, RZ, RZ, R6 ;  /* 0x000000ffff0d7224 */ /* 0x000fce00078e0006 */
[----:B------:R-:W-:Y:S05]  /*12fc0*/  WARPSYNC.COLLECTIVE R15, `(.L_x_408) ;  /* 0x000000000f087348 */ /* 0x000fea0003c00000 */
[----:B------:R0:W1:Y:S02]  /*12fd0*/  SHFL.UP P6, R14, R13, R12, R11 ;  /* 0x0400000c0d0e7389 */ /* 0x00006400000c000b */
[----:B01----:R-:W-:Y:S01]  /*12fe0*/  ENDCOLLECTIVE ;  /* 0x000000000000791b */ /* 0x003fe20003800000 */
.L_x_408:
[----:B------:R-:W-:Y:S01]  /*12ff0*/  IMAD.MOV.U32 R12, RZ, RZ, 0x8 ;  /* 0x00000008ff0c7424 */ /* 0x000fe200078e00ff */
[----:B------:R-:W-:Y:S02]  /*13000*/  SEL R7, R14, RZ, P0 ;  /* 0x000000ff0e077207 */ /* 0x000fe40000000000 */
[----:B------:R-:W-:-:S03]  /*13010*/  ISETP.GE.U32.AND P0, PT, R9, 0x8, PT ;  /* 0x000000080900780c */ /* 0x000fc60003f06070 */
[----:B------:R-:W-:-:S04]  /*13020*/  IMAD.IADD R7, R6, 0x1, R7 ;  /* 0x0000000106077824 */ /* 0x000fc800078e0207 */
[----:B------:R-:W-:-:S07]  /*13030*/  IMAD.MOV.U32 R13, RZ, RZ, R7 ;  /* 0x000000ffff0d7224 */ /* 0x000fce00078e0007 */
[----:B------:R-:W-:Y:S05]  /*13040*/  WARPSYNC.COLLECTIVE R15, `(.L_x_409) ;  /* 0x000000000f087348 */ /* 0x000fea0003c00000 */
[----:B------:R0:W1:Y:S02]  /*13050*/  SHFL.UP P6, R14, R13, R12, R11 ;  /* 0x0400000c0d0e7389 */ /* 0x00006400000c000b */
[----:B01----:R-:W-:Y:S01]  /*13060*/  ENDCOLLECTIVE ;  /* 0x000000000000791b */ /* 0x003fe20003800000 */
.L_x_409:
        /* <DEDUP_REMOVED lines=8> */
.L_x_410:
[----:B------:R-:W-:Y:S02]  /*130f0*/  IMAD.MOV.U32 R12, RZ, RZ, 0x1f ;  /* 0x0000001fff0c7424 */ /* 0x000fe400078e00ff */
[----:B------:R-:W-:Y:S01]  /*13100*/  IMAD.MOV.U32 R11, RZ, RZ, 0x1f ;  /* 0x0000001fff0b7424 */ /* 0x000fe200078e00ff */
[----:B------:R-:W-:-:S05]  /*13110*/  SEL R7, R14, RZ, P0 ;  /* 0x000000ff0e077207 */ /* 0x000fca0000000000 */
[----:B------:R-:W-:-:S04]  /*13120*/  IMAD.IADD R2, R8, 0x1, R7 ;  /* 0x0000000108027824 */ /* 0x000fc800078e0207 */
[----:B------:R-:W-:-:S07]  /*13130*/  IMAD.MOV.U32 R13, RZ, RZ, R2 ;  /* 0x000000ffff0d7224 */ /* 0x000fce00078e0002 */
[----:B------:R-:W-:Y:S05]  /*13140*/  WARPSYNC.COLLECTIVE R15, `(.L_x_411) ;  /* 0x000000000f087348 */ /* 0x000fea0003c00000 */
[----:B------:R0:W1:Y:S02]  /*13150*/  SHFL.IDX P6, R14, R13, R12, R11 ;  /* 0x0000000c0d0e7389 */ /* 0x00006400000c000b */
[----:B01----:R-:W-:Y:S01]  /*13160*/  ENDCOLLECTIVE ;  /* 0x000000000000791b */ /* 0x003fe20003800000 */
.L_x_411:
[----:B------:R-:W-:Y:S05]  /*13170*/  BRA `(.L_x_412) ;  /* 0xffffffe800a87947 */ /* 0x000fea000383ffff */
.L_x_366:
[----:B------:R-:W-:Y:S01]  /*13180*/  BSSY B0, `(.L_x_413) ;  /* 0x0000008000007945 */ /* 0x000fe20003800000 */
[----:B-----5:R-:W-:Y:S01]  /*13190*/  IMAD.MOV.U32 R13, RZ, RZ, R3 ;  /* 0x000000ffff0d7224 */ /* 0x020fe200078e0003 */
[----:B------:R-:W-:Y:S01]  /*131a0*/  MOV R12, 0x1 ;  /* 0x00000001000c7802 */ /* 0x000fe20000000f00 */
[----:B------:R-:W-:Y:S02]  /*131b0*/  IMAD.MOV.U32 R11, RZ, RZ, RZ ;  /* 0x000000ffff0b7224 */ /* 0x000fe400078e00ff */
[----:B------:R-:W-:-:S07]  /*131c0*/  IMAD.MOV.U32 R15, RZ, RZ, -0x1 ;  /* 0xffffffffff0f7424 */ /* 0x000fce00078e00ff */
[----:B0-----:R-:W-:Y:S05]  /*131d0*/  WARPSYNC.COLLECTIVE R15, `(.L_x_414) ;  /* 0x000000000f087348 */ /* 0x001fea0003c00000 */
[----:B------:R1:W2:Y:S02]  /*131e0*/  SHFL.UP P6, R14, R13, R12, R11 ;  /* 0x0400000c0d0e7389 */ /* 0x0002a400000c000b */
[----:B012---:R-:W-:Y:S01]  /*131f0*/  ENDCOLLECTIVE ;  /* 0x000000000000791b */ /* 0x007fe20003800000 */
.L_x_414:
[----:B------:R-:W-:Y:S05]  /*13200*/  BSYNC B0 ;  /* 0x0000000000007941 */ /* 0x000fea0003800000 */
.L_x_413:
[----:B------:R-:W-:Y:S01]  /*13210*/  ISETP.NE.AND P0, PT, R8, RZ, PT ;  /* 0x000000ff0800720c */ /* 0x000fe20003f05270 */
[----:B------:R-:W-:Y:S01]  /*13220*/  IMAD.MOV.U32 R12, RZ, RZ, 0x2 ;  /* 0x00000002ff0c7424 */ /* 0x000fe200078e00ff */
[----:B------:R-:W-:Y:S01]  /*13230*/  MOV R15, 0xffffffff ;  /* 0xffffffff000f7802 */ /* 0x000fe20000000f00 */
[----:B------:R-:W-:Y:S01]  /*13240*/  IMAD.MOV.U32 R11, RZ, RZ, RZ ;  /* 0x000000ffff0b7224 */ /* 0x000fe200078e00ff */
[----:B------:R-:W-:Y:S02]  /*13250*/  SEL R14, R14, RZ, P0 ;  /* 0x000000ff0e0e7207 */ /* 0x000fe40000000000 */
[----:B------:R-:W-:-:S03]  /*13260*/  ISETP.GE.U32.AND P0, PT, R8, 0x2, PT ;  /* 0x000000020800780c */ /* 0x000fc60003f06070 */
[----:B------:R-:W-:-:S10]  /*13270*/  IMAD.IADD R13, R3, 0x1, R14 ;  /* 0x00000001030d7824 */ /* 0x000fd400078e020e */
[----:B------:R-:W-:Y:S05]  /*13280*/  WARPSYNC.COLLECTIVE R15, `(.L_x_415) ;  /* 0x000000000f087348 */ /* 0x000fea0003c00000 */
[----:B------:R0:W1:Y:S02]  /*13290*/  SHFL.UP P6, R14, R13, R12, R11 ;  /* 0x0400000c0d0e7389 */ /* 0x00006400000c000b */
[----:B01----:R-:W-:Y:S01]  /*132a0*/  ENDCOLLECTIVE ;  /* 0x000000000000791b */ /* 0x003fe20003800000 */
.L_x_415:
        /* <DEDUP_REMOVED lines=8> */
.L_x_416:
        /* <DEDUP_REMOVED lines=8> */
.L_x_417:
        /* <DEDUP_REMOVED lines=8> */
.L_x_418:
[----:B------:R-:W-:Y:S01]  /*13430*/  MOV R12, 0x1f ;  /* 0x0000001f000c7802 */ /* 0x000fe20000000f00 */
[----:B------:R-:W-:Y:S01]  /*13440*/  IMAD.MOV.U32 R11, RZ, RZ, 0x1f ;  /* 0x0000001fff0b7424 */ /* 0x000fe200078e00ff */
[----:B------:R-:W-:-:S05]  /*13450*/  SEL R2, R14, RZ, P0 ;  /* 0x000000ff0e027207 */ /* 0x000fca0000000000 */
[----:B------:R-:W-:-:S04]  /*13460*/  IMAD.IADD R2, R7, 0x1, R2 ;  /* 0x0000000107027824 */ /* 0x000fc800078e0202 */
[----:B------:R-:W-:-:S07]  /*13470*/  IMAD.MOV.U32 R13, RZ, RZ, R2 ;  /* 0x000000ffff0d7224 */ /* 0x000fce00078e0002 */
[----:B------:R-:W-:Y:S05]  /*13480*/  WARPSYNC.COLLECTIVE R15, `(.L_x_419) ;  /* 0x000000000f087348 */ /* 0x000fea0003c00000 */
[----:B------:R0:W1:Y:S02]  /*13490*/  SHFL.IDX P6, R14, R13, R12, R11 ;  /* 0x0000000c0d0e7389 */ /* 0x00006400000c000b */
[----:B01----:R-:W-:Y:S01]  /*134a0*/  ENDCOLLECTIVE ;  /* 0x000000000000791b */ /* 0x003fe20003800000 */
.L_x_419:
[----:B------:R-:W-:Y:S05]  /*134b0*/  BRA `(.L_x_420) ;  /* 0xffffffe8008c7947 */ /* 0x000fea000383ffff */
.L_x_368:
[----:B------:R-:W-:Y:S01]  /*134c0*/  BSSY B0, `(.L_x_421) ;  /* 0x0000006000007945 */ /* 0x000fe20003800000 */
[----:B------:R-:W-:Y:S01]  /*134d0*/  PLOP3.LUT P6, PT, P6, PT, PT, 0x8, 0x0 ;  /* 0x000000000000781c */ /* 0x000fe200037ce170 */
[----:B------:R-:W-:-:S12]  /*134e0*/  IMAD.MOV.U32 R15, RZ, RZ, -0x1 ;  /* 0xffffffffff0f7424 */ /* 0x000fd800078e00ff */
[----:B0-----:R-:W-:Y:S05]  /*134f0*/  WARPSYNC.COLLECTIVE R15, `(.L_x_422) ;  /* 0x000000000f087348 */ /* 0x001fea0003c00000 */
[----:B------:R-:W-:Y:S01]  /*13500*/  VOTE.ANY R14, PT, P6 ;  /* 0x00000000000e7806 */ /* 0x000fe200030e0100 */
[----:B0-----:R-:W-:Y:S06]  /*13510*/  ENDCOLLECTIVE ;  /* 0x000000000000791b */ /* 0x001fec0003800000 */
.L_x_422:
[----:B------:R-:W-:Y:S05]  /*13520*/  BSYNC B0 ;  /* 0x0000000000007941 */ /* 0x000fea0003800000 */
.L_x_421:
[----:B------:R-:W-:Y:S01]  /*13530*/  IMAD.MOV.U32 R7, RZ, RZ, R14 ;  /* 0x000000ffff077224 */ /* 0x000fe200078e000e */
[----:B------:R-:W-:Y:S01]  /*13540*/  MOV R11, 0x1f ;  /* 0x0000001f000b7802 */ /* 0x000fe20000000f00 */
[----:B------:R-:W-:Y:S02]  /*13550*/  IMAD.MOV.U32 R13, RZ, RZ, R3 ;  /* 0x000000ffff0d7224 */ /* 0x000fe400078e0003 */
[----:B------:R-:W0:Y:S01]  /*13560*/  POPC R5, R7 ;  /* 0x0000000700057309 */ /* 0x000e220000000000 */
[----:B------:R-:W-:Y:S02]  /*13570*/  IMAD.MOV.U32 R15, RZ, RZ, -0x1 ;  /* 0xffffffffff0f7424 */ /* 0x000fe400078e00ff */
[----:B0-----:R-:W-:-:S07]  /*13580*/  IMAD.MOV.U32 R12, RZ, RZ, R5 ;  /* 0x000000ffff0c7224 */ /* 0x001fce00078e0005 */
[----:B------:R-:W-:Y:S05]  /*13590*/  WARPSYNC.COLLECTIVE R15, `(.L_x_423) ;  /* 0x000000000f087348 */ /* 0x000fea0003c00000 */
[----:B------:R0:W1:Y:S02]  /*135a0*/  SHFL.IDX P6, R14, R13, R12, R11 ;  /* 0x0000000c0d0e7389 */ /* 0x00006400000c000b */
[----:B01----:R-:W-:Y:S01]  /*135b0*/  ENDCOLLECTIVE ;  /* 0x000000000000791b */ /* 0x003fe20003800000 */
.L_x_423:
[----:B------:R-:W-:Y:S01]  /*135c0*/  IMAD.MOV.U32 R17, RZ, RZ, R14 ;  /* 0x000000ffff117224 */ /* 0x000fe200078e000e */
[----:B------:R-:W-:Y:S06]  /*135d0*/  BRA `(.L_x_424) ;  /* 0xffffffe8007c7947 */ /* 0x000fec000383ffff */
.L_x_370:
[----:B------:R-:W-:Y:S01]  /*135e0*/  BSSY B0, `(.L_x_425) ;  /* 0x0000007000007945 */ /* 0x000fe20003800000 */
[----:B------:R-:W-:Y:S02]  /*135f0*/  IMAD.MOV.U32 R13, RZ, RZ, R2 ;  /* 0x000000ffff0d7224 */ /* 0x000fe400078e0002 */
[----:B------:R-:W-:Y:S02]  /*13600*/  IMAD.MOV.U32 R11, RZ, RZ, 0x1f ;  /* 0x0000001fff0b7424 */ /* 0x000fe400078e00ff */
[----:B------:R-:W-:-:S07]  /*13610*/  IMAD.MOV.U32 R15, RZ, RZ, -0x1 ;  /* 0xffffffffff0f7424 */ /* 0x000fce00078e00ff */
[----:B012---:R-:W-:Y:S05]  /*13620*/  WARPSYNC.COLLECTIVE R15, `(.L_x_426) ;  /* 0x000000000f087348 */ /* 0x007fea0003c00000 */
[----:B------:R3:W4:Y:S02]  /*13630*/  SHFL.IDX P6, R14, R13, R12, R11 ;  /* 0x0000000c0d0e7389 */ /* 0x00072400000c000b */
[----:B01234-:R-:W-:Y:S01]  /*13640*/  ENDCOLLECTIVE ;  /* 0x000000000000791b */ /* 0x01ffe20003800000 */
.L_x_426:
[----:B------:R-:W-:Y:S05]  /*13650*/  BSYNC B0 ;  /* 0x0000000000007941 */ /* 0x000fea0003800000 */
.L_x_425:
[----:B------:R-:W-:Y:S05]  /*13660*/  BRA `(.L_x_369) ;  /* 0xffffffe800747947 */ /* 0x000fea000383ffff */
.L_x_374:
[----:B0-----:R0:W1:Y:S02]  /*13670*/  SYNCS.PHASECHK.TRANS64.TRYWAIT P0, [R0+URZ+0x36820], R3 ;  /* 0x03682003000075a7 */ /* 0x001064000800017f */
[----:B-1----:R-:W-:Y:S05]  /*13680*/  @!P0 NANOSLEEP.SYNCS 0x989680 ;  /* 0x009896800000895d */ /* 0x002fea0003900000 */
[----:B------:R-:W1:Y:S02]  /*13690*/  @!P0 SYNCS.PHASECHK.TRANS64 P0, [R0+URZ+0x36820], R3 ;  /* 0x03682003000085a7 */ /* 0x000e64000800007f */
[----:B-1----:R-:W-:Y:S05]  /*136a0*/  @!P0 BRA `(.L_x_374) ;  /* 0xfffffffc00f08947 */ /* 0x002fea000383ffff */
[----:B------:R-:W-:Y:S05]  /*136b0*/  BRA `(.L_x_427) ;  /* 0xffffffec00587947 */ /* 0x000fea000383ffff */
.L_x_375:
        /* <DEDUP_REMOVED lines=8> */
[----:B0-----:R-:W-:Y:S05]  /*13740*/  WARPSYNC.COLLECTIVE R15, `(.L_x_429) ;  /* 0x000000000f087348 */ /* 0x001fea0003c00000 */
[----:B------:R1:W2:Y:S02]  /*13750*/  SHFL.IDX P6, R14, R13, R12, R11 ;  /* 0x0000000c0d0e7389 */ /* 0x0002a400000c000b */
[----:B012---:R-:W-:Y:S01]  /*13760*/  ENDCOLLECTIVE ;  /* 0x000000000000791b */ /* 0x007fe20003800000 */
.L_x_429:
[----:B------:R-:W-:Y:S05]  /*13770*/  BSYNC B0 ;  /* 0x0000000000007941 */ /* 0x000fea0003800000 */
.L_x_428:
[----:B------:R-:W-:Y:S05]  /*13780*/  BRA `(.L_x_430) ;  /* 0xffffffec00407947 */ /* 0x000fea000383ffff */
.L_x_378:
[----:B------:R-:W-:Y:S01]  /*13790*/  BSSY B1, `(.L_x_431) ;  /* 0x0000006000017945 */ /* 0x000fe20003800000 */
[----:B------:R-:W-:-:S07]  /*137a0*/  IMAD.MOV.U32 R15, RZ, RZ, -0x1 ;  /* 0xffffffffff0f7424 */ /* 0x000fce00078e00ff */
[----:B01----:R-:W-:Y:S05]  /*137b0*/  WARPSYNC.COLLECTIVE R15, `(.L_x_432) ;  /* 0x000000000f0c7348 */ /* 0x003fea0003c00000 */
[----:B------:R-:W-:Y:S02]  /*137c0*/  ELECT P6, UR62, PT ;  /* 0x00000000003e782f */ /* 0x000fe400038c0000 */
[----:B------:R-:W-:Y:S01]  /*137d0*/  MOV R14, UR62 ;  /* 0x0000003e000e7c02 */ /* 0x000fe20008000f00 */
[----:B01----:R-:W-:Y:S10]  /*137e0*/  ENDCOLLECTIVE ;  /* 0x000000000000791b */ /* 0x003ff40003800000 */
.L_x_432:
[----:B------:R-:W-:Y:S05]  /*137f0*/  BSYNC B1 ;  /* 0x0000000000017941 */ /* 0x000fea0003800000 */
.L_x_431:
[----:B------:R-:W-:Y:S05]  /*13800*/  BRA `(.L_x_433) ;  /* 0xffffffec00387947 */ /* 0x000fea000383ffff */
.L_x_380:
[----:B0-----:R0:W1:Y:S02]  /*13810*/  SYNCS.PHASECHK.TRANS64.TRYWAIT P0, [R6+URZ], R5 ;  /* 0x00000005060075a7 */ /* 0x001064000800017f */
[----:B-1----:R-:W-:Y:S05]  /*13820*/  @!P0 NANOSLEEP.SYNCS 0x989680 ;  /* 0x009896800000895d */ /* 0x002fea0003900000 */
[----:B------:R-:W1:Y:S02]  /*13830*/  @!P0 SYNCS.PHASECHK.TRANS64 P0, [R6+URZ], R5 ;  /* 0x00000005060085a7 */ /* 0x000e64000800007f */
[----:B-1----:R-:W-:Y:S05]  /*13840*/  @!P0 BRA `(.L_x_380) ;  /* 0xfffffffc00f08947 */ /* 0x002fea000383ffff */
[----:B------:R-:W-:Y:S05]  /*13850*/  BRA `(.L_x_434) ;  /* 0xffffffec00747947 */ /* 0x000fea000383ffff */
.L_x_381:
[----:B-1----:R1:W2:Y:S02]  /*13860*/  SYNCS.PHASECHK.TRANS64.TRYWAIT P0, [R7+URZ], R2 ;  /* 0x00000002070075a7 */ /* 0x0022a4000800017f */
[----:B--2---:R-:W-:Y:S05]  /*13870*/  @!P0 NANOSLEEP.SYNCS 0x989680 ;  /* 0x009896800000895d */ /* 0x004fea0003900000 */
[----:B------:R-:W2:Y:S02]  /*13880*/  @!P0 SYNCS.PHASECHK.TRANS64 P0, [R7+URZ], R2 ;  /* 0x00000002070085a7 */ /* 0x000ea4000800007f */
[----:B--2---:R-:W-:Y:S05]  /*13890*/  @!P0 BRA `(.L_x_381) ;  /* 0xfffffffc00f08947 */ /* 0x004fea000383ffff */
[----:B------:R-:W-:Y:S05]  /*138a0*/  BRA `(.L_x_435) ;  /* 0xffffffec00687947 */ /* 0x000fea000383ffff */
.L_x_383:
[----:B--2---:R2:W3:Y:S02]  /*138b0*/  SYNCS.PHASECHK.TRANS64.TRYWAIT P0, [R4+URZ], R5 ;  /* 0x00000005040075a7 */ /* 0x0044e4000800017f */
[----:B---3--:R-:W-:Y:S05]  /*138c0*/  @!P0 NANOSLEEP.SYNCS 0x989680 ;  /* 0x009896800000895d */ /* 0x008fea0003900000 */
[----:B------:R-:W3:Y:S02]  /*138d0*/  @!P0 SYNCS.PHASECHK.TRANS64 P0, [R4+URZ], R5 ;  /* 0x00000005040085a7 */ /* 0x000ee4000800007f */
[----:B---3--:R-:W-:Y:S05]  /*138e0*/  @!P0 BRA `(.L_x_383) ;  /* 0xfffffffc00f08947 */ /* 0x008fea000383ffff */
[----:B------:R-:W-:Y:S05]  /*138f0*/  BRA `(.L_x_436) ;  /* 0xffffffec00707947 */ /* 0x000fea000383ffff */
.L_x_437:
        /* <DEDUP_REMOVED lines=16> */
.L_x_2657:


//--------------------- .text._ZN7cutlass13device_kernelIN5flash11enable_sm90INS1_16FlashAttnFwdSm90INS1_25CollectiveMainloopFwdSm90ILi2EN4cute5tupleIJNS5_1CILi1EEES8_S8_EEENS6_IJNS7_ILi128EEENS7_ILi112EEENS7_ILi192EEEEEELi192ENS_6half_tEfNS_4arch4Sm90ELb0ELb0ELb1ELb1ELb0ELb1ELb0ELb1ELb1ELb0ELb0ELb0EEENS1_21CollectiveEpilogueFwdINS6_IJSA_SC_SB_EEES9_SE_SG_Li256ELb1ELb0ELb0ELb0EEENS1_36VarlenDynamicPersistentTileSchedulerILi128ELi112ELi256ELi32ELb0ELb0ELb1ELb0ELb1ELb1EEEEEEEEEvNT_6ParamsE --------------------------
	.section	.text._ZN7cutlass13device_kernelIN5flash11enable_sm90INS1_16FlashAttnFwdSm90INS1_25CollectiveMainloopFwdSm90ILi2EN4cute5tupleIJNS5_1CILi1EEES8_S8_EEENS6_IJNS7_ILi128EEENS7_ILi112EEENS7_ILi192EEEEEELi192ENS_6half_tEfNS_4arch4Sm90ELb0ELb0ELb1ELb1ELb0ELb1ELb0ELb1ELb1ELb0ELb0ELb0EEENS1_21CollectiveEpilogueFwdINS6_IJSA_SC_SB_EEES9_SE_SG_Li256ELb1ELb0ELb0ELb0EEENS1_36VarlenDynamicPersistentTileSchedulerILi128ELi112ELi256ELi32ELb0ELb0ELb1ELb0ELb1ELb1EEEEEEEEEvNT_6ParamsE,"ax",@progbits
	.align	128
.text._ZN7cutlass13device_kernelIN5flash11enable_sm90INS1_16FlashAttnFwdSm90INS1_25CollectiveMainloopFwdSm90ILi2EN4cute5tupleIJNS5_1CILi1EEES8_S8_EEENS6_IJNS7_ILi128EEENS7_ILi112EEENS7_ILi192EEEEEELi192ENS_6half_tEfNS_4arch4Sm90ELb0ELb0ELb1ELb1ELb0ELb1ELb0ELb1ELb1ELb0ELb0ELb0EEENS1_21CollectiveEpilogueFwdINS6_IJSA_SC_SB_EEES9_SE_SG_Li256ELb1ELb0ELb0ELb0EEENS1_36VarlenDynamicPersistentTileSchedulerILi128ELi112ELi256ELi32ELb0ELb0ELb1ELb0ELb1ELb1EEEEEEEEEvNT_6ParamsE:
        .type           _ZN7cutlass13device_kernelIN5flash11enable_sm90INS1_16FlashAttnFwdSm90INS1_25CollectiveMainloopFwdSm90ILi2EN4cute5tupleIJNS5_1CILi1EEES8_S8_EEENS6_IJNS7_ILi128EEENS7_ILi112EEENS7_ILi192EEEEEELi192ENS_6half_tEfNS_4arch4Sm90ELb0ELb0ELb1ELb1ELb0ELb1ELb0ELb1ELb1ELb0ELb0ELb0EEENS1_21CollectiveEpilogueFwdINS6_IJSA_SC_SB_EEES9_SE_SG_Li256ELb1ELb0ELb0ELb0EEENS1_36VarlenDynamicPersistentTileSchedulerILi128ELi112ELi256ELi32ELb0ELb0ELb1ELb0ELb1ELb1EEEEEEEEEvNT_6ParamsE,@function
        .size           _ZN7cutlass13device_kernelIN5flash11enable_sm90INS1_16FlashAttnFwdSm90INS1_25CollectiveMainloopFwdSm90ILi2EN4cute5tupleIJNS5_1CILi1EEES8_S8_EEENS6_IJNS7_ILi128EEENS7_ILi112EEENS7_ILi192EEEEEELi192ENS_6half_tEfNS_4arch4Sm90ELb0ELb0ELb1ELb1ELb0ELb1ELb0ELb1ELb1ELb0ELb0ELb0EEENS1_21CollectiveEpilogueFwdINS6_IJSA_SC_SB_EEES9_SE_SG_Li256ELb1ELb0ELb0ELb0EEENS1_36VarlenDynamicPersistentTileSchedulerILi128ELi112ELi256ELi32ELb0ELb0ELb1ELb0ELb1ELb1EEEEEEEEEvNT_6ParamsE,(.L_x_2658 - _ZN7cutlass13device_kernelIN5flash11enable_sm90INS1_16FlashAttnFwdSm90INS1_25CollectiveMainloopFwdSm90ILi2EN4cute5tupleIJNS5_1CILi1EEES8_S8_EEENS6_IJNS7_ILi128EEENS7_ILi112EEENS7_ILi192EEEEEELi192ENS_6half_tEfNS_4arch4Sm90ELb0ELb0ELb1ELb1ELb0ELb1ELb0ELb1ELb1ELb0ELb0ELb0EEENS1_21CollectiveEpilogueFwdINS6_IJSA_SC_SB_EEES9_SE_SG_Li256ELb1ELb0ELb0ELb0EEENS1_36VarlenDynamicPersistentTileSchedulerILi128ELi112ELi256ELi32ELb0ELb0ELb1ELb0ELb1ELb1EEEEEEEEEvNT_6ParamsE)
        .other          _ZN7cutlass13device_kernelIN5flash11enable_sm90INS1_16FlashAttnFwdSm90INS1_25CollectiveMainloopFwdSm90ILi2EN4cute5tupleIJNS5_1CILi1EEES8_S8_EEENS6_IJNS7_ILi128EEENS7_ILi112EEENS7_ILi192EEEEEELi192ENS_6half_tEfNS_4arch4Sm90ELb0ELb0ELb1ELb1ELb0ELb1ELb0ELb1ELb1ELb0ELb0ELb0EEENS1_21CollectiveEpilogueFwdINS6_IJSA_SC_SB_EEES9_SE_SG_Li256ELb1ELb0ELb0ELb0EEENS1_36VarlenDynamicPersistentTileSchedulerILi128ELi112ELi256ELi32ELb0ELb0ELb1ELb0ELb1ELb1EEEEEEEEEvNT_6ParamsE,@"STO_CUDA_ENTRY STV_DEFAULT"
_ZN7cutlass13device_kernelIN5flash11enable_sm90INS1_16FlashAttnFwdSm90INS1_25CollectiveMainloopFwdSm90ILi2EN4cute5tupleIJNS5_1CILi1EEES8_S8_EEENS6_IJNS7_ILi128EEENS7_ILi112EEENS7_ILi192EEEEEELi192ENS_6half_tEfNS_4arch4Sm90ELb0ELb0ELb1ELb1ELb0ELb1ELb0ELb1ELb1ELb0ELb0ELb0EEENS1_21CollectiveEpilogueFwdINS6_IJSA_SC_SB_EEES9_SE_SG_Li256ELb1ELb0ELb0ELb0EEENS1_36VarlenDynamicPersistentTileSchedulerILi128ELi112ELi256ELi32ELb0ELb0ELb1ELb0ELb1ELb1EEEEEEEEEvNT_6ParamsE:
[----:B------:R-:W0:Y:S02]  /*0000*/  LDC R1, c[0x0][0x28] ;  /* 0x00000a00ff017b82 */ /* 0x000e240000000800 */
[----:B0-----:R-:W-:Y:S01]  /*0010*/  VIADD R1, R1, 0xffffff98 ;  /* 0xffffff9801017836 */ /* 0x001fe20000000000 */
[----:B------:R-:W0:Y:S01]  /*0020*/  S2R R4, SR_TID.X ;  /* 0x0000000000047919 */ /* 0x000e220000002100 */
[----:B------:R-:W-:Y:S01]  /*0030*/  ELECT P0, URZ, PT ;  /* 0x00000000003f782f */ /* 0x000fe20003800000 */
[----:B------:R-:W-:Y:S01]  /*0040*/  BSSY B0, `(.L_x_438) ;  /* 0x0000017000007945 */ /* 0x000fe20003800000 */
[----:B0-----:R-:W-:-:S05]  /*0050*/  SHF.R.U32.HI R0, RZ, 0x5, R4 ;  /* 0x00000005ff007819 */ /* 0x001fca0000011604 */
[----:B------:R-:W0:Y:S02]  /*0060*/  SHFL.IDX PT, R2, R0, RZ, 0x1f ;  /* 0x00001fff00027589 */ /* 0x000e2400000e0000 */
[----:B0-----:R-:W-:Y:S02]  /*0070*/  ISETP.EQ.AND P0, PT, R2, RZ, P0 ;  /* 0x000000ff0200720c */ /* 0x001fe40000702270 */
[----:B------:R-:W-:-:S11]  /*0080*/  SHF.R.U32.HI R2, RZ, 0x7, R4 ;  /* 0x00000007ff027819 */ /* 0x000fd60000011604 */
[----:B------:R-:W-:Y:S05]  /*0090*/  @!P0 BRA `(.L_x_439) ;  /* 0x0000000000448947 */ /* 0x000fea0003800000 */
[----:B------:R-:W-:Y:S02]  /*00a0*/  ULDC.64 UR4, c[0x0][0x198] ;  /* 0x0000660000047ab9 */ /* 0x000fe40000000a00 */
[----:B------:R-:W-:Y:S02]  /*00b0*/  UIADD3 UR6, UP0, UR4, 0x270, URZ ;  /* 0x0000027004067890 */ /* 0x000fe4000ff1e03f */
[----:B------:R-:W-:Y:S02]  /*00c0*/  UIADD3 UR8, UP1, UR4, 0x370, URZ ;  /* 0x0000037004087890 */ /* 0x000fe4000ff3e03f */
[----:B------:R-:W-:Y:S02]  /*00d0*/  UIADD3 UR10, UP2, UR4, 0x470, URZ ;  /* 0x00000470040a7890 */ /* 0x000fe4000ff5e03f */
[----:B------:R-:W-:Y:S02]  /*00e0*/  UIADD3 UR12, UP3, UR4, 0x570, URZ ;  /* 0x00000570040c7890 */ /* 0x000fe4000ff7e03f */
[----:B------:R-:W-:-:S02]  /*00f0*/  UIADD3 UR4, UP4, UR4, 0x670, URZ ;  /* 0x0000067004047890 */ /* 0x000fc4000ff9e03f */
[----:B------:R-:W-:Y:S02]  /*0100*/  UIADD3.X UR7, URZ, UR5, URZ, UP0, !UPT ;  /* 0x000000053f077290 */ /* 0x000fe400087fe43f */
[----:B------:R-:W-:Y:S02]  /*0110*/  UIADD3.X UR9, URZ, UR5, URZ, UP1, !UPT ;  /* 0x000000053f097290 */ /* 0x000fe40008ffe43f */
[----:B------:R-:W-:Y:S02]  /*0120*/  UIADD3.X UR11, URZ, UR5, URZ, UP2, !UPT ;  /* 0x000000053f0b7290 */ /* 0x000fe400097fe43f */
[----:B------:R-:W-:Y:S02]  /*0130*/  UIADD3.X UR13, URZ, UR5, URZ, UP3, !UPT ;  /* 0x000000053f0d7290 */ /* 0x000fe40009ffe43f */
[----:B------:R-:W-:Y:S01]  /*0140*/  UIADD3.X UR5, URZ, UR5, URZ, UP4, !UPT ;  /* 0x000000053f057290 */ /* 0x000fe2000a7fe43f */
[----:B------:R0:W-:Y:S02]  /*0150*/  UTMACCTL.PF [UR6] ;  /* 0x00000000060079b9 */ /* 0x0001e40008040000 */
[----:B------:R0:W-:Y:S02]  /*0160*/  UTMACCTL.PF [UR8] ;  /* 0x00000000080079b9 */ /* 0x0001e40008040000 */
[----:B------:R0:W-:Y:S02]  /*0170*/  UTMACCTL.PF [UR10] ;  /* 0x000000000a0079b9 */ /* 0x0001e40008040000 */
[----:B------:R0:W-:Y:S02]  /*0180*/  UTMACCTL.PF [UR12] ;  /* 0x000000000c0079b9 */ /* 0x0001e40008040000 */
[----:B------:R0:W-:Y:S02]  /*0190*/  UTMACCTL.PF [UR4] ;  /* 0x00000000040079b9 */ /* 0x0001e40008040000 */
[----:B0-----:R-:W-:Y:S01]  /*01a0*/  NOP ;  /* 0x0000000000007918 */ /* 0x001fe20000000000 */
.L_x_439:
[----:B------:R-:W-:Y:S05]  /*01b0*/  BSYNC B0 ;  /* 0x0000000000007941 */ /* 0x000fea0003800000 */
.L_x_438:
[----:B------:R-:W-:Y:S01]  /*01c0*/  VOTEU.ANY UP0, P0 ;  /* 0x00000000003f7886 */ /* 0x000fe20000000100 */
[----:B------:R-:W0:Y:S01]  /*01d0*/  SHFL.IDX PT, R2, R2, RZ, 0x1f ;  /* 0x00001fff02027589 */ /* 0x000e2200000e0000 */
[----:B------:R-:W-:Y:S01]  /*01e0*/  UMOV UR4, 0x1 ;  /* 0x0000000100047882 */ /* 0x000fe20000000000 */
[----:B------:R-:W-:Y:S01]  /*01f0*/  UMOV UR7, 0x100 ;  /* 0x0000010000077882 */ /* 0x000fe20000000000 */
[----:B------:R-:W-:Y:S01]  /*0200*/  VOTEU.ANY UP1, P0 ;  /* 0x00000000003f7886 */ /* 0x000fe20000020100 */
[----:B------:R-:W1:Y:S01]  /*0210*/  @UP0 S2UR UR8, SR_CgaCtaId ;  /* 0x00000000000809c3 */ /* 0x000e620000008800 */
[----:B------:R-:W2:Y:S01]  /*0220*/  SHFL.IDX PT, R3, R0, RZ, 0x1f ;  /* 0x00001fff00037589 */ /* 0x000ea200000e0000 */
[----:B------:R-:W-:Y:S01]  /*0230*/  @UP0 UMOV UR6, 0x400 ;  /* 0x0000040000060882 */ /* 0x000fe20000000000 */
[----:B------:R-:W-:-:S04]  /*0240*/  @UP0 UIADD3 UR4, -UR4, 0x100000, URZ ;  /* 0x0010000004040890 */ /* 0x000fc8000fffe13f */
[----:B------:R-:W-:Y:S02]  /*0250*/  @UP0 USHF.L.U32 UR5, UR4, 0xb, URZ ;  /* 0x0000000b04050899 */ /* 0x000fe4000800063f */
[----:B------:R-:W-:Y:S01]  /*0260*/  @UP0 USHF.L.U32 UR4, UR4, 0x1, URZ ;  /* 0x0000000104040899 */ /* 0x000fe2000800063f */
[----:B------:R-:W-:Y:S01]  /*0270*/  VOTEU.ANY UP2, P0 ;  /* 0x00000000003f7886 */ /* 0x000fe20000040100 */
[----:B0-----:R-:W-:Y:S01]  /*0280*/  R2UR UR9, R2 ;  /* 0x00000000020972ca */ /* 0x001fe200000e0000 */
[----:B-1----:R-:W-:Y:S01]  /*0290*/  @UP0 ULEA UR8, UR8, UR6, 0x18 ;  /* 0x0000000608080291 */ /* 0x002fe2000f8ec03f */
[----:B--2---:R-:W-:Y:S01]  /*02a0*/  ISETP.NE.AND P1, PT, R3, RZ, PT ;  /* 0x000000ff0300720c */ /* 0x004fe20003f25270 */
[----:B------:R-:W-:-:S04]  /*02b0*/  @UP0 UIADD3 UR6, -UR7, 0x100000, URZ ;  /* 0x0010000007060890 */ /* 0x000fc8000fffe13f */
[----:B------:R-:W-:Y:S02]  /*02c0*/  @UP0 USHF.L.U32 UR7, UR6, 0xb, URZ ;  /* 0x0000000b06070899 */ /* 0x000fe4000800063f */
[----:B------:R-:W-:-:S04]  /*02d0*/  @UP0 USHF.L.U32 UR6, UR6, 0x1, URZ ;  /* 0x0000000106060899 */ /* 0x000fc8000800063f */
[----:B------:R-:W-:Y:S01]  /*02e0*/  UISETP.NE.AND UP0, UPT, UR9, URZ, UPT ;  /* 0x0000003f0900728c */ /* 0x000fe2000bf05270 */
[----:B------:R-:W0:Y:S02]  /*02f0*/  FENCE.VIEW.ASYNC.S ;  /* 0x00000000000073c6 */ /* 0x000e240000000000 */
[----:B0-----:R0:W1:Y:S05]  /*0300*/  @UP1 SYNCS.EXCH.64 URZ, [UR8+0x36800], UR4 ;  /* 0x03680004083f15b2 */ /* 0x00106a0008000100 */
[----:B------:R0:W2:Y:S01]  /*0310*/  @UP2 SYNCS.EXCH.64 URZ, [UR8+0x36820], UR6 ;  /* 0x03682006083f25b2 */ /* 0x0000a20008000100 */
[----:B------:R-:W-:Y:S05]  /*0320*/  @P1 BRA `(.L_x_440) ;  /* 0x0000000000481947 */ /* 0x000fea0003800000 */
[----:B0-----:R-:W0:Y:S01]  /*0330*/  S2UR UR5, SR_CgaCtaId ;  /* 0x00000000000579c3 */ /* 0x001e220000008800 */
[----:B------:R-:W-:Y:S01]  /*0340*/  UMOV UR4, 0x400 ;  /* 0x0000040000047882 */ /* 0x000fe20000000000 */
[----:B------:R-:W-:Y:S01]  /*0350*/  UMOV UR6, 0x1 ;  /* 0x0000000100067882 */ /* 0x000fe20000000000 */
[----:B------:R-:W-:Y:S01]  /*0360*/  UMOV UR9, 0x2 ;  /* 0x0000000200097882 */ /* 0x000fe20000000000 */
[----:B------:R-:W-:-:S04]  /*0370*/  UIADD3 UR6, -UR6, 0x100000, URZ ;  /* 0x0010000006067890 */ /* 0x000fc8000fffe13f */
[----:B------:R-:W-:Y:S02]  /*0380*/  USHF.L.U32 UR7, UR6, 0xb, URZ ;  /* 0x0000000b06077899 */ /* 0x000fe4000800063f */
[----:B------:R-:W-:Y:S01]  /*0390*/  USHF.L.U32 UR6, UR6, 0x1, URZ ;  /* 0x0000000106067899 */ /* 0x000fe2000800063f */
[----:B------:R-:W-:Y:S01]  /*03a0*/  ELECT P0, URZ, PT ;  /* 0x00000000003f782f */ /* 0x000fe20003800000 */
[----:B0-----:R-:W-:Y:S02]  /*03b0*/  ULEA UR8, UR5, UR4, 0x18 ;  /* 0x0000000405087291 */ /* 0x001fe4000f8ec03f */
[----:B------:R-:W-:-:S04]  /*03c0*/  UIADD3 UR4, -UR9, 0x100000, URZ ;  /* 0x0010000009047890 */ /* 0x000fc8000fffe13f */
[----:B------:R-:W-:Y:S02]  /*03d0*/  USHF.L.U32 UR5, UR4, 0xb, URZ ;  /* 0x0000000b04057899 */ /* 0x000fe4000800063f */
[----:B------:R-:W-:Y:S01]  /*03e0*/  USHF.L.U32 UR4, UR4, 0x1, URZ ;  /* 0x0000000104047899 */ /* 0x000fe2000800063f */
[----:B------:R-:W0:Y:S03]  /*03f0*/  FENCE.VIEW.ASYNC.S ;  /* 0x00000000000073c6 */ /* 0x000e260000000000 */
[----:B0-----:R3:W4:Y:S08]  /*0400*/  SYNCS.EXCH.64 URZ, [UR8+0x36830], UR6 ;  /* 0x03683006083f75b2 */ /* 0x0017300008000100 */
[----:B------:R3:W0:Y:S01]  /*0410*/  SYNCS.EXCH.64 URZ, [UR8+0x36840], UR4 ;  /* 0x03684004083f75b2 */ /* 0x0006220008000100 */
[----:B------:R3:W0:Y:S01]  /*0420*/  SYNCS.EXCH.64 URZ, [UR8+0x36838], UR6 ;  /* 0x03683806083f75b2 */ /* 0x0006220008000100 */
[----:B------:R3:W0:Y:S02]  /*0430*/  SYNCS.EXCH.64 URZ, [UR8+0x36848], UR4 ;  /* 0x03684804083f75b2 */ /* 0x0006240008000100 */
[----:B---3--:R-:W-:Y:S01]  /*0440*/  NOP ;  /* 0x0000000000007918 */ /* 0x008fe20000000000 */
.L_x_440:
[----:B------:R-:W3:Y:S01]  /*0450*/  SHFL.IDX PT, R2, R0, RZ, 0x1f ;  /* 0x00001fff00027589 */ /* 0x000ee200000e0000 */
[----:B------:R-:W-:Y:S01]  /*0460*/  NOP ;  /* 0x0000000000007918 */ /* 0x000fe20000000000 */
[----:B---3--:R-:W-:-:S13]  /*0470*/  ISETP.NE.AND P0, PT, R2, RZ, PT ;  /* 0x000000ff0200720c */ /* 0x008fda0003f05270 */
[----:B------:R-:W-:Y:S05]  /*0480*/  @P0 BRA `(.L_x_441) ;  /* 0x0000000000480947 */ /* 0x000fea0003800000 */
[----:B0-----:R-:W0:Y:S01]  /*0490*/  S2UR UR5, SR_CgaCtaId ;  /* 0x00000000000579c3 */ /* 0x001e220000008800 */
[----:B------:R-:W-:Y:S01]  /*04a0*/  UMOV UR4, 0x400 ;  /* 0x0000040000047882 */ /* 0x000fe20000000000 */
[----:B------:R-:W-:Y:S01]  /*04b0*/  UMOV UR6, 0x1 ;  /* 0x0000000100067882 */ /* 0x000fe20000000000 */
[----:B------:R-:W-:Y:S01]  /*04c0*/  UMOV UR7, 0x2 ;  /* 0x0000000200077882 */ /* 0x000fe20000000000 */
[----:B------:R-:W-:Y:S01]  /*04d0*/  ELECT P0, URZ, PT ;  /* 0x00000000003f782f */ /* 0x000fe20003800000 */
[----:B0-----:R-:W-:Y:S02]  /*04e0*/  ULEA UR8, UR5, UR4, 0x18 ;  /* 0x0000000405087291 */ /* 0x001fe4000f8ec03f */
[----:B------:R-:W-:-:S04]  /*04f0*/  UIADD3 UR4, -UR6, 0x100000, URZ ;  /* 0x0010000006047890 */ /* 0x000fc8000fffe13f */
[----:B------:R-:W-:Y:S02]  /*0500*/  USHF.L.U32 UR5, UR4, 0xb, URZ ;  /* 0x0000000b04057899 */ /* 0x000fe4000800063f */
[----:B------:R-:W-:Y:S02]  /*0510*/  USHF.L.U32 UR4, UR4, 0x1, URZ ;  /* 0x0000000104047899 */ /* 0x000fe4000800063f */
[----:B------:R-:W-:-:S04]  /*0520*/  UIADD3 UR6, -UR7, 0x100000, URZ ;  /* 0x0010000007067890 */ /* 0x000fc8000fffe13f */
[----:B------:R-:W-:Y:S02]  /*0530*/  USHF.L.U32 UR7, UR6, 0xb, URZ ;  /* 0x0000000b06077899 */ /* 0x000fe4000800063f */
[----:B------:R-:W-:Y:S01]  /*0540*/  USHF.L.U32 UR6, UR6, 0x1, URZ ;  /* 0x0000000106067899 */ /* 0x000fe2000800063f */
[----:B------:R-:W0:Y:S03]  /*0550*/  FENCE.VIEW.ASYNC.S ;  /* 0x00000000000073c6 */ /* 0x000e260000000000 */
[----:B0-----:R3:W0:Y:S08]  /*0560*/  SYNCS.EXCH.64 URZ, [UR8+0x36850], UR4 ;  /* 0x03685004083f75b2 */ /* 0x0016300008000100 */
[----:B------:R3:W0:Y:S01]  /*0570*/  SYNCS.EXCH.64 URZ, [UR8+0x36860], UR6 ;  /* 0x03686006083f75b2 */ /* 0x0006220008000100 */
[----:B------:R3:W0:Y:S01]  /*0580*/  SYNCS.EXCH.64 URZ, [UR8+0x36858], UR4 ;  /* 0x03685804083f75b2 */ /* 0x0006220008000100 */
[----:B------:R3:W0:Y:S02]  /*0590*/  SYNCS.EXCH.64 URZ, [UR8+0x36868], UR6 ;  /* 0x03686806083f75b2 */ /* 0x0006240008000100 */
[----:B---3--:R-:W-:Y:S01]  /*05a0*/  NOP ;  /* 0x0000000000007918 */ /* 0x008fe20000000000 */
.L_x_441:
[----:B------:R-:W3:Y:S01]  /*05b0*/  SHFL.IDX PT, R2, R0, RZ, 0x1f ;  /* 0x00001fff00027589 */ /* 0x000ee200000e0000 */
[----:B------:R-:W-:Y:S01]  /*05c0*/  NOP ;  /* 0x0000000000007918 */ /* 0x000fe20000000000 */
[----:B---3--:R-:W-:-:S13]  /*05d0*/  ISETP.NE.AND P0, PT, R2, RZ, PT ;  /* 0x000000ff0200720c */ /* 0x008fda0003f05270 */
[----:B------:R-:W-:Y:S05]  /*05e0*/  @P0 BRA `(.L_x_442) ;  /* 0x0000000000380947 */ /* 0x000fea0003800000 */
[----:B0-----:R-:W0:Y:S01]  /*05f0*/  S2UR UR5, SR_CgaCtaId ;  /* 0x00000000000579c3 */ /* 0x001e220000008800 */
[----:B------:R-:W-:Y:S01]  /*0600*/  UMOV UR4, 0x400 ;  /* 0x0000040000047882 */ /* 0x000fe20000000000 */
[----:B------:R-:W-:Y:S01]  /*0610*/  UMOV UR7, 0x1 ;  /* 0x0000000100077882 */ /* 0x000fe20000000000 */
[----:B------:R-:W-:Y:S01]  /*0620*/  ELECT P0, URZ, PT ;  /* 0x00000000003f782f */ /* 0x000fe20003800000 */
[----:B0-----:R-:W-:Y:S02]  /*0630*/  ULEA UR6, UR5, UR4, 0x18 ;  /* 0x0000000405067291 */ /* 0x001fe4000f8ec03f */
[----:B------:R-:W-:-:S04]  /*0640*/  UIADD3 UR4, -UR7, 0x100000, URZ ;  /* 0x0010000007047890 */ /* 0x000fc8000fffe13f */
[----:B------:R-:W-:Y:S02]  /*0650*/  USHF.L.U32 UR5, UR4, 0xb, URZ ;  /* 0x0000000b04057899 */ /* 0x000fe4000800063f */
[----:B------:R-:W-:Y:S01]  /*0660*/  USHF.L.U32 UR4, UR4, 0x1, URZ ;  /* 0x0000000104047899 */ /* 0x000fe2000800063f */
[----:B------:R-:W0:Y:S11]  /*0670*/  FENCE.VIEW.ASYNC.S ;  /* 0x00000000000073c6 */ /* 0x000e360000000000 */
[----:B0-----:R3:W0:Y:S01]  /*0680*/  SYNCS.EXCH.64 URZ, [UR6+0x36870], UR4 ;  /* 0x03687004063f75b2 */ /* 0x0016220008000100 */
[----:B------:R3:W0:Y:S01]  /*0690*/  SYNCS.EXCH.64 URZ, [UR6+0x36880], UR4 ;  /* 0x03688004063f75b2 */ /* 0x0006220008000100 */
[----:B------:R3:W0:Y:S01]  /*06a0*/  SYNCS.EXCH.64 URZ, [UR6+0x36878], UR4 ;  /* 0x03687804063f75b2 */ /* 0x0006220008000100 */
[----:B------:R3:W0:Y:S02]  /*06b0*/  SYNCS.EXCH.64 URZ, [UR6+0x36888], UR4 ;  /* 0x03688804063f75b2 */ /* 0x0006240008000100 */
[----:B---3--:R-:W-:Y:S01]  /*06c0*/  NOP ;  /* 0x0000000000007918 */ /* 0x008fe20000000000 */
.L_x_442:
        /* <DEDUP_REMOVED lines=22> */
.L_x_443:
        /* <DEDUP_REMOVED lines=22> */
.L_x_444:
[----:B0-----:R-:W-:Y:S01]  /*0990*/  UMOV UR4, 0x1 ;  /* 0x0000000100047882 */ /* 0x001fe20000000000 */
[----:B------:R-:W-:Y:S01]  /*09a0*/  PLOP3.LUT P0, PT, PT, PT, UP0, 0x80, 0x0 ;  /* 0x000000000000781c */ /* 0x000fe20003f0f008 */
[----:B------:R-:W-:Y:S01]  /*09b0*/  USEL UR4, UR4, 0x2, !UP0 ;  /* 0x0000000204047887 */ /* 0x000fe2000c000000 */
[----:B------:R-:W-:Y:S01]  /*09c0*/  NOP ;  /* 0x0000000000007918 */ /* 0x000fe20000000000 */
[----:B------:R-:W-:Y:S01]  /*09d0*/  ULDC.64 UR60, c[0x0][0x208] ;  /* 0x00008200003c7ab9 */ /* 0x000fe20000000a00 */
[----:B------:R-:W-:Y:S03]  /*09e0*/  BSSY B7, `(.L_x_445) ;  /* 0x00023ba000077945 */ /* 0x000fe60003800000 */
[----:B------:R-:W-:-:S05]  /*09f0*/  IMAD.U32 R2, RZ, RZ, UR4 ;  /* 0x00000004ff027e24 */ /* 0x000fca000f8e00ff */
[----:B------:R0:W-:Y:S01]  /*0a00*/  STL [R1+0x5c], R2 ;  /* 0x00005c0201007387 */ /* 0x0001e20000100800 */
[----:B-12-4-:R-:W-:Y:S06]  /*0a10*/  BAR.SYNC.DEFER_BLOCKING 0x0 ;  /* 0x0000000000007b1d */ /* 0x016fec0000010000 */
[----:B------:R-:W-:Y:S05]  /*0a20*/  @!P0 BRA `(.L_x_446) ;  /* 0x000001dc00708947 */ /* 0x000fea0003800000 */
.L_x_447:
        /* <DEDUP_REMOVED lines=8> */
[----:B-1----:R-:W-:-:S06]  /*0ab0*/  ULEA UR4, UR5, UR4, 0x18 ;  /* 0x0000000405047291 */ /* 0x002fcc000f8ec03f */
[----:B0-----:R-:W-:Y:S01]  /*0ac0*/  MOV R2, UR4 ;  /* 0x0000000400027c02 */ /* 0x001fe20008000f00 */
[----:B------:R-:W-:-:S04]  /*0ad0*/  ULDC UR4, c[0x0][0xc14] ;  /* 0x0003050000047ab9 */ /* 0x000fc80000000800 */
[----:B------:R-:W0:Y:S01]  /*0ae0*/  LDS.128 R148, [R2+0x368d0] ;  /* 0x0368d00002947984 */ /* 0x000e220000000c00 */
[----:B------:R-:W-:Y:S06]  /*0af0*/  BAR.ARV 0x4, 0x120 ;  /* 0x0104800000007b1d */ /* 0x000fec0000002000 */
[----:B0-----:R-:W-:-:S13]  /*0b00*/  ISETP.GE.AND P0, PT, R151, UR4, PT ;  /* 0x0000000497007c0c */ /* 0x001fda000bf06270 */
[----:B------:R-:W-:Y:S05]  /*0b10*/  @P0 BRA `(.L_x_448) ;  /* 0x0000023800980947 */ /* 0x000fea0003800000 */
[----:B------:R-:W2:Y:S01]  /*0b20*/  LDL R0, [R1+0x5c] ;  /* 0x00005c0001007983 */ /* 0x000ea20000100800 */
[----:B------:R-:W-:Y:S01]  /*0b30*/  VIADD R226, R4, 0xffffff80 ;  /* 0xffffff8004e27836 */ /* 0x000fe20000000000 */
[----:B------:R-:W-:Y:S01]  /*0b40*/  R2UR UR4, R2 ;  /* 0x00000000020472ca */ /* 0x000fe200000e0000 */
[----:B------:R-:W-:Y:S01]  /*0b50*/  IMAD.MOV.U32 R223, RZ, RZ, RZ ;  /* 0x000000ffffdf7224 */ /* 0x000fe200078e00ff */
[----:B------:R-:W-:Y:S01]  /*0b60*/  MOV R206, RZ ;  /* 0x000000ff00ce7202 */ /* 0x000fe20000000f00 */
[----:B------:R-:W-:Y:S01]  /*0b70*/  IMAD.MOV.U32 R18, RZ, RZ, RZ ;  /* 0x000000ffff127224 */ /* 0x000fe200078e00ff */
[----:B------:R-:W-:Y:S01]  /*0b80*/  SHF.R.S32.HI R3, RZ, 0x1f, R226 ;  /* 0x0000001fff037819 */ /* 0x000fe200000114e2 */
[----:B------:R-:W-:Y:S01]  /*0b90*/  IMAD.MOV.U32 R211, RZ, RZ, RZ ;  /* 0x000000ffffd37224 */ /* 0x000fe200078e00ff */
[----:B------:R-:W-:Y:S02]  /*0ba0*/  MOV R213, RZ ;  /* 0x000000ff00d57202 */ /* 0x000fe40000000f00 */
[----:B------:R-:W-:-:S02]  /*0bb0*/  LEA.HI R5, R3, R226, RZ, 0x7 ;  /* 0x000000e203057211 */ /* 0x000fc400078f38ff */
[-C--:B------:R-:W-:Y:S02]  /*0bc0*/  LEA.HI R216, R3, R226.reuse, RZ, 0x3 ;  /* 0x000000e203d87211 */ /* 0x080fe400078f18ff */
[----:B------:R-:W-:Y:S01]  /*0bd0*/  LOP3.LUT R7, R5, 0xffffff80, RZ, 0xc0, !PT ;  /* 0xffffff8005077812 */ /* 0x000fe200078ec0ff */
[----:B------:R-:W-:Y:S01]  /*0be0*/  UIADD3 UR4, UR4, 0x15400, URZ ;  /* 0x0001540004047890 */ /* 0x000fe2000fffe03f */
[CC--:B------:R-:W-:Y:S02]  /*0bf0*/  LEA.HI R10, R3.reuse, R226.reuse, RZ, 0x2 ;  /* 0x000000e2030a7211 */ /* 0x0c0fe400078f10ff */
[----:B------:R-:W-:Y:S01]  /*0c00*/  LEA.HI R4, R3, R226, RZ, 0x5 ;  /* 0x000000e203047211 */ /* 0x000fe200078f28ff */
[----:B------:R-:W-:Y:S01]  /*0c10*/  IMAD.IADD R228, R226, 0x1, -R7 ;  /* 0x00000001e2e47824 */ /* 0x000fe200078e0a07 */
[----:B------:R-:W-:Y:S02]  /*0c20*/  LOP3.LUT R9, R216, 0x1ffffff8, RZ, 0xc0, !PT ;  /* 0x1ffffff8d8097812 */ /* 0x000fe400078ec0ff */
[----:B------:R-:W-:-:S02]  /*0c30*/  LOP3.LUT R15, R10, 0xfffffffc, RZ, 0xc0, !PT ;  /* 0xfffffffc0a0f7812 */ /* 0x000fc400078ec0ff */
[----:B------:R-:W-:Y:S01]  /*0c40*/  SHF.R.S32.HI R11, RZ, 0x1f, R228 ;  /* 0x0000001fff0b7819 */ /* 0x000fe200000114e4 */
[----:B------:R-:W-:Y:S01]  /*0c50*/  IMAD.IADD R9, R226, 0x1, -R9 ;  /* 0x00000001e2097824 */ /* 0x000fe200078e0a09 */
[--C-:B------:R-:W-:Y:S02]  /*0c60*/  SHF.R.S32.HI R19, RZ, 0x2, R10.reuse ;  /* 0x00000002ff137819 */ /* 0x100fe4000001140a */
[----:B------:R-:W-:Y:S01]  /*0c70*/  LEA.HI R6, R11, R228, RZ, 0x2 ;  /* 0x000000e40b067211 */ /* 0x000fe200078f10ff */
[----:B------:R-:W-:Y:S01]  /*0c80*/  IMAD.SHL.U32 R214, R9, 0x8, RZ ;  /* 0x0000000809d67824 */ /* 0x000fe200078e00ff */
[----:B------:R-:W-:Y:S01]  /*0c90*/  SHF.R.S32.HI R10, RZ, 0x1f, R10 ;  /* 0x0000001fff0a7819 */ /* 0x000fe2000001140a */
[----:B------:R-:W-:Y:S01]  /*0ca0*/  VIADD R222, R19, 0x40 ;  /* 0x0000004013de7836 */ /* 0x000fe20000000000 */
[--C-:B------:R-:W-:Y:S02]  /*0cb0*/  SHF.R.S32.HI R8, RZ, 0x2, R6.reuse ;  /* 0x00000002ff087819 */ /* 0x100fe40000011406 */
[----:B------:R-:W-:Y:S01]  /*0cc0*/  SHF.R.S32.HI R13, RZ, 0x1f, R6 ;  /* 0x0000001fff0d7819 */ /* 0x000fe20000011406 */
[----:B------:R-:W-:Y:S01]  /*0cd0*/  IMAD.SHL.U32 R207, R222, 0x40, RZ ;  /* 0x00000040decf7824 */ /* 0x000fe200078e00ff */
[----:B------:R-:W-:-:S02]  /*0ce0*/  LEA.HI R10, R10, R19, RZ, 0x3 ;  /* 0x000000130a0a7211 */ /* 0x000fc400078f18ff */
[----:B------:R-:W-:Y:S02]  /*0cf0*/  LEA.HI R13, R13, R8, RZ, 0x3 ;  /* 0x000000080d0d7211 */ /* 0x000fe400078f18ff */
[----:B------:R-:W-:Y:S02]  /*0d00*/  SHF.R.S32.HI R4, RZ, 0x5, R4 ;  /* 0x00000005ff047819 */ /* 0x000fe40000011404 */
[----:B------:R-:W-:Y:S02]  /*0d10*/  LOP3.LUT R10, R10, 0xfffffff8, RZ, 0xc0, !PT ;  /* 0xfffffff80a0a7812 */ /* 0x000fe400078ec0ff */
[----:B------:R-:W-:Y:S01]  /*0d20*/  LOP3.LUT R13, R13, 0xfffffff8, RZ, 0xc0, !PT ;  /* 0xfffffff80d0d7812 */ /* 0x000fe200078ec0ff */
[----:B------:R-:W-:Y:S01]  /*0d30*/  IMAD.SHL.U32 R210, R4, 0x200, RZ ;  /* 0x0000020004d27824 */ /* 0x000fe200078e00ff */
[----:B------:R-:W-:Y:S01]  /*0d40*/  LOP3.LUT R207, R207, 0x1c0, RZ, 0xc0, !PT ;  /* 0x000001c0cfcf7812 */ /* 0x000fe200078ec0ff */
[----:B------:R-:W-:Y:S01]  /*0d50*/  IMAD.IADD R215, R19, 0x1, -R10 ;  /* 0x0000000113d77824 */ /* 0x000fe200078e0a0a */
[----:B------:R-:W-:Y:S01]  /*0d60*/  SHF.R.S32.HI R236, RZ, 0x7, R5 ;  /* 0x00000007ffec7819 */ /* 0x000fe20000011405 */
[----:B------:R-:W-:Y:S01]  /*0d70*/  IMAD.IADD R8, R8, 0x1, -R13 ;  /* 0x0000000108087824 */ /* 0x000fe200078e0a0d */
[----:B------:R-:W-:Y:S01]  /*0d80*/  SHF.R.U32.HI R235, RZ, 0x3, R207 ;  /* 0x00000003ffeb7819 */ /* 0x000fe200000116cf */
[----:B------:R-:W-:Y:S01]  /*0d90*/  IMAD.SHL.U32 R208, R215, 0x40, RZ ;  /* 0x00000040d7d07824 */ /* 0x000fe200078e00ff */
[----:B------:R-:W-:-:S02]  /*0da0*/  LEA.HI R11, R11, R228, RZ, 0x5 ;  /* 0x000000e40b0b7211 */ /* 0x000fc400078f28ff */
[----:B------:R-:W-:Y:S02]  /*0db0*/  LEA.HI R5, R5, R236, RZ, 0x1 ;  /* 0x000000ec05057211 */ /* 0x000fe400078f08ff */
[----:B------:R-:W-:Y:S02]  /*0dc0*/  LOP3.LUT R208, R208, 0x1c0, RZ, 0xc0, !PT ;  /* 0x000001c0d0d07812 */ /* 0x000fe400078ec0ff */
[----:B------:R-:W-:Y:S02]  /*0dd0*/  SHF.R.S32.HI R11, RZ, 0x5, R11 ;  /* 0x00000005ff0b7819 */ /* 0x000fe4000001140b */
[----:B------:R-:W-:Y:S02]  /*0de0*/  SHF.R.U32.HI R209, RZ, 0x3, R208 ;  /* 0x00000003ffd17819 */ /* 0x000fe400000116d0 */
[----:B------:R-:W-:Y:S02]  /*0df0*/  LOP3.LUT R5, R5, 0x3fffffe, RZ, 0xc0, !PT ;  /* 0x03fffffe05057812 */ /* 0x000fe400078ec0ff */
[----:B------:R-:W-:-:S02]  /*0e00*/  LEA R8, R11, R8, 0x4 ;  /* 0x000000080b087211 */ /* 0x000fc400078e20ff */
[----:B------:R-:W-:Y:S02]  /*0e10*/  IADD3 R5, R236, -R5, RZ ;  /* 0x80000005ec057210 */ /* 0x000fe40007ffe0ff */
[----:B------:R-:W-:Y:S02]  /*0e20*/  SHF.R.S32.HI R216, RZ, 0x3, R216 ;  /* 0x00000003ffd87819 */ /* 0x000fe400000114d8 */
[----:B--2---:R-:W-:Y:S02]  /*0e30*/  R2UR UR5, R0 ;  /* 0x00000000000572ca */ /* 0x004fe400000e0000 */
[----:B------:R-:W-:-:S04]  /*0e40*/  LEA.HI R0, R3, R226, RZ, 0x4 ;  /* 0x000000e203007211 */ /* 0x000fc800078f20ff */
[----:B------:R-:W-:Y:S02]  /*0e50*/  SHF.R.S32.HI R7, RZ, 0x4, R0 ;  /* 0x00000004ff077819 */ /* 0x000fe40000011400 */
[C---:B------:R-:W-:Y:S02]  /*0e60*/  LOP3.LUT R3, R0.reuse, 0x3fffff0, RZ, 0xc0, !PT ;  /* 0x03fffff000037812 */ /* 0x040fe400078ec0ff */
[----:B------:R-:W-:Y:S02]  /*0e70*/  LEA.HI R0, R0, R7, RZ, 0x1 ;  /* 0x0000000700007211 */ /* 0x000fe400078f08ff */
[C---:B------:R-:W-:Y:S01]  /*0e80*/  IADD3 R3, R226.reuse, -R3, RZ ;  /* 0x80000003e2037210 */ /* 0x040fe20007ffe0ff */
[----:B------:R-:W-:Y:S01]  /*0e90*/  IMAD.IADD R226, R226, 0x1, -R15 ;  /* 0x00000001e2e27824 */ /* 0x000fe200078e0a0f */
[----:B------:R-:W-:Y:S01]  /*0ea0*/  LOP3.LUT R0, R0, 0x1ffffffe, RZ, 0xc0, !PT ;  /* 0x1ffffffe00007812 */ /* 0x000fe200078ec0ff */
[----:B------:R-:W-:Y:S01]  /*0eb0*/  ULOP3.LUT UR5, UR5, 0x1, URZ, 0xfc, !UPT ;  /* 0x0000000105057892 */ /* 0x000fe2000f8efc3f */
[----:B------:R-:W-:Y:S01]  /*0ec0*/  LEA R3, R4, R3, 0x4 ;  /* 0x0000000304037211 */ /* 0x000fe200078e20ff */
[----:B------:R-:W-:Y:S01]  /*0ed0*/  IMAD.SHL.U32 R16, R226, 0x4, RZ ;  /* 0x00000004e2107824 */ /* 0x000fe200078e00ff */
[----:B------:R-:W-:-:S02]  /*0ee0*/  IADD3 R0, R7, -R0, RZ ;  /* 0x8000000007007210 */ /* 0x000fc40007ffe0ff */
[----:B------:R-:W-:Y:S01]  /*0ef0*/  LOP3.LUT R7, R6, 0x7ffffffc, RZ, 0xc0, !PT ;  /* 0x7ffffffc06077812 */ /* 0x000fe200078ec0ff */
[----:B------:R-:W-:Y:S01]  /*0f00*/  IMAD.MOV.U32 R6, RZ, RZ, -0x2 ;  /* 0xfffffffeff067424 */ /* 0x000fe200078e00ff */
[----:B------:R-:W-:Y:S01]  /*0f10*/  SHF.L.U32 R22, R226, 0x3, RZ ;  /* 0x00000003e2167819 */ /* 0x000fe200000006ff */
[----:B------:R-:W-:Y:S01]  /*0f20*/  IMAD R13, R3, 0x8, R0 ;  /* 0x00000008030d7824 */ /* 0x000fe200078e0200 */
[----:B------:R-:W-:Y:S01]  /*0f30*/  SHF.R.S32.HI R3, RZ, 0x1f, R222 ;  /* 0x0000001fff037819 */ /* 0x000fe200000114de */
[----:B------:R-:W-:Y:S01]  /*0f40*/  IMAD.IADD R7, R228, 0x1, -R7 ;  /* 0x00000001e4077824 */ /* 0x000fe200078e0a07 */
[C---:B------:R-:W-:Y:S01]  /*0f50*/  IADD3 R204, R22.reuse, 0x20, RZ ;  /* 0x0000002016cc7810 */ /* 0x040fe20007ffe0ff */
[----:B------:R-:W-:Y:S01]  /*0f60*/  VIADD R205, R22, 0x40 ;  /* 0x0000004016cd7836 */ /* 0x000fe20000000000 */
[----:B------:R-:W-:Y:S01]  /*0f70*/  LEA.HI R3, R3, R222, RZ, 0x3 ;  /* 0x000000de03037211 */ /* 0x000fe200078f18ff */
[----:B------:R-:W-:Y:S01]  /*0f80*/  IMAD R237, R7, R6, 0x70 ;  /* 0x0000007007ed7424 */ /* 0x000fe200078e0206 */
[----:B------:R-:W-:-:S02]  /*0f90*/  SHF.R.S32.HI R7, RZ, 0x1f, R204 ;  /* 0x0000001fff077819 */ /* 0x000fc400000114cc */
[----:B------:R-:W-:Y:S02]  /*0fa0*/  SHF.R.S32.HI R6, RZ, 0x1f, R205 ;  /* 0x0000001fff067819 */ /* 0x000fe400000114cd */
[CC--:B------:R-:W-:Y:S02]  /*0fb0*/  LEA.HI R0, R7.reuse, R204.reuse, RZ, 0x6 ;  /* 0x000000cc07007211 */ /* 0x0c0fe400078f30ff */
[----:B------:R-:W-:Y:S02]  /*0fc0*/  LEA.HI R7, R7, R204, RZ, 0x3 ;  /* 0x000000cc07077211 */ /* 0x000fe400078f18ff */
[-C--:B------:R-:W-:Y:S01]  /*0fd0*/  LEA.HI R232, R6, R205.reuse, RZ, 0x3 ;  /* 0x000000cd06e87211 */ /* 0x080fe200078f18ff */
[----:B------:R-:W-:Y:S01]  /*0fe0*/  IMAD.SHL.U32 R4, R0, 0x80, RZ ;  /* 0x0000008000047824 */ /* 0x000fe200078e00ff */
[----:B------:R-:W-:Y:S02]  /*0ff0*/  SHF.L.U32 R3, R3, 0x6, RZ ;  /* 0x0000000603037819 */ /* 0x000fe400000006ff */
[----:B------:R-:W-:-:S02]  /*1000*/  LEA.HI R6, R6, R205, RZ, 0x6 ;  /* 0x000000cd06067211 */ /* 0x000fc400078f30ff */
[--C-:B------:R-:W-:Y:S02]  /*1010*/  LOP3.LUT R0, R208, 0x38, R7.reuse, 0xf8, !PT ;  /* 0x00000038d0007812 */ /* 0x100fe400078ef807 */
[----:B------:R-:W-:Y:S01]  /*1020*/  LOP3.LUT R10, R207, 0x38, R7, 0xf8, !PT ;  /* 0x00000038cf0a7812 */ /* 0x000fe200078ef807 */
[----:B------:R-:W-:Y:S01]  /*1030*/  IMAD.SHL.U32 R6, R6, 0x80, RZ ;  /* 0x0000008006067824 */ /* 0x000fe200078e00ff */
[----:B------:R-:W-:Y:S02]  /*1040*/  LOP3.LUT R212, R3, 0xfffffe00, RZ, 0xc0, !PT ;  /* 0xfffffe0003d47812 */ /* 0x000fe400078ec0ff */
[----:B------:R-:W-:Y:S02]  /*1050*/  LOP3.LUT R3, R4, 0xffffe000, RZ, 0xc0, !PT ;  /* 0xffffe00004037812 */ /* 0x000fe400078ec0ff */
[----:B------:R-:W-:Y:S02]  /*1060*/  LOP3.LUT R0, R0, R209, RZ, 0x3c, !PT ;  /* 0x000000d100007212 */ /* 0x000fe400078e3cff */
[----:B------:R-:W-:-:S02]  /*1070*/  LOP3.LUT R10, R10, R235, RZ, 0x3c, !PT ;  /* 0x000000eb0a0a7212 */ /* 0x000fc400078e3cff */
[--C-:B------:R-:W-:Y:S02]  /*1080*/  LOP3.LUT R4, R208, 0x38, R232.reuse, 0xf8, !PT ;  /* 0x00000038d0047812 */ /* 0x100fe400078ef8e8 */
[----:B------:R-:W-:Y:S02]  /*1090*/  LOP3.LUT R12, R207, 0x38, R232, 0xf8, !PT ;  /* 0x00000038cf0c7812 */ /* 0x000fe400078ef8e8 */
[-C--:B------:R-:W-:Y:S02]  /*10a0*/  IADD3 R0, R0, R3.reuse, R210 ;  /* 0x0000000300007210 */ /* 0x080fe40007ffe0d2 */
[----:B------:R-:W-:Y:S02]  /*10b0*/  IADD3 R10, R10, R3, R212 ;  /* 0x000000030a0a7210 */ /* 0x000fe40007ffe0d4 */
[----:B------:R-:W-:Y:S02]  /*10c0*/  LOP3.LUT R3, R6, 0xffffe000, RZ, 0xc0, !PT ;  /* 0xffffe00006037812 */ /* 0x000fe400078ec0ff */
[----:B------:R-:W-:-:S02]  /*10d0*/  LOP3.LUT R4, R4, R209, RZ, 0x3c, !PT ;  /* 0x000000d104047212 */ /* 0x000fc400078e3cff */
[----:B------:R-:W-:Y:S02]  /*10e0*/  LOP3.LUT R12, R12, R235, RZ, 0x3c, !PT ;  /* 0x000000eb0c0c7212 */ /* 0x000fe400078e3cff */
[-C--:B------:R-:W-:Y:S02]  /*10f0*/  IADD3 R4, R4, R3.reuse, R210 ;  /* 0x0000000304047210 */ /* 0x080fe40007ffe0d2 */
[----:B------:R-:W-:Y:S01]  /*1100*/  IADD3 R12, R12, R3, R212 ;  /* 0x000000030c0c7210 */ /* 0x000fe20007ffe0d4 */
[----:B------:R-:W-:Y:S01]  /*1110*/  IMAD R3, R5, 0x40, R8 ;  /* 0x0000004005037824 */ /* 0x000fe200078e0208 */
[----:B------:R-:W-:Y:S02]  /*1120*/  MOV R5, UR4 ;  /* 0x0000000400057c02 */ /* 0x000fe40008000f00 */
[----:B------:R-:W-:Y:S02]  /*1130*/  SHF.R.S32.HI R227, RZ, 0x3, R7 ;  /* 0x00000003ffe37819 */ /* 0x000fe40000011407 */
[----:B------:R0:W-:Y:S01]  /*1140*/  STL [R1+0x54], R3 ;  /* 0x0000540301007387 */ /* 0x0001e20000100800 */
[----:B------:R-:W-:-:S02]  /*1150*/  SHF.R.S32.HI R232, RZ, 0x3, R232 ;  /* 0x00000003ffe87819 */ /* 0x000fc400000114e8 */
[----:B------:R-:W-:Y:S02]  /*1160*/  LEA R234, R0, UR4, 0x1 ;  /* 0x0000000400ea7c11 */ /* 0x000fe4000f8e08ff */
[----:B------:R-:W-:Y:S02]  /*1170*/  LEA R230, R10, UR4, 0x1 ;  /* 0x000000040ae67c11 */ /* 0x000fe4000f8e08ff */
[----:B------:R-:W-:Y:S02]  /*1180*/  LEA R231, R4, UR4, 0x1 ;  /* 0x0000000404e77c11 */ /* 0x000fe4000f8e08ff */
[----:B------:R-:W-:Y:S01]  /*1190*/  LEA R229, R12, UR4, 0x1 ;  /* 0x000000040ce57c11 */ /* 0x000fe2000f8e08ff */
[----:B0-----:R-:W-:-:S05]  /*11a0*/  IMAD.U32 R3, RZ, RZ, UR5 ;  /* 0x00000005ff037e24 */ /* 0x001fca000f8e00ff */
[----:B------:R0:W-:Y:S04]  /*11b0*/  STL [R1+0x48], R3 ;  /* 0x0000480301007387 */ /* 0x0001e80000100800 */
[----:B------:R1:W-:Y:S01]  /*11c0*/  STL [R1+0x50], R5 ;  /* 0x0000500501007387 */ /* 0x0003e20000100800 */
[----:B0-----:R-:W-:Y:S01]  /*11d0*/  LOP3.LUT R3, R207, 0x38, R22, 0xf8, !PT ;  /* 0x00000038cf037812 */ /* 0x001fe200078ef816 */
[----:B-1----:R-:W-:-:S03]  /*11e0*/  IMAD.SHL.U32 R5, R13, 0x8, RZ ;  /* 0x000000080d057824 */ /* 0x002fc600078e00ff */
[----:B------:R-:W-:Y:S02]  /*11f0*/  LOP3.LUT R3, R212, R3, R235, 0xf6, !PT ;  /* 0x00000003d4037212 */ /* 0x000fe400078ef6eb */
[----:B------:R0:W-:Y:S02]  /*1200*/  STL [R1+0x58], R5 ;  /* 0x0000580501007387 */ /* 0x0001e40000100800 */
[----:B------:R-:W-:-:S07]  /*1210*/  LEA R233, R3, UR4, 0x1 ;  /* 0x0000000403e97c11 */ /* 0x000fce000f8e08ff */
.L_x_659:
[----:B0-2--5:R-:W0:Y:S01]  /*1220*/  LDC.64 R4, c[0x0][0xc60] ;  /* 0x00031800ff047b82 */ /* 0x025e220000000a00 */
[----:B------:R-:W-:Y:S01]  /*1230*/  ULDC.64 UR4, c[0x0][0xa28] ;  /* 0x00028a0000047ab9 */ /* 0x000fe20000000a00 */
[----:B------:R-:W-:Y:S01]  /*1240*/  ULDC.64 UR8, c[0x0][0xa18] ;  /* 0x0002860000087ab9 */ /* 0x000fe20000000a00 */
[----:B------:R-:W-:Y:S01]  /*1250*/  ULDC.64 UR6, c[0x0][0xa08] ;  /* 0x0002820000067ab9 */ /* 0x000fe20000000a00 */
[----:B0-----:R-:W-:-:S05]  /*1260*/  IMAD.WIDE R4, R151, 0x4, R4 ;  /* 0x0000000497047825 */ /* 0x001fca00078e0204 */
[----:B------:R-:W2:Y:S01]  /*1270*/  LDG.E R221, desc[UR60][R4.64] ;  /* 0x0000003c04dd7981 */ /* 0x000ea2000c1e1900 */
[----:B------:R-:W-:Y:S01]  /*1280*/  ISETP.NE.U32.AND P2, PT, RZ, UR4, PT ;  /* 0x00000004ff007c0c */ /* 0x000fe2000bf45070 */
[----:B------:R-:W-:Y:S01]  /*1290*/  IMAD.MOV.U32 R0, RZ, RZ, RZ ;  /* 0x000000ffff007224 */ /* 0x000fe200078e00ff */
[----:B------:R-:W-:Y:S01]  /*12a0*/  ISETP.NE.U32.AND P1, PT, RZ, UR8, PT ;  /* 0x00000008ff007c0c */ /* 0x000fe2000bf25070 */
[----:B------:R-:W-:Y:S01]  /*12b0*/  IMAD.MOV.U32 R28, RZ, RZ, RZ ;  /* 0x000000ffff1c7224 */ /* 0x000fe200078e00ff */
[----:B------:R-:W-:Y:S02]  /*12c0*/  ISETP.NE.AND.EX P2, PT, RZ, UR5, PT, P2 ;  /* 0x00000005ff007c0c */ /* 0x000fe4000bf45320 */
[----:B------:R-:W-:Y:S02]  /*12d0*/  ISETP.NE.AND.EX P1, PT, RZ, UR9, PT, P1 ;  /* 0x00000009ff007c0c */ /* 0x000fe4000bf25310 */
[----:B------:R-:W-:-:S04]  /*12e0*/  ISETP.NE.U32.AND P0, PT, RZ, UR6, PT ;  /* 0x00000006ff007c0c */ /* 0x000fc8000bf05070 */
[----:B------:R-:W-:Y:S02]  /*12f0*/  ISETP.NE.AND.EX P0, PT, RZ, UR7, PT, P0 ;  /* 0x00000007ff007c0c */ /* 0x000fe4000bf05300 */
[----:B--2---:R-:W-:-:S03]  /*1300*/  SHF.R.S32.HI R225, RZ, 0x1f, R221 ;  /* 0x0000001fffe17819 */ /* 0x004fc600000114dd */
[C---:B------:R-:W-:Y:S02]  /*1310*/  @P2 LEA R4, P3, R221.reuse, UR4, 0x2 ;  /* 0x00000004dd042c11 */ /* 0x040fe4000f8610ff */
[C---:B------:R-:W-:Y:S02]  /*1320*/  SHF.L.U32 R219, R221.reuse, 0x2, RZ ;  /* 0x00000002dddb7819 */ /* 0x040fe400000006ff */
[C-C-:B------:R-:W-:Y:S01]  /*1330*/  @P2 LEA.HI.X R5, R221.reuse, UR5, R225.reuse, 0x2, P3 ;  /* 0x00000005dd052c11 */ /* 0x140fe200098f14e1 */
[----:B------:R-:W-:Y:S01]  /*1340*/  ULDC UR4, c[0x0][0x288] ;  /* 0x0000a20000047ab9 */ /* 0x000fe20000000800 */
[----:B------:R-:W-:Y:S02]  /*1350*/  SHF.L.U64.HI R220, R221, 0x2, R225 ;  /* 0x00000002dddc7819 */ /* 0x000fe400000102e1 */
[C---:B---3--:R-:W-:Y:S01]  /*1360*/  IADD3 R8, P4, R219.reuse, UR6, RZ ;  /* 0x00000006db087c10 */ /* 0x048fe2000ff9e0ff */
[----:B------:R0:W5:Y:S01]  /*1370*/  @P2 LDG.E R0, desc[UR60][R4.64] ;  /* 0x0000003c04002981 */ /* 0x000162000c1e1900 */
[----:B----4-:R-:W-:-:S02]  /*1380*/  @P1 IADD3 R6, P2, R219, UR8, RZ ;  /* 0x00000008db061c10 */ /* 0x010fc4000ff5e0ff */
[----:B------:R-:W-:Y:S01]  /*1390*/  MOV R154, UR4 ;  /* 0x00000004009a7c02 */ /* 0x000fe20008000f00 */
[----:B------:R-:W-:Y:S01]  /*13a0*/  ULDC.64 UR4, c[0x0][0x3f8] ;  /* 0x0000fe0000047ab9 */ /* 0x000fe20000000a00 */
[C---:B------:R-:W-:Y:S02]  /*13b0*/  IADD3.X R9, R220.reuse, UR7, RZ, P4, !PT ;  /* 0x00000007dc097c10 */ /* 0x040fe4000a7fe4ff */
[----:B------:R-:W-:Y:S01]  /*13c0*/  @P1 IADD3.X R7, R220, UR9, RZ, P2, !PT ;  /* 0x00000009dc071c10 */ /* 0x000fe200097fe4ff */
[----:B------:R-:W-:Y:S02]  /*13d0*/  UISETP.NE.U32.AND UP0, UPT, UR4, URZ, UPT ;  /* 0x0000003f0400728c */ /* 0x000fe4000bf05070 */
[----:B------:R0:W5:Y:S01]  /*13e0*/  @P0 LDG.E R28, desc[UR60][R8.64] ;  /* 0x0000003c081c0981 */ /* 0x000162000c1e1900 */
[----:B------:R-:W-:Y:S01]  /*13f0*/  ULDC UR4, c[0x0][0x404] ;  /* 0x0001010000047ab9 */ /* 0x000fe20000000800 */
[----:B------:R-:W-:Y:S02]  /*1400*/  ULDC.64 UR8, c[0x0][0xa20] ;  /* 0x0002880000087ab9 */ /* 0x000fe40000000a00 */
[----:B------:R0:W5:Y:S01]  /*1410*/  @P1 LDG.E R154, desc[UR60][R6.64] ;  /* 0x0000003c069a1981 */ /* 0x000162000c1e1900 */
[----:B------:R-:W-:Y:S01]  /*1420*/  UISETP.NE.AND.EX UP0, UPT, UR5, URZ, UPT, UP0 ;  /* 0x0000003f0500728c */ /* 0x000fe2000bf05300 */
[----:B------:R-:W-:-:S02]  /*1430*/  ISETP.NE.U32.AND P2, PT, RZ, UR8, PT ;  /* 0x00000008ff007c0c */ /* 0x000fc4000bf45070 */
[----:B------:R-:W-:Y:S01]  /*1440*/  ULDC UR5, c[0x0][0x2e0] ;  /* 0x0000b80000057ab9 */ /* 0x000fe20000000800 */
[----:B------:R-:W-:Y:S01]  /*1450*/  USEL UR4, UR4, 0x1, UP0 ;  /* 0x0000000104047887 */ /* 0x000fe20008000000 */
[----:B------:R-:W-:-:S03]  /*1460*/  ISETP.NE.AND.EX P2, PT, RZ, UR9, PT, P2 ;  /* 0x00000009ff007c0c */ /* 0x000fc6000bf45320 */
[----:B------:R-:W-:-:S03]  /*1470*/  UIMAD UR4, UR4, UR5, URZ ;  /* 0x00000005040472a4 */ /* 0x000fc6000f8e023f */
[----:B------:R-:W-:Y:S01]  /*1480*/  ULDC UR5, c[0x0][0x338] ;  /* 0x0000ce0000057ab9 */ /* 0x000fe20000000800 */
[----:B------:R-:W-:Y:S01]  /*1490*/  IMAD.MOV.U32 R224, RZ, RZ, R149 ;  /* 0x000000ffffe07224 */ /* 0x000fe200078e0095 */
[----:B------:R-:W-:Y:S01]  /*14a0*/  MOV R27, R221 ;  /* 0x000000dd001b7202 */ /* 0x000fe20000000f00 */
[----:B------:R-:W-:Y:S01]  /*14b0*/  IMAD.MOV.U32 R218, RZ, RZ, R150 ;  /* 0x000000ffffda7224 */ /* 0x000fe200078e0096 */
[----:B0-----:R-:W-:Y:S06]  /*14c0*/  @P1 BRA `(.L_x_449) ;  /* 0x0000000000241947 */ /* 0x001fec0003800000 */
[----:B------:R-:W-:Y:S02]  /*14d0*/  ULDC.64 UR6, c[0x0][0xa00] ;  /* 0x0002800000067ab9 */ /* 0x000fe40000000a00 */
[----:B------:R-:W-:-:S04]  /*14e0*/  ISETP.NE.U32.AND P1, PT, RZ, UR6, PT ;  /* 0x00000006ff007c0c */ /* 0x000fc8000bf25070 */
[----:B------:R-:W-:-:S13]  /*14f0*/  ISETP.NE.AND.EX P1, PT, RZ, UR7, PT, P1 ;  /* 0x00000007ff007c0c */ /* 0x000fda000bf25310 */
[----:B------:R-:W-:Y:S05]  /*1500*/  @!P1 BRA `(.L_x_449) ;  /* 0x0000000000149947 */ /* 0x000fea0003800000 */
[----:B------:R-:W0:Y:S02]  /*1510*/  LDC.64 R4, c[0x0][0xa00] ;  /* 0x00028000ff047b82 */ /* 0x000e240000000a00 */
[----:B0-----:R-:W-:-:S05]  /*1520*/  IMAD.WIDE R4, R27, 0x4, R4 ;  /* 0x000000041b047825 */ /* 0x001fca00078e0204 */
[----:B-----5:R-:W2:Y:S04]  /*1530*/  LDG.E R154, desc[UR60][R4.64] ;  /* 0x0000003c049a7981 */ /* 0x020ea8000c1e1900 */
[----:B------:R-:W2:Y:S02]  /*1540*/  LDG.E R3, desc[UR60][R4.64+0x4] ;  /* 0x0000043c04037981 */ /* 0x000ea4000c1e1900 */
[----:B--2---:R-:W-:-:S07]  /*1550*/  IMAD.IADD R154, R3, 0x1, -R154 ;  /* 0x00000001039a7824 */ /* 0x004fce00078e0a9a */
.L_x_449:
[----:B------:R-:W-:Y:S01]  /*1560*/  IMAD.U32 R24, RZ, RZ, UR5 ;  /* 0x00000005ff187e24 */ /* 0x000fe2000f8e00ff */
[----:B------:R-:W-:Y:S01]  /*1570*/  MOV R29, UR4 ;  /* 0x00000004001d7c02 */ /* 0x000fe20008000f00 */
[----:B------:R-:W-:Y:S06]  /*1580*/  @!P2 BRA `(.L_x_450) ;  /* 0x000000000010a947 */ /* 0x000fec0003800000 */
[----:B------:R-:W-:-:S04]  /*1590*/  IADD3 R4, P0, R219, UR8, RZ ;  /* 0x00000008db047c10 */ /* 0x000fc8000ff1e0ff */
[----:B------:R-:W-:-:S05]  /*15a0*/  IADD3.X R5, R220, UR9, RZ, P0, !PT ;  /* 0x00000009dc057c10 */ /* 0x000fca00087fe4ff */
[----:B------:R0:W5:Y:S01]  /*15b0*/  LDG.E R29, desc[UR60][R4.64] ;  /* 0x0000003c041d7981 */ /* 0x000162000c1e1900 */
[----:B------:R-:W-:Y:S05]  /*15c0*/  BRA `(.L_x_451) ;  /* 0x0000000000107947 */ /* 0x000fea0003800000 */
.L_x_450:
[----:B------:R-:W-:Y:S05]  /*15d0*/  @!P0 BRA `(.L_x_451) ;  /* 0x00000000000c8947 */ /* 0x000fea0003800000 */
[----:B------:R-:W2:Y:S04]  /*15e0*/  LDG.E R4, desc[UR60][R8.64] ;  /* 0x0000003c08047981 */ /* 0x000ea8000c1e1900 */
[----:B------:R-:W2:Y:S02]  /*15f0*/  LDG.E R29, desc[UR60][R8.64+0x4] ;  /* 0x0000043c081d7981 */ /* 0x000ea4000c1e1900 */
[----:B--2---:R-:W-:-:S07]  /*1600*/  IMAD.IADD R29, R29, 0x1, -R4 ;  /* 0x000000011d1d7824 */ /* 0x004fce00078e0a04 */
.L_x_451:
[----:B------:R-:W-:Y:S02]  /*1610*/  ULDC.64 UR4, c[0x0][0xa10] ;  /* 0x0002840000047ab9 */ /* 0x000fe40000000a00 */
[----:B------:R-:W-:-:S04]  /*1620*/  ISETP.NE.U32.AND P0, PT, RZ, UR4, PT ;  /* 0x00000004ff007c0c */ /* 0x000fc8000bf05070 */
[----:B------:R-:W-:Y:S01]  /*1630*/  ISETP.NE.AND.EX P0, PT, RZ, UR5, PT, P0 ;  /* 0x00000005ff007c0c */ /* 0x000fe2000bf05300 */
[----:B------:R-:W-:-:S12]  /*1640*/  ULDC.64 UR4, c[0x0][0xa30] ;  /* 0x00028c0000047ab9 */ /* 0x000fd80000000a00 */
[----:B0-----:R-:W0:Y:S02]  /*1650*/  @P0 LDC.64 R4, c[0x0][0xa10] ;  /* 0x00028400ff040b82 */ /* 0x001e240000000a00 */
[----:B0-----:R-:W-:-:S05]  /*1660*/  @P0 IMAD.WIDE R4, R27, 0x4, R4 ;  /* 0x000000041b040825 */ /* 0x001fca00078e0204 */
[----:B------:R-:W2:Y:S04]  /*1670*/  @P0 LDG.E R3, desc[UR60][R4.64] ;  /* 0x0000003c04030981 */ /* 0x000ea8000c1e1900 */
[----:B------:R0:W2:Y:S01]  /*1680*/  @P0 LDG.E R8, desc[UR60][R4.64+0x4] ;  /* 0x0000043c04080981 */ /* 0x0000a2000c1e1900 */
[----:B------:R-:W-:Y:S01]  /*1690*/  ISETP.NE.U32.AND P1, PT, RZ, UR4, PT ;  /* 0x00000004ff007c0c */ /* 0x000fe2000bf25070 */
[----:B-----5:R-:W-:-:S03]  /*16a0*/  IMAD.MOV.U32 R147, RZ, RZ, R29 ;  /* 0x000000ffff937224 */ /* 0x020fc600078e001d */
[----:B------:R-:W-:-:S13]  /*16b0*/  ISETP.NE.AND.EX P1, PT, RZ, UR5, PT, P1 ;  /* 0x00000005ff007c0c */ /* 0x000fda000bf25310 */
[----:B------:R-:W-:-:S04]  /*16c0*/  @P1 IADD3 R6, P2, R219, UR4, RZ ;  /* 0x00000004db061c10 */ /* 0x000fc8000ff5e0ff */
[----:B------:R-:W-:-:S05]  /*16d0*/  @P1 IADD3.X R7, R220, UR5, RZ, P2, !PT ;  /* 0x00000005dc071c10 */ /* 0x000fca00097fe4ff */
[----:B------:R1:W5:Y:S01]  /*16e0*/  @P1 LDG.E R147, desc[UR60][R6.64] ;  /* 0x0000003c06931981 */ /* 0x000362000c1e1900 */
[----:B------:R-:W-:Y:S01]  /*16f0*/  IADD3 R9, R29, -R0, RZ ;  /* 0x800000001d097210 */ /* 0x000fe20007ffe0ff */
[----:B0-----:R-:W-:Y:S01]  /*1700*/  IMAD.MOV.U32 R4, RZ, RZ, RZ ;  /* 0x000000ffff047224 */ /* 0x001fe200078e00ff */
[----:B------:R-:W-:-:S03]  /*1710*/  PLOP3.LUT P2, PT, PT, PT, PT, 0x80, 0x0 ;  /* 0x000000000000781c */ /* 0x000fc60003f4f070 */
[----:B------:R-:W-:-:S05]  /*1720*/  IMAD.MOV R0, RZ, RZ, -R9 ;  /* 0x000000ffff007224 */ /* 0x000fca00078e0a09 */
[----:B------:R-:W-:-:S04]  /*1730*/  VIMNMX R0, RZ, R0, !PT ;  /* 0x00000000ff007248 */ /* 0x000fc80007fe0100 */
[----:B------:R-:W-:-:S05]  /*1740*/  SHF.R.U32.HI R134, RZ, 0x4, R0 ;  /* 0x00000004ff867819 */ /* 0x000fca0000011600 */
[----:B------:R-:W-:-:S04]  /*1750*/  IMAD.WIDE.U32 R134, R134, 0x24924925, RZ ;  /* 0x2492492586867825 */ /* 0x000fc800078e00ff */
[----:B------:R-:W-:-:S05]  /*1760*/  IMAD.MOV.U32 R134, RZ, RZ, R135 ;  /* 0x000000ffff867224 */ /* 0x000fca00078e0087 */
[----:B------:R-:W-:Y:S01]  /*1770*/  MOV R25, R134 ;  /* 0x0000008600197202 */ /* 0x000fe20000000f00 */
[----:B--2---:R-:W-:-:S04]  /*1780*/  @P0 IMAD.IADD R24, R8, 0x1, -R3 ;  /* 0x0000000108180824 */ /* 0x004fc800078e0a03 */
[----:B------:R-:W-:-:S05]  /*1790*/  IMAD.IADD R153, R9, 0x1, R24 ;  /* 0x0000000109997824 */ /* 0x000fca00078e0218 */
[----:B------:R-:W-:-:S05]  /*17a0*/  IADD3 R5, R153, 0x6f, RZ ;  /* 0x0000006f99057810 */ /* 0x000fca0007ffe0ff */
[----:B------:R-:W-:-:S05]  /*17b0*/  IMAD.HI R4, R5, -0x6db6db6d, R4 ;  /* 0x9249249305047827 */ /* 0x000fca00078e0204 */
[----:B------:R-:W-:-:S04]  /*17c0*/  SHF.R.U32.HI R155, RZ, 0x1f, R4 ;  /* 0x0000001fff9b7819 */ /* 0x000fc80000011604 */
[----:B------:R-:W-:-:S05]  /*17d0*/  LEA.HI.SX32 R155, R4, R155, 0x1a ;  /* 0x0000009b049b7211 */ /* 0x000fca00078fd2ff */
[----:B------:R-:W-:-:S05]  /*17e0*/  IMAD R3, R155, 0x70, -R9 ;  /* 0x000000709b037824 */ /* 0x000fca00078e0a09 */
[----:B------:R-:W-:-:S04]  /*17f0*/  VIMNMX R3, R3, R24, PT ;  /* 0x0000001803037248 */ /* 0x000fc80003fe0100 */
[----:B------:R-:W-:-:S13]  /*1800*/  ISETP.GT.AND P0, PT, R3, R0, PT ;  /* 0x000000000300720c */ /* 0x000fda0003f04270 */
[----:B------:R-:W-:Y:S01]  /*1810*/  @P0 IADD3 R5, R3, 0x6f, RZ ;  /* 0x0000006f03050810 */ /* 0x000fe20007ffe0ff */
[----:B------:R-:W-:-:S04]  /*1820*/  @P0 IMAD.MOV.U32 R4, RZ, RZ, RZ ;  /* 0x000000ffff040224 */ /* 0x000fc800078e00ff */
[----:B------:R-:W-:-:S05]  /*1830*/  @P0 IMAD.HI R4, R5, -0x6db6db6d, R4 ;  /* 0x9249249305040827 */ /* 0x000fca00078e0204 */
[----:B------:R-:W-:-:S04]  /*1840*/  @P0 SHF.R.U32.HI R3, RZ, 0x1f, R4 ;  /* 0x0000001fff030819 */ /* 0x000fc80000011604 */
[----:B------:R-:W-:-:S04]  /*1850*/  @P0 LEA.HI.SX32 R25, R4, R3, 0x1a ;  /* 0x0000000304190211 */ /* 0x000fc800078fd2ff */
[----:B------:R-:W-:-:S13]  /*1860*/  ISETP.GT.AND P0, PT, R25, R134, PT ;  /* 0x000000861900720c */ /* 0x000fda0003f04270 */
[----:B-1----:R-:W-:Y:S05]  /*1870*/  @!P0 BRA `(.L_x_452) ;  /* 0x0000008c00008947 */ /* 0x002fea0003800000 */
[----:B------:R-:W-:Y:S01]  /*1880*/  VIADD R0, R2, 0x21400 ;  /* 0x0002140002007836 */ /* 0x000fe20000000000 */
[----:B------:R-:W-:Y:S04]  /*1890*/  BSSY B6, `(.L_x_453) ;  /* 0x0000013000067945 */ /* 0x000fe80003800000 */
[----:B------:R-:W-:-:S13]  /*18a0*/  LOP3.LUT P0, RZ, R0, 0x3ff, RZ, 0xc0, !PT ;  /* 0x000003ff00ff7812 */ /* 0x000fda000780c0ff */
[----:B------:R-:W-:Y:S05]  /*18b0*/  @!P0 BRA `(.L_x_454) ;  /* 0x0000000000408947 */ /* 0x000fea0003800000 */
[----:B------:R-:W-:Y:S01]  /*18c0*/  MOV R0, 0x0 ;  /* 0x0000000000007802 */ /* 0x000fe20000000f00 */
[----:B------:R-:W-:Y:S01]  /*18d0*/  ULDC.64 UR4, c[0x4][0xa8] ;  /* 0x01002a0000047ab9 */ /* 0x000fe20000000a00 */
[----:B------:R-:W-:Y:S01]  /*18e0*/  ULDC.64 UR6, c[0x4][0x18] ;  /* 0x0100060000067ab9 */ /* 0x000fe20000000a00 */
[----:B------:R-:W-:Y:S01]  /*18f0*/  IMAD.U32 R4, RZ, RZ, UR4 ;  /* 0x00000004ff047e24 */ /* 0x000fe2000f8e00ff */
[----:B------:R0:W1:Y:S01]  /*1900*/  LDC.64 R14, c[0x4][R0] ;  /* 0x01000000000e7b82 */ /* 0x0000620000000a00 */
[----:B------:R-:W-:Y:S01]  /*1910*/  MOV R5, UR5 ;  /* 0x0000000500057c02 */ /* 0x000fe20008000f00 */
[----:B------:R-:W-:Y:S01]  /*1920*/  ULDC.64 UR4, c[0x4][0xb0] ;  /* 0x01002c0000047ab9 */ /* 0x000fe20000000a00 */
[----:B------:R-:W-:Y:S01]  /*1930*/  MOV R10, UR6 ;  /* 0x00000006000a7c02 */ /* 0x000fe20008000f00 */
[----:B------:R-:W-:Y:S01]  /*1940*/  IMAD.U32 R6, RZ, RZ, UR4 ;  /* 0x00000004ff067e24 */ /* 0x000fe2000f8e00ff */
[----:B------:R-:W-:Y:S01]  /*1950*/  MOV R12, 0x1 ;  /* 0x00000001000c7802 */ /* 0x000fe20000000f00 */
[----:B------:R-:W-:-:S02]  /*1960*/  IMAD.U32 R7, RZ, RZ, UR5 ;  /* 0x00000005ff077e24 */ /* 0x000fc4000f8e00ff */
[----:B------:R-:W-:Y:S02]  /*1970*/  IMAD.U32 R11, RZ, RZ, UR7 ;  /* 0x00000007ff0b7e24 */ /* 0x000fe4000f8e00ff */
[----:B------:R-:W-:Y:S02]  /*1980*/  IMAD.MOV.U32 R8, RZ, RZ, 0x70 ;  /* 0x00000070ff087424 */ /* 0x000fe400078e00ff */
[----:B0-----:R-:W-:-:S07]  /*1990*/  IMAD.MOV.U32 R13, RZ, RZ, RZ ;  /* 0x000000ffff0d7224 */ /* 0x001fce00078e00ff */
[----:B------:R-:W-:-:S07]  /*19a0*/  LEPC R20, `(.L_x_454) ;  /* 0x000000001014794e */ /* 0x000fce0000000000 */
[----:B-1---5:R-:W-:Y:S05]  /*19b0*/  CALL.ABS.NOINC R14 ;  /* 0x000000000e007343 */ /* 0x022fea0003c00000 */
.L_x_454:
[----:B------:R-:W-:Y:S05]  /*19c0*/  BSYNC B6 ;  /* 0x0000000000067941 */ /* 0x000fea0003800000 */
.L_x_453:
[----:B------:R-:W-:Y:S01]  /*19d0*/  VIADD R26, R2, 0x400 ;  /* 0x00000400021a7836 */ /* 0x000fe20000000000 */
[----:B------:R-:W-:Y:S04]  /*19e0*/  BSSY B6, `(.L_x_455) ;  /* 0x0000013000067945 */ /* 0x000fe80003800000 */
[----:B------:R-:W-:-:S13]  /*19f0*/  LOP3.LUT P0, RZ, R26, 0x3ff, RZ, 0xc0, !PT ;  /* 0x000003ff1aff7812 */ /* 0x000fda000780c0ff */
[----:B------:R-:W-:Y:S05]  /*1a00*/  @!P0 BRA `(.L_x_456) ;  /* 0x0000000000408947 */ /* 0x000fea0003800000 */
        /* <DEDUP_REMOVED lines=8> */
[----:B------:R-:W-:Y:S01]  /*1a90*/  MOV R7, UR5 ;  /* 0x0000000500077c02 */ /* 0x000fe20008000f00 */
[----:B------:R-:W-:Y:S01]  /*1aa0*/  IMAD.U32 R6, RZ, RZ, UR4 ;  /* 0x00000004ff067e24 */ /* 0x000fe2000f8e00ff */
[----:B------:R-:W-:Y:S01]  /*1ab0*/  MOV R8, 0x70 ;  /* 0x0000007000087802 */ /* 0x000fe20000000f00 */
[----:B------:R-:W-:-:S02]  /*1ac0*/  IMAD.U32 R11, RZ, RZ, UR7 ;  /* 0x00000007ff0b7e24 */ /* 0x000fc4000f8e00ff */
[----:B------:R-:W-:Y:S02]  /*1ad0*/  IMAD.MOV.U32 R12, RZ, RZ, 0x1 ;  /* 0x00000001ff0c7424 */ /* 0x000fe400078e00ff */
[----:B0-----:R-:W-:-:S07]  /*1ae0*/  IMAD.MOV.U32 R13, RZ, RZ, RZ ;  /* 0x000000ffff0d7224 */ /* 0x001fce00078e00ff */
[----:B------:R-:W-:-:S07]  /*1af0*/  LEPC R20, `(.L_x_456) ;  /* 0x000000001014794e */ /* 0x000fce0000000000 */
[----:B-1---5:R-:W-:Y:S05]  /*1b00*/  CALL.ABS.NOINC R14 ;  /* 0x000000000e007343 */ /* 0x022fea0003c00000 */
.L_x_456:
[----:B------:R-:W-:Y:S05]  /*1b10*/  BSYNC B6 ;  /* 0x0000000000067941 */ /* 0x000fea0003800000 */
.L_x_455:
[----:B------:R-:W-:Y:S01]  /*1b20*/  ULDC.64 UR4, c[0x0][0x9f8] ;  /* 0x00027e0000047ab9 */ /* 0x000fe20000000a00 */
[----:B------:R-:W0:Y:S01]  /*1b30*/  LDC R0, c[0x0][0x428] ;  /* 0x00010a00ff007b82 */ /* 0x000e220000000800 */
[----:B------:R-:W-:Y:S01]  /*1b40*/  ISETP.NE.U32.AND P0, PT, RZ, UR4, PT ;  /* 0x00000004ff007c0c */ /* 0x000fe2000bf05070 */
[----:B------:R-:W-:-:S06]  /*1b50*/  ULDC UR6, c[0x0][0x2e4] ;  /* 0x0000b90000067ab9 */ /* 0x000fcc0000000800 */
[----:B------:R-:W1:Y:S01]  /*1b60*/  LDC.64 R116, c[0x0][0x2f0] ;  /* 0x0000bc00ff747b82 */ /* 0x000e620000000a00 */
[----:B------:R-:W-:Y:S01]  /*1b70*/  ISETP.NE.AND.EX P0, PT, RZ, UR5, PT, P0 ;  /* 0x00000005ff007c0c */ /* 0x000fe2000bf05300 */
[----:B------:R-:W-:Y:S01]  /*1b80*/  IMAD.IADD R28, R28, 0x1, R29 ;  /* 0x000000011c1c7824 */ /* 0x000fe200078e021d */
[----:B------:R-:W-:Y:S01]  /*1b90*/  SHF.R.S32.HI R23, RZ, 0x1f, R22 ;  /* 0x0000001fff177819 */ /* 0x000fe20000011416 */
[----:B------:R-:W-:-:S04]  /*1ba0*/  ULDC.64 UR8, c[0x0][0xa08] ;  /* 0x0002820000087ab9 */ /* 0x000fc80000000a00 */
[----:B------:R-:W2:Y:S06]  /*1bb0*/  LDC.64 R110, c[0x0][0x3e8] ;  /* 0x0000fa00ff6e7b82 */ /* 0x000eac0000000a00 */
[----:B------:R-:W-:Y:S02]  /*1bc0*/  @P0 IADD3 R4, P1, R219, UR4, RZ ;  /* 0x00000004db040c10 */ /* 0x000fe4000ff3e0ff */
[----:B------:R-:W3:Y:S02]  /*1bd0*/  LDC R127, c[0x0][0x3d4] ;  /* 0x0000f500ff7f7b82 */ /* 0x000ee40000000800 */
[----:B------:R-:W-:Y:S01]  /*1be0*/  @P0 IADD3.X R5, R220, UR5, RZ, P1, !PT ;  /* 0x00000005dc050c10 */ /* 0x000fe20008ffe4ff */
[----:B------:R-:W-:-:S04]  /*1bf0*/  ULDC.64 UR4, c[0x0][0x320] ;  /* 0x0000c80000047ab9 */ /* 0x000fc80000000a00 */
[----:B------:R4:W3:Y:S01]  /*1c00*/  @P0 LDG.E R27, desc[UR60][R4.64] ;  /* 0x0000003c041b0981 */ /* 0x0008e2000c1e1900 */
[----:B0-----:R-:W-:Y:S01]  /*1c10*/  ISETP.NE.AND P0, PT, R0, 0x1, PT ;  /* 0x000000010000780c */ /* 0x001fe20003f05270 */
[----:B------:R-:W0:Y:S01]  /*1c20*/  LDC.64 R104, c[0x0][0x3d8] ;  /* 0x0000f600ff687b82 */ /* 0x000e220000000a00 */
[----:B------:R-:W-:Y:S01]  /*1c30*/  ISETP.GE.AND P2, PT, R204, UR6, PT ;  /* 0x00000006cc007c0c */ /* 0x000fe2000bf46270 */
[----:B------:R-:W3:Y:S01]  /*1c40*/  S2R R156, SR_TID.X ;  /* 0x00000000009c7919 */ /* 0x000ee20000002100 */
[----:B------:R-:W-:Y:S01]  /*1c50*/  ISETP.GE.AND P1, PT, R22, UR6, PT ;  /* 0x0000000616007c0c */ /* 0x000fe2000bf26270 */
[----:B-1----:R-:W-:Y:S01]  /*1c60*/  IMAD R135, R117, 0x70, RZ ;  /* 0x0000007075877824 */ /* 0x002fe200078e02ff */
[----:B------:R-:W-:Y:S01]  /*1c70*/  SEL R0, RZ, 0xffffffff, P2 ;  /* 0xffffffffff007807 */ /* 0x000fe20001000000 */
[----:B------:R-:W-:Y:S01]  /*1c80*/  IMAD.SHL.U32 R139, R116, 0x40, RZ ;  /* 0x00000040748b7824 */ /* 0x000fe200078e00ff */
[----:B------:R-:W-:Y:S01]  /*1c90*/  SEL R3, RZ, 0x1, P1 ;  /* 0x00000001ff037807 */ /* 0x000fe20000800000 */
[----:B--2---:R-:W-:Y:S01]  /*1ca0*/  IMAD.WIDE.U32 R112, R19, R110, R22 ;  /* 0x0000006e13707225 */ /* 0x004fe200078e0016 */
[----:B----4-:R-:W-:-:S02]  /*1cb0*/  SHF.L.U32 R4, R0, 0x1, RZ ;  /* 0x0000000100047819 */ /* 0x010fc400000006ff */
[----:B------:R-:W-:Y:S01]  /*1cc0*/  ISETP.GE.AND P1, PT, R205, UR6, PT ;  /* 0x00000006cd007c0c */ /* 0x000fe2000bf26270 */
[----:B------:R-:W1:Y:S01]  /*1cd0*/  @P0 LDC R7, c[0x0][0x42c] ;  /* 0x00010b00ff070b82 */ /* 0x000e620000000800 */
[----:B------:R-:W-:Y:S01]  /*1ce0*/  LOP3.LUT R4, R4, 0x2, R3, 0xe2, !PT ;  /* 0x0000000204047812 */ /* 0x000fe200078ee203 */
[----:B------:R-:W-:Y:S01]  /*1cf0*/  VIADD R0, R22, 0x60 ;  /* 0x0000006016007836 */ /* 0x000fe20000000000 */
[----:B------:R-:W-:Y:S01]  /*1d00*/  SEL R5, RZ, 0x4, P1 ;  /* 0x00000004ff057807 */ /* 0x000fe20000800000 */
[----:B------:R-:W-:Y:S01]  /*1d10*/  IMAD R137, R111, 0x70, RZ ;  /* 0x000000706f897824 */ /* 0x000fe200078e02ff */
[----:B------:R-:W-:Y:S02]  /*1d20*/  SHF.R.S32.HI R15, RZ, 0x1f, R28 ;  /* 0x0000001fff0f7819 */ /* 0x000fe4000001141c */
[----:B------:R-:W-:Y:S01]  /*1d30*/  ISETP.GE.AND P2, PT, R0, UR6, PT ;  /* 0x0000000600007c0c */ /* 0x000fe2000bf46270 */
[----:B------:R-:W2:Y:S01]  /*1d40*/  @P0 LDC R8, c[0x0][0x430] ;  /* 0x00010c00ff080b82 */ /* 0x000ea20000000800 */
[----:B------:R-:W-:Y:S01]  /*1d50*/  SHF.R.S32.HI R17, RZ, 0x1f, R16 ;  /* 0x0000001fff117819 */ /* 0x000fe20000011410 */
[----:B------:R-:W-:Y:S01]  /*1d60*/  IMAD R10, R15, R116, RZ ;  /* 0x000000740f0a7224 */ /* 0x000fe200078e02ff */
[----:B------:R-:W-:Y:S01]  /*1d70*/  SEL R6, RZ, 0x8, P2 ;  /* 0x00000008ff067807 */ /* 0x000fe20001000000 */
[----:B0-----:R-:W-:Y:S01]  /*1d80*/  IMAD.WIDE.U32 R106, R19, R104, R22 ;  /* 0x00000068136a7225 */ /* 0x001fe200078e0016 */
[----:B---3--:R-:W-:-:S02]  /*1d90*/  ISETP.GE.AND P1, PT, R204, R127, PT ;  /* 0x0000007fcc00720c */ /* 0x008fc40003f26270 */
[----:B------:R-:W-:Y:S01]  /*1da0*/  LOP3.LUT R31, R6, R4, R5, 0xfe, !PT ;  /* 0x00000004061f7212 */ /* 0x000fe200078efe05 */
[----:B------:R-:W-:Y:S01]  /*1db0*/  IMAD R11, R28, R117, R10 ;  /* 0x000000751c0b7224 */ /* 0x000fe200078e020a */
[----:B------:R-:W-:Y:S01]  /*1dc0*/  ISETP.GE.AND P3, PT, R205, R127, PT ;  /* 0x0000007fcd00720c */ /* 0x000fe20003f66270 */
[--C-:B------:R-:W-:Y:S01]  /*1dd0*/  IMAD.WIDE.U32 R114, R19, R110, R16.reuse ;  /* 0x0000006e13727225 */ /* 0x100fe200078e0010 */
[----:B------:R-:W-:Y:S02]  /*1de0*/  LOP3.LUT P2, RZ, R215, 0x4, RZ, 0xc0, !PT ;  /* 0x00000004d7ff7812 */ /* 0x000fe4000784c0ff */
[----:B------:R-:W-:Y:S01]  /*1df0*/  P2R R102, PR, RZ, 0x8 ;  /* 0x00000008ff667803 */ /* 0x000fe20000000000 */
[----:B------:R-:W-:Y:S01]  /*1e00*/  IMAD.WIDE.U32 R108, R19, R104, R16 ;  /* 0x00000068136c7225 */ /* 0x000fe200078e0010 */
[----:B------:R-:W-:Y:S02]  /*1e10*/  SHF.L.U64.HI R138, R116, 0x6, R117 ;  /* 0x00000006748a7819 */ /* 0x000fe40000010275 */
[----:B------:R-:W-:Y:S01]  /*1e20*/  SHF.R.S32.HI R151, RZ, 0x1f, R222 ;  /* 0x0000001fff977819 */ /* 0x000fe200000114de */
[----:B-1----:R-:W-:Y:S01]  /*1e30*/  @P0 IMAD.HI.U32 R3, R150, R7, RZ ;  /* 0x0000000796030227 */ /* 0x002fe200078e00ff */
[----:B------:R-:W-:-:S04]  /*1e40*/  LEA.HI R156, R156, 0x8, RZ, 0x19 ;  /* 0x000000089c9c7811 */ /* 0x000fc800078fc8ff */
[----:B--2---:R-:W-:Y:S02]  /*1e50*/  @P0 SHF.R.U32.HI R150, RZ, R8, R3 ;  /* 0x00000008ff960219 */ /* 0x004fe40000011603 */
[----:B------:R-:W-:Y:S02]  /*1e60*/  IADD3 R3, R22, 0x80, RZ ;  /* 0x0000008016037810 */ /* 0x000fe40007ffe0ff */
[----:B------:R-:W-:Y:S01]  /*1e70*/  SHF.R.S32.HI R9, RZ, 0x1f, R150 ;  /* 0x0000001fff097819 */ /* 0x000fe20000011496 */
[----:B------:R-:W-:Y:S01]  /*1e80*/  IMAD.WIDE.U32 R6, R150, UR4, R22 ;  /* 0x0000000496067c25 */ /* 0x000fe2000f8e0016 */
[----:B------:R-:W-:-:S03]  /*1e90*/  ISETP.GE.AND P0, PT, R3, UR6, PT ;  /* 0x0000000603007c0c */ /* 0x000fc6000bf06270 */
[----:B------:R-:W-:Y:S01]  /*1ea0*/  IMAD R5, R9, UR4, RZ ;  /* 0x0000000409057c24 */ /* 0x000fe2000f8e02ff */
[----:B------:R-:W-:Y:S02]  /*1eb0*/  SEL R8, RZ, 0x10, P0 ;  /* 0x00000010ff087807 */ /* 0x000fe40000000000 */
[----:B------:R-:W-:Y:S01]  /*1ec0*/  ISETP.NE.U32.AND P0, PT, RZ, UR8, PT ;  /* 0x00000008ff007c0c */ /* 0x000fe2000bf05070 */
[----:B------:R-:W-:Y:S01]  /*1ed0*/  IMAD R119, R150, UR5, R5 ;  /* 0x0000000596777c24 */ /* 0x000fe2000f8e0205 */
[----:B------:R-:W-:Y:S01]  /*1ee0*/  ULDC.64 UR4, c[0x0][0x2f8] ;  /* 0x0000be0000047ab9 */ /* 0x000fe20000000a00 */
[----:B------:R-:W-:Y:S01]  /*1ef0*/  IMAD.WIDE.U32 R4, R28, R116, RZ ;  /* 0x000000741c047225 */ /* 0x000fe200078e00ff */
[----:B------:R-:W-:Y:S02]  /*1f00*/  MOV R118, R6 ;  /* 0x0000000600767202 */ /* 0x000fe40000000f00 */
[----:B------:R-:W-:Y:S01]  /*1f10*/  ISETP.NE.AND.EX P0, PT, RZ, UR9, PT, P0 ;  /* 0x00000009ff007c0c */ /* 0x000fe2000bf05300 */
[----:B------:R-:W-:Y:S01]  /*1f20*/  IMAD.IADD R5, R5, 0x1, R11 ;  /* 0x0000000105057824 */ /* 0x000fe200078e020b */
[----:B------:R-:W-:Y:S01]  /*1f30*/  LOP3.LUT R31, R31, R8, RZ, 0xfc, !PT ;  /* 0x000000081f1f7212 */ /* 0x000fe200078efcff */
[----:B------:R-:W-:-:S02]  /*1f40*/  IMAD R9, R9, UR4, RZ ;  /* 0x0000000409097c24 */ /* 0x000fc4000f8e02ff */
[----:B------:R-:W-:-:S04]  /*1f50*/  IMAD.WIDE.U32 R4, R150, UR4, R4 ;  /* 0x0000000496047c25 */ /* 0x000fc8000f8e0004 */
[----:B------:R-:W-:Y:S01]  /*1f60*/  IMAD R9, R150, UR5, R9 ;  /* 0x0000000596097c24 */ /* 0x000fe2000f8e0209 */
[----:B------:R-:W-:Y:S01]  /*1f70*/  SHF.R.S32.HI R150, RZ, 0x1f, R19 ;  /* 0x0000001fff967819 */ /* 0x000fe20000011413 */
[----:B------:R-:W-:Y:S01]  /*1f80*/  ULDC.64 UR4, c[0x0][0x300] ;  /* 0x0000c00000047ab9 */ /* 0x000fe20000000a00 */
[----:B------:R-:W-:Y:S02]  /*1f90*/  IMAD.IADD R119, R7, 0x1, R119 ;  /* 0x0000000107777824 */ /* 0x000fe400078e0277 */
[----:B------:R-:W-:Y:S01]  /*1fa0*/  IMAD.IADD R5, R5, 0x1, R9 ;  /* 0x0000000105057824 */ /* 0x000fe200078e0209 */
[----:B------:R-:W-:Y:S02]  /*1fb0*/  SHF.R.S32.HI R6, RZ, 0x1f, R27 ;  /* 0x0000001fff067819 */ /* 0x000fe4000001141b */
[----:B------:R-:W-:Y:S01]  /*1fc0*/  SEL R9, R27, RZ, !P0 ;  /* 0x000000ff1b097207 */ /* 0x000fe20004000000 */
[----:B------:R-:W-:Y:S01]  /*1fd0*/  IMAD R27, R105, 0x70, RZ ;  /* 0x00000070691b7824 */ /* 0x000fe200078e02ff */
[----:B------:R-:W-:Y:S01]  /*1fe0*/  SEL R8, R6, RZ, !P0 ;  /* 0x000000ff06087207 */ /* 0x000fe20004000000 */
[----:B------:R-:W-:-:S02]  /*1ff0*/  IMAD R6, R150, R110, RZ ;  /* 0x0000006e96067224 */ /* 0x000fc400078e02ff */
[----:B------:R-:W-:-:S04]  /*2000*/  IMAD.WIDE.U32 R120, R9, UR4, R4 ;  /* 0x0000000409787c25 */ /* 0x000fc8000f8e0004 */
[----:B------:R-:W-:Y:S02]  /*2010*/  IMAD R10, R8, UR4, RZ ;  /* 0x00000004080a7c24 */ /* 0x000fe4000f8e02ff */
[----:B------:R-:W-:Y:S02]  /*2020*/  IMAD R11, R19, R111, R6 ;  /* 0x0000006f130b7224 */ /* 0x000fe400078e0206 */
[----:B------:R-:W-:Y:S01]  /*2030*/  IMAD R13, R9, UR5, R10 ;  /* 0x00000005090d7c24 */ /* 0x000fe2000f8e020a */
[----:B------:R-:W-:Y:S01]  /*2040*/  ULDC.64 UR4, c[0x0][0x328] ;  /* 0x0000ca0000047ab9 */ /* 0x000fe20000000a00 */
[-C--:B------:R-:W-:Y:S02]  /*2050*/  IMAD R4, R150, R116.reuse, RZ ;  /* 0x0000007496047224 */ /* 0x080fe400078e02ff */
[----:B------:R-:W-:-:S04]  /*2060*/  IMAD.WIDE.U32 R6, R19, R116, R22 ;  /* 0x0000007413067225 */ /* 0x000fc800078e0016 */
[----:B------:R-:W-:Y:S01]  /*2070*/  IMAD R21, R19, R117, R4 ;  /* 0x0000007513157224 */ /* 0x000fe200078e0204 */
[----:B------:R-:W-:Y:S01]  /*2080*/  IADD3 R4, R121, R13, RZ ;  /* 0x0000000d79047210 */ /* 0x000fe20007ffe0ff */
[----:B------:R-:W-:Y:S01]  /*2090*/  IMAD R8, R8, UR4, RZ ;  /* 0x0000000408087c24 */ /* 0x000fe2000f8e02ff */
[----:B------:R-:W-:Y:S01]  /*20a0*/  IADD3 R5, P0, R120, R6, RZ ;  /* 0x0000000678057210 */ /* 0x000fe20007f1e0ff */
[----:B------:R-:W-:-:S03]  /*20b0*/  IMAD.WIDE.U32 R118, R9, UR4, R118 ;  /* 0x0000000409767c25 */ /* 0x000fc6000f8e0076 */
[----:B------:R-:W-:Y:S01]  /*20c0*/  IADD3.X R6, R4, R7, R21, P0, !PT ;  /* 0x0000000704067210 */ /* 0x000fe200007fe415 */
[----:B------:R-:W-:Y:S01]  /*20d0*/  IMAD R41, R9, UR5, R8 ;  /* 0x0000000509297c24 */ /* 0x000fe2000f8e0208 */
[----:B------:R-:W-:Y:S01]  /*20e0*/  ISETP.GE.AND P0, PT, R22, R127, PT ;  /* 0x0000007f1600720c */ /* 0x000fe20003f06270 */
[----:B------:R-:W-:Y:S01]  /*20f0*/  IMAD R8, R150, R104, RZ ;  /* 0x0000006896087224 */ /* 0x000fe200078e02ff */
[----:B------:R-:W-:Y:S01]  /*2100*/  SEL R9, R127, RZ, P1 ;  /* 0x000000ff7f097207 */ /* 0x000fe20000800000 */
[----:B------:R-:W-:Y:S01]  /*2110*/  IMAD.IADD R115, R115, 0x1, R11 ;  /* 0x0000000173737824 */ /* 0x000fe200078e020b */
[----:B------:R-:W-:Y:S01]  /*2120*/  SEL R7, R127, RZ, P0 ;  /* 0x000000ff7f077207 */ /* 0x000fe20000000000 */
[----:B------:R-:W-:Y:S01]  /*2130*/  IMAD.IADD R113, R11, 0x1, R113 ;  /* 0x000000010b717824 */ /* 0x000fe200078e0271 */
[----:B------:R-:W-:Y:S01]  /*2140*/  IADD3 R40, R119, R41, RZ ;  /* 0x0000002977287210 */ /* 0x000fe20007ffe0ff */
[----:B------:R-:W-:Y:S01]  /*2150*/  IMAD R11, R19, R105, R8 ;  /* 0x00000069130b7224 */ /* 0x000fe200078e0208 */
[----:B------:R-:W-:Y:S01]  /*2160*/  SEL R8, R127, RZ, P3 ;  /* 0x000000ff7f087207 */ /* 0x000fe20001800000 */
[----:B------:R-:W-:Y:S01]  /*2170*/  IMAD.IADD R7, R22, 0x1, R7 ;  /* 0x0000000116077824 */ /* 0x000fe200078e0207 */
[----:B------:R-:W-:Y:S01]  /*2180*/  IADD3 R122, P3, R19, R28, RZ ;  /* 0x0000001c137a7210 */ /* 0x000fe20007f7e0ff */
[----:B------:R-:W-:Y:S01]  /*2190*/  IMAD.IADD R9, R204, 0x1, R9 ;  /* 0x00000001cc097824 */ /* 0x000fe200078e0209 */
[----:B------:R-:W-:Y:S01]  /*21a0*/  IADD3 R13, R205, R8, RZ ;  /* 0x00000008cd0d7210 */ /* 0x000fe20007ffe0ff */
[----:B------:R-:W-:Y:S01]  /*21b0*/  IMAD.IADD R109, R109, 0x1, R11 ;  /* 0x000000016d6d7824 */ /* 0x000fe200078e020b */
[----:B------:R-:W-:Y:S01]  /*21c0*/  SHF.R.S32.HI R8, RZ, 0x1f, R7 ;  /* 0x0000001fff087819 */ /* 0x000fe20000011407 */
[----:B-----5:R-:W-:Y:S01]  /*21d0*/  IMAD.WIDE.U32 R112, R147, R110, R112 ;  /* 0x0000006e93707225 */ /* 0x020fe200078e0070 */
[----:B------:R-:W-:-:S02]  /*21e0*/  SHF.R.S32.HI R10, RZ, 0x1f, R9 ;  /* 0x0000001fff0a7819 */ /* 0x000fc40000011409 */
[CC--:B------:R-:W-:Y:S01]  /*21f0*/  LEA.HI R21, R8.reuse, R7.reuse, RZ, 0x3 ;  /* 0x0000000708157211 */ /* 0x0c0fe200078f18ff */
[C---:B------:R-:W-:Y:S01]  /*2200*/  IMAD.WIDE.U32 R108, R147.reuse, R104, R108 ;  /* 0x00000068936c7225 */ /* 0x040fe200078e006c */
[----:B------:R-:W-:Y:S02]  /*2210*/  LEA.HI R7, R8, R7, RZ, 0x6 ;  /* 0x0000000708077211 */ /* 0x000fe400078f30ff */
[CC--:B------:R-:W-:Y:S01]  /*2220*/  LEA.HI R8, R10.reuse, R9.reuse, RZ, 0x6 ;  /* 0x000000090a087211 */ /* 0x0c0fe200078f30ff */
[----:B------:R-:W-:Y:S01]  /*2230*/  IMAD.WIDE.U32 R114, R147, R110, R114 ;  /* 0x0000006e93727225 */ /* 0x000fe200078e0072 */
[----:B------:R-:W-:Y:S02]  /*2240*/  LEA.HI R29, R10, R9, RZ, 0x3 ;  /* 0x000000090a1d7211 */ /* 0x000fe400078f18ff */
[----:B------:R-:W-:Y:S01]  /*2250*/  SHF.R.S32.HI R9, RZ, 0x6, R8 ;  /* 0x00000006ff097819 */ /* 0x000fe20000011408 */
[----:B------:R-:W-:Y:S01]  /*2260*/  IMAD.WIDE.U32 R116, R116, 0x70, RZ ;  /* 0x0000007074747825 */ /* 0x000fe200078e00ff */
[----:B------:R-:W-:-:S02]  /*2270*/  SHF.R.S32.HI R14, RZ, 0x1f, R13 ;  /* 0x0000001fff0e7819 */ /* 0x000fc4000001140d */
[----:B------:R-:W-:Y:S01]  /*2280*/  LOP3.LUT R10, R208, 0x38, R29, 0xf8, !PT ;  /* 0x00000038d00a7812 */ /* 0x000fe200078ef81d */
[C---:B------:R-:W-:Y:S01]  /*2290*/  IMAD R145, R9.reuse, 0x1c00, R210 ;  /* 0x00001c0009917824 */ /* 0x040fe200078e02d2 */
[----:B------:R-:W-:Y:S01]  /*22a0*/  SHF.R.S32.HI R7, RZ, 0x6, R7 ;  /* 0x00000006ff077819 */ /* 0x000fe20000011407 */
[----:B------:R-:W-:Y:S01]  /*22b0*/  IMAD R142, R9, 0x1c00, R212 ;  /* 0x00001c00098e7824 */ /* 0x000fe200078e02d4 */
[----:B------:R-:W-:Y:S01]  /*22c0*/  LEA.HI R30, R14, R13, RZ, 0x3 ;  /* 0x0000000d0e1e7211 */ /* 0x000fe200078f18ff */
[----:B------:R-:W-:Y:S01]  /*22d0*/  IMAD.SHL.U32 R127, R127, 0x2, RZ ;  /* 0x000000027f7f7824 */ /* 0x000fe200078e00ff */
[--C-:B------:R-:W-:Y:S01]  /*22e0*/  LOP3.LUT R8, R208, 0x38, R21.reuse, 0xf8, !PT ;  /* 0x00000038d0087812 */ /* 0x100fe200078ef815 */
[----:B------:R-:W-:Y:S01]  /*22f0*/  IMAD R146, R7, 0x1c00, R210 ;  /* 0x00001c0007927824 */ /* 0x000fe200078e02d2 */
[----:B------:R-:W-:Y:S01]  /*2300*/  LOP3.LUT R12, R207, 0x38, R21, 0xf8, !PT ;  /* 0x00000038cf0c7812 */ /* 0x000fe200078ef815 */
[----:B------:R-:W-:Y:S01]  /*2310*/  IMAD R144, R7, 0x1c00, R212 ;  /* 0x00001c0007907824 */ /* 0x000fe200078e02d4 */
[----:B------:R-:W-:Y:S01]  /*2320*/  LOP3.LUT R10, R10, R209, RZ, 0x3c, !PT ;  /* 0x000000d10a0a7212 */ /* 0x000fe200078e3cff */
[----:B------:R-:W-:Y:S01]  /*2330*/  IMAD.IADD R135, R117, 0x1, R135 ;  /* 0x0000000175877824 */ /* 0x000fe200078e0287 */
[----:B------:R-:W-:-:S02]  /*2340*/  LEA.HI R13, R14, R13, RZ, 0x6 ;  /* 0x0000000d0e0d7211 */ /* 0x000fc400078f30ff */
[----:B------:R-:W-:Y:S02]  /*2350*/  IADD3 R107, R11, R107, RZ ;  /* 0x0000006b0b6b7210 */ /* 0x000fe40007ffe0ff */
[----:B------:R-:W-:Y:S02]  /*2360*/  LOP3.LUT R7, R8, R209, RZ, 0x3c, !PT ;  /* 0x000000d108077212 */ /* 0x000fe400078e3cff */
[----:B------:R-:W-:Y:S01]  /*2370*/  LOP3.LUT R11, R12, R235, RZ, 0x3c, !PT ;  /* 0x000000eb0c0b7212 */ /* 0x000fe200078e3cff */
[----:B------:R-:W-:Y:S01]  /*2380*/  IMAD.WIDE.U32 R106, R147, R104, R106 ;  /* 0x00000068936a7225 */ /* 0x000fe200078e006a */
[----:B------:R-:W-:Y:S02]  /*2390*/  IADD3 R145, R145, R10, RZ ;  /* 0x0000000a91917210 */ /* 0x000fe40007ffe0ff */
[----:B------:R-:W-:Y:S01]  /*23a0*/  SHF.R.S32.HI R13, RZ, 0x6, R13 ;  /* 0x00000006ff0d7819 */ /* 0x000fe2000001140d */
[----:B------:R-:W-:Y:S01]  /*23b0*/  IMAD.IADD R146, R146, 0x1, R7 ;  /* 0x0000000192927824 */ /* 0x000fe200078e0207 */
[----:B------:R-:W-:Y:S01]  /*23c0*/  LOP3.LUT R8, R208, 0x38, R30, 0xf8, !PT ;  /* 0x00000038d0087812 */ /* 0x000fe200078ef81e */
[----:B------:R-:W-:Y:S01]  /*23d0*/  IMAD.IADD R144, R144, 0x1, R11 ;  /* 0x0000000190907824 */ /* 0x000fe200078e020b */
[----:B------:R-:W-:Y:S01]  /*23e0*/  LOP3.LUT R10, R207, 0x38, R29, 0xf8, !PT ;  /* 0x00000038cf0a7812 */ /* 0x000fe200078ef81d */
[C---:B------:R-:W-:Y:S01]  /*23f0*/  IMAD R143, R13.reuse, 0x1c00, R210 ;  /* 0x00001c000d8f7824 */ /* 0x040fe200078e02d2 */
[----:B------:R-:W-:Y:S01]  /*2400*/  SHF.R.S32.HI R9, RZ, 0x1f, R147 ;  /* 0x0000001fff097819 */ /* 0x000fe20000011493 */
[----:B------:R-:W-:Y:S01]  /*2410*/  IMAD R141, R13, 0x1c00, R212 ;  /* 0x00001c000d8d7824 */ /* 0x000fe200078e02d4 */
[----:B------:R-:W-:Y:S01]  /*2420*/  LOP3.LUT R12, R207, 0x38, R30, 0xf8, !PT ;  /* 0x00000038cf0c7812 */ /* 0x000fe200078ef81e */
[----:B------:R-:W-:Y:S01]  /*2430*/  VIADD R11, R22, 0xa0 ;  /* 0x000000a0160b7836 */ /* 0x000fe20000000000 */
[----:B------:R-:W-:-:S02]  /*2440*/  LOP3.LUT R8, R8, R209, RZ, 0x3c, !PT ;  /* 0x000000d108087212 */ /* 0x000fc400078e3cff */
[-C--:B------:R-:W-:Y:S01]  /*2450*/  LOP3.LUT R7, R10, R235.reuse, RZ, 0x3c, !PT ;  /* 0x000000eb0a077212 */ /* 0x080fe200078e3cff */
[----:B------:R-:W-:Y:S01]  /*2460*/  IMAD R10, R9, R104, RZ ;  /* 0x00000068090a7224 */ /* 0x000fe200078e02ff */
[----:B------:R-:W-:Y:S01]  /*2470*/  LOP3.LUT R12, R12, R235, RZ, 0x3c, !PT ;  /* 0x000000eb0c0c7212 */ /* 0x000fe200078e3cff */
[----:B------:R-:W-:Y:S01]  /*2480*/  IMAD.IADD R143, R143, 0x1, R8 ;  /* 0x000000018f8f7824 */ /* 0x000fe200078e0208 */
[----:B------:R-:W-:Y:S01]  /*2490*/  ISETP.GE.AND P2, PT, R11, UR6, PT ;  /* 0x000000060b007c0c */ /* 0x000fe2000bf46270 */
[----:B------:R-:W-:Y:S01]  /*24a0*/  IMAD R8, R9, R110, RZ ;  /* 0x0000006e09087224 */ /* 0x000fe200078e02ff */
[----:B------:R-:W-:Y:S01]  /*24b0*/  IADD3 R141, R141, R12, RZ ;  /* 0x0000000c8d8d7210 */ /* 0x000fe20007ffe0ff */
[----:B------:R-:W-:Y:S01]  /*24c0*/  IMAD R33, R147, R105, R10 ;  /* 0x0000006993217224 */ /* 0x000fe200078e020a */
[----:B------:R-:W-:Y:S01]  /*24d0*/  SHF.L.U64.HI R9, R104, 0x6, R105 ;  /* 0x0000000668097819 */ /* 0x000fe20000010269 */
[----:B------:R-:W-:Y:S01]  /*24e0*/  IMAD.IADD R142, R142, 0x1, R7 ;  /* 0x000000018e8e7824 */ /* 0x000fe200078e0207 */
[C---:B------:R-:W-:Y:S01]  /*24f0*/  SHF.L.U32 R10, R104.reuse, 0x6, RZ ;  /* 0x00000006680a7819 */ /* 0x040fe200000006ff */
[----:B------:R-:W-:Y:S01]  /*2500*/  IMAD.WIDE.U32 R104, R104, 0x70, RZ ;  /* 0x0000007068687825 */ /* 0x000fe200078e00ff */
[----:B------:R-:W-:-:S02]  /*2510*/  LOP3.LUT R12, R208, 0x18, R22, 0xf8, !PT ;  /* 0x00000018d00c7812 */ /* 0x000fc400078ef816 */
[----:B------:R-:W-:Y:S01]  /*2520*/  SEL R32, RZ, 0x20, P2 ;  /* 0x00000020ff207807 */ /* 0x000fe20001000000 */
[----:B------:R-:W-:Y:S01]  /*2530*/  IMAD R35, R147, R111, R8 ;  /* 0x0000006f93237224 */ /* 0x000fe200078e0208 */
[----:B------:R-:W-:Y:S01]  /*2540*/  LOP3.LUT R13, R12, R209, RZ, 0x3c, !PT ;  /* 0x000000d10c0d7212 */ /* 0x000fe200078e3cff */
[----:B------:R-:W-:Y:S01]  /*2550*/  IMAD.IADD R136, R105, 0x1, R27 ;  /* 0x0000000169887824 */ /* 0x000fe200078e021b */
[C---:B------:R-:W-:Y:S01]  /*2560*/  SHF.L.U64.HI R7, R110.reuse, 0x6, R111 ;  /* 0x000000066e077819 */ /* 0x040fe2000001026f */
[C---:B------:R-:W-:Y:S01]  /*2570*/  IMAD.SHL.U32 R8, R110.reuse, 0x40, RZ ;  /* 0x000000406e087824 */ /* 0x040fe200078e00ff */
[----:B------:R-:W-:Y:S01]  /*2580*/  SHF.R.S32.HI R27, RZ, 0x3, R29 ;  /* 0x00000003ff1b7819 */ /* 0x000fe2000001141d */
[----:B------:R-:W-:Y:S01]  /*2590*/  IMAD.WIDE.U32 R110, R110, 0x70, RZ ;  /* 0x000000706e6e7825 */ /* 0x000fe200078e00ff */
[----:B------:R-:W-:Y:S02]  /*25a0*/  LOP3.LUT R28, R29, 0xfffffff8, RZ, 0xc0, !PT ;  /* 0xfffffff81d1c7812 */ /* 0x000fe400078ec0ff */
[----:B------:R-:W-:Y:S01]  /*25b0*/  SHF.R.S32.HI R20, RZ, 0x3, R21 ;  /* 0x00000003ff147819 */ /* 0x000fe20000011415 */
[----:B------:R-:W-:Y:S01]  /*25c0*/  IMAD.IADD R140, R210, 0x1, R13 ;  /* 0x00000001d28c7824 */ /* 0x000fe200078e020d */
[----:B------:R-:W-:Y:S01]  /*25d0*/  SHF.R.S32.HI R29, RZ, 0x3, R30 ;  /* 0x00000003ff1d7819 */ /* 0x000fe2000001141e */
[----:B------:R-:W-:Y:S01]  /*25e0*/  IMAD.IADD R12, R115, 0x1, R35 ;  /* 0x00000001730c7824 */ /* 0x000fe200078e0223 */
[----:B------:R-:W-:Y:S01]  /*25f0*/  LOP3.LUT R39, R31, R32, RZ, 0xfc, !PT ;  /* 0x000000201f277212 */ /* 0x000fe200078efcff */
[----:B------:R-:W-:Y:S01]  /*2600*/  IMAD.IADD R14, R109, 0x1, R33 ;  /* 0x000000016d0e7824 */ /* 0x000fe200078e0221 */
[----:B------:R-:W-:-:S02]  /*2610*/  LOP3.LUT R21, R21, 0xfffffff8, RZ, 0xc0, !PT ;  /* 0xfffffff815157812 */ /* 0x000fc400078ec0ff */
[----:B------:R-:W-:Y:S02]  /*2620*/  LOP3.LUT R30, R30, 0xfffffff8, RZ, 0xc0, !PT ;  /* 0xfffffff81e1e7812 */ /* 0x000fe400078ec0ff */
[----:B------:R-:W-:Y:S01]  /*2630*/  IADD3.X R123, R15, R150, RZ, P3, !PT ;  /* 0x000000960f7b7210 */ /* 0x000fe20001ffe4ff */
[----:B------:R-:W-:Y:S01]  /*2640*/  IMAD.IADD R15, R33, 0x1, R107 ;  /* 0x00000001210f7824 */ /* 0x000fe200078e026b */
[----:B------:R-:W-:Y:S02]  /*2650*/  IADD3 R13, R35, R113, RZ ;  /* 0x00000071230d7210 */ /* 0x000fe40007ffe0ff */
[C---:B------:R-:W-:Y:S02]  /*2660*/  LOP3.LUT R35, R39.reuse, 0x2, RZ, 0xc0, !PT ;  /* 0x0000000227237812 */ /* 0x040fe400078ec0ff */
[C---:B------:R-:W-:Y:S02]  /*2670*/  LOP3.LUT R36, R39.reuse, 0x4, RZ, 0xc0, !PT ;  /* 0x0000000427247812 */ /* 0x040fe400078ec0ff */
[----:B------:R-:W-:-:S02]  /*2680*/  LOP3.LUT R37, R39, 0x8, RZ, 0xc0, !PT ;  /* 0x0000000827257812 */ /* 0x000fc400078ec0ff */
[----:B------:R-:W-:Y:S02]  /*2690*/  LOP3.LUT R38, R39, 0x10, RZ, 0xc0, !PT ;  /* 0x0000001027267812 */ /* 0x000fe400078ec0ff */
[----:B------:R-:W-:Y:S02]  /*26a0*/  IADD3 R137, R111, R137, RZ ;  /* 0x000000896f897210 */ /* 0x000fe40007ffe0ff */
[----:B------:R-:W-:Y:S02]  /*26b0*/  LOP3.LUT R31, R31, 0x1, RZ, 0xc0, !PT ;  /* 0x000000011f1f7812 */ /* 0x000fe400078ec0ff */
[----:B------:R-:W-:Y:S02]  /*26c0*/  SHF.R.S32.HI R32, RZ, 0x1f, R21 ;  /* 0x0000001fff207819 */ /* 0x000fe40000011415 */
[----:B------:R-:W-:Y:S02]  /*26d0*/  SHF.R.S32.HI R33, RZ, 0x1f, R28 ;  /* 0x0000001fff217819 */ /* 0x000fe4000001141c */
[----:B------:R-:W-:-:S02]  /*26e0*/  SHF.R.S32.HI R34, RZ, 0x1f, R30 ;  /* 0x0000001fff227819 */ /* 0x000fc4000001141e */
[----:B------:R-:W-:-:S07]  /*26f0*/  LOP3.LUT R39, R39, 0x20, RZ, 0xc0, !PT ;  /* 0x0000002027277812 */ /* 0x000fce00078ec0ff */
.L_x_556:
[----:B------:R-:W0:Y:S01]  /*2700*/  LDC.64 R124, c[0x0][0x2d8] ;  /* 0x0000b600ff7c7b82 */ /* 0x000e220000000a00 */
[----:B-----5:R-:W-:Y:S01]  /*2710*/  VIADD R53, R25, 0xffffffff ;  /* 0xffffffff19357836 */ /* 0x020fe20000000000 */
[----:B------:R-:W-:Y:S01]  /*2720*/  LOP3.LUT P5, RZ, R215, 0x4, RZ, 0xc0, !PT ;  /* 0x00000004d7ff7812 */ /* 0x000fe200078ac0ff */
[----:B------:R-:W-:Y:S01]  /*2730*/  IMAD R41, R18, 0x5400, R140 ;  /* 0x0000540012297824 */ /* 0x000fe200078e028c */
[----:B------:R-:W-:Y:S05]  /*2740*/  YIELD ;  /* 0x0000000000007946 */ /* 0x000fea0003800000 */
[----:B-1----:R-:W1:Y:S01]  /*2750*/  LDC R126, c[0x0][0x3d4] ;  /* 0x0000f500ff7e7b82 */ /* 0x002e620000000800 */
[----:B--2---:R-:W-:Y:S01]  /*2760*/  SHF.R.S32.HI R46, RZ, 0x1f, R53 ;  /* 0x0000001fff2e7819 */ /* 0x004fe20000011435 */
[-C--:B------:R-:W-:Y:S01]  /*2770*/  IMAD R25, R135, R53.reuse, RZ ;  /* 0x0000003587197224 */ /* 0x080fe200078e02ff */
[----:B------:R-:W-:Y:S01]  /*2780*/  BSSY B0, `(.L_x_457) ;  /* 0x0000750000007945 */ /* 0x000fe20003800000 */
[----:B------:R-:W-:-:S04]  /*2790*/  IMAD.WIDE.U32 R130, R116, R53, RZ ;  /* 0x0000003574827225 */ /* 0x000fc800078e00ff */
[----:B------:R-:W-:Y:S01]  /*27a0*/  IMAD R25, R46, R116, R25 ;  /* 0x000000742e197224 */ /* 0x000fe200078e0219 */
[----:B------:R-:W-:-:S03]  /*27b0*/  IADD3 R43, P4, R5, R130, RZ ;  /* 0x00000082052b7210 */ /* 0x000fc60007f9e0ff */
[----:B------:R-:W-:Y:S01]  /*27c0*/  IMAD.IADD R96, R131, 0x1, R25 ;  /* 0x0000000183607824 */ /* 0x000fe200078e0219 */
[----:B------:R-:W-:-:S04]  /*27d0*/  IADD3 R25, P2, P3, R5, R130, R139 ;  /* 0x0000008205197210 */ /* 0x000fc80007b5e08b */
[----:B------:R-:W-:Y:S02]  /*27e0*/  IADD3.X R42, R6, R96, R138, P2, P3 ;  /* 0x00000060062a7210 */ /* 0x000fe400017e648a */
[C---:B0-----:R-:W-:Y:S02]  /*27f0*/  LEA R48, P2, R25.reuse, R124, 0x1 ;  /* 0x0000007c19307211 */ /* 0x041fe400078408ff */
[----:B------:R-:W-:Y:S02]  /*2800*/  IADD3.X R44, R96, R6, RZ, P4, !PT ;  /* 0x00000006602c7210 */ /* 0x000fe400027fe4ff */
[----:B------:R-:W-:Y:S01]  /*2810*/  LEA.HI.X R49, R25, R125, R42, 0x1, P2 ;  /* 0x0000007d19317211 */ /* 0x000fe200010f0c2a */
[----:B------:R-:W-:Y:S01]  /*2820*/  IMAD.MOV.U32 R25, RZ, RZ, R53 ;  /* 0x000000ffff197224 */ /* 0x000fe200078e0035 */
[----:B-1----:R-:W-:Y:S02]  /*2830*/  ISETP.GE.AND P2, PT, R126, 0x1, PT ;  /* 0x000000017e00780c */ /* 0x002fe40003f46270 */
[----:B------:R-:W-:-:S02]  /*2840*/  LEA R50, P4, R43, R124, 0x1 ;  /* 0x0000007c2b327211 */ /* 0x000fc400078808ff */
[----:B------:R-:W-:Y:S02]  /*2850*/  ISETP.GT.AND P3, PT, R53, R134, PT ;  /* 0x000000863500720c */ /* 0x000fe40003f64270 */
[----:B------:R-:W-:Y:S01]  /*2860*/  LEA.HI.X R51, R43, R125, R44, 0x1, P4 ;  /* 0x0000007d2b337211 */ /* 0x000fe200020f0c2c */
[C---:B------:R-:W-:Y:S01]  /*2870*/  VIADD R43, R41.reuse, 0x20 ;  /* 0x00000020292b7836 */ /* 0x040fe20000000000 */
[----:B------:R-:W-:Y:S01]  /*2880*/  P2R R103, PR, RZ, 0x8 ;  /* 0x00000008ff677803 */ /* 0x000fe20000000000 */
[C---:B------:R-:W-:Y:S01]  /*2890*/  @P5 VIADD R43, R41.reuse, 0xffffffe0 ;  /* 0xffffffe0292b5836 */ /* 0x040fe20000000000 */
[----:B------:R-:W-:-:S03]  /*28a0*/  LEA R41, R41, R26, 0x1 ;  /* 0x0000001a29297211 */ /* 0x000fc600078e08ff */
[----:B------:R-:W-:Y:S01]  /*28b0*/  IMAD R42, R43, 0x2, R26 ;  /* 0x000000022b2a7824 */ /* 0x000fe200078e021a */
[----:B------:R-:W-:Y:S06]  /*28c0*/  @!P2 BRA `(.L_x_458) ;  /* 0x00000070000ca947 */ /* 0x000fec0003800000 */
[----:B------:R-:W-:Y:S01]  /*28d0*/  ULDC.U8 UR4, c[0x0][0x3f0] ;  /* 0x0000fc0000047ab9 */ /* 0x000fe20000000000 */
[-C--:B------:R-:W-:Y:S01]  /*28e0*/  IMAD R43, R136, R53.reuse, RZ ;  /* 0x00000035882b7224 */ /* 0x080fe200078e02ff */
[----:B------:R-:W-:Y:S01]  /*28f0*/  ISETP.NE.AND P2, PT, RZ, UR4, PT ;  /* 0x00000004ff007c0c */ /* 0x000fe2000bf45270 */
[-C--:B------:R-:W-:Y:S02]  /*2900*/  IMAD R47, R137, R53.reuse, RZ ;  /* 0x00000035892f7224 */ /* 0x080fe400078e02ff */
[----:B------:R-:W-:Y:S02]  /*2910*/  IMAD R45, R46, R104, R43 ;  /* 0x000000682e2d7224 */ /* 0x000fe400078e022b */
[----:B------:R-:W-:Y:S02]  /*2920*/  IMAD R43, R25, -0x70, R24 ;  /* 0xffffff90192b7824 */ /* 0x000fe400078e0218 */
[----:B------:R-:W-:-:S03]  /*2930*/  IMAD.WIDE.U32 R94, R104, R53, RZ ;  /* 0x00000035685e7225 */ /* 0x000fc600078e00ff */
[----:B------:R-:W-:Y:S01]  /*2940*/  VIMNMX R43, R43, 0x70, PT ;  /* 0x000000702b2b7848 */ /* 0x000fe20003fe0100 */
[----:B------:R-:W-:Y:S01]  /*2950*/  IMAD R47, R46, R110, R47 ;  /* 0x0000006e2e2f7224 */ /* 0x000fe200078e022f */
[----:B------:R-:W-:Y:S01]  /*2960*/  IADD3 R100, R95, R45, RZ ;  /* 0x0000002d5f647210 */ /* 0x000fe20007ffe0ff */
[----:B------:R-:W-:-:S04]  /*2970*/  IMAD.WIDE.U32 R92, R110, R53, RZ ;  /* 0x000000356e5c7225 */ /* 0x000fc800078e00ff */
[----:B------:R-:W-:Y:S01]  /*2980*/  IMAD.IADD R101, R93, 0x1, R47 ;  /* 0x000000015d657824 */ /* 0x000fe200078e022f */
[----:B------:R-:W-:Y:S06]  /*2990*/  @!P2 BRA `(.L_x_459) ;  /* 0x000000340000a947 */ /* 0x000fec0003800000 */
[----:B------:R-:W-:Y:S01]  /*29a0*/  ISETP.GE.AND P3, PT, R19, R43, PT ;  /* 0x0000002b1300720c */ /* 0x000fe20003f66270 */
[----:B------:R-:W-:Y:S01]  /*29b0*/  BSSY B1, `(.L_x_460) ;  /* 0x000003c000017945 */ /* 0x000fe20003800000 */
        /* <DEDUP_REMOVED lines=12> */
[----:B------:R-:W-:Y:S01]  /*2a80*/  CS2R R128, SRZ ;  /* 0x0000000000807805 */ /* 0x000fe2000001ff00 */
[----:B------:R-:W-:Y:S06]  /*2a90*/  @P3 BRA `(.L_x_461) ;  /* 0x0000000000b43947 */ /* 0x000fec0003800000 */
[----:B------:R-:W-:Y:S01]  /*2aa0*/  IADD3 R45, P2, R108, R94, RZ ;  /* 0x0000005e6c2d7210 */ /* 0x000fe20007f5e0ff */
[----:B------:R-:W-:Y:S01]  /*2ab0*/  ULDC.64 UR4, c[0x0][0x3c8] ;  /* 0x0000f20000047ab9 */ /* 0x000fe20000000a00 */
[----:B------:R-:W-:Y:S02]  /*2ac0*/  CS2R R124, SRZ ;  /* 0x00000000007c7805 */ /* 0x000fe4000001ff00 */
[----:B------:R-:W-:Y:S01]  /*2ad0*/  CS2R R128, SRZ ;  /* 0x0000000000807805 */ /* 0x000fe2000001ff00 */
[----:B------:R-:W-:Y:S02]  /*2ae0*/  VIADD R55, R16, 0x10 ;  /* 0x0000001010377836 */ /* 0x000fe40000000000 */
[----:B------:R-:W-:Y:S01]  /*2af0*/  IMAD.X R46, R100, 0x1, R14, P2 ;  /* 0x00000001642e7824 */ /* 0x000fe200010e060e */
[----:B------:R-:W-:-:S04]  /*2b00*/  LEA R44, P2, R45, UR4, 0x1 ;  /* 0x000000042d2c7c11 */ /* 0x000fc8000f8408ff */
[----:B------:R-:W-:Y:S01]  /*2b10*/  LEA.HI.X R45, R45, UR5, R46, 0x1, P2 ;  /* 0x000000052d2d7c11 */ /* 0x000fe200090f0c2e */
[----:B------:R-:W-:Y:S01]  /*2b20*/  ULDC.64 UR4, c[0x0][0x3e0] ;  /* 0x0000f80000047ab9 */ /* 0x000fe20000000a00 */
[----:B------:R-:W-:-:S04]  /*2b30*/  IADD3 R47, P2, R114, R92, RZ ;  /* 0x0000005c722f7210 */ /* 0x000fc80007f5e0ff */
[----:B------:R-:W-:Y:S02]  /*2b40*/  IADD3.X R54, R101, R12, RZ, P2, !PT ;  /* 0x0000000c65367210 */ /* 0x000fe400017fe4ff */
[----:B------:R-:W-:-:S04]  /*2b50*/  LEA R46, P2, R47, UR4, 0x1 ;  /* 0x000000042f2e7c11 */ /* 0x000fc8000f8408ff */
[----:B------:R-:W-:Y:S02]  /*2b60*/  LEA.HI.X R47, R47, UR5, R54, 0x1, P2 ;  /* 0x000000052f2f7c11 */ /* 0x000fe400090f0c36 */
[----:B------:R-:W-:Y:S02]  /*2b70*/  ISETP.GE.AND P2, PT, R16, R126, PT ;  /* 0x0000007e1000720c */ /* 0x000fe40003f46270 */
[----:B------:R-:W-:Y:S02]  /*2b80*/  CS2R R96, SRZ ;  /* 0x0000000000607805 */ /* 0x000fe4000001ff00 */
[----:B------:R-:W-:-:S09]  /*2b90*/  CS2R R98, SRZ ;  /* 0x0000000000627805 */ /* 0x000fd2000001ff00 */
[----:B------:R0:W5:Y:S04]  /*2ba0*/  @!P2 LDG.E.64 R124, desc[UR60][R44.64] ;  /* 0x0000003c2c7ca981 */ /* 0x000168000c1e1b00 */
[----:B------:R0:W5:Y:S01]  /*2bb0*/  @!P2 LDG.E.64 R128, desc[UR60][R46.64] ;  /* 0x0000003c2e80a981 */ /* 0x000162000c1e1b00 */
[----:B------:R-:W-:Y:S01]  /*2bc0*/  ISETP.GE.AND P2, PT, R55, R126, PT ;  /* 0x0000007e3700720c */ /* 0x000fe20003f46270 */
[----:B------:R-:W-:Y:S01]  /*2bd0*/  VIADD R55, R16, 0x20 ;  /* 0x0000002010377836 */ /* 0x000fe20000000000 */
[----:B------:R-:W-:Y:S02]  /*2be0*/  CS2R R88, SRZ ;  /* 0x0000000000587805 */ /* 0x000fe4000001ff00 */
[----:B------:R-:W-:-:S09]  /*2bf0*/  CS2R R90, SRZ ;  /* 0x00000000005a7805 */ /* 0x000fd2000001ff00 */
[----:B------:R0:W5:Y:S04]  /*2c00*/  @!P2 LDG.E.64 R96, desc[UR60][R44.64+0x20] ;  /* 0x0000203c2c60a981 */ /* 0x000168000c1e1b00 */
[----:B------:R0:W5:Y:S01]  /*2c10*/  @!P2 LDG.E.64 R98, desc[UR60][R46.64+0x20] ;  /* 0x0000203c2e62a981 */ /* 0x000162000c1e1b00 */
[----:B------:R-:W-:Y:S02]  /*2c20*/  ISETP.GE.AND P2, PT, R55, R126, PT ;  /* 0x0000007e3700720c */ /* 0x000fe40003f46270 */
[----:B------:R-:W-:Y:S02]  /*2c30*/  IADD3 R55, R16, 0x30, RZ ;  /* 0x0000003010377810 */ /* 0x000fe40007ffe0ff */
[----:B------:R-:W-:Y:S02]  /*2c40*/  CS2R R84, SRZ ;  /* 0x0000000000547805 */ /* 0x000fe4000001ff00 */
[----:B------:R-:W-:-:S07]  /*2c50*/  CS2R R86, SRZ ;  /* 0x0000000000567805 */ /* 0x000fce000001ff00 */
        /* <DEDUP_REMOVED lines=14> */
[----:B------:R-:W-:-:S13]  /*2d40*/  ISETP.GE.AND P2, PT, R55, R126, PT ;  /* 0x0000007e3700720c */ /* 0x000fda0003f46270 */
[----:B------:R0:W5:Y:S04]  /*2d50*/  @!P2 LDG.E.64 R76, desc[UR60][R44.64+0xa0] ;  /* 0x0000a03c2c4ca981 */ /* 0x000168000c1e1b00 */
[----:B------:R0:W5:Y:S02]  /*2d60*/  @!P2 LDG.E.64 R78, desc[UR60][R46.64+0xa0] ;  /* 0x0000a03c2e4ea981 */ /* 0x000164000c1e1b00 */
.L_x_461:
[----:B------:R-:W-:Y:S05]  /*2d70*/  BSYNC B1 ;  /* 0x0000000000017941 */ /* 0x000fea0003800000 */
.L_x_460:
        /* <DEDUP_REMOVED lines=12> */
[----:B-----5:R-:W-:Y:S01]  /*2e40*/  MOV R130, R76 ;  /* 0x0000004c00827202 */ /* 0x020fe20000000f00 */
[----:B------:R-:W-:Y:S01]  /*2e50*/  IMAD.MOV.U32 R131, RZ, RZ, R77 ;  /* 0x000000ffff837224 */ /* 0x000fe200078e004d */
[----:B------:R-:W-:Y:S01]  /*2e60*/  CS2R R74, SRZ ;  /* 0x00000000004a7805 */ /* 0x000fe2000001ff00 */
[----:B------:R-:W-:Y:S06]  /*2e70*/  @P4 BRA `(.L_x_463) ;  /* 0x0000000000b44947 */ /* 0x000fec0003800000 */
[----:B------:R-:W-:Y:S01]  /*2e80*/  IADD3 R94, P2, P5, R108, R94, R10 ;  /* 0x0000005e6c5e7210 */ /* 0x000fe20007d5e00a */
[----:B------:R-:W-:Y:S01]  /*2e90*/  ULDC.64 UR4, c[0x0][0x3c8] ;  /* 0x0000f20000047ab9 */ /* 0x000fe20000000a00 */
[----:B------:R-:W-:Y:S02]  /*2ea0*/  CS2R R72, SRZ ;  /* 0x0000000000487805 */ /* 0x000fe4000001ff00 */
[----:B------:R-:W-:Y:S02]  /*2eb0*/  CS2R R74, SRZ ;  /* 0x00000000004a7805 */ /* 0x000fe4000001ff00 */
[----:B0-----:R-:W-:Y:S02]  /*2ec0*/  IADD3.X R45, R14, R100, R9, P2, P5 ;  /* 0x000000640e2d7210 */ /* 0x001fe400017ea409 */
[----:B------:R-:W-:-:S04]  /*2ed0*/  IADD3 R92, P2, P5, R114, R92, R8 ;  /* 0x0000005c725c7210 */ /* 0x000fc80007d5e008 */
[----:B------:R-:W-:Y:S02]  /*2ee0*/  IADD3.X R101, R12, R101, R7, P2, P5 ;  /* 0x000000650c657210 */ /* 0x000fe400017ea407 */
[----:B------:R-:W-:-:S04]  /*2ef0*/  LEA R44, P2, R94, UR4, 0x1 ;  /* 0x000000045e2c7c11 */ /* 0x000fc8000f8408ff */
[----:B------:R-:W-:Y:S01]  /*2f00*/  LEA.HI.X R45, R94, UR5, R45, 0x1, P2 ;  /* 0x000000055e2d7c11 */ /* 0x000fe200090f0c2d */
[----:B------:R-:W-:Y:S02]  /*2f10*/  ULDC.64 UR4, c[0x0][0x3e0] ;  /* 0x0000f80000047ab9 */ /* 0x000fe40000000a00 */
[----:B------:R-:W-:-:S04]  /*2f20*/  LEA R46, P2, R92, UR4, 0x1 ;  /* 0x000000045c2e7c11 */ /* 0x000fc8000f8408ff */
[----:B------:R-:W-:Y:S02]  /*2f30*/  LEA.HI.X R47, R92, UR5, R101, 0x1, P2 ;  /* 0x000000055c2f7c11 */ /* 0x000fe400090f0c65 */
[C---:B------:R-:W-:Y:S01]  /*2f40*/  ISETP.GE.AND P2, PT, R16.reuse, R126, PT ;  /* 0x0000007e1000720c */ /* 0x040fe20003f46270 */
        /* <DEDUP_REMOVED lines=29> */
[----:B------:R-:W-:-:S13]  /*3120*/  ISETP.GE.AND P2, PT, R93, R126, PT ;  /* 0x0000007e5d00720c */ /* 0x000fda0003f46270 */
[----:B------:R1:W5:Y:S04]  /*3130*/  @!P2 LDG.E.64 R52, desc[UR60][R44.64+0xa0] ;  /* 0x0000a03c2c34a981 */ /* 0x000368000c1e1b00 */
[----:B------:R1:W5:Y:S02]  /*3140*/  @!P2 LDG.E.64 R54, desc[UR60][R46.64+0xa0] ;  /* 0x0000a03c2e36a981 */ /* 0x000364000c1e1b00 */
.L_x_463:
[----:B------:R-:W-:Y:S05]  /*3150*/  BSYNC B1 ;  /* 0x0000000000017941 */ /* 0x000fea0003800000 */
.L_x_462:
[----:B01----:R-:W2:Y:S01]  /*3160*/  LDL R44, [R1+0x48] ;  /* 0x00004800012c7983 */ /* 0x003ea20000100800 */
[----:B------:R-:W-:Y:S01]  /*3170*/  IMAD.MOV.U32 R45, RZ, RZ, R81 ;  /* 0x000000ffff2d7224 */ /* 0x000fe200078e0051 */
[----:B------:R-:W-:Y:S01]  /*3180*/  MOV R47, R89 ;  /* 0x00000059002f7202 */ /* 0x000fe20000000f00 */
[----:B------:R-:W-:Y:S01]  /*3190*/  IMAD.MOV.U32 R46, RZ, RZ, R88 ;  /* 0x000000ffff2e7224 */ /* 0x000fe200078e0058 */
[----:B------:R-:W-:Y:S02]  /*31a0*/  PRMT R158, R130, 0x5410, R131 ;  /* 0x00005410829e7816 */ /* 0x000fe40000000083 */
[----:B------:R-:W-:Y:S01]  /*31b0*/  PRMT R160, R45, 0x7610, R160 ;  /* 0x000076102da07816 */ /* 0x000fe200000000a0 */
[----:B------:R-:W-:Y:S01]  /*31c0*/  IMAD.MOV.U32 R45, RZ, RZ, R85 ;  /* 0x000000ffff2d7224 */ /* 0x000fe200078e0055 */
[----:B------:R-:W-:Y:S01]  /*31d0*/  PRMT R171, R46, 0x5410, R47 ;  /* 0x000054102eab7816 */ /* 0x000fe2000000002f */
[----:B------:R-:W-:Y:S01]  /*31e0*/  IMAD.MOV.U32 R47, RZ, RZ, R125 ;  /* 0x000000ffff2f7224 */ /* 0x000fe200078e007d */
[----:B------:R-:W-:-:S04]  /*31f0*/  MOV R46, R124 ;  /* 0x0000007c002e7202 */ /* 0x000fc80000000f00 */
[----:B------:R-:W-:Y:S01]  /*3200*/  PRMT R165, R46, 0x5410, R47 ;  /* 0x000054102ea57816 */ /* 0x000fe2000000002f */
[----:B------:R-:W-:Y:S02]  /*3210*/  IMAD.MOV.U32 R46, RZ, RZ, R82 ;  /* 0x000000ffff2e7224 */ /* 0x000fe400078e0052 */
[----:B------:R-:W-:-:S05]  /*3220*/  IMAD.MOV.U32 R47, RZ, RZ, R83 ;  /* 0x000000ffff2f7224 */ /* 0x000fca00078e0053 */
[----:B------:R-:W-:Y:S02]  /*3230*/  PRMT R168, R168, 0x5410, R47 ;  /* 0x00005410a8a87816 */ /* 0x000fe4000000002f */
[----:B------:R-:W-:Y:S02]  /*3240*/  MOV R47, R91 ;  /* 0x0000005b002f7202 */ /* 0x000fe40000000f00 */
[----:B--2---:R-:W-:Y:S01]  /*3250*/  R2UR UR4, R44 ;  /* 0x000000002c0472ca */ /* 0x004fe200000e0000 */
[----:B------:R-:W-:-:S05]  /*3260*/  IMAD.MOV.U32 R44, RZ, RZ, R80 ;  /* 0x000000ffff2c7224 */ /* 0x000fca00078e0050 */
[----:B------:R-:W-:Y:S02]  /*3270*/  PRMT R169, R169, 0x5410, R44 ;  /* 0x00005410a9a97816 */ /* 0x000fe4000000002c */
[----:B------:R-:W-:Y:S02]  /*3280*/  MOV R44, R84 ;  /* 0x00000054002c7202 */ /* 0x000fe40000000f00 */
[----:B------:R-:W-:Y:S01]  /*3290*/  PRMT R169, R46, 0x7610, R169 ;  /* 0x000076102ea97816 */ /* 0x000fe200000000a9 */
[----:B------:R-:W-:Y:S01]  /*32a0*/  IMAD.MOV.U32 R46, RZ, RZ, R90 ;  /* 0x000000ffff2e7224 */ /* 0x000fe200078e005a */
[----:B------:R-:W-:Y:S01]  /*32b0*/  PRMT R170, R44, 0x5410, R45 ;  /* 0x000054102caa7816 */ /* 0x000fe2000000002d */
[----:B------:R-:W-:Y:S01]  /*32c0*/  IMAD.MOV.U32 R44, RZ, RZ, R96 ;  /* 0x000000ffff2c7224 */ /* 0x000fe200078e0060 */
[----:B------:R-:W-:Y:S01]  /*32d0*/  UISETP.NE.AND UP0, UPT, UR4, 0x3, UPT ;  /* 0x000000030400788c */ /* 0x000fe2000bf05270 */
[----:B------:R-:W-:Y:S01]  /*32e0*/  IMAD.MOV.U32 R45, RZ, RZ, R97 ;  /* 0x000000ffff2d7224 */ /* 0x000fe200078e0061 */
[----:B------:R-:W-:Y:S01]  /*32f0*/  PRMT R174, R46, 0x5410, R47 ;  /* 0x000054102eae7816 */ /* 0x000fe2000000002f */
[----:B------:R-:W-:Y:S01]  /*3300*/  IMAD.MOV.U32 R47, RZ, RZ, R129 ;  /* 0x000000ffff2f7224 */ /* 0x000fe200078e0081 */
[----:B------:R-:W-:-:S02]  /*3310*/  MOV R46, R128 ;  /* 0x00000080002e7202 */ /* 0x000fc40000000f00 */
[----:B------:R-:W-:Y:S01]  /*3320*/  PRMT R172, R44, 0x5410, R45 ;  /* 0x000054102cac7816 */ /* 0x000fe2000000002d */
[----:B------:R-:W-:Y:S01]  /*3330*/  IMAD.MOV.U32 R44, RZ, RZ, R78 ;  /* 0x000000ffff2c7224 */ /* 0x000fe200078e004e */
[----:B------:R-:W-:Y:S02]  /*3340*/  MOV R45, R79 ;  /* 0x0000004f002d7202 */ /* 0x000fe40000000f00 */
[----:B------:R-:W-:Y:S01]  /*3350*/  PRMT R167, R46, 0x5410, R47 ;  /* 0x000054102ea77816 */ /* 0x000fe2000000002f */
[----:B-----5:R-:W-:Y:S01]  /*3360*/  IMAD.MOV.U32 R46, RZ, RZ, R56 ;  /* 0x000000ffff2e7224 */ /* 0x020fe200078e0038 */
[----:B------:R-:W-:Y:S01]  /*3370*/  PRMT R159, R44, 0x5410, R45 ;  /* 0x000054102c9f7816 */ /* 0x000fe2000000002d */
[----:B------:R-:W-:Y:S01]  /*3380*/  IMAD.MOV.U32 R45, RZ, RZ, R87 ;  /* 0x000000ffff2d7224 */ /* 0x000fe200078e0057 */
[----:B------:R-:W-:Y:S01]  /*3390*/  MOV R44, R86 ;  /* 0x00000056002c7202 */ /* 0x000fe20000000f00 */
[----:B------:R-:W-:Y:S01]  /*33a0*/  IMAD.MOV.U32 R47, RZ, RZ, R57 ;  /* 0x000000ffff2f7224 */ /* 0x000fe200078e0039 */
[----:B------:R-:W-:-:S02]  /*33b0*/  PLOP3.LUT P2, PT, PT, PT, UP0, 0x80, 0x0 ;  /* 0x000000000000781c */ /* 0x000fc40003f4f008 */
[----:B------:R-:W-:Y:S01]  /*33c0*/  PRMT R173, R44, 0x5410, R45 ;  /* 0x000054102cad7816 */ /* 0x000fe2000000002d */
[----:B------:R-:W-:Y:S01]  /*33d0*/  IMAD.MOV.U32 R44, RZ, RZ, R98 ;  /* 0x000000ffff2c7224 */ /* 0x000fe200078e0062 */
[----:B------:R-:W-:Y:S01]  /*33e0*/  PRMT R95, R47, 0x5410, R46 ;  /* 0x000054102f5f7816 */ /* 0x000fe2000000002e */
[----:B------:R-:W-:Y:S01]  /*33f0*/  IMAD.MOV.U32 R45, RZ, RZ, R99 ;  /* 0x000000ffff2d7224 */ /* 0x000fe200078e0063 */
[----:B------:R-:W-:Y:S01]  /*3400*/  MOV R47, R65 ;  /* 0x00000041002f7202 */ /* 0x000fe20000000f00 */
[----:B------:R-:W-:-:S03]  /*3410*/  IMAD.MOV.U32 R46, RZ, RZ, R64 ;  /* 0x000000ffff2e7224 */ /* 0x000fc600078e0040 */
[----:B------:R-:W-:Y:S01]  /*3420*/  PRMT R175, R44, 0x5410, R45 ;  /* 0x000054102caf7816 */ /* 0x000fe2000000002d */
[----:B------:R-:W-:Y:S01]  /*3430*/  IMAD.MOV.U32 R44, RZ, RZ, R52 ;  /* 0x000000ffff2c7224 */ /* 0x000fe200078e0034 */
[----:B------:R-:W-:Y:S02]  /*3440*/  MOV R45, R53 ;  /* 0x00000035002d7202 */ /* 0x000fe40000000f00 */
[----:B------:R-:W-:Y:S01]  /*3450*/  PRMT R132, R46, 0x5410, R47 ;  /* 0x000054102e847816 */ /* 0x000fe2000000002f */
[----:B------:R-:W-:Y:S01]  /*3460*/  IMAD.MOV.U32 R47, RZ, RZ, R73 ;  /* 0x000000ffff2f7224 */ /* 0x000fe200078e0049 */
[----:B------:R-:W-:Y:S01]  /*3470*/  PRMT R93, R45, 0x5410, R44 ;  /* 0x000054102d5d7816 */ /* 0x000fe2000000002c */
[----:B------:R-:W-:Y:S01]  /*3480*/  IMAD.MOV.U32 R45, RZ, RZ, R61 ;  /* 0x000000ffff2d7224 */ /* 0x000fe200078e003d */
[----:B------:R-:W-:Y:S02]  /*3490*/  MOV R44, R60 ;  /* 0x0000003c002c7202 */ /* 0x000fe40000000f00 */
[----:B------:R-:W-:-:S02]  /*34a0*/  MOV R46, R72 ;  /* 0x00000048002e7202 */ /* 0x000fc40000000f00 */
        /* <DEDUP_REMOVED lines=19> */
[----:B------:R-:W-:Y:S01]  /*35e0*/  MOV R45, R74 ;  /* 0x0000004a002d7202 */ /* 0x000fe20000000f00 */
[----:B------:R-:W-:-:S03]  /*35f0*/  IMAD.MOV.U32 R44, RZ, RZ, R75 ;  /* 0x000000ffff2c7224 */ /* 0x000fc600078e004b */
[----:B------:R-:W-:Y:S02]  /*3600*/  PRMT R152, R47, 0x5410, R46 ;  /* 0x000054102f987816 */ /* 0x000fe4000000002e */
[----:B------:R-:W-:Y:S02]  /*3610*/  PRMT R160, R160, 0x5410, R45 ;  /* 0x00005410a0a07816 */ /* 0x000fe4000000002d */
[----:B------:R-:W-:Y:S01]  /*3620*/  PRMT R168, R44, 0x7610, R168 ;  /* 0x000076102ca87816 */ /* 0x000fe200000000a8 */
[----:B------:R-:W-:Y:S06]  /*3630*/  @!P2 BRA `(.L_x_464) ;  /* 0x000000000004a947 */ /* 0x000fec0003800000 */
[----:B------:R-:W-:Y:S01]  /*3640*/  BPT.TRAP 0x1 ;  /* 0x000000040000795c */ /* 0x000fe20000300000 */
.L_x_464:
[----:B------:R-:W-:Y:S01]  /*3650*/  IMAD R100, R18, 0x8, R2 ;  /* 0x0000000812647824 */ /* 0x000fe200078e0202 */
[----:B------:R-:W-:Y:S01]  /*3660*/  SHF.L.U32 R101, R206, 0x1f, RZ ;  /* 0x0000001fce657819 */ /* 0x000fe200000006ff */
[----:B------:R-:W-:Y:S03]  /*3670*/  BSSY B1, `(.L_x_465) ;  /* 0x0000003000017945 */ /* 0x000fe60003800000 */
[----:B------:R-:W0:Y:S02]  /*3680*/  SYNCS.PHASECHK.TRANS64.TRYWAIT P5, [R100+URZ+0x36890], R101 ;  /* 0x03689065640075a7 */ /* 0x000e2400080a017f */
[----:B0-----:R-:W-:Y:S05]  /*3690*/  @!P5 BRA `(.L_x_466) ;  /* 0x0000020c00c0d947 */ /* 0x001fea0003800000 */
.L_x_762:
[----:B------:R-:W-:Y:S05]  /*36a0*/  BSYNC B1 ;  /* 0x0000000000017941 */ /* 0x000fea0003800000 */
.L_x_465:
[----:B------:R-:W-:Y:S04]  /*36b0*/  BSSY B1, `(.L_x_467) ;  /* 0x0000137000017945 */ /* 0x000fe80003800000 */
[----:B------:R-:W-:Y:S05]  /*36c0*/  @P3 BRA `(.L_x_468) ;  /* 0x0000001000d43947 */ /* 0x000fea0003800000 */
[----:B------:R-:W-:Y:S01]  /*36d0*/  ISETP.NE.AND P3, PT, R31, RZ, PT ;  /* 0x000000ff1f00720c */ /* 0x000fe20003f65270 */
[----:B------:R-:W-:-:S12]  /*36e0*/  BSSY B2, `(.L_x_469) ;  /* 0x0000031000027945 */ /* 0x000fd80003800000 */
[----:B------:R-:W-:Y:S05]  /*36f0*/  @!P3 BRA `(.L_x_470) ;  /* 0x0000000000bcb947 */ /* 0x000fea0003800000 */
[----:B------:R1:W2:Y:S01]  /*3700*/  LDS.128 R44, [R41+0x21000] ;  /* 0x02100000292c7984 */ /* 0x0002a20000000c00 */
[----:B------:R-:W-:Y:S01]  /*3710*/  ISETP.GE.AND P3, PT, R16, R126, PT ;  /* 0x0000007e1000720c */ /* 0x000fe20003f66270 */
[----:B------:R-:W-:-:S12]  /*3720*/  BSSY B3, `(.L_x_471) ;  /* 0x000002b000037945 */ /* 0x000fd80003800000 */
[----:B-1----:R-:W-:Y:S05]  /*3730*/  @P3 BRA `(.L_x_472) ;  /* 0x0000000000a43947 */ /* 0x002fea0003800000 */
[--C-:B------:R-:W-:Y:S01]  /*3740*/  SHF.R.U64 R161, R124, 0x10, R125.reuse ;  /* 0x000000107ca17819 */ /* 0x100fe2000000127d */
[--C-:B--2---:R-:W-:Y:S01]  /*3750*/  HADD2.F32 R162, -RZ, R45.reuse.H1_H1 ;  /* 0x3000002dffa27230 */ /* 0x104fe20000004100 */
[----:B------:R-:W-:Y:S01]  /*3760*/  SHF.R.U32.HI R124, RZ, 0x10, R125 ;  /* 0x00000010ff7c7819 */ /* 0x000fe2000001167d */
[----:B------:R-:W-:Y:S01]  /*3770*/  HADD2.F32 R166, -RZ, R45.H0_H0 ;  /* 0x2000002dffa67230 */ /* 0x000fe20000004100 */
[--C-:B------:R-:W-:Y:S01]  /*3780*/  SHF.R.U64 R125, R128, 0x10, R129.reuse ;  /* 0x00000010807d7819 */ /* 0x100fe20000001281 */
[--C-:B------:R-:W-:Y:S01]  /*3790*/  HADD2.F32 R128, -RZ, R47.reuse.H1_H1 ;  /* 0x3000002fff807230 */ /* 0x100fe20000004100 */
[----:B------:R-:W-:Y:S01]  /*37a0*/  SHF.R.U32.HI R129, RZ, 0x10, R129 ;  /* 0x00000010ff817819 */ /* 0x000fe20000011681 */
[----:B------:R-:W-:Y:S02]  /*37b0*/  HADD2.F32 R164, -RZ, R47.H0_H0 ;  /* 0x2000002fffa47230 */ /* 0x000fe40000004100 */
[----:B------:R-:W-:Y:S02]  /*37c0*/  HADD2.F32 R163, -RZ, R125.H0_H0 ;  /* 0x2000007dffa37230 */ /* 0x000fe40000004100 */
[----:B------:R-:W-:-:S02]  /*37d0*/  HADD2.F32 R129, -RZ, R129.H0_H0 ;  /* 0x20000081ff817230 */ /* 0x000fc40000004100 */
[----:B------:R-:W-:Y:S02]  /*37e0*/  HADD2.F32 R161, -RZ, R161.H0_H0 ;  /* 0x200000a1ffa17230 */ /* 0x000fe40000004100 */
[----:B------:R-:W-:Y:S01]  /*37f0*/  FMUL.FTZ R45, R162, R163 ;  /* 0x000000a3a22d7220 */ /* 0x000fe20000410000 */
[----:B------:R-:W-:Y:S02]  /*3800*/  HADD2.F32 R125, -RZ, R124.H0_H0 ;  /* 0x2000007cff7d7230 */ /* 0x000fe40000004100 */
[----:B------:R-:W-:Y:S01]  /*3810*/  FMUL.FTZ R47, R128, R129 ;  /* 0x00000081802f7220 */ /* 0x000fe20000410000 */
[----:B------:R-:W-:Y:S01]  /*3820*/  FMUL.FTZ R163, R166, R163 ;  /* 0x000000a3a6a37220 */ /* 0x000fe20000410000 */
[----:B------:R-:W-:Y:S01]  /*3830*/  FMUL.FTZ R129, R164, R129 ;  /* 0x00000081a4817220 */ /* 0x000fe20000410000 */
[----:B------:R-:W-:Y:S01]  /*3840*/  FFMA.FTZ R45, R166, R161, -R45 ;  /* 0x000000a1a62d7223 */ /* 0x000fe2000001082d */
[----:B------:R-:W-:Y:S01]  /*3850*/  FFMA.FTZ R47, R164, R125, -R47 ;  /* 0x0000007da42f7223 */ /* 0x000fe2000001082f */
[----:B------:R-:W-:Y:S01]  /*3860*/  FFMA.FTZ R124, R162, R161, R163 ;  /* 0x000000a1a27c7223 */ /* 0x000fe200000100a3 */
[----:B------:R-:W-:Y:S01]  /*3870*/  FFMA.FTZ R128, R128, R125, R129 ;  /* 0x0000007d80807223 */ /* 0x000fe20000010081 */
[----:B------:R-:W-:-:S02]  /*3880*/  HADD2.F32 R129, -RZ, R167.H0_H0 ;  /* 0x200000a7ff817230 */ /* 0x000fc40000004100 */
[--C-:B------:R-:W-:Y:S01]  /*3890*/  HADD2.F32 R162, -RZ, R44.reuse.H1_H1 ;  /* 0x3000002cffa27230 */ /* 0x100fe20000004100 */
[----:B------:R-:W-:Y:S01]  /*38a0*/  F2FP.F16.F32.PACK_AB R45, R124, R45 ;  /* 0x0000002d7c2d723e */ /* 0x000fe200000000ff */
[----:B------:R-:W-:Y:S01]  /*38b0*/  HADD2.F32 R164, -RZ, R44.H0_H0 ;  /* 0x2000002cffa47230 */ /* 0x000fe20000004100 */
[----:B------:R-:W-:Y:S01]  /*38c0*/  F2FP.F16.F32.PACK_AB R47, R128, R47 ;  /* 0x0000002f802f723e */ /* 0x000fe200000000ff */
[----:B------:R-:W-:Y:S02]  /*38d0*/  HADD2.F32 R125, -RZ, R167.H1_H1 ;  /* 0x300000a7ff7d7230 */ /* 0x000fe40000004100 */
[-C--:B------:R-:W-:Y:S01]  /*38e0*/  FMUL.FTZ R163, R162, R129.reuse ;  /* 0x00000081a2a37220 */ /* 0x080fe20000410000 */
[--C-:B------:R-:W-:Y:S02]  /*38f0*/  HADD2.F32 R44, -RZ, R46.reuse.H1_H1 ;  /* 0x3000002eff2c7230 */ /* 0x100fe40000004100 */
[----:B------:R-:W-:Y:S01]  /*3900*/  FMUL.FTZ R167, R164, R129 ;  /* 0x00000081a4a77220 */ /* 0x000fe20000410000 */
[----:B------:R-:W-:-:S02]  /*3910*/  HADD2.F32 R46, -RZ, R46.H0_H0 ;  /* 0x2000002eff2e7230 */ /* 0x000fc40000004100 */
[--C-:B------:R-:W-:Y:S02]  /*3920*/  HADD2.F32 R161, -RZ, R165.reuse.H0_H0 ;  /* 0x200000a5ffa17230 */ /* 0x100fe40000004100 */
[-C--:B------:R-:W-:Y:S01]  /*3930*/  FMUL.FTZ R129, R44, R125.reuse ;  /* 0x0000007d2c817220 */ /* 0x080fe20000410000 */
[----:B------:R-:W-:Y:S02]  /*3940*/  HADD2.F32 R165, -RZ, R165.H1_H1 ;  /* 0x300000a5ffa57230 */ /* 0x000fe40000004100 */
[----:B------:R-:W-:Y:S01]  /*3950*/  FMUL.FTZ R125, R46, R125 ;  /* 0x0000007d2e7d7220 */ /* 0x000fe20000410000 */
[-C--:B------:R-:W-:Y:S01]  /*3960*/  FFMA.FTZ R163, R164, R161.reuse, -R163 ;  /* 0x000000a1a4a37223 */ /* 0x080fe200000108a3 */
[----:B------:R-:W-:Y:S01]  /*3970*/  FFMA.FTZ R162, R162, R161, R167 ;  /* 0x000000a1a2a27223 */ /* 0x000fe200000100a7 */
[-C--:B------:R-:W-:Y:S01]  /*3980*/  FFMA.FTZ R129, R46, R165.reuse, -R129 ;  /* 0x000000a52e817223 */ /* 0x080fe20000010881 */
[----:B------:R-:W-:-:S03]  /*3990*/  FFMA.FTZ R44, R44, R165, R125 ;  /* 0x000000a52c2c7223 */ /* 0x000fc6000001007d */
[----:B------:R-:W-:Y:S02]  /*39a0*/  F2FP.F16.F32.PACK_AB R162, R162, R163 ;  /* 0x000000a3a2a2723e */ /* 0x000fe400000000ff */
[----:B------:R-:W-:Y:S02]  /*39b0*/  F2FP.F16.F32.PACK_AB R46, R44, R129 ;  /* 0x000000812c2e723e */ /* 0x000fe400000000ff */
[----:B------:R-:W-:-:S07]  /*39c0*/  MOV R44, R162 ;  /* 0x000000a2002c7202 */ /* 0x000fce0000000f00 */
.L_x_472:
[----:B------:R-:W-:Y:S05]  /*39d0*/  BSYNC B3 ;  /* 0x0000000000037941 */ /* 0x000fea0003800000 */
.L_x_471:
[----:B--2---:R1:W-:Y:S02]  /*39e0*/  STG.E.128 desc[UR60][R50.64], R44 ;  /* 0x0000002c32007986 */ /* 0x0043e4000c101d3c */
.L_x_470:
[----:B------:R-:W-:Y:S05]  /*39f0*/  BSYNC B2 ;  /* 0x0000000000027941 */ /* 0x000fea0003800000 */
.L_x_469:
[----:B------:R-:W-:Y:S01]  /*3a00*/  ISETP.NE.AND P3, PT, R35, RZ, PT ;  /* 0x000000ff2300720c */ /* 0x000fe20003f65270 */
[----:B------:R-:W-:-:S12]  /*3a10*/  BSSY B2, `(.L_x_473) ;  /* 0x0000032000027945 */ /* 0x000fd80003800000 */
[----:B------:R-:W-:Y:S05]  /*3a20*/  @!P3 BRA `(.L_x_474) ;  /* 0x0000000000c0b947 */ /* 0x000fea0003800000 */
[----:B-1----:R1:W2:Y:S01]  /*3a30*/  LDS.128 R44, [R42+0x21000] ;  /* 0x021000002a2c7984 */ /* 0x0022a20000000c00 */
[----:B------:R-:W-:Y:S01]  /*3a40*/  VIADD R125, R16, 0x10 ;  /* 0x00000010107d7836 */ /* 0x000fe20000000000 */
[----:B------:R-:W-:Y:S04]  /*3a50*/  BSSY B3, `(.L_x_475) ;  /* 0x000002c000037945 */ /* 0x000fe80003800000 */
[----:B------:R-:W-:-:S13]  /*3a60*/  ISETP.GE.AND P3, PT, R125, R126, PT ;  /* 0x0000007e7d00720c */ /* 0x000fda0003f66270 */
[----:B-1----:R-:W-:Y:S05]  /*3a70*/  @P3 BRA `(.L_x_476) ;  /* 0x0000000000a43947 */ /* 0x002fea0003800000 */
[----:B------:R-:W-:Y:S01]  /*3a80*/  SHF.R.U64 R124, R96, 0x10, R97 ;  /* 0x00000010607c7819 */ /* 0x000fe20000001261 */
[----:B--2---:R-:W-:Y:S01]  /*3a90*/  HADD2.F32 R128, -RZ, R47.H0_H0 ;  /* 0x2000002fff807230 */ /* 0x004fe20000004100 */
[----:B------:R-:W-:Y:S01]  /*3aa0*/  SHF.R.U32.HI R125, RZ, 0x10, R99 ;  /* 0x00000010ff7d7819 */ /* 0x000fe20000011663 */
[----:B------:R-:W-:Y:S01]  /*3ab0*/  HADD2.F32 R161, -RZ, R172.H1_H1 ;  /* 0x300000acffa17230 */ /* 0x000fe20000004100 */
[----:B------:R-:W-:Y:S01]  /*3ac0*/  SHF.R.U32.HI R96, RZ, 0x10, R97 ;  /* 0x00000010ff607819 */ /* 0x000fe20000011661 */
[----:B------:R-:W-:Y:S01]  /*3ad0*/  HADD2.F32 R124, -RZ, R124.H0_H0 ;  /* 0x2000007cff7c7230 */ /* 0x000fe20000004100 */
[----:B------:R-:W-:Y:S01]  /*3ae0*/  SHF.R.U64 R97, R98, 0x10, R99 ;  /* 0x0000001062617819 */ /* 0x000fe20000001263 */
[----:B------:R-:W-:Y:S02]  /*3af0*/  HADD2.F32 R125, -RZ, R125.H0_H0 ;  /* 0x2000007dff7d7230 */ /* 0x000fe40000004100 */
[----:B------:R-:W-:Y:S02]  /*3b00*/  HADD2.F32 R98, -RZ, R47.H1_H1 ;  /* 0x3000002fff627230 */ /* 0x000fe40000004100 */
[----:B------:R-:W-:-:S02]  /*3b10*/  HADD2.F32 R162, -RZ, R97.H0_H0 ;  /* 0x20000061ffa27230 */ /* 0x000fc40000004100 */
[--C-:B------:R-:W-:Y:S02]  /*3b20*/  HADD2.F32 R97, -RZ, R45.reuse.H1_H1 ;  /* 0x3000002dff617230 */ /* 0x100fe40000004100 */
[-C--:B------:R-:W-:Y:S01]  /*3b30*/  FMUL.FTZ R47, R98, R125.reuse ;  /* 0x0000007d622f7220 */ /* 0x080fe20000410000 */
[----:B------:R-:W-:Y:S02]  /*3b40*/  HADD2.F32 R45, -RZ, R45.H0_H0 ;  /* 0x2000002dff2d7230 */ /* 0x000fe40000004100 */
[C---:B------:R-:W-:Y:S01]  /*3b50*/  FMUL.FTZ R125, R128.reuse, R125 ;  /* 0x0000007d807d7220 */ /* 0x040fe20000410000 */
[----:B------:R-:W-:Y:S02]  /*3b60*/  HADD2.F32 R99, -RZ, R96.H0_H0 ;  /* 0x20000060ff637230 */ /* 0x000fe40000004100 */
[-C--:B------:R-:W-:Y:S01]  /*3b70*/  FMUL.FTZ R96, R97, R162.reuse ;  /* 0x000000a261607220 */ /* 0x080fe20000410000 */
[----:B------:R-:W-:Y:S02]  /*3b80*/  FMUL.FTZ R162, R45, R162 ;  /* 0x000000a22da27220 */ /* 0x000fe40000410000 */
[-C--:B------:R-:W-:Y:S01]  /*3b90*/  FFMA.FTZ R47, R128, R99.reuse, -R47 ;  /* 0x00000063802f7223 */ /* 0x080fe2000001082f */
[----:B------:R-:W-:Y:S01]  /*3ba0*/  FFMA.FTZ R98, R98, R99, R125 ;  /* 0x0000006362627223 */ /* 0x000fe2000001007d */
[----:B------:R-:W-:-:S02]  /*3bb0*/  HADD2.F32 R99, -RZ, R175.H0_H0 ;  /* 0x200000afff637230 */ /* 0x000fc40000004100 */
[-C--:B------:R-:W-:Y:S01]  /*3bc0*/  FFMA.FTZ R45, R45, R124.reuse, -R96 ;  /* 0x0000007c2d2d7223 */ /* 0x080fe20000010860 */
[--C-:B------:R-:W-:Y:S02]  /*3bd0*/  HADD2.F32 R125, -RZ, R44.reuse.H1_H1 ;  /* 0x3000002cff7d7230 */ /* 0x100fe40000004100 */
[----:B------:R-:W-:Y:S01]  /*3be0*/  FFMA.FTZ R96, R97, R124, R162 ;  /* 0x0000007c61607223 */ /* 0x000fe200000100a2 */
[----:B------:R-:W-:Y:S01]  /*3bf0*/  HADD2.F32 R128, -RZ, R44.H0_H0 ;  /* 0x2000002cff807230 */ /* 0x000fe20000004100 */
[----:B------:R-:W-:Y:S01]  /*3c00*/  F2FP.F16.F32.PACK_AB R47, R98, R47 ;  /* 0x0000002f622f723e */ /* 0x000fe200000000ff */
[----:B------:R-:W-:Y:S02]  /*3c10*/  HADD2.F32 R97, -RZ, R175.H1_H1 ;  /* 0x300000afff617230 */ /* 0x000fe40000004100 */
[-C--:B------:R-:W-:Y:S01]  /*3c20*/  FMUL.FTZ R129, R125, R99.reuse ;  /* 0x000000637d817220 */ /* 0x080fe20000410000 */
[----:B------:R-:W-:Y:S02]  /*3c30*/  HADD2.F32 R44, -RZ, R46.H1_H1 ;  /* 0x3000002eff2c7230 */ /* 0x000fe40000004100 */
[----:B------:R-:W-:Y:S01]  /*3c40*/  FMUL.FTZ R162, R128, R99 ;  /* 0x0000006380a27220 */ /* 0x000fe20000410000 */
[----:B------:R-:W-:Y:S01]  /*3c50*/  HADD2.F32 R124, -RZ, R172.H0_H0 ;  /* 0x200000acff7c7230 */ /* 0x000fe20000004100 */
[----:B------:R-:W-:Y:S01]  /*3c60*/  F2FP.F16.F32.PACK_AB R45, R96, R45 ;  /* 0x0000002d602d723e */ /* 0x000fe200000000ff */
[----:B------:R-:W-:-:S02]  /*3c70*/  HADD2.F32 R46, -RZ, R46.H0_H0 ;  /* 0x2000002eff2e7230 */ /* 0x000fc40000004100 */
[-C--:B------:R-:W-:Y:S01]  /*3c80*/  FMUL.FTZ R99, R44, R97.reuse ;  /* 0x000000612c637220 */ /* 0x080fe20000410000 */
[-C--:B------:R-:W-:Y:S01]  /*3c90*/  FFMA.FTZ R129, R128, R124.reuse, -R129 ;  /* 0x0000007c80817223 */ /* 0x080fe20000010881 */
[----:B------:R-:W-:Y:S01]  /*3ca0*/  FFMA.FTZ R162, R125, R124, R162 ;  /* 0x0000007c7da27223 */ /* 0x000fe200000100a2 */
[C---:B------:R-:W-:Y:S01]  /*3cb0*/  FMUL.FTZ R97, R46.reuse, R97 ;  /* 0x000000612e617220 */ /* 0x040fe20000410000 */
[----:B------:R-:W-:-:S03]  /*3cc0*/  FFMA.FTZ R99, R46, R161, -R99 ;  /* 0x000000a12e637223 */ /* 0x000fc60000010863 */
[----:B------:R-:W-:Y:S01]  /*3cd0*/  FFMA.FTZ R44, R44, R161, R97 ;  /* 0x000000a12c2c7223 */ /* 0x000fe20000010061 */
[----:B------:R-:W-:-:S04]  /*3ce0*/  F2FP.F16.F32.PACK_AB R162, R162, R129 ;  /* 0x00000081a2a2723e */ /* 0x000fc800000000ff */
[----:B------:R-:W-:Y:S01]  /*3cf0*/  F2FP.F16.F32.PACK_AB R46, R44, R99 ;  /* 0x000000632c2e723e */ /* 0x000fe200000000ff */
[----:B------:R-:W-:-:S07]  /*3d00*/  IMAD.MOV.U32 R44, RZ, RZ, R162 ;  /* 0x000000ffff2c7224 */ /* 0x000fce00078e00a2 */
.L_x_476:
[----:B------:R-:W-:Y:S05]  /*3d10*/  BSYNC B3 ;  /* 0x0000000000037941 */ /* 0x000fea0003800000 */
.L_x_475:
[----:B--2---:R2:W-:Y:S02]  /*3d20*/  STG.E.128 desc[UR60][R50.64+0x40], R44 ;  /* 0x0000402c32007986 */ /* 0x0045e4000c101d3c */
.L_x_474:
[----:B------:R-:W-:Y:S05]  /*3d30*/  BSYNC B2 ;  /* 0x0000000000027941 */ /* 0x000fea0003800000 */
.L_x_473:
[----:B------:R-:W-:Y:S01]  /*3d40*/  ISETP.NE.AND P3, PT, R36, RZ, PT ;  /* 0x000000ff2400720c */ /* 0x000fe20003f65270 */
[----:B------:R-:W-:-:S12]  /*3d50*/  BSSY B2, `(.L_x_477) ;  /* 0x0000031000027945 */ /* 0x000fd80003800000 */
[----:B------:R-:W-:Y:S05]  /*3d60*/  @!P3 BRA `(.L_x_478) ;  /* 0x0000000000bcb947 */ /* 0x000fea0003800000 */
[----:B-12---:R1:W2:Y:S01]  /*3d70*/  LDS.128 R44, [R41+0x24800] ;  /* 0x02480000292c7984 */ /* 0x0062a20000000c00 */
[----:B------:R-:W-:Y:S01]  /*3d80*/  IADD3 R97, R16, 0x20, RZ ;  /* 0x0000002010617810 */ /* 0x000fe20007ffe0ff */
[----:B------:R-:W-:Y:S03]  /*3d90*/  BSSY B3, `(.L_x_479) ;  /* 0x000002b000037945 */ /* 0x000fe60003800000 */
[----:B------:R-:W-:-:S13]  /*3da0*/  ISETP.GE.AND P3, PT, R97, R126, PT ;  /* 0x0000007e6100720c */ /* 0x000fda0003f66270 */
[----:B-1----:R-:W-:Y:S05]  /*3db0*/  @P3 BRA `(.L_x_480) ;  /* 0x0000000000a03947 */ /* 0x002fea0003800000 */
[--C-:B------:R-:W-:Y:S01]  /*3dc0*/  SHF.R.U64 R90, R90, 0x10, R91.reuse ;  /* 0x000000105a5a7819 */ /* 0x100fe2000000125b */
[--C-:B--2---:R-:W-:Y:S01]  /*3dd0*/  HADD2.F32 R97, -RZ, R45.reuse.H1_H1 ;  /* 0x3000002dff617230 */ /* 0x104fe20000004100 */
[----:B------:R-:W-:Y:S01]  /*3de0*/  SHF.R.U32.HI R91, RZ, 0x10, R91 ;  /* 0x00000010ff5b7819 */ /* 0x000fe2000001165b */
[----:B------:R-:W-:Y:S01]  /*3df0*/  HADD2.F32 R45, -RZ, R45.H0_H0 ;  /* 0x2000002dff2d7230 */ /* 0x000fe20000004100 */
[--C-:B------:R-:W-:Y:S01]  /*3e00*/  SHF.R.U64 R88, R88, 0x10, R89.reuse ;  /* 0x0000001058587819 */ /* 0x100fe20000001259 */
[----:B------:R-:W-:Y:S01]  /*3e10*/  HADD2.F32 R90, -RZ, R90.H0_H0 ;  /* 0x2000005aff5a7230 */ /* 0x000fe20000004100 */
[----:B------:R-:W-:Y:S01]  /*3e20*/  SHF.R.U32.HI R89, RZ, 0x10, R89 ;  /* 0x00000010ff597819 */ /* 0x000fe20000011659 */
[----:B------:R-:W-:Y:S02]  /*3e30*/  HADD2.F32 R91, -RZ, R91.H0_H0 ;  /* 0x2000005bff5b7230 */ /* 0x000fe40000004100 */
[--C-:B------:R-:W-:Y:S02]  /*3e40*/  HADD2.F32 R96, -RZ, R47.reuse.H1_H1 ;  /* 0x3000002fff607230 */ /* 0x100fe40000004100 */
[----:B------:R-:W-:Y:S01]  /*3e50*/  FMUL.FTZ R124, R97, R90 ;  /* 0x0000005a617c7220 */ /* 0x000fe20000410000 */
[----:B------:R-:W-:-:S02]  /*3e60*/  HADD2.F32 R98, -RZ, R47.H0_H0 ;  /* 0x2000002fff627230 */ /* 0x000fc40000004100 */
[C---:B------:R-:W-:Y:S01]  /*3e70*/  FMUL.FTZ R90, R45.reuse, R90 ;  /* 0x0000005a2d5a7220 */ /* 0x040fe20000410000 */
[----:B------:R-:W-:Y:S02]  /*3e80*/  HADD2.F32 R88, -RZ, R88.H0_H0 ;  /* 0x20000058ff587230 */ /* 0x000fe40000004100 */
[-C--:B------:R-:W-:Y:S01]  /*3e90*/  FMUL.FTZ R47, R96, R91.reuse ;  /* 0x0000005b602f7220 */ /* 0x080fe20000410000 */
[----:B------:R-:W-:Y:S02]  /*3ea0*/  HADD2.F32 R89, -RZ, R89.H0_H0 ;  /* 0x20000059ff597230 */ /* 0x000fe40000004100 */
[----:B------:R-:W-:Y:S01]  /*3eb0*/  FMUL.FTZ R91, R98, R91 ;  /* 0x0000005b625b7220 */ /* 0x000fe20000410000 */
[-C--:B------:R-:W-:Y:S01]  /*3ec0*/  FFMA.FTZ R124, R45, R88.reuse, -R124 ;  /* 0x000000582d7c7223 */ /* 0x080fe2000001087c */
[----:B------:R-:W-:Y:S02]  /*3ed0*/  FFMA.FTZ R97, R97, R88, R90 ;  /* 0x0000005861617223 */ /* 0x000fe4000001005a */
[----:B------:R-:W-:Y:S01]  /*3ee0*/  FFMA.FTZ R96, R96, R89, R91 ;  /* 0x0000005960607223 */ /* 0x000fe2000001005b */
[----:B------:R-:W-:-:S02]  /*3ef0*/  HADD2.F32 R88, -RZ, R44.H1_H1 ;  /* 0x3000002cff587230 */ /* 0x000fc40000004100 */
[----:B------:R-:W-:Y:S01]  /*3f00*/  FFMA.FTZ R47, R98, R89, -R47 ;  /* 0x00000059622f7223 */ /* 0x000fe2000001082f */
[----:B------:R-:W-:Y:S02]  /*3f10*/  HADD2.F32 R91, -RZ, R174.H0_H0 ;  /* 0x200000aeff5b7230 */ /* 0x000fe40000004100 */
[----:B------:R-:W-:Y:S02]  /*3f20*/  HADD2.F32 R44, -RZ, R44.H0_H0 ;  /* 0x2000002cff2c7230 */ /* 0x000fe40000004100 */
[----:B------:R-:W-:Y:S02]  /*3f30*/  HADD2.F32 R45, -RZ, R174.H1_H1 ;  /* 0x300000aeff2d7230 */ /* 0x000fe40000004100 */
[-C--:B------:R-:W-:Y:S01]  /*3f40*/  FMUL.FTZ R99, R88, R91.reuse ;  /* 0x0000005b58637220 */ /* 0x080fe20000410000 */
[--C-:B------:R-:W-:Y:S02]  /*3f50*/  HADD2.F32 R90, -RZ, R46.reuse.H1_H1 ;  /* 0x3000002eff5a7230 */ /* 0x100fe40000004100 */
[----:B------:R-:W-:Y:S01]  /*3f60*/  FMUL.FTZ R125, R44, R91 ;  /* 0x0000005b2c7d7220 */ /* 0x000fe20000410000 */
[----:B------:R-:W-:Y:S01]  /*3f70*/  HADD2.F32 R46, -RZ, R46.H0_H0 ;  /* 0x2000002eff2e7230 */ /* 0x000fe20000004100 */
[----:B------:R-:W-:Y:S01]  /*3f80*/  F2FP.F16.F32.PACK_AB R47, R96, R47 ;  /* 0x0000002f602f723e */ /* 0x000fe200000000ff */
[----:B------:R-:W-:-:S02]  /*3f90*/  HADD2.F32 R89, -RZ, R171.H0_H0 ;  /* 0x200000abff597230 */ /* 0x000fc40000004100 */
[-C--:B------:R-:W-:Y:S01]  /*3fa0*/  FMUL.FTZ R91, R90, R45.reuse ;  /* 0x0000002d5a5b7220 */ /* 0x080fe20000410000 */
[----:B------:R-:W-:Y:S02]  /*3fb0*/  HADD2.F32 R171, -RZ, R171.H1_H1 ;  /* 0x300000abffab7230 */ /* 0x000fe40000004100 */
[----:B------:R-:W-:Y:S01]  /*3fc0*/  FMUL.FTZ R45, R46, R45 ;  /* 0x0000002d2e2d7220 */ /* 0x000fe20000410000 */
[-C--:B------:R-:W-:Y:S01]  /*3fd0*/  FFMA.FTZ R99, R44, R89.reuse, -R99 ;  /* 0x000000592c637223 */ /* 0x080fe20000010863 */
[----:B------:R-:W-:Y:S01]  /*3fe0*/  FFMA.FTZ R88, R88, R89, R125 ;  /* 0x0000005958587223 */ /* 0x000fe2000001007d */
[-C--:B------:R-:W-:Y:S01]  /*3ff0*/  FFMA.FTZ R91, R46, R171.reuse, -R91 ;  /* 0x000000ab2e5b7223 */ /* 0x080fe2000001085b */
[----:B------:R-:W-:Y:S01]  /*4000*/  FFMA.FTZ R90, R90, R171, R45 ;  /* 0x000000ab5a5a7223 */ /* 0x000fe2000001002d */
[----:B------:R-:W-:Y:S02]  /*4010*/  F2FP.F16.F32.PACK_AB R45, R97, R124 ;  /* 0x0000007c612d723e */ /* 0x000fe400000000ff */
[----:B------:R-:W-:-:S02]  /*4020*/  F2FP.F16.F32.PACK_AB R44, R88, R99 ;  /* 0x00000063582c723e */ /* 0x000fc400000000ff */
[----:B------:R-:W-:-:S07]  /*4030*/  F2FP.F16.F32.PACK_AB R46, R90, R91 ;  /* 0x0000005b5a2e723e */ /* 0x000fce00000000ff */
.L_x_480:
[----:B------:R-:W-:Y:S05]  /*4040*/  BSYNC B3 ;  /* 0x0000000000037941 */ /* 0x000fea0003800000 */
.L_x_479:
[----:B--2---:R3:W-:Y:S02]  /*4050*/  STG.E.128 desc[UR60][R50.64+0x80], R44 ;  /* 0x0000802c32007986 */ /* 0x0047e4000c101d3c */
.L_x_478:
[----:B------:R-:W-:Y:S05]  /*4060*/  BSYNC B2 ;  /* 0x0000000000027941 */ /* 0x000fea0003800000 */
.L_x_477:
[----:B------:R-:W-:Y:S01]  /*4070*/  ISETP.NE.AND P3, PT, R37, RZ, PT ;  /* 0x000000ff2500720c */ /* 0x000fe20003f65270 */
[----:B------:R-:W-:-:S12]  /*4080*/  BSSY B2, `(.L_x_481) ;  /* 0x0000032000027945 */ /* 0x000fd80003800000 */
[----:B------:R-:W-:Y:S05]  /*4090*/  @!P3 BRA `(.L_x_482) ;  /* 0x0000000000c0b947 */ /* 0x000fea0003800000 */
[----:B-123--:R1:W2:Y:S01]  /*40a0*/  LDS.128 R44, [R42+0x24800] ;  /* 0x024800002a2c7984 */ /* 0x00e2a20000000c00 */
[----:B------:R-:W-:Y:S01]  /*40b0*/  VIADD R89, R16, 0x30 ;  /* 0x0000003010597836 */ /* 0x000fe20000000000 */
[----:B------:R-:W-:Y:S04]  /*40c0*/  BSSY B3, `(.L_x_483) ;  /* 0x000002c000037945 */ /* 0x000fe80003800000 */
[----:B------:R-:W-:-:S13]  /*40d0*/  ISETP.GE.AND P3, PT, R89, R126, PT ;  /* 0x0000007e5900720c */ /* 0x000fda0003f66270 */
[----:B-1----:R-:W-:Y:S05]  /*40e0*/  @P3 BRA `(.L_x_484) ;  /* 0x0000000000a43947 */ /* 0x002fea0003800000 */
[--C-:B------:R-:W-:Y:S02]  /*40f0*/  SHF.R.U64 R88, R84, 0x10, R85.reuse ;  /* 0x0000001054587819 */ /* 0x100fe40000001255 */
[----:B------:R-:W-:Y:S01]  /*4100*/  SHF.R.U32.HI R84, RZ, 0x10, R85 ;  /* 0x00000010ff547819 */ /* 0x000fe20000011655 */
[----:B--2---:R-:W-:Y:S01]  /*4110*/  IMAD.MOV.U32 R85, RZ, RZ, R47 ;  /* 0x000000ffff557224 */ /* 0x004fe200078e002f */
[--C-:B------:R-:W-:Y:S01]  /*4120*/  SHF.R.U64 R90, R86, 0x10, R87.reuse ;  /* 0x00000010565a7819 */ /* 0x100fe20000001257 */
[--C-:B------:R-:W-:Y:S01]  /*4130*/  HADD2.F32 R47, -RZ, R45.reuse.H1_H1 ;  /* 0x3000002dff2f7230 */ /* 0x100fe20000004100 */
[----:B------:R-:W-:Y:S01]  /*4140*/  SHF.R.U32.HI R89, RZ, 0x10, R87 ;  /* 0x00000010ff597819 */ /* 0x000fe20000011657 */
[----:B------:R-:W-:Y:S02]  /*4150*/  HADD2.F32 R45, -RZ, R45.H0_H0 ;  /* 0x2000002dff2d7230 */ /* 0x000fe40000004100 */
[----:B------:R-:W-:Y:S02]  /*4160*/  HADD2.F32 R90, -RZ, R90.H0_H0 ;  /* 0x2000005aff5a7230 */ /* 0x000fe40000004100 */
[----:B------:R-:W-:-:S02]  /*4170*/  HADD2.F32 R89, -RZ, R89.H0_H0 ;  /* 0x20000059ff597230 */ /* 0x000fc40000004100 */
[--C-:B------:R-:W-:Y:S02]  /*4180*/  HADD2.F32 R86, -RZ, R85.reuse.H1_H1 ;  /* 0x30000055ff567230 */ /* 0x100fe40000004100 */
[----:B------:R-:W-:Y:S02]  /*4190*/  HADD2.F32 R85, -RZ, R85.H0_H0 ;  /* 0x20000055ff557230 */ /* 0x000fe40000004100 */
[----:B------:R-:W-:Y:S02]  /*41a0*/  HADD2.F32 R88, -RZ, R88.H0_H0 ;  /* 0x20000058ff587230 */ /* 0x000fe40000004100 */
[-C--:B------:R-:W-:Y:S01]  /*41b0*/  FMUL.FTZ R96, R86, R89.reuse ;  /* 0x0000005956607220 */ /* 0x080fe20000410000 */
[----:B------:R-:W-:Y:S02]  /*41c0*/  HADD2.F32 R87, -RZ, R84.H0_H0 ;  /* 0x20000054ff577230 */ /* 0x000fe40000004100 */
[-C--:B------:R-:W-:Y:S01]  /*41d0*/  FMUL.FTZ R84, R47, R90.reuse ;  /* 0x0000005a2f547220 */ /* 0x080fe20000410000 */
[----:B------:R-:W-:Y:S01]  /*41e0*/  FMUL.FTZ R90, R45, R90 ;  /* 0x0000005a2d5a7220 */ /* 0x000fe20000410000 */
[----:B------:R-:W-:-:S02]  /*41f0*/  FMUL.FTZ R89, R85, R89 ;  /* 0x0000005955597220 */ /* 0x000fc40000410000 */
[-C--:B------:R-:W-:Y:S01]  /*4200*/  FFMA.FTZ R45, R45, R88.reuse, -R84 ;  /* 0x000000582d2d7223 */ /* 0x080fe20000010854 */
[----:B------:R-:W-:Y:S01]  /*4210*/  FFMA.FTZ R84, R47, R88, R90 ;  /* 0x000000582f547223 */ /* 0x000fe2000001005a */
[-C--:B------:R-:W-:Y:S01]  /*4220*/  FFMA.FTZ R47, R85, R87.reuse, -R96 ;  /* 0x00000057552f7223 */ /* 0x080fe20000010860 */
[----:B------:R-:W-:Y:S01]  /*4230*/  FFMA.FTZ R86, R86, R87, R89 ;  /* 0x0000005756567223 */ /* 0x000fe20000010059 */
[--C-:B------:R-:W-:Y:S02]  /*4240*/  HADD2.F32 R89, -RZ, R173.reuse.H0_H0 ;  /* 0x200000adff597230 */ /* 0x100fe40000004100 */
[----:B------:R-:W-:Y:S01]  /*4250*/  HADD2.F32 R88, -RZ, R44.H1_H1 ;  /* 0x3000002cff587230 */ /* 0x000fe20000004100 */
[----:B------:R-:W-:Y:S01]  /*4260*/  F2FP.F16.F32.PACK_AB R45, R84, R45 ;  /* 0x0000002d542d723e */ /* 0x000fe200000000ff */
[----:B------:R-:W-:Y:S01]  /*4270*/  HADD2.F32 R87, -RZ, R46.H1_H1 ;  /* 0x3000002eff577230 */ /* 0x000fe20000004100 */
[----:B------:R-:W-:Y:S01]  /*4280*/  F2FP.F16.F32.PACK_AB R47, R86, R47 ;  /* 0x0000002f562f723e */ /* 0x000fe200000000ff */
[----:B------:R-:W-:-:S02]  /*4290*/  HADD2.F32 R173, -RZ, R173.H1_H1 ;  /* 0x300000adffad7230 */ /* 0x000fc40000004100 */
[----:B------:R-:W-:Y:S01]  /*42a0*/  FMUL.FTZ R91, R88, R89 ;  /* 0x00000059585b7220 */ /* 0x000fe20000410000 */
[----:B------:R-:W-:Y:S02]  /*42b0*/  HADD2.F32 R44, -RZ, R44.H0_H0 ;  /* 0x2000002cff2c7230 */ /* 0x000fe40000004100 */
[----:B------:R-:W-:Y:S02]  /*42c0*/  HADD2.F32 R46, -RZ, R46.H0_H0 ;  /* 0x2000002eff2e7230 */ /* 0x000fe40000004100 */
[C---:B------:R-:W-:Y:S01]  /*42d0*/  FMUL.FTZ R97, R87.reuse, R173 ;  /* 0x000000ad57617220 */ /* 0x040fe20000410000 */
[--C-:B------:R-:W-:Y:S02]  /*42e0*/  HADD2.F32 R85, -RZ, R170.reuse.H0_H0 ;  /* 0x200000aaff557230 */ /* 0x100fe40000004100 */
[----:B------:R-:W-:Y:S01]  /*42f0*/  FMUL.FTZ R89, R44, R89 ;  /* 0x000000592c597220 */ /* 0x000fe20000410000 */
[----:B------:R-:W-:Y:S02]  /*4300*/  HADD2.F32 R170, -RZ, R170.H1_H1 ;  /* 0x300000aaffaa7230 */ /* 0x000fe40000004100 */
[----:B------:R-:W-:Y:S01]  /*4310*/  FMUL.FTZ R90, R46, R173 ;  /* 0x000000ad2e5a7220 */ /* 0x000fe20000410000 */
[-C--:B------:R-:W-:Y:S01]  /*4320*/  FFMA.FTZ R91, R44, R85.reuse, -R91 ;  /* 0x000000552c5b7223 */ /* 0x080fe2000001085b */
[----:B------:R-:W-:Y:S01]  /*4330*/  FFMA.FTZ R88, R88, R85, R89 ;  /* 0x0000005558587223 */ /* 0x000fe20000010059 */
[-C--:B------:R-:W-:Y:S01]  /*4340*/  FFMA.FTZ R97, R46, R170.reuse, -R97 ;  /* 0x000000aa2e617223 */ /* 0x080fe20000010861 */
[----:B------:R-:W-:-:S03]  /*4350*/  FFMA.FTZ R90, R87, R170, R90 ;  /* 0x000000aa575a7223 */ /* 0x000fc6000001005a */
[----:B------:R-:W-:Y:S02]  /*4360*/  F2FP.F16.F32.PACK_AB R44, R88, R91 ;  /* 0x0000005b582c723e */ /* 0x000fe400000000ff */
[----:B------:R-:W-:-:S07]  /*4370*/  F2FP.F16.F32.PACK_AB R46, R90, R97 ;  /* 0x000000615a2e723e */ /* 0x000fce00000000ff */
.L_x_484:
[----:B------:R-:W-:Y:S05]  /*4380*/  BSYNC B3 ;  /* 0x0000000000037941 */ /* 0x000fea0003800000 */
.L_x_483:
[----:B--2---:R4:W-:Y:S02]  /*4390*/  STG.E.128 desc[UR60][R50.64+0xc0], R44 ;  /* 0x0000c02c32007986 */ /* 0x0049e4000c101d3c */
.L_x_482:
[----:B------:R-:W-:Y:S05]  /*43a0*/  BSYNC B2 ;  /* 0x0000000000027941 */ /* 0x000fea0003800000 */
.L_x_481:
[----:B------:R-:W-:Y:S01]  /*43b0*/  ISETP.NE.AND P3, PT, R38, RZ, PT ;  /* 0x000000ff2600720c */ /* 0x000fe20003f65270 */
[----:B------:R-:W-:-:S12]  /*43c0*/  BSSY B2, `(.L_x_485) ;  /* 0x0000033000027945 */ /* 0x000fd80003800000 */
[----:B------:R-:W-:Y:S05]  /*43d0*/  @!P3 BRA `(.L_x_486) ;  /* 0x0000000000c4b947 */ /* 0x000fea0003800000 */
[----:B-1234-:R1:W2:Y:S01]  /*43e0*/  LDS.128 R44, [R41+0x28000] ;  /* 0x02800000292c7984 */ /* 0x01e2a20000000c00 */
[----:B------:R-:W-:Y:S01]  /*43f0*/  IADD3 R85, R16, 0x40, RZ ;  /* 0x0000004010557810 */ /* 0x000fe20007ffe0ff */
[----:B------:R-:W-:Y:S03]  /*4400*/  BSSY B3, `(.L_x_487) ;  /* 0x000002d000037945 */ /* 0x000fe60003800000 */
[----:B------:R-:W-:-:S13]  /*4410*/  ISETP.GE.AND P3, PT, R85, R126, PT ;  /* 0x0000007e5500720c */ /* 0x000fda0003f66270 */
[----:B-1----:R-:W-:Y:S05]  /*4420*/  @P3 BRA `(.L_x_488) ;  /* 0x0000000000a83947 */ /* 0x002fea0003800000 */
[--C-:B------:R-:W-:Y:S01]  /*4430*/  SHF.R.U64 R87, R80, 0x10, R81.reuse ;  /* 0x0000001050577819 */ /* 0x100fe20000001251 */
[----:B--2---:R-:W-:Y:S01]  /*4440*/  IMAD.MOV.U32 R80, RZ, RZ, R44 ;  /* 0x000000ffff507224 */ /* 0x004fe200078e002c */
[----:B------:R-:W-:Y:S01]  /*4450*/  SHF.R.U32.HI R84, RZ, 0x10, R81 ;  /* 0x00000010ff547819 */ /* 0x000fe20000011651 */
[----:B------:R-:W-:Y:S01]  /*4460*/  IMAD.MOV.U32 R81, RZ, RZ, R47 ;  /* 0x000000ffff517224 */ /* 0x000fe200078e002f */
[--C-:B------:R-:W-:Y:S01]  /*4470*/  SHF.R.U64 R85, R82, 0x10, R83.reuse ;  /* 0x0000001052557819 */ /* 0x100fe20000001253 */
[--C-:B------:R-:W-:Y:S01]  /*4480*/  HADD2.F32 R47, -RZ, R45.reuse.H1_H1 ;  /* 0x3000002dff2f7230 */ /* 0x100fe20000004100 */
[----:B------:R-:W-:Y:S01]  /*4490*/  SHF.R.U32.HI R86, RZ, 0x10, R83 ;  /* 0x00000010ff567819 */ /* 0x000fe20000011653 */
[----:B------:R-:W-:Y:S02]  /*44a0*/  HADD2.F32 R44, -RZ, R45.H0_H0 ;  /* 0x2000002dff2c7230 */ /* 0x000fe40000004100 */
[----:B------:R-:W-:Y:S02]  /*44b0*/  HADD2.F32 R85, -RZ, R85.H0_H0 ;  /* 0x20000055ff557230 */ /* 0x000fe40000004100 */
[----:B------:R-:W-:-:S02]  /*44c0*/  HADD2.F32 R82, -RZ, R81.H1_H1 ;  /* 0x30000051ff527230 */ /* 0x000fc40000004100 */
[----:B------:R-:W-:Y:S02]  /*44d0*/  HADD2.F32 R86, -RZ, R86.H0_H0 ;  /* 0x20000056ff567230 */ /* 0x000fe40000004100 */
[-C--:B------:R-:W-:Y:S01]  /*44e0*/  FMUL.FTZ R45, R47, R85.reuse ;  /* 0x000000552f2d7220 */ /* 0x080fe20000410000 */
[----:B------:R-:W-:Y:S02]  /*44f0*/  HADD2.F32 R81, -RZ, R81.H0_H0 ;  /* 0x20000051ff517230 */ /* 0x000fe40000004100 */
[----:B------:R-:W-:Y:S01]  /*4500*/  FMUL.FTZ R88, R44, R85 ;  /* 0x000000552c587220 */ /* 0x000fe20000410000 */
[----:B------:R-:W-:Y:S02]  /*4510*/  HADD2.F32 R83, -RZ, R87.H0_H0 ;  /* 0x20000057ff537230 */ /* 0x000fe40000004100 */
[-C--:B------:R-:W-:Y:S01]  /*4520*/  FMUL.FTZ R90, R82, R86.reuse ;  /* 0x00000056525a7220 */ /* 0x080fe20000410000 */
[----:B------:R-:W-:Y:S02]  /*4530*/  HADD2.F32 R84, -RZ, R84.H0_H0 ;  /* 0x20000054ff547230 */ /* 0x000fe40000004100 */
[----:B------:R-:W-:Y:S01]  /*4540*/  FMUL.FTZ R85, R81, R86 ;  /* 0x0000005651557220 */ /* 0x000fe20000410000 */
[----:B------:R-:W-:-:S02]  /*4550*/  HADD2.F32 R87, -RZ, R168.H1_H1 ;  /* 0x300000a8ff577230 */ /* 0x000fc40000004100 */
[-C--:B------:R-:W-:Y:S01]  /*4560*/  FFMA.FTZ R44, R44, R83.reuse, -R45 ;  /* 0x000000532c2c7223 */ /* 0x080fe2000001082d */
[----:B------:R-:W-:Y:S01]  /*4570*/  FFMA.FTZ R45, R47, R83, R88 ;  /* 0x000000532f2d7223 */ /* 0x000fe20000010058 */
[-C--:B------:R-:W-:Y:S01]  /*4580*/  FFMA.FTZ R47, R81, R84.reuse, -R90 ;  /* 0x00000054512f7223 */ /* 0x080fe2000001085a */
[----:B------:R-:W-:Y:S01]  /*4590*/  FFMA.FTZ R86, R82, R84, R85 ;  /* 0x0000005452567223 */ /* 0x000fe20000010055 */
[--C-:B------:R-:W-:Y:S02]  /*45a0*/  HADD2.F32 R83, -RZ, R169.reuse.H1_H1 ;  /* 0x300000a9ff537230 */ /* 0x100fe40000004100 */
[----:B------:R-:W-:Y:S01]  /*45b0*/  HADD2.F32 R81, -RZ, R80.H1_H1 ;  /* 0x30000050ff517230 */ /* 0x000fe20000004100 */
[----:B------:R-:W-:Y:S01]  /*45c0*/  F2FP.F16.F32.PACK_AB R45, R45, R44 ;  /* 0x0000002c2d2d723e */ /* 0x000fe200000000ff */
[----:B------:R-:W-:Y:S01]  /*45d0*/  HADD2.F32 R82, -RZ, R46.H1_H1 ;  /* 0x3000002eff527230 */ /* 0x000fe20000004100 */
[----:B------:R-:W-:Y:S01]  /*45e0*/  F2FP.F16.F32.PACK_AB R47, R86, R47 ;  /* 0x0000002f562f723e */ /* 0x000fe200000000ff */
[----:B------:R-:W-:-:S02]  /*45f0*/  HADD2.F32 R169, -RZ, R169.H0_H0 ;  /* 0x200000a9ffa97230 */ /* 0x000fc40000004100 */
[----:B------:R-:W-:Y:S02]  /*4600*/  HADD2.F32 R80, -RZ, R80.H0_H0 ;  /* 0x20000050ff507230 */ /* 0x000fe40000004100 */
[----:B------:R-:W-:Y:S01]  /*4610*/  FMUL.FTZ R91, R82, R87 ;  /* 0x00000057525b7220 */ /* 0x000fe20000410000 */
[----:B------:R-:W-:Y:S02]  /*4620*/  HADD2.F32 R46, -RZ, R46.H0_H0 ;  /* 0x2000002eff2e7230 */ /* 0x000fe40000004100 */
[-C--:B------:R-:W-:Y:S01]  /*4630*/  FMUL.FTZ R89, R81, R169.reuse ;  /* 0x000000a951597220 */ /* 0x080fe20000410000 */
[----:B------:R-:W-:Y:S02]  /*4640*/  HADD2.F32 R85, -RZ, R160.H0_H0 ;  /* 0x200000a0ff557230 */ /* 0x000fe40000004100 */
[----:B------:R-:W-:Y:S01]  /*4650*/  FMUL.FTZ R84, R80, R169 ;  /* 0x000000a950547220 */ /* 0x000fe20000410000 */
[----:B------:R-:W-:Y:S01]  /*4660*/  FMUL.FTZ R87, R46, R87 ;  /* 0x000000572e577220 */ /* 0x000fe20000410000 */
[----:B------:R-:W-:-:S02]  /*4670*/  FFMA.FTZ R89, R80, R83, -R89 ;  /* 0x0000005350597223 */ /* 0x000fc40000010859 */
[----:B------:R-:W-:Y:S01]  /*4680*/  FFMA.FTZ R84, R81, R83, R84 ;  /* 0x0000005351547223 */ /* 0x000fe20000010054 */
[-C--:B------:R-:W-:Y:S01]  /*4690*/  FFMA.FTZ R91, R46, R85.reuse, -R91 ;  /* 0x000000552e5b7223 */ /* 0x080fe2000001085b */
[----:B------:R-:W-:-:S03]  /*46a0*/  FFMA.FTZ R82, R82, R85, R87 ;  /* 0x0000005552527223 */ /* 0x000fc60000010057 */
[----:B------:R-:W-:Y:S02]  /*46b0*/  F2FP.F16.F32.PACK_AB R44, R84, R89 ;  /* 0x00000059542c723e */ /* 0x000fe400000000ff */
[----:B------:R-:W-:-:S07]  /*46c0*/  F2FP.F16.F32.PACK_AB R46, R82, R91 ;  /* 0x0000005b522e723e */ /* 0x000fce00000000ff */
.L_x_488:
[----:B------:R-:W-:Y:S05]  /*46d0*/  BSYNC B3 ;  /* 0x0000000000037941 */ /* 0x000fea0003800000 */
.L_x_487:
[----:B--2---:R1:W-:Y:S02]  /*46e0*/  STG.E.128 desc[UR60][R50.64+0x100], R44 ;  /* 0x0001002c32007986 */ /* 0x0043e4000c101d3c */
.L_x_486:
[----:B------:R-:W-:Y:S05]  /*46f0*/  BSYNC B2 ;  /* 0x0000000000027941 */ /* 0x000fea0003800000 */
.L_x_485:
[----:B------:R-:W-:-:S13]  /*4700*/  ISETP.NE.AND P3, PT, R39, RZ, PT ;  /* 0x000000ff2700720c */ /* 0x000fda0003f65270 */
        /* <DEDUP_REMOVED lines=9> */
[--C-:B------:R-:W-:Y:S01]  /*47a0*/  HADD2.F32 R46, -RZ, R45.reuse.H1_H1 ;  /* 0x3000002dff2e7230 */ /* 0x100fe20000004100 */
[--C-:B------:R-:W-:Y:S01]  /*47b0*/  SHF.R.U64 R77, R78, 0x10, R79.reuse ;  /* 0x000000104e4d7819 */ /* 0x100fe2000000124f */
[----:B------:R-:W-:Y:S01]  /*47c0*/  HADD2.F32 R45, -RZ, R45.H0_H0 ;  /* 0x2000002dff2d7230 */ /* 0x000fe20000004100 */
[----:B------:R-:W-:Y:S01]  /*47d0*/  SHF.R.U32.HI R82, RZ, 0x10, R79 ;  /* 0x00000010ff527819 */ /* 0x000fe2000001164f */
[----:B------:R-:W-:Y:S02]  /*47e0*/  HADD2.F32 R78, -RZ, R81.H0_H0 ;  /* 0x20000051ff4e7230 */ /* 0x000fe40000004100 */
[----:B------:R-:W-:Y:S02]  /*47f0*/  HADD2.F32 R79, -RZ, R77.H0_H0 ;  /* 0x2000004dff4f7230 */ /* 0x000fe40000004100 */
[----:B------:R-:W-:-:S02]  /*4800*/  HADD2.F32 R82, -RZ, R82.H0_H0 ;  /* 0x20000052ff527230 */ /* 0x000fc40000004100 */
[--C-:B------:R-:W-:Y:S02]  /*4810*/  HADD2.F32 R77, -RZ, R47.reuse.H1_H1 ;  /* 0x3000002fff4d7230 */ /* 0x100fe40000004100 */
[CC--:B------:R-:W-:Y:S01]  /*4820*/  FMUL.FTZ R84, R46.reuse, R79.reuse ;  /* 0x0000004f2e547220 */ /* 0x0c0fe20000410000 */
[C---:B------:R-:W-:Y:S01]  /*4830*/  FMUL.FTZ R79, R45.reuse, R79 ;  /* 0x0000004f2d4f7220 */ /* 0x040fe20000410000 */
[----:B------:R-:W-:Y:S02]  /*4840*/  HADD2.F32 R47, -RZ, R47.H0_H0 ;  /* 0x2000002fff2f7230 */ /* 0x000fe40000004100 */
[-C--:B------:R-:W-:Y:S01]  /*4850*/  FFMA.FTZ R84, R45, R78.reuse, -R84 ;  /* 0x0000004e2d547223 */ /* 0x080fe20000010854 */
[----:B------:R-:W-:Y:S01]  /*4860*/  FFMA.FTZ R81, R46, R78, R79 ;  /* 0x0000004e2e517223 */ /* 0x000fe2000001004f */
[----:B------:R-:W-:Y:S02]  /*4870*/  HADD2.F32 R80, -RZ, R80.H0_H0 ;  /* 0x20000050ff507230 */ /* 0x000fe40000004100 */
[----:B------:R-:W-:Y:S01]  /*4880*/  FMUL.FTZ R86, R77, R82 ;  /* 0x000000524d567220 */ /* 0x000fe20000410000 */
[----:B------:R-:W-:-:S02]  /*4890*/  HADD2.F32 R78, -RZ, R159.H0_H0 ;  /* 0x2000009fff4e7230 */ /* 0x000fc40000004100 */
[C---:B------:R-:W-:Y:S01]  /*48a0*/  FMUL.FTZ R82, R47.reuse, R82 ;  /* 0x000000522f527220 */ /* 0x040fe20000410000 */
[----:B------:R-:W-:Y:S02]  /*48b0*/  HADD2.F32 R159, -RZ, R159.H1_H1 ;  /* 0x3000009fff9f7230 */ /* 0x000fe40000004100 */
[-C--:B------:R-:W-:Y:S01]  /*48c0*/  FFMA.FTZ R86, R47, R80.reuse, -R86 ;  /* 0x000000502f567223 */ /* 0x080fe20000010856 */
[----:B------:R-:W-:Y:S02]  /*48d0*/  HADD2.F32 R45, -RZ, R44.H1_H1 ;  /* 0x3000002cff2d7230 */ /* 0x000fe40000004100 */
[----:B------:R-:W-:Y:S01]  /*48e0*/  FFMA.FTZ R85, R77, R80, R82 ;  /* 0x000000504d557223 */ /* 0x000fe20000010052 */
[----:B------:R-:W-:Y:S02]  /*48f0*/  HADD2.F32 R46, -RZ, R76.H1_H1 ;  /* 0x3000004cff2e7230 */ /* 0x000fe40000004100 */
[----:B------:R-:W-:Y:S02]  /*4900*/  HADD2.F32 R44, -RZ, R44.H0_H0 ;  /* 0x2000002cff2c7230 */ /* 0x000fe40000004100 */
[----:B------:R-:W-:Y:S01]  /*4910*/  FMUL.FTZ R79, R45, R78 ;  /* 0x0000004e2d4f7220 */ /* 0x000fe20000410000 */
[----:B------:R-:W-:-:S02]  /*4920*/  HADD2.F32 R76, -RZ, R76.H0_H0 ;  /* 0x2000004cff4c7230 */ /* 0x000fc40000004100 */
[-C--:B------:R-:W-:Y:S01]  /*4930*/  FMUL.FTZ R83, R46, R159.reuse ;  /* 0x0000009f2e537220 */ /* 0x080fe20000410000 */
[--C-:B------:R-:W-:Y:S02]  /*4940*/  HADD2.F32 R47, -RZ, R158.reuse.H0_H0 ;  /* 0x2000009eff2f7230 */ /* 0x100fe40000004100 */
[----:B------:R-:W-:Y:S01]  /*4950*/  FMUL.FTZ R78, R44, R78 ;  /* 0x0000004e2c4e7220 */ /* 0x000fe20000410000 */
[----:B------:R-:W-:Y:S02]  /*4960*/  HADD2.F32 R77, -RZ, R158.H1_H1 ;  /* 0x3000009eff4d7230 */ /* 0x000fe40000004100 */
[----:B------:R-:W-:Y:S01]  /*4970*/  FMUL.FTZ R159, R76, R159 ;  /* 0x0000009f4c9f7220 */ /* 0x000fe20000410000 */
[-C--:B------:R-:W-:Y:S01]  /*4980*/  FFMA.FTZ R79, R44, R47.reuse, -R79 ;  /* 0x0000002f2c4f7223 */ /* 0x080fe2000001084f */
[----:B------:R-:W-:Y:S01]  /*4990*/  FFMA.FTZ R78, R45, R47, R78 ;  /* 0x0000002f2d4e7223 */ /* 0x000fe2000001004e */
[-C--:B------:R-:W-:Y:S01]  /*49a0*/  FFMA.FTZ R83, R76, R77.reuse, -R83 ;  /* 0x0000004d4c537223 */ /* 0x080fe20000010853 */
[----:B------:R-:W-:Y:S01]  /*49b0*/  FFMA.FTZ R46, R46, R77, R159 ;  /* 0x0000004d2e2e7223 */ /* 0x000fe2000001009f */
[----:B------:R-:W-:-:S02]  /*49c0*/  F2FP.F16.F32.PACK_AB R45, R81, R84 ;  /* 0x00000054512d723e */ /* 0x000fc400000000ff */
[----:B------:R-:W-:Y:S02]  /*49d0*/  F2FP.F16.F32.PACK_AB R47, R85, R86 ;  /* 0x00000056552f723e */ /* 0x000fe400000000ff */
[----:B------:R-:W-:Y:S02]  /*49e0*/  F2FP.F16.F32.PACK_AB R44, R78, R79 ;  /* 0x0000004f4e2c723e */ /* 0x000fe400000000ff */
[----:B------:R-:W-:-:S07]  /*49f0*/  F2FP.F16.F32.PACK_AB R46, R46, R83 ;  /* 0x000000532e2e723e */ /* 0x000fce00000000ff */
.L_x_490:
[----:B------:R-:W-:Y:S05]  /*4a00*/  BSYNC B2 ;  /* 0x0000000000027941 */ /* 0x000fea0003800000 */
.L_x_489:
[----:B--2---:R1:W-:Y:S02]  /*4a10*/  STG.E.128 desc[UR60][R50.64+0x140], R44 ;  /* 0x0001402c32007986 */ /* 0x0043e4000c101d3c */
.L_x_468:
[----:B------:R-:W-:Y:S05]  /*4a20*/  BSYNC B1 ;  /* 0x0000000000017941 */ /* 0x000fea0003800000 */
.L_x_467:
[----:B------:R-:W-:Y:S05]  /*4a30*/  @P4 BRA `(.L_x_491) ;  /* 0x0000005000904947 */ /* 0x000fea0003800000 */
[----:B------:R-:W-:Y:S01]  /*4a40*/  ISETP.NE.AND P3, PT, R31, RZ, PT ;  /* 0x000000ff1f00720c */ /* 0x000fe20003f65270 */
[----:B------:R-:W-:-:S12]  /*4a50*/  BSSY B1, `(.L_x_492) ;  /* 0x0000031000017945 */ /* 0x000fd80003800000 */
[----:B------:R-:W-:Y:S05]  /*4a60*/  @!P3 BRA `(.L_x_493) ;  /* 0x0000000000bcb947 */ /* 0x000fea0003800000 */
[----:B-1234-:R1:W2:Y:S01]  /*4a70*/  LDS.128 R44, [R41+0x23000] ;  /* 0x02300000292c7984 */ /* 0x01e2a20000000c00 */
[----:B------:R-:W-:Y:S01]  /*4a80*/  ISETP.GE.AND P3, PT, R16, R126, PT ;  /* 0x0000007e1000720c */ /* 0x000fe20003f66270 */
[----:B------:R-:W-:-:S12]  /*4a90*/  BSSY B2, `(.L_x_494) ;  /* 0x000002b000027945 */ /* 0x000fd80003800000 */
[----:B-1----:R-:W-:Y:S05]  /*4aa0*/  @P3 BRA `(.L_x_495) ;  /* 0x0000000000a43947 */ /* 0x002fea0003800000 */
[--C-:B------:R-:W-:Y:S01]  /*4ab0*/  SHF.R.U64 R72, R72, 0x10, R73.reuse ;  /* 0x0000001048487819 */ /* 0x100fe20000001249 */
[----:B--2---:R-:W-:Y:S01]  /*4ac0*/  IMAD.MOV.U32 R50, RZ, RZ, R46 ;  /* 0x000000ffff327224 */ /* 0x004fe200078e002e */
[----:B------:R-:W-:Y:S01]  /*4ad0*/  SHF.R.U32.HI R77, RZ, 0x10, R73 ;  /* 0x00000010ff4d7819 */ /* 0x000fe20000011649 */
[----:B------:R-:W-:Y:S01]  /*4ae0*/  HADD2.F32 R46, -RZ, R45.H1_H1 ;  /* 0x3000002dff2e7230 */ /* 0x000fe20000004100 */
[--C-:B------:R-:W-:Y:S01]  /*4af0*/  SHF.R.U64 R73, R74, 0x10, R75.reuse ;  /* 0x000000104a497819 */ /* 0x100fe2000000124b */
[----:B------:R-:W-:Y:S01]  /*4b00*/  HADD2.F32 R51, -RZ, R47.H1_H1 ;  /* 0x3000002fff337230 */ /* 0x000fe20000004100 */
[----:B------:R-:W-:Y:S01]  /*4b10*/  SHF.R.U32.HI R76, RZ, 0x10, R75 ;  /* 0x00000010ff4c7819 */ /* 0x000fe2000001164b */
[----:B------:R-:W-:Y:S02]  /*4b20*/  HADD2.F32 R45, -RZ, R45.H0_H0 ;  /* 0x2000002dff2d7230 */ /* 0x000fe40000004100 */
[----:B------:R-:W-:Y:S02]  /*4b30*/  HADD2.F32 R73, -RZ, R73.H0_H0 ;  /* 0x20000049ff497230 */ /* 0x000fe40000004100 */
[----:B------:R-:W-:-:S02]  /*4b40*/  HADD2.F32 R76, -RZ, R76.H0_H0 ;  /* 0x2000004cff4c7230 */ /* 0x000fc40000004100 */
[----:B------:R-:W-:Y:S02]  /*4b50*/  HADD2.F32 R47, -RZ, R47.H0_H0 ;  /* 0x2000002fff2f7230 */ /* 0x000fe40000004100 */
[-C--:B------:R-:W-:Y:S01]  /*4b60*/  FMUL.FTZ R78, R46, R73.reuse ;  /* 0x000000492e4e7220 */ /* 0x080fe20000410000 */
[----:B------:R-:W-:Y:S02]  /*4b70*/  HADD2.F32 R72, -RZ, R72.H0_H0 ;  /* 0x20000048ff487230 */ /* 0x000fe40000004100 */
[-C--:B------:R-:W-:Y:S01]  /*4b80*/  FMUL.FTZ R80, R51, R76.reuse ;  /* 0x0000004c33507220 */ /* 0x080fe20000410000 */
[----:B------:R-:W-:Y:S02]  /*4b90*/  HADD2.F32 R74, -RZ, R77.H0_H0 ;  /* 0x2000004dff4a7230 */ /* 0x000fe40000004100 */
[----:B------:R-:W-:Y:S01]  /*4ba0*/  FMUL.FTZ R73, R45, R73 ;  /* 0x000000492d497220 */ /* 0x000fe20000410000 */
[----:B------:R-:W-:Y:S01]  /*4bb0*/  FMUL.FTZ R76, R47, R76 ;  /* 0x0000004c2f4c7220 */ /* 0x000fe20000410000 */
[----:B------:R-:W-:Y:S01]  /*4bc0*/  FFMA.FTZ R78, R45, R72, -R78 ;  /* 0x000000482d4e7223 */ /* 0x000fe2000001084e */
[----:B------:R-:W-:-:S02]  /*4bd0*/  HADD2.F32 R160, -RZ, R160.H1_H1 ;  /* 0x300000a0ffa07230 */ /* 0x000fc40000004100 */
[----:B------:R-:W-:Y:S01]  /*4be0*/  FFMA.FTZ R75, R46, R72, R73 ;  /* 0x000000482e4b7223 */ /* 0x000fe20000010049 */
[-C--:B------:R-:W-:Y:S01]  /*4bf0*/  FFMA.FTZ R79, R51, R74.reuse, R76 ;  /* 0x0000004a334f7223 */ /* 0x080fe2000001004c */
[----:B------:R-:W-:Y:S02]  /*4c00*/  HADD2.F32 R51, -RZ, R168.H0_H0 ;  /* 0x200000a8ff337230 */ /* 0x000fe40000004100 */
[----:B------:R-:W-:Y:S01]  /*4c10*/  FFMA.FTZ R80, R47, R74, -R80 ;  /* 0x0000004a2f507223 */ /* 0x000fe20000010850 */
[----:B------:R-:W-:Y:S02]  /*4c20*/  HADD2.F32 R45, -RZ, R44.H1_H1 ;  /* 0x3000002cff2d7230 */ /* 0x000fe40000004100 */
        /* <DEDUP_REMOVED lines=17> */
.L_x_495:
[----:B------:R-:W-:Y:S05]  /*4d40*/  BSYNC B2 ;  /* 0x0000000000027941 */ /* 0x000fea0003800000 */
.L_x_494:
[----:B--2---:R1:W-:Y:S02]  /*4d50*/  STG.E.128 desc[UR60][R48.64], R44 ;  /* 0x0000002c30007986 */ /* 0x0043e4000c101d3c */
.L_x_493:
[----:B------:R-:W-:Y:S05]  /*4d60*/  BSYNC B1 ;  /* 0x0000000000017941 */ /* 0x000fea0003800000 */
.L_x_492:
        /* <DEDUP_REMOVED lines=20> */
[----:B------:R-:W-:Y:S02]  /*4eb0*/  HADD2.F32 R47, -RZ, R47.H0_H0 ;  /* 0x2000002fff2f7230 */ /* 0x000fe40000004100 */
[----:B------:R-:W-:Y:S01]  /*4ec0*/  FMUL.FTZ R69, R45, R69 ;  /* 0x000000452d457220 */ /* 0x000fe20000410000 */
[----:B------:R-:W-:Y:S02]  /*4ed0*/  HADD2.F32 R70, -RZ, R73.H0_H0 ;  /* 0x20000049ff467230 */ /* 0x000fe40000004100 */
[----:B------:R-:W-:Y:S01]  /*4ee0*/  FMUL.FTZ R76, R51, R72 ;  /* 0x00000048334c7220 */ /* 0x000fe20000410000 */
[-C--:B------:R-:W-:Y:S01]  /*4ef0*/  FFMA.FTZ R74, R45, R68.reuse, -R74 ;  /* 0x000000442d4a7223 */ /* 0x080fe2000001084a */
[----:B------:R-:W-:Y:S01]  /*4f00*/  FFMA.FTZ R73, R46, R68, R69 ;  /* 0x000000442e497223 */ /* 0x000fe20000010045 */
[----:B------:R-:W-:Y:S01]  /*4f10*/  FMUL.FTZ R72, R47, R72 ;  /* 0x000000482f487220 */ /* 0x000fe20000410000 */
[----:B------:R-:W-:-:S02]  /*4f20*/  HADD2.F32 R68, -RZ, R152.H0_H0 ;  /* 0x20000098ff447230 */ /* 0x000fc40000004100 */
[-C--:B------:R-:W-:Y:S01]  /*4f30*/  FFMA.FTZ R76, R47, R70.reuse, -R76 ;  /* 0x000000462f4c7223 */ /* 0x080fe2000001084c */
[----:B------:R-:W-:Y:S02]  /*4f40*/  HADD2.F32 R69, -RZ, R152.H1_H1 ;  /* 0x30000098ff457230 */ /* 0x000fe40000004100 */
[----:B------:R-:W-:Y:S01]  /*4f50*/  FFMA.FTZ R77, R51, R70, R72 ;  /* 0x00000046334d7223 */ /* 0x000fe20000010048 */
        /* <DEDUP_REMOVED lines=18> */
.L_x_499:
[----:B------:R-:W-:Y:S05]  /*5080*/  BSYNC B2 ;  /* 0x0000000000027941 */ /* 0x000fea0003800000 */
.L_x_498:
[----:B--2---:R1:W-:Y:S02]  /*5090*/  STG.E.128 desc[UR60][R48.64+0x40], R44 ;  /* 0x0000402c30007986 */ /* 0x0043e4000c101d3c */
.L_x_497:
[----:B------:R-:W-:Y:S05]  /*50a0*/  BSYNC B1 ;  /* 0x0000000000017941 */ /* 0x000fea0003800000 */
.L_x_496:
[----:B------:R-:W-:Y:S01]  /*50b0*/  ISETP.NE.AND P3, PT, R36, RZ, PT ;  /* 0x000000ff2400720c */ /* 0x000fe20003f65270 */
[----:B------:R-:W-:-:S12]  /*50c0*/  BSSY B1, `(.L_x_500) ;  /* 0x0000032000017945 */ /* 0x000fd80003800000 */
[----:B------:R-:W-:Y:S05]  /*50d0*/  @!P3 BRA `(.L_x_501) ;  /* 0x0000000000c0b947 */ /* 0x000fea0003800000 */
[----:B-1234-:R1:W2:Y:S01]  /*50e0*/  LDS.128 R44, [R41+0x26800] ;  /* 0x02680000292c7984 */ /* 0x01e2a20000000c00 */
[----:B------:R-:W-:Y:S01]  /*50f0*/  VIADD R51, R16, 0x20 ;  /* 0x0000002010337836 */ /* 0x000fe20000000000 */
[----:B------:R-:W-:Y:S04]  /*5100*/  BSSY B2, `(.L_x_502) ;  /* 0x000002c000027945 */ /* 0x000fe80003800000 */
        /* <DEDUP_REMOVED lines=8> */
[----:B------:R-:W-:Y:S01]  /*5190*/  MOV R50, R46 ;  /* 0x0000002e00327202 */ /* 0x000fe20000000f00 */
[----:B------:R-:W-:Y:S01]  /*51a0*/  HADD2.F32 R46, -RZ, R45.H1_H1 ;  /* 0x3000002dff2e7230 */ /* 0x000fe20000004100 */
[----:B------:R-:W-:Y:S01]  /*51b0*/  SHF.R.U32.HI R68, RZ, 0x10, R67 ;  /* 0x00000010ff447819 */ /* 0x000fe20000011643 */
[----:B------:R-:W-:Y:S02]  /*51c0*/  HADD2.F32 R65, -RZ, R65.H0_H0 ;  /* 0x20000041ff417230 */ /* 0x000fe40000004100 */
[----:B------:R-:W-:-:S02]  /*51d0*/  HADD2.F32 R45, -RZ, R45.H0_H0 ;  /* 0x2000002dff2d7230 */ /* 0x000fc40000004100 */
[----:B------:R-:W-:Y:S02]  /*51e0*/  HADD2.F32 R68, -RZ, R68.H0_H0 ;  /* 0x20000044ff447230 */ /* 0x000fe40000004100 */
[CC--:B------:R-:W-:Y:S01]  /*51f0*/  FMUL.FTZ R70, R46.reuse, R65.reuse ;  /* 0x000000412e467220 */ /* 0x0c0fe20000410000 */
[----:B------:R-:W-:Y:S02]  /*5200*/  HADD2.F32 R66, -RZ, R69.H0_H0 ;  /* 0x20000045ff427230 */ /* 0x000fe40000004100 */
[C---:B------:R-:W-:Y:S01]  /*5210*/  FMUL.FTZ R65, R45.reuse, R65 ;  /* 0x000000412d417220 */ /* 0x040fe20000410000 */
[----:B------:R-:W-:Y:S01]  /*5220*/  FFMA.FTZ R70, R45, R64, -R70 ;  /* 0x000000402d467223 */ /* 0x000fe20000010846 */
[----:B------:R-:W-:Y:S02]  /*5230*/  FMUL.FTZ R72, R51, R68 ;  /* 0x0000004433487220 */ /* 0x000fe40000410000 */
[----:B------:R-:W-:Y:S01]  /*5240*/  FFMA.FTZ R67, R46, R64, R65 ;  /* 0x000000402e437223 */ /* 0x000fe20000010041 */
        /* <DEDUP_REMOVED lines=23> */
.L_x_503:
[----:B------:R-:W-:Y:S05]  /*53c0*/  BSYNC B2 ;  /* 0x0000000000027941 */ /* 0x000fea0003800000 */
.L_x_502:
[----:B--2---:R1:W-:Y:S02]  /*53d0*/  STG.E.128 desc[UR60][R48.64+0x80], R44 ;  /* 0x0000802c30007986 */ /* 0x0043e4000c101d3c */
.L_x_501:
[----:B------:R-:W-:Y:S05]  /*53e0*/  BSYNC B1 ;  /* 0x0000000000017941 */ /* 0x000fea0003800000 */
.L_x_500:
        /* <DEDUP_REMOVED lines=49> */
.L_x_507:
[----:B------:R-:W-:Y:S05]  /*5700*/  BSYNC B2 ;  /* 0x0000000000027941 */ /* 0x000fea0003800000 */
.L_x_506:
[----:B--2---:R1:W-:Y:S02]  /*5710*/  STG.E.128 desc[UR60][R48.64+0xc0], R44 ;  /* 0x0000c02c30007986 */ /* 0x0043e4000c101d3c */
.L_x_505:
[----:B------:R-:W-:Y:S05]  /*5720*/  BSYNC B1 ;  /* 0x0000000000017941 */ /* 0x000fea0003800000 */
.L_x_504:
        /* <DEDUP_REMOVED lines=11> */
[----:B------:R-:W-:Y:S01]  /*57e0*/  HADD2.F32 R46, -RZ, R45.H1_H1 ;  /* 0x3000002dff2e7230 */ /* 0x000fe20000004100 */
[--C-:B------:R-:W-:Y:S01]  /*57f0*/  SHF.R.U64 R57, R58, 0x10, R59.reuse ;  /* 0x000000103a397819 */ /* 0x100fe2000000123b */
[--C-:B------:R-:W-:Y:S01]  /*5800*/  HADD2.F32 R51, -RZ, R47.reuse.H1_H1 ;  /* 0x3000002fff337230 */ /* 0x100fe20000004100 */
        /* <DEDUP_REMOVED lines=10> */
[C---:B------:R-:W-:Y:S01]  /*58b0*/  FMUL.FTZ R57, R45.reuse, R57 ;  /* 0x000000392d397220 */ /* 0x040fe20000410000 */
[----:B------:R-:W-:Y:S01]  /*58c0*/  FFMA.FTZ R62, R45, R56, -R62 ;  /* 0x000000382d3e7223 */ /* 0x000fe2000001083e */
[----:B------:R-:W-:-:S02]  /*58d0*/  HADD2.F32 R45, -RZ, R44.H1_H1 ;  /* 0x3000002cff2d7230 */ /* 0x000fc40000004100 */
[----:B------:R-:W-:Y:S01]  /*58e0*/  FFMA.FTZ R63, R51, R58, R60 ;  /* 0x0000003a333f7223 */ /* 0x000fe2000001003c */
[----:B------:R-:W-:Y:S01]  /*58f0*/  FFMA.FTZ R61, R46, R56, R57 ;  /* 0x000000382e3d7223 */ /* 0x000fe20000010039 */
[----:B------:R-:W-:Y:S02]  /*5900*/  HADD2.F32 R51, -RZ, R94.H1_H1 ;  /* 0x3000005eff337230 */ /* 0x000fe40000004100 */
[----:B------:R-:W-:Y:S01]  /*5910*/  FFMA.FTZ R64, R47, R58, -R64 ;  /* 0x0000003a2f407223 */ /* 0x000fe20000010840 */
[----:B------:R-:W-:Y:S02]  /*5920*/  HADD2.F32 R44, -RZ, R44.H0_H0 ;  /* 0x2000002cff2c7230 */ /* 0x000fe40000004100 */
[----:B------:R-:W-:Y:S02]  /*5930*/  HADD2.F32 R57, -RZ, R94.H0_H0 ;  /* 0x2000005eff397230 */ /* 0x000fe40000004100 */
[----:B------:R-:W-:Y:S01]  /*5940*/  FMUL.FTZ R59, R45, R51 ;  /* 0x000000332d3b7220 */ /* 0x000fe20000410000 */
[----:B------:R-:W-:-:S02]  /*5950*/  HADD2.F32 R46, -RZ, R50.H1_H1 ;  /* 0x30000032ff2e7230 */ /* 0x000fc40000004100 */
[----:B------:R-:W-:Y:S01]  /*5960*/  FMUL.FTZ R56, R44, R51 ;  /* 0x000000332c387220 */ /* 0x000fe20000410000 */
[----:B------:R-:W-:Y:S02]  /*5970*/  HADD2.F32 R50, -RZ, R50.H0_H0 ;  /* 0x20000032ff327230 */ /* 0x000fe40000004100 */
[--C-:B------:R-:W-:Y:S02]  /*5980*/  HADD2.F32 R47, -RZ, R95.reuse.H1_H1 ;  /* 0x3000005fff2f7230 */ /* 0x100fe40000004100 */
[-C--:B------:R-:W-:Y:S01]  /*5990*/  FMUL.FTZ R51, R46, R57.reuse ;  /* 0x000000392e337220 */ /* 0x080fe20000410000 */
[----:B------:R-:W-:Y:S02]  /*59a0*/  HADD2.F32 R95, -RZ, R95.H0_H0 ;  /* 0x2000005fff5f7230 */ /* 0x000fe40000004100 */
        /* <DEDUP_REMOVED lines=9> */
.L_x_511:
[----:B------:R-:W-:Y:S05]  /*5a40*/  BSYNC B2 ;  /* 0x0000000000027941 */ /* 0x000fea0003800000 */
.L_x_510:
[----:B--2---:R1:W-:Y:S02]  /*5a50*/  STG.E.128 desc[UR60][R48.64+0x100], R44 ;  /* 0x0001002c30007986 */ /* 0x0043e4000c101d3c */
.L_x_509:
[----:B------:R-:W-:Y:S05]  /*5a60*/  BSYNC B1 ;  /* 0x0000000000017941 */ /* 0x000fea0003800000 */
.L_x_508:
[----:B------:R-:W-:-:S13]  /*5a70*/  ISETP.NE.AND P3, PT, R39, RZ, PT ;  /* 0x000000ff2700720c */ /* 0x000fda0003f65270 */
        /* <DEDUP_REMOVED lines=13> */
[----:B------:R-:W-:Y:S01]  /*5b50*/  HADD2.F32 R54, -RZ, R57.H0_H0 ;  /* 0x20000039ff367230 */ /* 0x000fe20000004100 */
[----:B------:R-:W-:Y:S01]  /*5b60*/  MOV R50, R46 ;  /* 0x0000002e00327202 */ /* 0x000fe20000000f00 */
[----:B------:R-:W-:Y:S02]  /*5b70*/  HADD2.F32 R53, -RZ, R53.H0_H0 ;  /* 0x20000035ff357230 */ /* 0x000fe40000004100 */
[----:B------:R-:W-:-:S02]  /*5b80*/  HADD2.F32 R56, -RZ, R56.H0_H0 ;  /* 0x20000038ff387230 */ /* 0x000fc40000004100 */
[--C-:B------:R-:W-:Y:S02]  /*5b90*/  HADD2.F32 R46, -RZ, R45.reuse.H1_H1 ;  /* 0x3000002dff2e7230 */ /* 0x100fe40000004100 */
[----:B------:R-:W-:Y:S02]  /*5ba0*/  HADD2.F32 R45, -RZ, R45.H0_H0 ;  /* 0x2000002dff2d7230 */ /* 0x000fe40000004100 */
[-C--:B------:R-:W-:Y:S01]  /*5bb0*/  FMUL.FTZ R60, R51, R56.reuse ;  /* 0x00000038333c7220 */ /* 0x080fe20000410000 */
[----:B------:R-:W-:Y:S01]  /*5bc0*/  FMUL.FTZ R56, R47, R56 ;  /* 0x000000382f387220 */ /* 0x000fe20000410000 */
[-C--:B------:R-:W-:Y:S01]  /*5bd0*/  FMUL.FTZ R58, R46, R53.reuse ;  /* 0x000000352e3a7220 */ /* 0x080fe20000410000 */
[----:B------:R-:W-:Y:S02]  /*5be0*/  FMUL.FTZ R53, R45, R53 ;  /* 0x000000352d357220 */ /* 0x000fe40000410000 */
[----:B------:R-:W-:Y:S01]  /*5bf0*/  FFMA.FTZ R59, R51, R54, R56 ;  /* 0x00000036333b7223 */ /* 0x000fe20000010038 */
[----:B------:R-:W-:Y:S01]  /*5c00*/  FFMA.FTZ R58, R45, R52, -R58 ;  /* 0x000000342d3a7223 */ /* 0x000fe2000001083a */
[----:B------:R-:W-:-:S02]  /*5c10*/  HADD2.F32 R45, -RZ, R44.H1_H1 ;  /* 0x3000002cff2d7230 */ /* 0x000fc40000004100 */
[----:B------:R-:W-:Y:S01]  /*5c20*/  FFMA.FTZ R57, R46, R52, R53 ;  /* 0x000000342e397223 */ /* 0x000fe20000010035 */
[----:B------:R-:W-:Y:S02]  /*5c30*/  HADD2.F32 R51, -RZ, R92.H1_H1 ;  /* 0x3000005cff337230 */ /* 0x000fe40000004100 */
[----:B------:R-:W-:Y:S01]  /*5c40*/  FFMA.FTZ R60, R47, R54, -R60 ;  /* 0x000000362f3c7223 */ /* 0x000fe2000001083c */
[----:B------:R-:W-:Y:S02]  /*5c50*/  HADD2.F32 R44, -RZ, R44.H0_H0 ;  /* 0x2000002cff2c7230 */ /* 0x000fe40000004100 */
[----:B------:R-:W-:Y:S02]  /*5c60*/  HADD2.F32 R53, -RZ, R92.H0_H0 ;  /* 0x2000005cff357230 */ /* 0x000fe40000004100 */
[-C--:B------:R-:W-:Y:S01]  /*5c70*/  FMUL.FTZ R55, R45, R51.reuse ;  /* 0x000000332d377220 */ /* 0x080fe20000410000 */
[--C-:B------:R-:W-:Y:S02]  /*5c80*/  HADD2.F32 R46, -RZ, R50.reuse.H1_H1 ;  /* 0x30000032ff2e7230 */ /* 0x100fe40000004100 */
[----:B------:R-:W-:Y:S01]  /*5c90*/  FMUL.FTZ R52, R44, R51 ;  /* 0x000000332c347220 */ /* 0x000fe20000410000 */
[----:B------:R-:W-:-:S02]  /*5ca0*/  HADD2.F32 R50, -RZ, R50.H0_H0 ;  /* 0x20000032ff327230 */ /* 0x000fc40000004100 */
        /* <DEDUP_REMOVED lines=12> */
.L_x_513:
[----:B------:R-:W-:Y:S05]  /*5d70*/  BSYNC B1 ;  /* 0x0000000000017941 */ /* 0x000fea0003800000 */
.L_x_512:
[----:B--2---:R1:W-:Y:S01]  /*5d80*/  STG.E.128 desc[UR60][R48.64+0x140], R44 ;  /* 0x0001402c30007986 */ /* 0x0043e2000c101d3c */
[----:B------:R-:W-:Y:S05]  /*5d90*/  BRA `(.L_x_491) ;  /* 0x0000003c00b87947 */ /* 0x000fea0003800000 */
.L_x_459:
        /* <DEDUP_REMOVED lines=19> */
[----:B------:R-:W-:Y:S02]  /*5ed0*/  CS2R R52, SRZ ;  /* 0x0000000000347805 */ /* 0x000fe4000001ff00 */
[----:B------:R-:W-:Y:S01]  /*5ee0*/  CS2R R66, SRZ ;  /* 0x0000000000427805 */ /* 0x000fe2000001ff00 */
[----:B------:R-:W-:Y:S01]  /*5ef0*/  IMAD.X R45, R100, 0x1, R15, P2 ;  /* 0x00000001642d7824 */ /* 0x000fe200010e060f */
[----:B------:R-:W-:Y:S02]  /*5f00*/  LEA R68, P2, R44, UR4, 0x1 ;  /* 0x000000042c447c11 */ /* 0x000fe4000f8408ff */
[----:B------:R-:W-:-:S02]  /*5f10*/  CS2R R64, SRZ ;  /* 0x0000000000407805 */ /* 0x000fc4000001ff00 */
[----:B------:R-:W-:Y:S01]  /*5f20*/  LEA.HI.X R69, R44, UR5, R45, 0x1, P2 ;  /* 0x000000052c457c11 */ /* 0x000fe200090f0c2d */
[----:B------:R-:W-:Y:S01]  /*5f30*/  ULDC.64 UR4, c[0x0][0x3e0] ;  /* 0x0000f80000047ab9 */ /* 0x000fe20000000a00 */
[----:B------:R-:W-:-:S05]  /*5f40*/  IADD3 R44, P2, R112, R92, RZ ;  /* 0x0000005c702c7210 */ /* 0x000fca0007f5e0ff */
[----:B------:R-:W-:Y:S01]  /*5f50*/  IMAD.X R45, R101, 0x1, R13, P2 ;  /* 0x00000001652d7824 */ /* 0x000fe200010e060d */
[----:B------:R-:W-:-:S04]  /*5f60*/  LEA R72, P2, R44, UR4, 0x1 ;  /* 0x000000042c487c11 */ /* 0x000fc8000f8408ff */
[----:B------:R-:W-:Y:S02]  /*5f70*/  LEA.HI.X R73, R44, UR5, R45, 0x1, P2 ;  /* 0x000000052c497c11 */ /* 0x000fe400090f0c2d */
[----:B------:R-:W-:Y:S02]  /*5f80*/  ISETP.GE.AND P2, PT, R22, R126, PT ;  /* 0x0000007e1600720c */ /* 0x000fe40003f46270 */
[----:B------:R-:W-:Y:S02]  /*5f90*/  CS2R R50, SRZ ;  /* 0x0000000000327805 */ /* 0x000fe4000001ff00 */
[----:B------:R-:W-:Y:S02]  /*5fa0*/  CS2R R48, SRZ ;  /* 0x0000000000307805 */ /* 0x000fe4000001ff00 */
[----:B------:R-:W-:Y:S02]  /*5fb0*/  CS2R R62, SRZ ;  /* 0x00000000003e7805 */ /* 0x000fe4000001ff00 */
[----:B------:R-:W-:-:S05]  /*5fc0*/  CS2R R60, SRZ ;  /* 0x00000000003c7805 */ /* 0x000fca000001ff00 */
[----:B------:R0:W5:Y:S04]  /*5fd0*/  @!P2 LDG.E.128 R52, desc[UR60][R68.64] ;  /* 0x0000003c4434a981 */ /* 0x000168000c1e1d00 */
[----:B------:R0:W5:Y:S01]  /*5fe0*/  @!P2 LDG.E.128 R64, desc[UR60][R72.64] ;  /* 0x0000003c4840a981 */ /* 0x000162000c1e1d00 */
[----:B------:R-:W-:Y:S02]  /*5ff0*/  ISETP.GE.AND P2, PT, R204, R126, PT ;  /* 0x0000007ecc00720c */ /* 0x000fe40003f46270 */
[----:B------:R-:W-:Y:S02]  /*6000*/  CS2R R46, SRZ ;  /* 0x00000000002e7805 */ /* 0x000fe4000001ff00 */
[----:B------:R-:W-:Y:S02]  /*6010*/  CS2R R44, SRZ ;  /* 0x00000000002c7805 */ /* 0x000fe4000001ff00 */
[----:B------:R-:W-:-:S02]  /*6020*/  CS2R R58, SRZ ;  /* 0x00000000003a7805 */ /* 0x000fc4000001ff00 */
[----:B------:R-:W-:-:S05]  /*6030*/  CS2R R56, SRZ ;  /* 0x0000000000387805 */ /* 0x000fca000001ff00 */
[----:B------:R0:W5:Y:S04]  /*6040*/  @!P2 LDG.E.128 R48, desc[UR60][R68.64+0x40] ;  /* 0x0000403c4430a981 */ /* 0x000168000c1e1d00 */
[----:B------:R0:W5:Y:S01]  /*6050*/  @!P2 LDG.E.128 R60, desc[UR60][R72.64+0x40] ;  /* 0x0000403c483ca981 */ /* 0x000162000c1e1d00 */
[----:B------:R-:W-:-:S13]  /*6060*/  ISETP.GE.AND P2, PT, R205, R126, PT ;  /* 0x0000007ecd00720c */ /* 0x000fda0003f46270 */
[----:B------:R0:W5:Y:S04]  /*6070*/  @!P2 LDG.E.128 R44, desc[UR60][R68.64+0x80] ;  /* 0x0000803c442ca981 */ /* 0x000168000c1e1d00 */
[----:B------:R0:W5:Y:S02]  /*6080*/  @!P2 LDG.E.128 R56, desc[UR60][R72.64+0x80] ;  /* 0x0000803c4838a981 */ /* 0x000164000c1e1d00 */
.L_x_515:
[----:B------:R-:W-:Y:S05]  /*6090*/  BSYNC B1 ;  /* 0x0000000000017941 */ /* 0x000fea0003800000 */
.L_x_514:
[----:B------:R-:W-:Y:S01]  /*60a0*/  ISETP.GE.AND P3, PT, R222, R43, PT ;  /* 0x0000002bde00720c */ /* 0x000fe20003f66270 */
[----:B------:R-:W-:Y:S01]  /*60b0*/  BSSY B1, `(.L_x_516) ;  /* 0x000002e000017945 */ /* 0x000fe20003800000 */
[----:B0-----:R-:W-:Y:S02]  /*60c0*/  CS2R R68, SRZ ;  /* 0x0000000000447805 */ /* 0x001fe4000001ff00 */
        /* <DEDUP_REMOVED lines=17> */
[----:B------:R-:W-:Y:S02]  /*61e0*/  IADD3.X R69, R15, R100, R9, P2, P5 ;  /* 0x000000640f457210 */ /* 0x000fe400017ea409 */
[----:B------:R-:W-:Y:S02]  /*61f0*/  CS2R R90, SRZ ;  /* 0x00000000005a7805 */ /* 0x000fe4000001ff00 */
[----:B------:R-:W-:-:S02]  /*6200*/  IADD3 R68, P2, P5, R112, R92, R8 ;  /* 0x0000005c70447210 */ /* 0x000fc40007d5e008 */
[----:B------:R-:W-:Y:S02]  /*6210*/  CS2R R88, SRZ ;  /* 0x0000000000587805 */ /* 0x000fe4000001ff00 */
[----:B------:R-:W-:Y:S02]  /*6220*/  IADD3.X R101, R13, R101, R7, P2, P5 ;  /* 0x000000650d657210 */ /* 0x000fe400017ea407 */
[----:B------:R-:W-:-:S04]  /*6230*/  LEA R92, P2, R94, UR4, 0x1 ;  /* 0x000000045e5c7c11 */ /* 0x000fc8000f8408ff */
[----:B------:R-:W-:Y:S01]  /*6240*/  LEA.HI.X R93, R94, UR5, R69, 0x1, P2 ;  /* 0x000000055e5d7c11 */ /* 0x000fe200090f0c45 */
[----:B------:R-:W-:Y:S02]  /*6250*/  ULDC.64 UR4, c[0x0][0x3e0] ;  /* 0x0000f80000047ab9 */ /* 0x000fe40000000a00 */
        /* <DEDUP_REMOVED lines=19> */
.L_x_517:
[----:B------:R-:W-:Y:S05]  /*6390*/  BSYNC B1 ;  /* 0x0000000000017941 */ /* 0x000fea0003800000 */
.L_x_516:
[----:B0-----:R-:W2:Y:S01]  /*63a0*/  LDL R92, [R1+0x48] ;  /* 0x00004800015c7983 */ /* 0x001ea20000100800 */
[----:B------:R-:W-:Y:S01]  /*63b0*/  MOV R93, R45 ;  /* 0x0000002d005d7202 */ /* 0x000fe20000000f00 */
[----:B------:R-:W-:Y:S01]  /*63c0*/  IMAD.MOV.U32 R95, RZ, RZ, R49 ;  /* 0x000000ffff5f7224 */ /* 0x000fe200078e0031 */
[----:B------:R-:W-:Y:S02]  /*63d0*/  MOV R94, R48 ;  /* 0x00000030005e7202 */ /* 0x000fe40000000f00 */
[----:B------:R-:W-:Y:S02]  /*63e0*/  PRMT R179, R97, 0x5410, R98 ;  /* 0x0000541061b37816 */ /* 0x000fe40000000062 */
[----:B------:R-:W-:Y:S01]  /*63f0*/  PRMT R184, R94, 0x7610, R184 ;  /* 0x000076105eb87816 */ /* 0x000fe200000000b8 */
[----:B------:R-:W-:Y:S01]  /*6400*/  IMAD.MOV.U32 R94, RZ, RZ, R52 ;  /* 0x000000ffff5e7224 */ /* 0x000fe200078e0034 */
[----:B--2---:R-:W-:Y:S01]  /*6410*/  R2UR UR4, R92 ;  /* 0x000000005c0472ca */ /* 0x004fe200000e0000 */
[----:B------:R-:W-:-:S05]  /*6420*/  IMAD.MOV.U32 R92, RZ, RZ, R44 ;  /* 0x000000ffff5c7224 */ /* 0x000fca00078e002c */
[----:B------:R-:W-:Y:S01]  /*6430*/  PRMT R180, R92, 0x5410, R93 ;  /* 0x000054105cb47816 */ /* 0x000fe2000000005d */
[----:B------:R-:W-:Y:S02]  /*6440*/  IMAD.MOV.U32 R92, RZ, RZ, R50 ;  /* 0x000000ffff5c7224 */ /* 0x000fe400078e0032 */
[----:B------:R-:W-:-:S03]  /*6450*/  IMAD.MOV.U32 R93, RZ, RZ, R51 ;  /* 0x000000ffff5d7224 */ /* 0x000fc600078e0033 */
[----:B------:R-:W-:Y:S01]  /*6460*/  PRMT R183, R183, 0x5410, R92 ;  /* 0x00005410b7b77816 */ /* 0x000fe2000000005c */
[----:B------:R-:W-:Y:S01]  /*6470*/  IMAD.MOV.U32 R92, RZ, RZ, R54 ;  /* 0x000000ffff5c7224 */ /* 0x000fe200078e0036 */
[----:B------:R-:W-:Y:S01]  /*6480*/  PRMT R185, R93, 0x5410, R95 ;  /* 0x000054105db97816 */ /* 0x000fe2000000005f */
[----:B------:R-:W-:Y:S01]  /*6490*/  IMAD.MOV.U32 R95, RZ, RZ, R53 ;  /* 0x000000ffff5f7224 */ /* 0x000fe200078e0035 */
[----:B------:R-:W-:Y:S01]  /*64a0*/  MOV R93, R55 ;  /* 0x00000037005d7202 */ /* 0x000fe20000000f00 */
[----:B------:R-:W-:Y:S01]  /*64b0*/  UISETP.NE.AND UP0, UPT, UR4, 0x3, UPT ;  /* 0x000000030400788c */ /* 0x000fe2000bf05270 */
[----:B------:R-:W-:Y:S02]  /*64c0*/  PRMT R186, R92, 0x7610, R186 ;  /* 0x000076105cba7816 */ /* 0x000fe400000000ba */
[----:B------:R-:W-:Y:S01]  /*64d0*/  PRMT R174, R93, 0x5410, R94 ;  /* 0x000054105dae7816 */ /* 0x000fe2000000005e */
[----:B------:R-:W-:Y:S01]  /*64e0*/  IMAD.MOV.U32 R93, RZ, RZ, R59 ;  /* 0x000000ffff5d7224 */ /* 0x000fe200078e003b */
[----:B------:R-:W-:Y:S01]  /*64f0*/  PRMT R172, R95, 0x7610, R172 ;  /* 0x000076105fac7816 */ /* 0x000fe200000000ac */
[----:B------:R-:W-:Y:S01]  /*6500*/  IMAD.MOV.U32 R94, RZ, RZ, R56 ;  /* 0x000000ffff5e7224 */ /* 0x000fe200078e0038 */
[----:B------:R-:W-:-:S02]  /*6510*/  MOV R92, R58 ;  /* 0x0000003a005c7202 */ /* 0x000fc40000000f00 */
[----:B------:R-:W-:Y:S02]  /*6520*/  MOV R95, R57 ;  /* 0x00000039005f7202 */ /* 0x000fe40000000f00 */
[----:B------:R-:W-:Y:S01]  /*6530*/  PRMT R181, R92, 0x5410, R93 ;  /* 0x000054105cb57816 */ /* 0x000fe2000000005d */
[----:B------:R-:W-:Y:S01]  /*6540*/  IMAD.MOV.U32 R92, RZ, RZ, R62 ;  /* 0x000000ffff5c7224 */ /* 0x000fe200078e003e */
[----:B------:R-:W-:Y:S01]  /*6550*/  PRMT R182, R94, 0x5410, R95 ;  /* 0x000054105eb67816 */ /* 0x000fe2000000005f */
[----:B------:R-:W-:Y:S01]  /*6560*/  IMAD.MOV.U32 R93, RZ, RZ, R63 ;  /* 0x000000ffff5d7224 */ /* 0x000fe200078e003f */
[----:B------:R-:W-:Y:S01]  /*6570*/  MOV R94, R60 ;  /* 0x0000003c005e7202 */ /* 0x000fe20000000f00 */
[----:B------:R-:W-:Y:S01]  /*6580*/  IMAD.MOV.U32 R95, RZ, RZ, R61 ;  /* 0x000000ffff5f7224 */ /* 0x000fe200078e003d */
[----:B------:R-:W-:Y:S01]  /*6590*/  PRMT R183, R92, 0x7610, R183 ;  /* 0x000076105cb77816 */ /* 0x000fe200000000b7 */
[----:B------:R-:W-:Y:S01]  /*65a0*/  IMAD.MOV.U32 R92, RZ, RZ, R66 ;  /* 0x000000ffff5c7224 */ /* 0x000fe200078e0042 */
[----:B------:R-:W-:Y:S01]  /*65b0*/  PRMT R184, R184, 0x5410, R94 ;  /* 0x00005410b8b87816 */ /* 0x000fe2000000005e */
[----:B------:R-:W-:Y:S01]  /*65c0*/  IMAD.MOV.U32 R94, RZ, RZ, R64 ;  /* 0x000000ffff5e7224 */ /* 0x000fe200078e0040 */
[----:B------:R-:W-:-:S02]  /*65d0*/  PRMT R186, R186, 0x5410, R93 ;  /* 0x00005410baba7816 */ /* 0x000fc4000000005d */
[----:B------:R-:W-:Y:S01]  /*65e0*/  PRMT R187, R95, 0x7610, R187 ;  /* 0x000076105fbb7816 */ /* 0x000fe200000000bb */
[----:B------:R-:W-:Y:S01]  /*65f0*/  IMAD.MOV.U32 R95, RZ, RZ, R65 ;  /* 0x000000ffff5f7224 */ /* 0x000fe200078e0041 */
[----:B------:R-:W-:Y:S02]  /*6600*/  MOV R93, R67 ;  /* 0x00000043005d7202 */ /* 0x000fe40000000f00 */
[----:B------:R-:W-:Y:S02]  /*6610*/  PRMT R187, R187, 0x5410, R92 ;  /* 0x00005410bbbb7816 */ /* 0x000fe4000000005c */
[----:B------:R-:W-:Y:S01]  /*6620*/  PRMT R188, R93, 0x5410, R94 ;  /* 0x000054105dbc7816 */ /* 0x000fe2000000005e */
[----:B-----5:R-:W-:Y:S01]  /*6630*/  IMAD.MOV.U32 R93, RZ, RZ, R71 ;  /* 0x000000ffff5d7224 */ /* 0x020fe200078e0047 */
        /* <DEDUP_REMOVED lines=10> */
[----:B------:R-:W-:Y:S02]  /*66e0*/  PLOP3.LUT P2, PT, PT, PT, UP0, 0x80, 0x0 ;  /* 0x000000000000781c */ /* 0x000fe40003f4f008 */
        /* <DEDUP_REMOVED lines=10> */
[----:B------:R-:W-:Y:S02]  /*6790*/  MOV R95, R82 ;  /* 0x00000052005f7202 */ /* 0x000fe40000000f00 */
[----:B------:R-:W-:Y:S02]  /*67a0*/  MOV R92, R81 ;  /* 0x00000051005c7202 */ /* 0x000fe40000000f00 */
        /* <DEDUP_REMOVED lines=12> */
[----:B------:R-:W-:Y:S02]  /*6870*/  PRMT R177, R95, 0x5410, R94 ;  /* 0x000054105fb17816 */ /* 0x000fe4000000005e */
[----:B------:R-:W-:Y:S01]  /*6880*/  PRMT R178, R93, 0x5410, R92 ;  /* 0x000054105db27816 */ /* 0x000fe2000000005c */
[----:B------:R-:W-:Y:S06]  /*6890*/  @!P2 BRA `(.L_x_518) ;  /* 0x000000000004a947 */ /* 0x000fec0003800000 */
[----:B------:R-:W-:Y:S01]  /*68a0*/  BPT.TRAP 0x1 ;  /* 0x000000040000795c */ /* 0x000fe20000300000 */
.L_x_518:
[----:B------:R-:W-:Y:S01]  /*68b0*/  LEA R100, R18, R2, 0x3 ;  /* 0x0000000212647211 */ /* 0x000fe200078e18ff */
[----:B------:R-:W0:Y:S01]  /*68c0*/  LDC R148, c[0x0][0x2e4] ;  /* 0x0000b900ff947b82 */ /* 0x000e220000000800 */
[----:B------:R-:W-:Y:S01]  /*68d0*/  SHF.L.U32 R101, R206, 0x1f, RZ ;  /* 0x0000001fce657819 */ /* 0x000fe200000006ff */
[----:B------:R-:W-:Y:S03]  /*68e0*/  BSSY B1, `(.L_x_519) ;  /* 0x0000004000017945 */ /* 0x000fe60003800000 */
[----:B------:R-:W1:Y:S03]  /*68f0*/  SYNCS.PHASECHK.TRANS64.TRYWAIT P5, [R100+URZ+0x36890], R101 ;  /* 0x03689065640075a7 */ /* 0x000e6600080a017f */
[----:B------:R-:W2:Y:S01]  /*6900*/  LDC.64 R128, c[0x0][0x2f0] ;  /* 0x0000bc00ff807b82 */ /* 0x000ea20000000a00 */
[----:B-1----:R-:W-:Y:S05]  /*6910*/  @!P5 BRA `(.L_x_520) ;  /* 0x000001dc0034d947 */ /* 0x002fea0003800000 */
.L_x_763:
[----:B------:R-:W-:Y:S05]  /*6920*/  BSYNC B1 ;  /* 0x0000000000017941 */ /* 0x000fea0003800000 */
.L_x_519:
[----:B------:R-:W-:Y:S01]  /*6930*/  BSSY B1, `(.L_x_521) ;  /* 0x0000183000017945 */ /* 0x000fe20003800000 */
[----:B0-----:R-:W-:Y:S02]  /*6940*/  IMAD.IADD R152, R148, 0x1, -R127 ;  /* 0x0000000194987824 */ /* 0x001fe400078e0a7f */
[----:B------:R-:W-:Y:S01]  /*6950*/  IMAD.MOV.U32 R131, RZ, RZ, R96 ;  /* 0x000000ffff837224 */ /* 0x000fe200078e0060 */
[----:B------:R-:W-:Y:S06]  /*6960*/  @P4 BRA `(.L_x_522) ;  /* 0x0000001400fc4947 */ /* 0x000fec0003800000 */
[----:B------:R-:W-:Y:S01]  /*6970*/  ISETP.NE.AND P4, PT, R31, RZ, PT ;  /* 0x000000ff1f00720c */ /* 0x000fe20003f85270 */
[-C--:B--2---:R-:W-:Y:S01]  /*6980*/  IMAD R92, R150, R128.reuse, RZ ;  /* 0x00000080965c7224 */ /* 0x084fe200078e02ff */
[----:B------:R-:W-:Y:S01]  /*6990*/  BSSY B2, `(.L_x_523) ;  /* 0x0000083000027945 */ /* 0x000fe20003800000 */
[----:B------:R-:W-:-:S04]  /*69a0*/  IMAD.WIDE.U32 R132, R19, R128, R130 ;  /* 0x0000008013847225 */ /* 0x000fc800078e0082 */
[----:B------:R-:W-:-:S05]  /*69b0*/  IMAD R92, R19, R129, R92 ;  /* 0x00000081135c7224 */ /* 0x000fca00078e025c */
[----:B------:R-:W-:Y:S01]  /*69c0*/  IADD3 R157, R92, R133, RZ ;  /* 0x000000855c9d7210 */ /* 0x000fe20007ffe0ff */
[----:B------:R-:W-:Y:S06]  /*69d0*/  @!P4 BRA `(.L_x_524) ;  /* 0x0000000400f8c947 */ /* 0x000fec0003800000 */
[----:B------:R-:W-:Y:S01]  /*69e0*/  SEL R92, R127, R152, !P0 ;  /* 0x000000987f5c7207 */ /* 0x000fe20004000000 */
[----:B------:R-:W-:Y:S01]  /*69f0*/  BSSY B3, `(.L_x_525) ;  /* 0x0000072000037945 */ /* 0x000fe20003800000 */
[----:B------:R-:W-:Y:S02]  /*6a00*/  IADD3 R166, P4, P5, R120, R132, R21 ;  /* 0x0000008478a67210 */ /* 0x000fe40007d9e015 */
[----:B------:R-:W-:Y:S02]  /*6a10*/  SHF.R.S32.HI R93, RZ, 0x1f, R92 ;  /* 0x0000001fff5d7819 */ /* 0x000fe4000001145c */
[----:B------:R-:W-:Y:S02]  /*6a20*/  IADD3.X R167, R4, R157, R32, P4, P5 ;  /* 0x0000009d04a77210 */ /* 0x000fe400027ea420 */
[----:B------:R-:W-:Y:S02]  /*6a30*/  LEA.HI R93, R93, R92, RZ, 0x4 ;  /* 0x0000005c5d5d7211 */ /* 0x000fe400078f20ff */
[----:B------:R-:W-:-:S02]  /*6a40*/  ISETP.GE.AND P4, PT, R22, R126, PT ;  /* 0x0000007e1600720c */ /* 0x000fc40003f86270 */
[----:B------:R-:W-:-:S04]  /*6a50*/  LEA.HI.SX32 R168, R93, R20, 0x1c ;  /* 0x000000145da87211 */ /* 0x000fc800078fe2ff */
[----:B------:R-:W-:-:S04]  /*6a60*/  SHF.R.S32.HI R93, RZ, 0x1f, R168 ;  /* 0x0000001fff5d7819 */ /* 0x000fc800000114a8 */
[----:B------:R-:W-:Y:S01]  /*6a70*/  LEA.HI R93, R93, R168, RZ, 0x3 ;  /* 0x000000a85d5d7211 */ /* 0x000fe200078f18ff */
[----:B------:R-:W-:-:S03]  /*6a80*/  IMAD.SHL.U32 R168, R168, 0x8, RZ ;  /* 0x00000008a8a87824 */ /* 0x000fc600078e00ff */
[----:B------:R-:W-:Y:S02]  /*6a90*/  SHF.R.S32.HI R93, RZ, 0x3, R93 ;  /* 0x00000003ff5d7819 */ /* 0x000fe4000001145d */
[----:B------:R-:W-:-:S03]  /*6aa0*/  LOP3.LUT R92, R208, 0x38, R168, 0xf8, !PT ;  /* 0x00000038d05c7812 */ /* 0x000fc600078ef8a8 */
[----:B------:R-:W-:Y:S01]  /*6ab0*/  IMAD R93, R93, 0x1c00, R210 ;  /* 0x00001c005d5d7824 */ /* 0x000fe200078e02d2 */
[----:B------:R-:W-:-:S05]  /*6ac0*/  LOP3.LUT R92, R92, R209, RZ, 0x3c, !PT ;  /* 0x000000d15c5c7212 */ /* 0x000fca00078e3cff */
[----:B------:R-:W-:Y:S02]  /*6ad0*/  IMAD.IADD R93, R93, 0x1, R92 ;  /* 0x000000015d5d7824 */ /* 0x000fe400078e025c */
[C---:B------:R-:W-:Y:S02]  /*6ae0*/  IMAD R92, R18.reuse, 0x5400, R146 ;  /* 0x00005400125c7824 */ /* 0x040fe400078e0292 */
[----:B------:R-:W-:-:S03]  /*6af0*/  IMAD R96, R18, 0x5400, R93 ;  /* 0x0000540012607824 */ /* 0x000fc600078e025d */
[----:B------:R-:W-:Y:S01]  /*6b00*/  LEA R92, R92, R2, 0x1 ;  /* 0x000000025c5c7211 */ /* 0x000fe200078e08ff */
[----:B------:R-:W-:-:S05]  /*6b10*/  IMAD R96, R96, 0x2, R2 ;  /* 0x0000000260607824 */ /* 0x000fca00078e0202 */
[----:B------:R-:W0:Y:S04]  /*6b20*/  LDS.128 R92, [R92+0x21400] ;  /* 0x021400005c5c7984 */ /* 0x000e280000000c00 */
[----:B------:R-:W2:Y:S01]  /*6b30*/  LDS.128 R96, [R96+0x21400] ;  /* 0x0214000060607984 */ /* 0x000ea20000000c00 */
[----:B------:R-:W-:Y:S05]  /*6b40*/  @P4 BRA `(.L_x_526) ;  /* 0x0000000400704947 */ /* 0x000fea0003800000 */
[--C-:B------:R-:W-:Y:S01]  /*6b50*/  SHF.R.U64 R52, R52, 0x10, R53.reuse ;  /* 0x0000001034347819 */ /* 0x100fe20000001235 */
[----:B------:R-:W-:Y:S01]  /*6b60*/  HADD2.F32 R173, -RZ, R173.H0_H0 ;  /* 0x200000adffad7230 */ /* 0x000fe20000004100 */
[----:B------:R-:W-:Y:S01]  /*6b70*/  SHF.R.U32.HI R169, RZ, 0x10, R53 ;  /* 0x00000010ffa97819 */ /* 0x000fe20000011635 */
[--C-:B--2---:R-:W-:Y:S01]  /*6b80*/  HADD2.F32 R170, -RZ, R97.reuse.H0_H0 ;  /* 0x20000061ffaa7230 */ /* 0x104fe20000004100 */
[--C-:B------:R-:W-:Y:S01]  /*6b90*/  SHF.R.U64 R53, R64, 0x10, R65.reuse ;  /* 0x0000001040357819 */ /* 0x100fe20000001241 */
[----:B------:R-:W-:Y:S01]  /*6ba0*/  HADD2.F32 R172, -RZ, R172.H0_H0 ;  /* 0x200000acffac7230 */ /* 0x000fe20000004100 */
[----:B------:R-:W-:Y:S01]  /*6bb0*/  SHF.R.U32.HI R64, RZ, 0x10, R65 ;  /* 0x00000010ff407819 */ /* 0x000fe20000011641 */
[----:B------:R-:W-:Y:S01]  /*6bc0*/  HADD2.F32 R97, -RZ, R97.H1_H1 ;  /* 0x30000061ff617230 */ /* 0x000fe20000004100 */
[--C-:B------:R-:W-:Y:S01]  /*6bd0*/  SHF.R.U64 R54, R54, 0x10, R55.reuse ;  /* 0x0000001036367819 */ /* 0x100fe20000001237 */
[----:B------:R-:W-:Y:S01]  /*6be0*/  FMUL.FTZ R171, R170, R173 ;  /* 0x000000adaaab7220 */ /* 0x000fe20000410000 */
[----:B------:R-:W-:Y:S01]  /*6bf0*/  SHF.R.U32.HI R65, RZ, 0x10, R55 ;  /* 0x00000010ff417819 */ /* 0x000fe20000011637 */
[----:B------:R-:W-:Y:S01]  /*6c00*/  HADD2.F32 R53, -RZ, R53.H0_H0 ;  /* 0x20000035ff357230 */ /* 0x000fe20000004100 */
[----:B------:R-:W-:-:S02]  /*6c10*/  SHF.R.U64 R55, R66, 0x10, R67 ;  /* 0x0000001042377819 */ /* 0x000fc40000001243 */
[----:B------:R-:W-:Y:S01]  /*6c20*/  SHF.R.U32.HI R66, RZ, 0x10, R67 ;  /* 0x00000010ff427819 */ /* 0x000fe20000011643 */
[----:B0-----:R-:W-:Y:S01]  /*6c30*/  IMAD.MOV.U32 R67, RZ, RZ, R93 ;  /* 0x000000ffff437224 */ /* 0x001fe200078e005d */
[----:B------:R-:W-:Y:S01]  /*6c40*/  MOV R93, R96 ;  /* 0x00000060005d7202 */ /* 0x000fe20000000f00 */
[----:B------:R-:W-:Y:S02]  /*6c50*/  IMAD.MOV.U32 R96, RZ, RZ, R94 ;  /* 0x000000ffff607224 */ /* 0x000fe400078e005e */
[----:B------:R-:W-:Y:S02]  /*6c60*/  HADD2.F32 R66, -RZ, R66.H0_H0 ;  /* 0x20000042ff427230 */ /* 0x000fe40000004100 */
[----:B------:R-:W-:Y:S02]  /*6c70*/  HADD2.F32 R94, -RZ, R67.H0_H0 ;  /* 0x20000043ff5e7230 */ /* 0x000fe40000004100 */
[----:B------:R-:W-:Y:S02]  /*6c80*/  HADD2.F32 R65, -RZ, R65.H0_H0 ;  /* 0x20000041ff417230 */ /* 0x000fe40000004100 */
[----:B------:R-:W-:-:S02]  /*6c90*/  HADD2.F32 R55, -RZ, R55.H0_H0 ;  /* 0x20000037ff377230 */ /* 0x000fc40000004100 */
[C---:B------:R-:W-:Y:S01]  /*6ca0*/  FMUL.FTZ R173, R94.reuse, R173 ;  /* 0x000000ad5ead7220 */ /* 0x040fe20000410000 */
[-C--:B------:R-:W-:Y:S01]  /*6cb0*/  FFMA.FTZ R94, R94, R172.reuse, -R171 ;  /* 0x000000ac5e5e7223 */ /* 0x080fe200000108ab */
[----:B------:R-:W-:Y:S02]  /*6cc0*/  HADD2.F32 R171, -RZ, R64.H0_H0 ;  /* 0x20000040ffab7230 */ /* 0x000fe40000004100 */
[----:B------:R-:W-:Y:S01]  /*6cd0*/  FFMA.FTZ R64, R170, R172, R173 ;  /* 0x000000acaa407223 */ /* 0x000fe200000100ad */
[----:B------:R-:W-:Y:S02]  /*6ce0*/  HADD2.F32 R170, -RZ, R67.H1_H1 ;  /* 0x30000043ffaa7230 */ /* 0x000fe40000004100 */
[----:B------:R-:W-:Y:S02]  /*6cf0*/  HADD2.F32 R172, -RZ, R169.H0_H0 ;  /* 0x200000a9ffac7230 */ /* 0x000fe40000004100 */
[-C--:B------:R-:W-:Y:S01]  /*6d00*/  FMUL.FTZ R169, R97, R171.reuse ;  /* 0x000000ab61a97220 */ /* 0x080fe20000410000 */
[----:B------:R-:W-:Y:S01]  /*6d10*/  IMAD.MOV.U32 R67, RZ, RZ, R99 ;  /* 0x000000ffff437224 */ /* 0x000fe200078e0063 */
[----:B------:R-:W-:Y:S01]  /*6d20*/  MOV R99, R98 ;  /* 0x0000006200637202 */ /* 0x000fe20000000f00 */
[C---:B------:R-:W-:Y:S01]  /*6d30*/  FMUL.FTZ R171, R170.reuse, R171 ;  /* 0x000000abaaab7220 */ /* 0x040fe20000410000 */
[----:B------:R-:W-:Y:S01]  /*6d40*/  FFMA.FTZ R98, R170, R172, -R169 ;  /* 0x000000acaa627223 */ /* 0x000fe200000108a9 */
[----:B------:R-:W-:-:S02]  /*6d50*/  HADD2.F32 R169, -RZ, R188.H0_H0 ;  /* 0x200000bcffa97230 */ /* 0x000fc40000004100 */
[----:B------:R-:W-:Y:S02]  /*6d60*/  HADD2.F32 R170, -RZ, R67.H0_H0 ;  /* 0x20000043ffaa7230 */ /* 0x000fe40000004100 */
[----:B------:R-:W-:Y:S01]  /*6d70*/  FFMA.FTZ R97, R97, R172, R171 ;  /* 0x000000ac61617223 */ /* 0x000fe200000100ab */
[----:B------:R-:W-:Y:S01]  /*6d80*/  HADD2.F32 R171, -RZ, R174.H0_H0 ;  /* 0x200000aeffab7230 */ /* 0x000fe20000004100 */
[----:B------:R-:W-:Y:S01]  /*6d90*/  F2FP.F16.F32.PACK_AB R94, R98, R94 ;  /* 0x0000005e625e723e */ /* 0x000fe200000000ff */
[----:B------:R-:W-:Y:S02]  /*6da0*/  HADD2.F32 R172, -RZ, R95.H0_H0 ;  /* 0x2000005fffac7230 */ /* 0x000fe40000004100 */
[----:B------:R-:W-:Y:S02]  /*6db0*/  HADD2.F32 R173, -RZ, R67.H1_H1 ;  /* 0x30000043ffad7230 */ /* 0x000fe40000004100 */
[----:B------:R-:W-:Y:S01]  /*6dc0*/  FMUL.FTZ R67, R170, R169 ;  /* 0x000000a9aa437220 */ /* 0x000fe20000410000 */
[----:B------:R-:W-:-:S02]  /*6dd0*/  HADD2.F32 R95, -RZ, R95.H1_H1 ;  /* 0x3000005fff5f7230 */ /* 0x000fc40000004100 */
[C---:B------:R-:W-:Y:S01]  /*6de0*/  FMUL.FTZ R169, R172.reuse, R169 ;  /* 0x000000a9aca97220 */ /* 0x040fe20000410000 */
[----:B------:R-:W-:Y:S01]  /*6df0*/  F2FP.F16.F32.PACK_AB R97, R97, R64 ;  /* 0x000000406161723e */ /* 0x000fe200000000ff */
[-C--:B------:R-:W-:Y:S01]  /*6e00*/  FFMA.FTZ R67, R172, R171.reuse, -R67 ;  /* 0x000000abac437223 */ /* 0x080fe20000010843 */
[-C--:B------:R-:W-:Y:S01]  /*6e10*/  FMUL.FTZ R172, R173, R66.reuse ;  /* 0x00000042adac7220 */ /* 0x080fe20000410000 */
[C---:B------:R-:W-:Y:S01]  /*6e20*/  FMUL.FTZ R66, R95.reuse, R66 ;  /* 0x000000425f427220 */ /* 0x040fe20000410000 */
[----:B------:R-:W-:Y:S01]  /*6e30*/  FFMA.FTZ R169, R170, R171, R169 ;  /* 0x000000abaaa97223 */ /* 0x000fe200000100a9 */
[----:B------:R-:W-:Y:S02]  /*6e40*/  HADD2.F32 R171, -RZ, R93.H0_H0 ;  /* 0x2000005dffab7230 */ /* 0x000fe40000004100 */
[-C--:B------:R-:W-:Y:S01]  /*6e50*/  FFMA.FTZ R172, R95, R65.reuse, -R172 ;  /* 0x000000415fac7223 */ /* 0x080fe200000108ac */
[----:B------:R-:W-:Y:S01]  /*6e60*/  FFMA.FTZ R66, R173, R65, R66 ;  /* 0x00000041ad427223 */ /* 0x000fe20000010042 */
[----:B------:R-:W-:-:S02]  /*6e70*/  HADD2.F32 R65, -RZ, R188.H1_H1 ;  /* 0x300000bcff417230 */ /* 0x000fc40000004100 */
[--C-:B------:R-:W-:Y:S01]  /*6e80*/  HADD2.F32 R170, -RZ, R92.reuse.H0_H0 ;  /* 0x2000005cffaa7230 */ /* 0x100fe20000004100 */
[----:B------:R-:W-:Y:S01]  /*6e90*/  F2FP.F16.F32.PACK_AB R67, R172, R67 ;  /* 0x00000043ac43723e */ /* 0x000fe200000000ff */
[----:B------:R-:W-:Y:S01]  /*6ea0*/  HADD2.F32 R93, -RZ, R93.H1_H1 ;  /* 0x3000005dff5d7230 */ /* 0x000fe20000004100 */
[----:B------:R-:W-:Y:S01]  /*6eb0*/  F2FP.F16.F32.PACK_AB R66, R66, R169 ;  /* 0x000000a94242723e */ /* 0x000fe200000000ff */
[----:B------:R-:W-:Y:S02]  /*6ec0*/  HADD2.F32 R92, -RZ, R92.H1_H1 ;  /* 0x3000005cff5c7230 */ /* 0x000fe40000004100 */
[----:B------:R-:W-:Y:S02]  /*6ed0*/  HADD2.F32 R95, -RZ, R174.H1_H1 ;  /* 0x300000aeff5f7230 */ /* 0x000fe40000004100 */
[-C--:B------:R-:W-:Y:S01]  /*6ee0*/  FMUL.FTZ R174, R170, R65.reuse ;  /* 0x00000041aaae7220 */ /* 0x080fe20000410000 */
[----:B------:R-:W-:Y:S02]  /*6ef0*/  HADD2.F32 R173, -RZ, R52.H0_H0 ;  /* 0x20000034ffad7230 */ /* 0x000fe40000004100 */
[----:B------:R-:W-:Y:S01]  /*6f00*/  FMUL.FTZ R52, R171, R65 ;  /* 0x00000041ab347220 */ /* 0x000fe20000410000 */
[-C--:B------:R-:W-:Y:S01]  /*6f10*/  FMUL.FTZ R65, R93, R53.reuse ;  /* 0x000000355d417220 */ /* 0x080fe20000410000 */
[----:B------:R-:W-:Y:S01]  /*6f20*/  FMUL.FTZ R53, R92, R53 ;  /* 0x000000355c357220 */ /* 0x000fe20000410000 */
[-C--:B------:R-:W-:Y:S01]  /*6f30*/  FFMA.FTZ R174, R171, R95.reuse, R174 ;  /* 0x0000005fabae7223 */ /* 0x080fe200000100ae */
[----:B------:R-:W-:Y:S01]  /*6f40*/  FFMA.FTZ R52, R170, R95, -R52 ;  /* 0x0000005faa347223 */ /* 0x000fe20000010834 */
[----:B------:R-:W-:-:S02]  /*6f50*/  HADD2.F32 R170, -RZ, R99.H0_H0 ;  /* 0x20000063ffaa7230 */ /* 0x000fc40000004100 */
[-C--:B------:R-:W-:Y:S01]  /*6f60*/  FFMA.FTZ R93, R93, R173.reuse, R53 ;  /* 0x000000ad5d5d7223 */ /* 0x080fe20000010035 */
[----:B------:R-:W-:Y:S02]  /*6f70*/  HADD2.F32 R53, -RZ, R187.H1_H1 ;  /* 0x300000bbff357230 */ /* 0x000fe40000004100 */
[----:B------:R-:W-:Y:S01]  /*6f80*/  FFMA.FTZ R65, R92, R173, -R65 ;  /* 0x000000ad5c417223 */ /* 0x000fe20000010841 */
[--C-:B------:R-:W-:Y:S02]  /*6f90*/  HADD2.F32 R95, -RZ, R96.reuse.H0_H0 ;  /* 0x20000060ff5f7230 */ /* 0x100fe40000004100 */
[----:B------:R-:W-:Y:S01]  /*6fa0*/  HADD2.F32 R99, -RZ, R99.H1_H1 ;  /* 0x30000063ff637230 */ /* 0x000fe20000004100 */
[----:B------:R-:W-:Y:S01]  /*6fb0*/  F2FP.F16.F32.PACK_AB R174, R93, R174 ;  /* 0x000000ae5dae723e */ /* 0x000fe200000000ff */
[----:B------:R-:W-:Y:S02]  /*6fc0*/  HADD2.F32 R96, -RZ, R96.H1_H1 ;  /* 0x30000060ff607230 */ /* 0x000fe40000004100 */
[----:B------:R-:W-:Y:S01]  /*6fd0*/  FMUL.FTZ R173, R95, R53 ;  /* 0x000000355fad7220 */ /* 0x000fe20000410000 */
[----:B------:R-:W-:-:S02]  /*6fe0*/  HADD2.F32 R171, -RZ, R54.H0_H0 ;  /* 0x20000036ffab7230 */ /* 0x000fc40000004100 */
[----:B------:R-:W-:Y:S01]  /*6ff0*/  FMUL.FTZ R54, R170, R53 ;  /* 0x00000035aa367220 */ /* 0x000fe20000410000 */
[----:B------:R-:W-:Y:S02]  /*7000*/  HADD2.F32 R92, -RZ, R186.H0_H0 ;  /* 0x200000baff5c7230 */ /* 0x000fe40000004100 */
[-C--:B------:R-:W-:Y:S01]  /*7010*/  FMUL.FTZ R53, R99, R55.reuse ;  /* 0x0000003763357220 */ /* 0x080fe20000410000 */
[C---:B------:R-:W-:Y:S01]  /*7020*/  FMUL.FTZ R55, R96.reuse, R55 ;  /* 0x0000003760377220 */ /* 0x040fe20000410000 */
[----:B------:R-:W-:Y:S01]  /*7030*/  F2FP.F16.F32.PACK_AB R52, R65, R52 ;  /* 0x000000344134723e */ /* 0x000fe200000000ff */
[----:B------:R-:W-:Y:S02]  /*7040*/  IMAD.MOV.U32 R93, RZ, RZ, R94 ;  /* 0x000000ffff5d7224 */ /* 0x000fe400078e005e */
[-C--:B------:R-:W-:Y:S01]  /*7050*/  FFMA.FTZ R54, R95, R92.reuse, -R54 ;  /* 0x0000005c5f367223 */ /* 0x080fe20000010836 */
[-C--:B------:R-:W-:Y:S01]  /*7060*/  FFMA.FTZ R53, R96, R171.reuse, -R53 ;  /* 0x000000ab60357223 */ /* 0x080fe20000010835 */
[----:B------:R-:W-:Y:S01]  /*7070*/  FFMA.FTZ R173, R170, R92, R173 ;  /* 0x0000005caaad7223 */ /* 0x000fe200000100ad */
[----:B------:R-:W-:Y:S01]  /*7080*/  FFMA.FTZ R55, R99, R171, R55 ;  /* 0x000000ab63377223 */ /* 0x000fe20000010037 */
[----:B------:R-:W-:Y:S01]  /*7090*/  IMAD.MOV.U32 R92, RZ, RZ, R52 ;  /* 0x000000ffff5c7224 */ /* 0x000fe200078e0034 */
[----:B------:R-:W-:Y:S01]  /*70a0*/  MOV R96, R174 ;  /* 0x000000ae00607202 */ /* 0x000fe20000000f00 */
[----:B------:R-:W-:Y:S01]  /*70b0*/  IMAD.MOV.U32 R95, RZ, RZ, R67 ;  /* 0x000000ffff5f7224 */ /* 0x000fe200078e0043 */
[----:B------:R-:W-:Y:S01]  /*70c0*/  F2FP.F16.F32.PACK_AB R53, R53, R54 ;  /* 0x000000363535723e */ /* 0x000fe200000000ff */
[----:B------:R-:W-:Y:S01]  /*70d0*/  IMAD.MOV.U32 R99, RZ, RZ, R66 ;  /* 0x000000ffff637224 */ /* 0x000fe200078e0042 */
[----:B------:R-:W-:-:S03]  /*70e0*/  F2FP.F16.F32.PACK_AB R55, R55, R173 ;  /* 0x000000ad3737723e */ /* 0x000fc600000000ff */
[----:B------:R-:W-:Y:S01]  /*70f0*/  IMAD.MOV.U32 R94, RZ, RZ, R53 ;  /* 0x000000ffff5e7224 */ /* 0x000fe200078e0035 */
[----:B------:R-:W-:-:S07]  /*7100*/  MOV R98, R55 ;  /* 0x0000003700627202 */ /* 0x000fce0000000f00 */
.L_x_526:
[----:B------:R-:W-:Y:S05]  /*7110*/  BSYNC B3 ;  /* 0x0000000000037941 */ /* 0x000fea0003800000 */
.L_x_525:
[----:B------:R-:W-:-:S13]  /*7120*/  ISETP.GE.AND P4, PT, R168, R148, PT ;  /* 0x00000094a800720c */ /* 0x000fda0003f86270 */
[--C-:B------:R-:W-:Y:S02]  /*7130*/  @!P4 SHF.R.S32.HI R55, RZ, 0x1f, R168.reuse ;  /* 0x0000001fff37c819 */ /* 0x100fe400000114a8 */
[----:B------:R-:W-:-:S04]  /*7140*/  @!P4 IADD3 R168, P5, P6, R120, R132, R168 ;  /* 0x0000008478a8c210 */ /* 0x000fc80007ebe0a8 */
[----:B------:R-:W-:Y:S02]  /*7150*/  @!P4 IADD3.X R55, R4, R157, R55, P5, P6 ;  /* 0x0000009d0437c210 */ /* 0x000fe40002fec437 */
[----:B------:R-:W-:-:S04]  /*7160*/  LEA R52, P5, R166, R124, 0x1 ;  /* 0x0000007ca6347211 */ /* 0x000fc800078a08ff */
[----:B------:R-:W-:Y:S02]  /*7170*/  LEA.HI.X R53, R166, R125, R167, 0x1, P5 ;  /* 0x0000007da6357211 */ /* 0x000fe400028f0ca7 */
[----:B------:R-:W-:-:S03]  /*7180*/  @!P4 LEA R54, P5, R168, R124, 0x1 ;  /* 0x0000007ca836c211 */ /* 0x000fc600078a08ff */
[----:B0-----:R0:W-:Y:S01]  /*7190*/  STG.E.128 desc[UR60][R52.64], R92 ;  /* 0x0000005c34007986 */ /* 0x0011e2000c101d3c */
[----:B------:R-:W-:-:S05]  /*71a0*/  @!P4 LEA.HI.X R55, R168, R125, R55, 0x1, P5 ;  /* 0x0000007da837c211 */ /* 0x000fca00028f0c37 */
[----:B--2---:R0:W-:Y:S04]  /*71b0*/  @!P4 STG.E.128 desc[UR60][R54.64], R96 ;  /* 0x000000603600c986 */ /* 0x0041e8000c101d3c */
.L_x_524:
[----:B------:R-:W-:Y:S05]  /*71c0*/  BSYNC B2 ;  /* 0x0000000000027941 */ /* 0x000fea0003800000 */
.L_x_523:
[----:B------:R-:W-:Y:S01]  /*71d0*/  ISETP.NE.AND P4, PT, R35, RZ, PT ;  /* 0x000000ff2300720c */ /* 0x000fe20003f85270 */
[----:B------:R-:W-:-:S12]  /*71e0*/  BSSY B2, `(.L_x_527) ;  /* 0x000007e000027945 */ /* 0x000fd80003800000 */
[----:B------:R-:W-:Y:S05]  /*71f0*/  @!P4 BRA `(.L_x_528) ;  /* 0x0000000400f0c947 */ /* 0x000fea0003800000 */
[----:B0-----:R-:W-:Y:S01]  /*7200*/  SEL R52, R127, R152, !P1 ;  /* 0x000000987f347207 */ /* 0x001fe20004800000 */
[----:B------:R-:W-:Y:S01]  /*7210*/  IMAD R55, R18, 0x5400, R145 ;  /* 0x0000540012377824 */ /* 0x000fe200078e0291 */
[----:B------:R-:W-:Y:S01]  /*7220*/  IADD3 R92, P4, P5, R120, R132, R28 ;  /* 0x00000084785c7210 */ /* 0x000fe20007d9e01c */
[----:B------:R-:W-:Y:S01]  /*7230*/  BSSY B3, `(.L_x_529) ;  /* 0x000006e000037945 */ /* 0x000fe20003800000 */
[----:B------:R-:W-:Y:S01]  /*7240*/  SHF.R.S32.HI R53, RZ, 0x1f, R52 ;  /* 0x0000001fff357819 */ /* 0x000fe20000011434 */
[----:B------:R-:W-:Y:S01]  /*7250*/  IMAD R64, R55, 0x2, R2 ;  /* 0x0000000237407824 */ /* 0x000fe200078e0202 */
[----:B------:R-:W-:Y:S02]  /*7260*/  IADD3.X R93, R4, R157, R33, P4, P5 ;  /* 0x0000009d045d7210 */ /* 0x000fe400027ea421 */
[----:B------:R-:W-:Y:S02]  /*7270*/  LEA.HI R94, R53, R52, RZ, 0x4 ;  /* 0x00000034355e7211 */ /* 0x000fe400078f20ff */
[----:B------:R-:W-:Y:S01]  /*7280*/  ISETP.GE.AND P4, PT, R204, R126, PT ;  /* 0x0000007ecc00720c */ /* 0x000fe20003f86270 */
[----:B------:R-:W0:Y:S01]  /*7290*/  LDS.128 R64, [R64+0x21400] ;  /* 0x0214000040407984 */ /* 0x000e220000000c00 */
[----:B------:R-:W-:-:S04]  /*72a0*/  LEA.HI.SX32 R94, R94, R27, 0x1c ;  /* 0x0000001b5e5e7211 */ /* 0x000fc800078fe2ff */
[----:B------:R-:W-:-:S04]  /*72b0*/  SHF.R.S32.HI R53, RZ, 0x1f, R94 ;  /* 0x0000001fff357819 */ /* 0x000fc8000001145e */
[----:B------:R-:W-:Y:S01]  /*72c0*/  LEA.HI R53, R53, R94, RZ, 0x3 ;  /* 0x0000005e35357211 */ /* 0x000fe200078f18ff */
[----:B------:R-:W-:-:S03]  /*72d0*/  IMAD.SHL.U32 R94, R94, 0x8, RZ ;  /* 0x000000085e5e7824 */ /* 0x000fc600078e00ff */
[----:B------:R-:W-:Y:S02]  /*72e0*/  SHF.R.S32.HI R53, RZ, 0x3, R53 ;  /* 0x00000003ff357819 */ /* 0x000fe40000011435 */
[----:B------:R-:W-:-:S03]  /*72f0*/  LOP3.LUT R52, R208, 0x38, R94, 0xf8, !PT ;  /* 0x00000038d0347812 */ /* 0x000fc600078ef85e */
[----:B------:R-:W-:Y:S01]  /*7300*/  IMAD R53, R53, 0x1c00, R210 ;  /* 0x00001c0035357824 */ /* 0x000fe200078e02d2 */
[----:B------:R-:W-:-:S04]  /*7310*/  LOP3.LUT R52, R52, R209, RZ, 0x3c, !PT ;  /* 0x000000d134347212 */ /* 0x000fc800078e3cff */
[----:B------:R-:W-:-:S05]  /*7320*/  IADD3 R53, R53, R52, RZ ;  /* 0x0000003435357210 */ /* 0x000fca0007ffe0ff */
[----:B------:R-:W-:-:S04]  /*7330*/  IMAD R53, R18, 0x5400, R53 ;  /* 0x0000540012357824 */ /* 0x000fc800078e0235 */
[----:B------:R-:W-:-:S06]  /*7340*/  IMAD R52, R53, 0x2, R2 ;  /* 0x0000000235347824 */ /* 0x000fcc00078e0202 */
[----:B------:R-:W2:Y:S01]  /*7350*/  LDS.128 R52, [R52+0x21400] ;  /* 0x0214000034347984 */ /* 0x000ea20000000c00 */
[----:B------:R-:W-:Y:S05]  /*7360*/  @P4 BRA `(.L_x_530) ;  /* 0x0000000400684947 */ /* 0x000fea0003800000 */
[--C-:B------:R-:W-:Y:S01]  /*7370*/  SHF.R.U64 R48, R48, 0x10, R49.reuse ;  /* 0x0000001030307819 */ /* 0x100fe20000001231 */
[--C-:B--2---:R-:W-:Y:S01]  /*7380*/  HADD2.F32 R97, -RZ, R53.reuse.H0_H0 ;  /* 0x20000035ff617230 */ /* 0x104fe20000004100 */
[----:B------:R-:W-:Y:S01]  /*7390*/  SHF.R.U32.HI R95, RZ, 0x10, R49 ;  /* 0x00000010ff5f7819 */ /* 0x000fe20000011631 */
[----:B------:R-:W-:Y:S01]  /*73a0*/  HADD2.F32 R98, -RZ, R53.H1_H1 ;  /* 0x30000035ff627230 */ /* 0x000fe20000004100 */
[--C-:B------:R-:W-:Y:S01]  /*73b0*/  SHF.R.U64 R49, R60, 0x10, R61.reuse ;  /* 0x000000103c317819 */ /* 0x100fe2000000123d */
[----:B------:R-:W-:Y:S01]  /*73c0*/  HADD2.F32 R96, -RZ, R185.H1_H1 ;  /* 0x300000b9ff607230 */ /* 0x000fe20000004100 */
[----:B------:R-:W-:Y:S01]  /*73d0*/  SHF.R.U32.HI R60, RZ, 0x10, R61 ;  /* 0x00000010ff3c7819 */ /* 0x000fe2000001163d */
[----:B------:R-:W-:Y:S01]  /*73e0*/  HADD2.F32 R99, -RZ, R95.H0_H0 ;  /* 0x2000005fff637230 */ /* 0x000fe20000004100 */
[----:B------:R-:W-:Y:S01]  /*73f0*/  SHF.R.U64 R61, R62, 0x10, R63 ;  /* 0x000000103e3d7819 */ /* 0x000fe2000000123f */
[----:B------:R-:W-:Y:S01]  /*7400*/  HADD2.F32 R49, -RZ, R49.H0_H0 ;  /* 0x20000031ff317230 */ /* 0x000fe20000004100 */
[----:B0-----:R-:W-:Y:S01]  /*7410*/  MOV R62, R65 ;  /* 0x00000041003e7202 */ /* 0x001fe20000000f00 */
[----:B------:R-:W-:Y:S01]  /*7420*/  IMAD.MOV.U32 R65, RZ, RZ, R67 ;  /* 0x000000ffff417224 */ /* 0x000fe200078e0043 */
[----:B------:R-:W-:Y:S01]  /*7430*/  SHF.R.U32.HI R63, RZ, 0x10, R63 ;  /* 0x00000010ff3f7819 */ /* 0x000fe2000001163f */
[----:B------:R-:W-:Y:S01]  /*7440*/  IMAD.MOV.U32 R67, RZ, RZ, R54 ;  /* 0x000000ffff437224 */ /* 0x000fe200078e0036 */
[--C-:B------:R-:W-:Y:S01]  /*7450*/  SHF.R.U64 R50, R50, 0x10, R51.reuse ;  /* 0x0000001032327819 */ /* 0x100fe20000001233 */
[----:B------:R-:W-:Y:S01]  /*7460*/  HADD2.F32 R54, -RZ, R187.H0_H0 ;  /* 0x200000bbff367230 */ /* 0x000fe20000004100 */
[----:B------:R-:W-:Y:S01]  /*7470*/  SHF.R.U32.HI R51, RZ, 0x10, R51 ;  /* 0x00000010ff337819 */ /* 0x000fe20000011633 */
[----:B------:R-:W-:-:S02]  /*7480*/  HADD2.F32 R53, -RZ, R62.H0_H0 ;  /* 0x2000003eff357230 */ /* 0x000fc40000004100 */
[----:B------:R-:W-:Y:S02]  /*7490*/  HADD2.F32 R60, -RZ, R60.H0_H0 ;  /* 0x2000003cff3c7230 */ /* 0x000fe40000004100 */
[-C--:B------:R-:W-:Y:S01]  /*74a0*/  FMUL.FTZ R95, R97, R54.reuse ;  /* 0x00000036615f7220 */ /* 0x080fe20000410000 */
[----:B------:R-:W-:Y:S02]  /*74b0*/  HADD2.F32 R62, -RZ, R62.H1_H1 ;  /* 0x3000003eff3e7230 */ /* 0x000fe40000004100 */
[C---:B------:R-:W-:Y:S01]  /*74c0*/  FMUL.FTZ R166, R53.reuse, R54 ;  /* 0x0000003635a67220 */ /* 0x040fe20000410000 */
        /* <DEDUP_REMOVED lines=10> */
[----:B------:R-:W-:Y:S01]  /*7570*/  HADD2.F32 R55, -RZ, R65.H0_H0 ;  /* 0x20000041ff377230 */ /* 0x000fe20000004100 */
[----:B------:R-:W-:Y:S01]  /*7580*/  F2FP.F16.F32.PACK_AB R54, R54, R95 ;  /* 0x0000005f3636723e */ /* 0x000fe200000000ff */
[----:B------:R-:W-:Y:S02]  /*7590*/  HADD2.F32 R98, -RZ, R51.H0_H0 ;  /* 0x20000033ff627230 */ /* 0x000fe40000004100 */
[----:B------:R-:W-:Y:S01]  /*75a0*/  FMUL.FTZ R51, R96, R53 ;  /* 0x0000003560337220 */ /* 0x000fe20000410000 */
[----:B------:R-:W-:-:S02]  /*75b0*/  HADD2.F32 R62, -RZ, R185.H0_H0 ;  /* 0x200000b9ff3e7230 */ /* 0x000fc40000004100 */
[----:B------:R-:W-:Y:S01]  /*75c0*/  FMUL.FTZ R99, R55, R53 ;  /* 0x0000003537637220 */ /* 0x000fe20000410000 */
[----:B------:R-:W-:Y:S02]  /*75d0*/  HADD2.F32 R65, -RZ, R65.H1_H1 ;  /* 0x30000041ff417230 */ /* 0x000fe40000004100 */
[-C--:B------:R-:W-:Y:S01]  /*75e0*/  FMUL.FTZ R53, R97, R63.reuse ;  /* 0x0000003f61357220 */ /* 0x080fe20000410000 */
[----:B------:R-:W-:Y:S02]  /*75f0*/  HADD2.F32 R61, -RZ, R61.H0_H0 ;  /* 0x2000003dff3d7230 */ /* 0x000fe40000004100 */
[-C--:B------:R-:W-:Y:S01]  /*7600*/  FFMA.FTZ R51, R55, R62.reuse, -R51 ;  /* 0x0000003e37337223 */ /* 0x080fe20000010833 */
[----:B------:R-:W-:Y:S01]  /*7610*/  FFMA.FTZ R99, R96, R62, R99 ;  /* 0x0000003e60637223 */ /* 0x000fe20000010063 */
[C---:B------:R-:W-:Y:S01]  /*7620*/  FMUL.FTZ R63, R65.reuse, R63 ;  /* 0x0000003f413f7220 */ /* 0x040fe20000410000 */
[----:B------:R-:W-:Y:S01]  /*7630*/  FFMA.FTZ R53, R65, R98, -R53 ;  /* 0x0000006241357223 */ /* 0x000fe20000010835 */
[----:B------:R-:W-:Y:S01]  /*7640*/  HADD2.F32 R55, -RZ, R184.H1_H1 ;  /* 0x300000b8ff377230 */ /* 0x000fe20000004100 */
[----:B------:R-:W-:Y:S01]  /*7650*/  F2FP.F16.F32.PACK_AB R60, R60, R166 ;  /* 0x000000a63c3c723e */ /* 0x000fe200000000ff */
[----:B------:R-:W-:-:S02]  /*7660*/  HADD2.F32 R96, -RZ, R52.H0_H0 ;  /* 0x20000034ff607230 */ /* 0x000fc40000004100 */
[----:B------:R-:W-:Y:S01]  /*7670*/  FFMA.FTZ R63, R97, R98, R63 ;  /* 0x00000062613f7223 */ /* 0x000fe2000001003f */
[----:B------:R-:W-:Y:S01]  /*7680*/  HADD2.F32 R65, -RZ, R64.H0_H0 ;  /* 0x20000040ff417230 */ /* 0x000fe20000004100 */
[----:B------:R-:W-:Y:S01]  /*7690*/  F2FP.F16.F32.PACK_AB R51, R53, R51 ;  /* 0x000000333533723e */ /* 0x000fe200000000ff */
[----:B------:R-:W-:Y:S02]  /*76a0*/  HADD2.F32 R52, -RZ, R52.H1_H1 ;  /* 0x30000034ff347230 */ /* 0x000fe40000004100 */
[----:B------:R-:W-:Y:S02]  /*76b0*/  HADD2.F32 R64, -RZ, R64.H1_H1 ;  /* 0x30000040ff407230 */ /* 0x000fe40000004100 */
[-C--:B------:R-:W-:Y:S01]  /*76c0*/  FMUL.FTZ R98, R65, R55.reuse ;  /* 0x0000003741627220 */ /* 0x080fe20000410000 */
[----:B------:R-:W-:Y:S02]  /*76d0*/  HADD2.F32 R97, -RZ, R48.H0_H0 ;  /* 0x20000030ff617230 */ /* 0x000fe40000004100 */
[----:B------:R-:W-:Y:S01]  /*76e0*/  FMUL.FTZ R48, R96, R55 ;  /* 0x0000003760307220 */ /* 0x000fe20000410000 */
[----:B------:R-:W-:-:S02]  /*76f0*/  HADD2.F32 R62, -RZ, R184.H0_H0 ;  /* 0x200000b8ff3e7230 */ /* 0x000fc40000004100 */
[-C--:B------:R-:W-:Y:S01]  /*7700*/  FMUL.FTZ R55, R52, R49.reuse ;  /* 0x0000003134377220 */ /* 0x080fe20000410000 */
[C---:B------:R-:W-:Y:S01]  /*7710*/  FMUL.FTZ R49, R64.reuse, R49 ;  /* 0x0000003140317220 */ /* 0x040fe20000410000 */
[----:B------:R-:W-:Y:S01]  /*7720*/  F2FP.F16.F32.PACK_AB R63, R63, R99 ;  /* 0x000000633f3f723e */ /* 0x000fe200000000ff */
[----:B------:R-:W-:Y:S02]  /*7730*/  IMAD.MOV.U32 R53, RZ, RZ, R60 ;  /* 0x000000ffff357224 */ /* 0x000fe400078e003c */
[-C--:B------:R-:W-:Y:S01]  /*7740*/  FFMA.FTZ R48, R65, R62.reuse, -R48 ;  /* 0x0000003e41307223 */ /* 0x080fe20000010830 */
[-C--:B------:R-:W-:Y:S01]  /*7750*/  FFMA.FTZ R55, R64, R97.reuse, -R55 ;  /* 0x0000006140377223 */ /* 0x080fe20000010837 */
[----:B------:R-:W-:Y:S01]  /*7760*/  FFMA.FTZ R52, R52, R97, R49 ;  /* 0x0000006134347223 */ /* 0x000fe20000010031 */
[----:B------:R-:W-:Y:S02]  /*7770*/  HADD2.F32 R49, -RZ, R183.H0_H0 ;  /* 0x200000b7ff317230 */ /* 0x000fe40000004100 */
[----:B------:R-:W-:Y:S01]  /*7780*/  FFMA.FTZ R98, R96, R62, R98 ;  /* 0x0000003e60627223 */ /* 0x000fe20000010062 */
[--C-:B------:R-:W-:Y:S01]  /*7790*/  HADD2.F32 R65, -RZ, R67.reuse.H0_H0 ;  /* 0x20000043ff417230 */ /* 0x100fe20000004100 */
[----:B------:R-:W-:Y:S01]  /*77a0*/  F2FP.F16.F32.PACK_AB R48, R55, R48 ;  /* 0x000000303730723e */ /* 0x000fe200000000ff */
[--C-:B------:R-:W-:Y:S01]  /*77b0*/  HADD2.F32 R64, -RZ, R66.reuse.H0_H0 ;  /* 0x20000042ff407230 */ /* 0x100fe20000004100 */
[----:B------:R-:W-:Y:S01]  /*77c0*/  MOV R55, R63 ;  /* 0x0000003f00377202 */ /* 0x000fe20000000f00 */
[----:B------:R-:W-:Y:S01]  /*77d0*/  HADD2.F32 R67, -RZ, R67.H1_H1 ;  /* 0x30000043ff437230 */ /* 0x000fe20000004100 */
[----:B------:R-:W-:Y:S01]  /*77e0*/  F2FP.F16.F32.PACK_AB R52, R52, R98 ;  /* 0x000000623434723e */ /* 0x000fe200000000ff */
[----:B------:R-:W-:-:S02]  /*77f0*/  HADD2.F32 R66, -RZ, R66.H1_H1 ;  /* 0x30000042ff427230 */ /* 0x000fc40000004100 */
[-C--:B------:R-:W-:Y:S01]  /*7800*/  FMUL.FTZ R97, R64, R49.reuse ;  /* 0x0000003140617220 */ /* 0x080fe20000410000 */
[----:B------:R-:W-:Y:S02]  /*7810*/  HADD2.F32 R96, -RZ, R50.H0_H0 ;  /* 0x20000032ff607230 */ /* 0x000fe40000004100 */
[----:B------:R-:W-:Y:S01]  /*7820*/  FMUL.FTZ R50, R65, R49 ;  /* 0x0000003141327220 */ /* 0x000fe20000410000 */
[----:B------:R-:W-:Y:S02]  /*7830*/  HADD2.F32 R62, -RZ, R183.H1_H1 ;  /* 0x300000b7ff3e7230 */ /* 0x000fe40000004100 */
[-C--:B------:R-:W-:Y:S01]  /*7840*/  FMUL.FTZ R49, R67, R61.reuse ;  /* 0x0000003d43317220 */ /* 0x080fe20000410000 */
[----:B------:R-:W-:Y:S02]  /*7850*/  FMUL.FTZ R61, R66, R61 ;  /* 0x0000003d423d7220 */ /* 0x000fe40000410000 */
[----:B------:R-:W-:Y:S02]  /*7860*/  FFMA.FTZ R97, R65, R62, R97 ;  /* 0x0000003e41617223 */ /* 0x000fe40000010061 */
[----:B------:R-:W-:Y:S01]  /*7870*/  FFMA.FTZ R61, R67, R96, R61 ;  /* 0x00000060433d7223 */ /* 0x000fe2000001003d */
[----:B------:R-:W-:Y:S01]  /*7880*/  FFMA.FTZ R50, R64, R62, -R50 ;  /* 0x0000003e40327223 */ /* 0x000fe20000010832 */
[----:B------:R-:W-:Y:S01]  /*7890*/  FFMA.FTZ R49, R66, R96, -R49 ;  /* 0x0000006042317223 */ /* 0x000fe20000010831 */
[----:B------:R-:W-:Y:S01]  /*78a0*/  IMAD.MOV.U32 R65, RZ, RZ, R54 ;  /* 0x000000ffff417224 */ /* 0x000fe200078e0036 */
[----:B------:R-:W-:Y:S01]  /*78b0*/  MOV R64, R48 ;  /* 0x0000003000407202 */ /* 0x000fe20000000f00 */
[----:B------:R-:W-:Y:S01]  /*78c0*/  IMAD.MOV.U32 R67, RZ, RZ, R51 ;  /* 0x000000ffff437224 */ /* 0x000fe200078e0033 */
[----:B------:R-:W-:-:S02]  /*78d0*/  F2FP.F16.F32.PACK_AB R61, R61, R97 ;  /* 0x000000613d3d723e */ /* 0x000fc400000000ff */
[----:B------:R-:W-:-:S03]  /*78e0*/  F2FP.F16.F32.PACK_AB R49, R49, R50 ;  /* 0x000000323131723e */ /* 0x000fc600000000ff */
[----:B------:R-:W-:Y:S01]  /*78f0*/  IMAD.MOV.U32 R54, RZ, RZ, R61 ;  /* 0x000000ffff367224 */ /* 0x000fe200078e003d */
[----:B------:R-:W-:-:S07]  /*7900*/  MOV R66, R49 ;  /* 0x0000003100427202 */ /* 0x000fce0000000f00 */
.L_x_530:
[----:B------:R-:W-:Y:S05]  /*7910*/  BSYNC B3 ;  /* 0x0000000000037941 */ /* 0x000fea0003800000 */
.L_x_529:
        /* <DEDUP_REMOVED lines=10> */
.L_x_528:
[----:B------:R-:W-:Y:S05]  /*79c0*/  BSYNC B2 ;  /* 0x0000000000027941 */ /* 0x000fea0003800000 */
.L_x_527:
[----:B------:R-:W-:-:S13]  /*79d0*/  ISETP.NE.AND P4, PT, R36, RZ, PT ;  /* 0x000000ff2400720c */ /* 0x000fda0003f85270 */
[----:B------:R-:W-:Y:S05]  /*79e0*/  @!P4 BRA `(.L_x_522) ;  /* 0x0000000400dcc947 */ /* 0x000fea0003800000 */
[----:B------:R-:W-:Y:S01]  /*79f0*/  ISETP.NE.AND P6, PT, R102, RZ, PT ;  /* 0x000000ff6600720c */ /* 0x000fe20003fc5270 */
[----:B------:R-:W-:Y:S01]  /*7a00*/  BSSY B2, `(.L_x_531) ;  /* 0x000006b000027945 */ /* 0x000fe20003800000 */
[----:B------:R-:W-:Y:S02]  /*7a10*/  IADD3 R60, P4, P5, R120, R132, R30 ;  /* 0x00000084783c7210 */ /* 0x000fe40007d9e01e */
[----:B---3--:R-:W-:Y:S02]  /*7a20*/  SEL R48, R127, R152, !P6 ;  /* 0x000000987f307207 */ /* 0x008fe40007000000 */
[----:B------:R-:W-:Y:S02]  /*7a30*/  IADD3.X R61, R4, R157, R34, P4, P5 ;  /* 0x0000009d043d7210 */ /* 0x000fe400027ea422 */
[----:B------:R-:W-:Y:S02]  /*7a40*/  SHF.R.S32.HI R49, RZ, 0x1f, R48 ;  /* 0x0000001fff317819 */ /* 0x000fe40000011430 */
[----:B------:R-:W-:-:S02]  /*7a50*/  ISETP.GE.AND P4, PT, R205, R126, PT ;  /* 0x0000007ecd00720c */ /* 0x000fc40003f86270 */
[----:B------:R-:W-:-:S04]  /*7a60*/  LEA.HI R48, R49, R48, RZ, 0x4 ;  /* 0x0000003031307211 */ /* 0x000fc800078f20ff */
[----:B------:R-:W-:-:S04]  /*7a70*/  LEA.HI.SX32 R48, R48, R29, 0x1c ;  /* 0x0000001d30307211 */ /* 0x000fc800078fe2ff */
[----:B------:R-:W-:Y:S01]  /*7a80*/  SHF.R.S32.HI R49, RZ, 0x1f, R48 ;  /* 0x0000001fff317819 */ /* 0x000fe20000011430 */
[----:B------:R-:W-:-:S03]  /*7a90*/  IMAD.SHL.U32 R62, R48, 0x8, RZ ;  /* 0x00000008303e7824 */ /* 0x000fc600078e00ff */
[----:B------:R-:W-:Y:S02]  /*7aa0*/  LEA.HI R49, R49, R48, RZ, 0x3 ;  /* 0x0000003031317211 */ /* 0x000fe400078f18ff */
[----:B------:R-:W-:Y:S02]  /*7ab0*/  LOP3.LUT R48, R208, 0x38, R62, 0xf8, !PT ;  /* 0x00000038d0307812 */ /* 0x000fe400078ef83e */
[----:B------:R-:W-:Y:S02]  /*7ac0*/  SHF.R.S32.HI R49, RZ, 0x3, R49 ;  /* 0x00000003ff317819 */ /* 0x000fe40000011431 */
[----:B------:R-:W-:-:S03]  /*7ad0*/  LOP3.LUT R48, R48, R209, RZ, 0x3c, !PT ;  /* 0x000000d130307212 */ /* 0x000fc600078e3cff */
[----:B------:R-:W-:-:S04]  /*7ae0*/  IMAD R49, R49, 0x1c00, R210 ;  /* 0x00001c0031317824 */ /* 0x000fc800078e02d2 */
[----:B------:R-:W-:Y:S02]  /*7af0*/  IMAD.IADD R51, R49, 0x1, R48 ;  /* 0x0000000131337824 */ /* 0x000fe400078e0230 */
[C---:B------:R-:W-:Y:S02]  /*7b00*/  IMAD R49, R18.reuse, 0x5400, R143 ;  /* 0x0000540012317824 */ /* 0x040fe400078e028f */
[----:B------:R-:W-:-:S03]  /*7b10*/  IMAD R51, R18, 0x5400, R51 ;  /* 0x0000540012337824 */ /* 0x000fc600078e0233 */
[----:B------:R-:W-:Y:S01]  /*7b20*/  LEA R49, R49, R2, 0x1 ;  /* 0x0000000231317211 */ /* 0x000fe200078e08ff */
[----:B0-----:R-:W-:-:S05]  /*7b30*/  IMAD R52, R51, 0x2, R2 ;  /* 0x0000000233347824 */ /* 0x001fca00078e0202 */
[----:B------:R-:W0:Y:S04]  /*7b40*/  LDS.128 R48, [R49+0x21400] ;  /* 0x0214000031307984 */ /* 0x000e280000000c00 */
        /* <DEDUP_REMOVED lines=9> */
[--C-:B0-----:R-:W-:Y:S01]  /*7be0*/  HADD2.F32 R53, -RZ, R49.reuse.H0_H0 ;  /* 0x20000031ff357230 */ /* 0x101fe20000004100 */
[--C-:B------:R-:W-:Y:S01]  /*7bf0*/  SHF.R.U64 R57, R58, 0x10, R59.reuse ;  /* 0x000000103a397819 */ /* 0x100fe2000000123b */
[----:B------:R-:W-:Y:S01]  /*7c00*/  HADD2.F32 R49, -RZ, R49.H1_H1 ;  /* 0x30000031ff317230 */ /* 0x000fe20000004100 */
[----:B------:R-:W-:Y:S01]  /*7c10*/  SHF.R.U32.HI R58, RZ, 0x10, R59 ;  /* 0x00000010ff3a7819 */ /* 0x000fe2000001163b */
[----:B------:R-:W-:-:S02]  /*7c20*/  HADD2.F32 R56, -RZ, R56.H0_H0 ;  /* 0x20000038ff387230 */ /* 0x000fc40000004100 */
[-C--:B------:R-:W-:Y:S01]  /*7c30*/  FMUL.FTZ R92, R53, R64.reuse ;  /* 0x00000040355c7220 */ /* 0x080fe20000410000 */
[----:B------:R-:W-:Y:S02]  /*7c40*/  HADD2.F32 R67, -RZ, R63.H0_H0 ;  /* 0x2000003fff437230 */ /* 0x000fe40000004100 */
[----:B------:R-:W-:Y:S01]  /*7c50*/  FMUL.FTZ R63, R65, R64 ;  /* 0x00000040413f7220 */ /* 0x000fe20000410000 */
[----:B------:R-:W-:Y:S02]  /*7c60*/  HADD2.F32 R59, -RZ, R180.H1_H1 ;  /* 0x300000b4ff3b7230 */ /* 0x000fe40000004100 */
[-C--:B------:R-:W-:Y:S01]  /*7c70*/  FMUL.FTZ R64, R66, R56.reuse ;  /* 0x0000003842407220 */ /* 0x080fe20000410000 */
[C---:B------:R-:W-:Y:S01]  /*7c80*/  FMUL.FTZ R56, R49.reuse, R56 ;  /* 0x0000003831387220 */ /* 0x040fe20000410000 */
[--C-:B------:R-:W-:Y:S01]  /*7c90*/  SHF.R.U64 R46, R46, 0x10, R47.reuse ;  /* 0x000000102e2e7819 */ /* 0x100fe2000000122f */
[----:B------:R-:W-:Y:S02]  /*7ca0*/  HADD2.F32 R58, -RZ, R58.H0_H0 ;  /* 0x2000003aff3a7230 */ /* 0x000fe40000004100 */
[-C--:B------:R-:W-:Y:S01]  /*7cb0*/  FFMA.FTZ R64, R49, R67.reuse, -R64 ;  /* 0x0000004331407223 */ /* 0x080fe20000010840 */
[----:B------:R-:W-:Y:S01]  /*7cc0*/  FFMA.FTZ R67, R66, R67, R56 ;  /* 0x0000004342437223 */ /* 0x000fe20000010038 */
[--C-:B------:R-:W-:Y:S01]  /*7cd0*/  HADD2.F32 R56, -RZ, R55.reuse.H0_H0 ;  /* 0x20000037ff387230 */ /* 0x100fe20000004100 */
[----:B------:R-:W-:Y:S01]  /*7ce0*/  SHF.R.U32.HI R47, RZ, 0x10, R47 ;  /* 0x00000010ff2f7819 */ /* 0x000fe2000001162f */
[----:B------:R-:W-:-:S02]  /*7cf0*/  HADD2.F32 R55, -RZ, R55.H1_H1 ;  /* 0x30000037ff377230 */ /* 0x000fc40000004100 */
[-C--:B------:R-:W-:Y:S01]  /*7d00*/  FFMA.FTZ R63, R53, R59.reuse, -R63 ;  /* 0x0000003b353f7223 */ /* 0x080fe2000001083f */
[--C-:B------:R-:W-:Y:S02]  /*7d10*/  HADD2.F32 R66, -RZ, R51.reuse.H0_H0 ;  /* 0x20000033ff427230 */ /* 0x100fe40000004100 */
[----:B------:R-:W-:Y:S01]  /*7d20*/  FFMA.FTZ R92, R65, R59, R92 ;  /* 0x0000003b415c7223 */ /* 0x000fe2000001005c */
[----:B------:R-:W-:Y:S02]  /*7d30*/  HADD2.F32 R51, -RZ, R51.H1_H1 ;  /* 0x30000033ff337230 */ /* 0x000fe40000004100 */
[-C--:B------:R-:W-:Y:S01]  /*7d40*/  FMUL.FTZ R96, R55, R58.reuse ;  /* 0x0000003a37607220 */ /* 0x080fe20000410000 */
[----:B------:R-:W-:Y:S01]  /*7d50*/  HADD2.F32 R53, -RZ, R181.H1_H1 ;  /* 0x300000b5ff357230 */ /* 0x000fe20000004100 */
[----:B------:R-:W-:Y:S01]  /*7d60*/  F2FP.F16.F32.PACK_AB R63, R64, R63 ;  /* 0x0000003f403f723e */ /* 0x000fe200000000ff */
[----:B------:R-:W-:Y:S02]  /*7d70*/  HADD2.F32 R94, -RZ, R47.H0_H0 ;  /* 0x2000002fff5e7230 */ /* 0x000fe40000004100 */
[----:B------:R-:W-:Y:S01]  /*7d80*/  FMUL.FTZ R58, R51, R58 ;  /* 0x0000003a333a7220 */ /* 0x000fe20000410000 */
[----:B------:R-:W-:-:S02]  /*7d90*/  HADD2.F32 R49, -RZ, R179.H1_H1 ;  /* 0x300000b3ff317230 */ /* 0x000fc40000004100 */
[-C--:B------:R-:W-:Y:S01]  /*7da0*/  FMUL.FTZ R47, R56, R53.reuse ;  /* 0x00000035382f7220 */ /* 0x080fe20000410000 */
[C---:B------:R-:W-:Y:S01]  /*7db0*/  FMUL.FTZ R53, R66.reuse, R53 ;  /* 0x0000003542357220 */ /* 0x040fe20000410000 */
[-C--:B------:R-:W-:Y:S01]  /*7dc0*/  FFMA.FTZ R58, R55, R94.reuse, R58 ;  /* 0x0000005e373a7223 */ /* 0x080fe2000001003a */
[----:B------:R-:W-:Y:S02]  /*7dd0*/  HADD2.F32 R55, -RZ, R45.H0_H0 ;  /* 0x2000002dff377230 */ /* 0x000fe40000004100 */
[-C--:B------:R-:W-:Y:S01]  /*7de0*/  FFMA.FTZ R47, R66, R49.reuse, -R47 ;  /* 0x00000031422f7223 */ /* 0x080fe2000001082f */
[----:B------:R-:W-:Y:S01]  /*7df0*/  FFMA.FTZ R53, R56, R49, R53 ;  /* 0x0000003138357223 */ /* 0x000fe20000010035 */
[----:B------:R-:W-:Y:S02]  /*7e00*/  HADD2.F32 R182, -RZ, R182.H0_H0 ;  /* 0x200000b6ffb67230 */ /* 0x000fe40000004100 */
[----:B------:R-:W-:Y:S01]  /*7e10*/  FFMA.FTZ R96, R51, R94, -R96 ;  /* 0x0000005e33607223 */ /* 0x000fe20000010860 */
[----:B------:R-:W-:Y:S01]  /*7e20*/  HADD2.F32 R45, -RZ, R52.H0_H0 ;  /* 0x20000034ff2d7230 */ /* 0x000fe20000004100 */
[----:B------:R-:W-:Y:S01]  /*7e30*/  F2FP.F16.F32.PACK_AB R67, R67, R92 ;  /* 0x0000005c4343723e */ /* 0x000fe200000000ff */
[----:B------:R-:W-:-:S02]  /*7e40*/  HADD2.F32 R49, -RZ, R48.H0_H0 ;  /* 0x20000030ff317230 */ /* 0x000fc40000004100 */
[----:B------:R-:W-:Y:S02]  /*7e50*/  HADD2.F32 R52, -RZ, R52.H1_H1 ;  /* 0x30000034ff347230 */ /* 0x000fe40000004100 */
[----:B------:R-:W-:Y:S02]  /*7e60*/  HADD2.F32 R48, -RZ, R48.H1_H1 ;  /* 0x30000030ff307230 */ /* 0x000fe40000004100 */
[----:B------:R-:W-:Y:S02]  /*7e70*/  HADD2.F32 R180, -RZ, R180.H0_H0 ;  /* 0x200000b4ffb47230 */ /* 0x000fe40000004100 */
[-C--:B------:R-:W-:Y:S01]  /*7e80*/  FMUL.FTZ R59, R52, R55.reuse ;  /* 0x00000037343b7220 */ /* 0x080fe20000410000 */
[----:B------:R-:W-:Y:S02]  /*7e90*/  HADD2.F32 R51, -RZ, R44.H0_H0 ;  /* 0x2000002cff337230 */ /* 0x000fe40000004100 */
[-C--:B------:R-:W-:Y:S01]  /*7ea0*/  FMUL.FTZ R44, R45, R182.reuse ;  /* 0x000000b62d2c7220 */ /* 0x080fe20000410000 */
[----:B------:R-:W-:Y:S01]  /*7eb0*/  FMUL.FTZ R55, R48, R55 ;  /* 0x0000003730377220 */ /* 0x000fe20000410000 */
[----:B------:R-:W-:Y:S01]  /*7ec0*/  FMUL.FTZ R182, R49, R182 ;  /* 0x000000b631b67220 */ /* 0x000fe20000410000 */
[----:B------:R-:W-:-:S02]  /*7ed0*/  HADD2.F32 R181, -RZ, R181.H0_H0 ;  /* 0x200000b5ffb57230 */ /* 0x000fc40000004100 */
[-C--:B------:R-:W-:Y:S01]  /*7ee0*/  FFMA.FTZ R44, R49, R180.reuse, -R44 ;  /* 0x000000b4312c7223 */ /* 0x080fe2000001082c */
[-C--:B------:R-:W-:Y:S01]  /*7ef0*/  FFMA.FTZ R49, R48, R51.reuse, -R59 ;  /* 0x0000003330317223 */ /* 0x080fe2000001083b */
[----:B------:R-:W-:Y:S01]  /*7f00*/  FFMA.FTZ R48, R52, R51, R55 ;  /* 0x0000003334307223 */ /* 0x000fe20000010037 */
[----:B------:R-:W-:Y:S02]  /*7f10*/  HADD2.F32 R52, -RZ, R54.H0_H0 ;  /* 0x20000036ff347230 */ /* 0x000fe40000004100 */
[----:B------:R-:W-:Y:S01]  /*7f20*/  FFMA.FTZ R45, R45, R180, R182 ;  /* 0x000000b42d2d7223 */ /* 0x000fe200000100b6 */
[----:B------:R-:W-:Y:S01]  /*7f30*/  HADD2.F32 R57, -RZ, R57.H0_H0 ;  /* 0x20000039ff397230 */ /* 0x000fe20000004100 */
[----:B------:R-:W-:Y:S01]  /*7f40*/  F2FP.F16.F32.PACK_AB R44, R49, R44 ;  /* 0x0000002c312c723e */ /* 0x000fe200000000ff */
[----:B------:R-:W-:Y:S02]  /*7f50*/  HADD2.F32 R56, -RZ, R50.H0_H0 ;  /* 0x20000032ff387230 */ /* 0x000fe40000004100 */
[----:B------:R-:W-:Y:S01]  /*7f60*/  FMUL.FTZ R55, R52, R181 ;  /* 0x000000b534377220 */ /* 0x000fe20000410000 */
[----:B------:R-:W-:Y:S01]  /*7f70*/  HADD2.F32 R54, -RZ, R54.H1_H1 ;  /* 0x30000036ff367230 */ /* 0x000fe20000004100 */
[----:B------:R-:W-:Y:S01]  /*7f80*/  F2FP.F16.F32.PACK_AB R66, R48, R45 ;  /* 0x0000002d3042723e */ /* 0x000fe200000000ff */
[----:B------:R-:W-:-:S02]  /*7f90*/  HADD2.F32 R50, -RZ, R50.H1_H1 ;  /* 0x30000032ff327230 */ /* 0x000fc40000004100 */
[----:B------:R-:W-:Y:S01]  /*7fa0*/  FMUL.FTZ R181, R56, R181 ;  /* 0x000000b538b57220 */ /* 0x000fe20000410000 */
[----:B------:R-:W-:Y:S02]  /*7fb0*/  HADD2.F32 R179, -RZ, R179.H0_H0 ;  /* 0x200000b3ffb37230 */ /* 0x000fe40000004100 */
[-C--:B------:R-:W-:Y:S01]  /*7fc0*/  FMUL.FTZ R59, R54, R57.reuse ;  /* 0x00000039363b7220 */ /* 0x080fe20000410000 */
[----:B------:R-:W-:Y:S02]  /*7fd0*/  HADD2.F32 R51, -RZ, R46.H0_H0 ;  /* 0x2000002eff337230 */ /* 0x000fe40000004100 */
[----:B------:R-:W-:Y:S01]  /*7fe0*/  FMUL.FTZ R57, R50, R57 ;  /* 0x0000003932397220 */ /* 0x000fe20000410000 */
[----:B------:R-:W-:Y:S02]  /*7ff0*/  IMAD.MOV.U32 R48, RZ, RZ, R44 ;  /* 0x000000ffff307224 */ /* 0x000fe400078e002c */
[-C--:B------:R-:W-:Y:S01]  /*8000*/  FFMA.FTZ R52, R52, R179.reuse, R181 ;  /* 0x000000b334347223 */ /* 0x080fe200000100b5 */
[----:B------:R-:W-:Y:S01]  /*8010*/  FFMA.FTZ R46, R56, R179, -R55 ;  /* 0x000000b3382e7223 */ /* 0x000fe20000010837 */
[-C--:B------:R-:W-:Y:S01]  /*8020*/  FFMA.FTZ R57, R54, R51.reuse, R57 ;  /* 0x0000003336397223 */ /* 0x080fe20000010039 */
[----:B------:R-:W-:Y:S01]  /*8030*/  FFMA.FTZ R59, R50, R51, -R59 ;  /* 0x00000033323b7223 */ /* 0x000fe2000001083b */
[----:B------:R-:W-:Y:S01]  /*8040*/  F2FP.F16.F32.PACK_AB R55, R58, R53 ;  /* 0x000000353a37723e */ /* 0x000fe200000000ff */
[----:B------:R-:W-:Y:S01]  /*8050*/  IMAD.MOV.U32 R53, RZ, RZ, R67 ;  /* 0x000000ffff357224 */ /* 0x000fe200078e0043 */
[----:B------:R-:W-:-:S02]  /*8060*/  F2FP.F16.F32.PACK_AB R51, R96, R47 ;  /* 0x0000002f6033723e */ /* 0x000fc400000000ff */
[----:B------:R-:W-:Y:S01]  /*8070*/  F2FP.F16.F32.PACK_AB R54, R57, R52 ;  /* 0x000000343936723e */ /* 0x000fe200000000ff */
[----:B------:R-:W-:Y:S01]  /*8080*/  IMAD.MOV.U32 R52, RZ, RZ, R66 ;  /* 0x000000ffff347224 */ /* 0x000fe200078e0042 */
[----:B------:R-:W-:Y:S02]  /*8090*/  F2FP.F16.F32.PACK_AB R50, R59, R46 ;  /* 0x0000002e3b32723e */ /* 0x000fe400000000ff */
[----:B------:R-:W-:-:S07]  /*80a0*/  MOV R49, R63 ;  /* 0x0000003f00317202 */ /* 0x000fce0000000f00 */
.L_x_532:
[----:B------:R-:W-:Y:S05]  /*80b0*/  BSYNC B2 ;  /* 0x0000000000027941 */ /* 0x000fea0003800000 */
.L_x_531:
        /* <DEDUP_REMOVED lines=10> */
.L_x_522:
[----:B------:R-:W-:Y:S05]  /*8160*/  BSYNC B1 ;  /* 0x0000000000017941 */ /* 0x000fea0003800000 */
.L_x_521:
[-C--:B--2-4-:R-:W-:Y:S02]  /*8170*/  IMAD R44, R151, R128.reuse, RZ ;  /* 0x00000080972c7224 */ /* 0x094fe400078e02ff */
[----:B------:R-:W-:-:S04]  /*8180*/  IMAD.WIDE.U32 R130, R222, R128, R130 ;  /* 0x00000080de827225 */ /* 0x000fc800078e0082 */
[----:B------:R-:W-:Y:S01]  /*8190*/  IMAD R57, R222, R129, R44 ;  /* 0x00000081de397224 */ /* 0x000fe200078e022c */
[----:B------:R-:W-:Y:S06]  /*81a0*/  @P3 BRA `(.L_x_491) ;  /* 0x0000001800b43947 */ /* 0x000fec0003800000 */
[----:B------:R-:W-:Y:S01]  /*81b0*/  ISETP.NE.AND P3, PT, R31, RZ, PT ;  /* 0x000000ff1f00720c */ /* 0x000fe20003f65270 */
[----:B------:R-:W-:Y:S01]  /*81c0*/  BSSY B1, `(.L_x_533) ;  /* 0x0000079000017945 */ /* 0x000fe20003800000 */
[----:B------:R-:W-:-:S11]  /*81d0*/  IADD3 R57, R131, R57, RZ ;  /* 0x0000003983397210 */ /* 0x000fd60007ffe0ff */
[----:B------:R-:W-:Y:S05]  /*81e0*/  @!P3 BRA `(.L_x_534) ;  /* 0x0000000400d8b947 */ /* 0x000fea0003800000 */
[----:B------:R-:W-:Y:S01]  /*81f0*/  SEL R44, R127, R152, !P0 ;  /* 0x000000987f2c7207 */ /* 0x000fe20004000000 */
[----:B------:R-:W-:Y:S01]  /*8200*/  BSSY B2, `(.L_x_535) ;  /* 0x0000072000027945 */ /* 0x000fe20003800000 */
[----:B------:R-:W-:Y:S02]  /*8210*/  IADD3 R46, P3, P4, R120, R130, R21 ;  /* 0x00000082782e7210 */ /* 0x000fe40007c7e015 */
[----:B------:R-:W-:Y:S02]  /*8220*/  SHF.R.S32.HI R45, RZ, 0x1f, R44 ;  /* 0x0000001fff2d7819 */ /* 0x000fe4000001142c */
[----:B------:R-:W-:Y:S02]  /*8230*/  IADD3.X R47, R4, R57, R32, P3, P4 ;  /* 0x00000039042f7210 */ /* 0x000fe40001fe8420 */
[----:B------:R-:W-:-:S04]  /*8240*/  LEA.HI R45, R45, R44, RZ, 0x4 ;  /* 0x0000002c2d2d7211 */ /* 0x000fc800078f20ff */
[----:B---3--:R-:W-:-:S05]  /*8250*/  LEA.HI.SX32 R48, R45, R20, 0x1c ;  /* 0x000000142d307211 */ /* 0x008fca00078fe2ff */
[----:B------:R-:W-:-:S05]  /*8260*/  IMAD.SHL.U32 R49, R48, 0x8, RZ ;  /* 0x0000000830317824 */ /* 0x000fca00078e00ff */
[----:B------:R-:W-:-:S13]  /*8270*/  ISETP.GE.AND P3, PT, R49, R148, PT ;  /* 0x000000943100720c */ /* 0x000fda0003f66270 */
[--C-:B------:R-:W-:Y:S02]  /*8280*/  @!P3 SHF.R.S32.HI R45, RZ, 0x1f, R49.reuse ;  /* 0x0000001fff2db819 */ /* 0x100fe40000011431 */
[----:B------:R-:W-:-:S04]  /*8290*/  @!P3 IADD3 R44, P4, P5, R120, R130, R49 ;  /* 0x00000082782cb210 */ /* 0x000fc80007d9e031 */
[----:B------:R-:W-:Y:S02]  /*82a0*/  @!P3 IADD3.X R45, R4, R57, R45, P4, P5 ;  /* 0x00000039042db210 */ /* 0x000fe400027ea42d */
[----:B0-----:R-:W-:-:S04]  /*82b0*/  LEA R52, P4, R46, R124, 0x1 ;  /* 0x0000007c2e347211 */ /* 0x001fc800078808ff */
[----:B------:R-:W-:Y:S02]  /*82c0*/  LEA.HI.X R53, R46, R125, R47, 0x1, P4 ;  /* 0x0000007d2e357211 */ /* 0x000fe400020f0c2f */
[----:B------:R-:W-:-:S04]  /*82d0*/  @!P3 LEA R54, P4, R44, R124, 0x1 ;  /* 0x0000007c2c36b211 */ /* 0x000fc800078808ff */
[----:B------:R-:W-:Y:S02]  /*82e0*/  @!P3 LEA.HI.X R55, R44, R125, R45, 0x1, P4 ;  /* 0x0000007d2c37b211 */ /* 0x000fe400020f0c2d */
[----:B------:R-:W-:Y:S02]  /*82f0*/  SHF.R.S32.HI R45, RZ, 0x1f, R48 ;  /* 0x0000001fff2d7819 */ /* 0x000fe40000011430 */
[----:B------:R-:W-:Y:S02]  /*8300*/  LOP3.LUT R44, R207, 0x38, R49, 0xf8, !PT ;  /* 0x00000038cf2c7812 */ /* 0x000fe400078ef831 */
[----:B------:R-:W-:Y:S02]  /*8310*/  LEA.HI R45, R45, R48, RZ, 0x3 ;  /* 0x000000302d2d7211 */ /* 0x000fe400078f18ff */
[----:B------:R-:W-:Y:S02]  /*8320*/  LOP3.LUT R44, R44, R235, RZ, 0x3c, !PT ;  /* 0x000000eb2c2c7212 */ /* 0x000fe400078e3cff */
[----:B------:R-:W-:-:S02]  /*8330*/  SHF.R.S32.HI R45, RZ, 0x3, R45 ;  /* 0x00000003ff2d7819 */ /* 0x000fc4000001142d */
[----:B------:R-:W-:-:S03]  /*8340*/  ISETP.GE.AND P4, PT, R22, R126, PT ;  /* 0x0000007e1600720c */ /* 0x000fc60003f86270 */
[----:B------:R-:W-:-:S04]  /*8350*/  IMAD R45, R45, 0x1c00, R212 ;  /* 0x00001c002d2d7824 */ /* 0x000fc800078e02d4 */
        /* <DEDUP_REMOVED lines=8> */
[----:B--2---:R-:W-:Y:S01]  /*83e0*/  IMAD.MOV.U32 R61, RZ, RZ, R49 ;  /* 0x000000ffff3d7224 */ /* 0x004fe200078e0031 */
[----:B------:R-:W-:Y:S01]  /*83f0*/  SHF.R.U32.HI R67, RZ, 0x10, R89 ;  /* 0x00000010ff437819 */ /* 0x000fe20000011659 */
[----:B------:R-:W-:Y:S01]  /*8400*/  IMAD.MOV.U32 R63, RZ, RZ, R51 ;  /* 0x000000ffff3f7224 */ /* 0x000fe200078e0033 */
[----:B0-----:R-:W-:Y:S01]  /*8410*/  MOV R49, R47 ;  /* 0x0000002f00317202 */ /* 0x001fe20000000f00 */
[----:B------:R-:W-:Y:S01]  /*8420*/  HADD2.F32 R66, -RZ, R178.H1_H1 ;  /* 0x300000b2ff427230 */ /* 0x000fe20000004100 */
[--C-:B------:R-:W-:Y:S01]  /*8430*/  SHF.R.U32.HI R65, RZ, 0x10, R77.reuse ;  /* 0x00000010ff417819 */ /* 0x100fe2000001164d */
[----:B------:R-:W-:Y:S01]  /*8440*/  HADD2.F32 R51, -RZ, R61.H0_H0 ;  /* 0x2000003dff337230 */ /* 0x000fe20000004100 */
[----:B------:R-:W-:Y:S01]  /*8450*/  SHF.R.U64 R56, R76, 0x10, R77 ;  /* 0x000000104c387819 */ /* 0x000fe2000000124d */
[----:B------:R-:W-:Y:S01]  /*8460*/  HADD2.F32 R47, -RZ, R45.H0_H0 ;  /* 0x2000002dff2f7230 */ /* 0x000fe20000004100 */
[----:B------:R-:W-:Y:S01]  /*8470*/  SHF.R.U64 R59, R88, 0x10, R89 ;  /* 0x00000010583b7819 */ /* 0x000fe20000001259 */
[----:B------:R-:W-:-:S02]  /*8480*/  HADD2.F32 R67, -RZ, R67.H0_H0 ;  /* 0x20000043ff437230 */ /* 0x000fc40000004100 */
[-C--:B------:R-:W-:Y:S01]  /*8490*/  FMUL.FTZ R76, R51, R66.reuse ;  /* 0x00000042334c7220 */ /* 0x080fe20000410000 */
[----:B------:R-:W-:Y:S02]  /*84a0*/  HADD2.F32 R62, -RZ, R45.H1_H1 ;  /* 0x3000002dff3e7230 */ /* 0x000fe40000004100 */
[C---:B------:R-:W-:Y:S01]  /*84b0*/  FMUL.FTZ R66, R47.reuse, R66 ;  /* 0x000000422f427220 */ /* 0x040fe20000410000 */
[----:B------:R-:W-:Y:S01]  /*84c0*/  HADD2.F32 R64, -RZ, R176.H1_H1 ;  /* 0x300000b0ff407230 */ /* 0x000fe20000004100 */
[--C-:B------:R-:W-:Y:S01]  /*84d0*/  SHF.R.U64 R60, R90, 0x10, R91.reuse ;  /* 0x000000105a3c7819 */ /* 0x100fe2000000125b */
[----:B------:R-:W-:Y:S02]  /*84e0*/  HADD2.F32 R61, -RZ, R61.H1_H1 ;  /* 0x3000003dff3d7230 */ /* 0x000fe40000004100 */
[-C--:B------:R-:W-:Y:S01]  /*84f0*/  FMUL.FTZ R88, R62, R67.reuse ;  /* 0x000000433e587220 */ /* 0x080fe20000410000 */
[----:B------:R-:W-:Y:S01]  /*8500*/  HADD2.F32 R65, -RZ, R65.H0_H0 ;  /* 0x20000041ff417230 */ /* 0x000fe20000004100 */
[----:B------:R-:W-:Y:S01]  /*8510*/  SHF.R.U32.HI R90, RZ, 0x10, R91 ;  /* 0x00000010ff5a7819 */ /* 0x000fe2000001165b */
[-C--:B------:R-:W-:Y:S01]  /*8520*/  FFMA.FTZ R45, R47, R64.reuse, -R76 ;  /* 0x000000402f2d7223 */ /* 0x080fe2000001084c */
[----:B------:R-:W-:Y:S01]  /*8530*/  FFMA.FTZ R47, R51, R64, R66 ;  /* 0x00000040332f7223 */ /* 0x000fe20000010042 */
[--C-:B------:R-:W-:Y:S01]  /*8540*/  SHF.R.U64 R58, R78, 0x10, R79.reuse ;  /* 0x000000104e3a7819 */ /* 0x100fe2000000124f */
[C---:B------:R-:W-:Y:S01]  /*8550*/  FMUL.FTZ R77, R61.reuse, R67 ;  /* 0x000000433d4d7220 */ /* 0x040fe20000410000 */
[----:B------:R-:W-:Y:S01]  /*8560*/  FFMA.FTZ R64, R61, R65, R88 ;  /* 0x000000413d407223 */ /* 0x000fe20000010058 */
[----:B------:R-:W-:Y:S01]  /*8570*/  SHF.R.U32.HI R78, RZ, 0x10, R79 ;  /* 0x00000010ff4e7819 */ /* 0x000fe2000001164f */
[----:B------:R-:W-:-:S02]  /*8580*/  HADD2.F32 R88, -RZ, R177.H1_H1 ;  /* 0x300000b1ff587230 */ /* 0x000fc40000004100 */
[----:B------:R-:W-:Y:S01]  /*8590*/  FFMA.FTZ R62, R62, R65, -R77 ;  /* 0x000000413e3e7223 */ /* 0x000fe2000001084d */
[--C-:B------:R-:W-:Y:S02]  /*85a0*/  HADD2.F32 R61, -RZ, R63.reuse.H0_H0 ;  /* 0x2000003fff3d7230 */ /* 0x100fe40000004100 */
[----:B------:R-:W-:Y:S02]  /*85b0*/  HADD2.F32 R63, -RZ, R63.H1_H1 ;  /* 0x3000003fff3f7230 */ /* 0x000fe40000004100 */
[----:B------:R-:W-:Y:S02]  /*85c0*/  HADD2.F32 R51, -RZ, R49.H0_H0 ;  /* 0x20000031ff337230 */ /* 0x000fe40000004100 */
[----:B------:R-:W-:Y:S01]  /*85d0*/  FMUL.FTZ R92, R61, R88 ;  /* 0x000000583d5c7220 */ /* 0x000fe20000410000 */
[----:B------:R-:W-:Y:S01]  /*85e0*/  HADD2.F32 R90, -RZ, R90.H0_H0 ;  /* 0x2000005aff5a7230 */ /* 0x000fe20000004100 */
[----:B------:R-:W-:Y:S01]  /*85f0*/  F2FP.F16.F32.PACK_AB R45, R62, R45 ;  /* 0x0000002d3e2d723e */ /* 0x000fe200000000ff */
[----:B------:R-:W-:-:S02]  /*8600*/  HADD2.F32 R76, -RZ, R175.H1_H1 ;  /* 0x300000afff4c7230 */ /* 0x000fc40000004100 */
[----:B------:R-:W-:Y:S01]  /*8610*/  FMUL.FTZ R88, R51, R88 ;  /* 0x0000005833587220 */ /* 0x000fe20000410000 */
[----:B------:R-:W-:Y:S02]  /*8620*/  HADD2.F32 R66, -RZ, R49.H1_H1 ;  /* 0x30000031ff427230 */ /* 0x000fe40000004100 */
[----:B------:R-:W-:Y:S01]  /*8630*/  FMUL.FTZ R65, R63, R90 ;  /* 0x0000005a3f417220 */ /* 0x000fe20000410000 */
[----:B------:R-:W-:Y:S02]  /*8640*/  HADD2.F32 R78, -RZ, R78.H0_H0 ;  /* 0x2000004eff4e7230 */ /* 0x000fe40000004100 */
[-C--:B------:R-:W-:Y:S01]  /*8650*/  FFMA.FTZ R49, R51, R76.reuse, -R92 ;  /* 0x0000004c33317223 */ /* 0x080fe2000001085c */
[----:B------:R-:W-:Y:S01]  /*8660*/  FFMA.FTZ R51, R61, R76, R88 ;  /* 0x0000004c3d337223 */ /* 0x000fe20000010058 */
[C---:B------:R-:W-:Y:S01]  /*8670*/  FMUL.FTZ R90, R66.reuse, R90 ;  /* 0x0000005a425a7220 */ /* 0x040fe20000410000 */
[----:B------:R-:W-:Y:S02]  /*8680*/  HADD2.F32 R61, -RZ, R48.H0_H0 ;  /* 0x20000030ff3d7230 */ /* 0x000fe40000004100 */
[----:B------:R-:W-:Y:S01]  /*8690*/  FFMA.FTZ R66, R66, R78, -R65 ;  /* 0x0000004e42427223 */ /* 0x000fe20000010841 */
[----:B------:R-:W-:-:S02]  /*86a0*/  HADD2.F32 R65, -RZ, R59.H0_H0 ;  /* 0x2000003bff417230 */ /* 0x000fc40000004100 */
[----:B------:R-:W-:Y:S01]  /*86b0*/  FFMA.FTZ R76, R63, R78, R90 ;  /* 0x0000004e3f4c7223 */ /* 0x000fe2000001005a */
[----:B------:R-:W-:Y:S02]  /*86c0*/  HADD2.F32 R59, -RZ, R44.H0_H0 ;  /* 0x2000002cff3b7230 */ /* 0x000fe40000004100 */
[----:B------:R-:W-:Y:S01]  /*86d0*/  HADD2.F32 R48, -RZ, R48.H1_H1 ;  /* 0x30000030ff307230 */ /* 0x000fe20000004100 */
[----:B------:R-:W-:Y:S01]  /*86e0*/  F2FP.F16.F32.PACK_AB R66, R66, R49 ;  /* 0x000000314242723e */ /* 0x000fe200000000ff */
[----:B------:R-:W-:Y:S01]  /*86f0*/  HADD2.F32 R178, -RZ, R178.H0_H0 ;  /* 0x200000b2ffb27230 */ /* 0x000fe20000004100 */
[----:B------:R-:W-:Y:S01]  /*8700*/  F2FP.F16.F32.PACK_AB R49, R64, R47 ;  /* 0x0000002f4031723e */ /* 0x000fe200000000ff */
[----:B------:R-:W-:Y:S02]  /*8710*/  HADD2.F32 R44, -RZ, R44.H1_H1 ;  /* 0x3000002cff2c7230 */ /* 0x000fe40000004100 */
[----:B------:R-:W-:Y:S01]  /*8720*/  FMUL.FTZ R67, R48, R65 ;  /* 0x0000004130437220 */ /* 0x000fe20000410000 */
[----:B------:R-:W-:-:S02]  /*8730*/  HADD2.F32 R63, -RZ, R56.H0_H0 ;  /* 0x20000038ff3f7230 */ /* 0x000fc40000004100 */
[-C--:B------:R-:W-:Y:S01]  /*8740*/  FMUL.FTZ R56, R61, R178.reuse ;  /* 0x000000b23d387220 */ /* 0x080fe20000410000 */
[----:B------:R-:W-:Y:S02]  /*8750*/  HADD2.F32 R176, -RZ, R176.H0_H0 ;  /* 0x200000b0ffb07230 */ /* 0x000fe40000004100 */
[C---:B------:R-:W-:Y:S01]  /*8760*/  FMUL.FTZ R65, R44.reuse, R65 ;  /* 0x000000412c417220 */ /* 0x040fe20000410000 */
[----:B------:R-:W-:Y:S01]  /*8770*/  FMUL.FTZ R178, R59, R178 ;  /* 0x000000b23bb27220 */ /* 0x000fe20000410000 */
[-C--:B------:R-:W-:Y:S01]  /*8780*/  FFMA.FTZ R67, R44, R63.reuse, -R67 ;  /* 0x0000003f2c437223 */ /* 0x080fe20000010843 */
[----:B------:R-:W-:Y:S02]  /*8790*/  HADD2.F32 R177, -RZ, R177.H0_H0 ;  /* 0x200000b1ffb17230 */ /* 0x000fe40000004100 */
[----:B------:R-:W-:Y:S01]  /*87a0*/  FFMA.FTZ R65, R48, R63, R65 ;  /* 0x0000003f30417223 */ /* 0x000fe20000010041 */
[----:B------:R-:W-:Y:S01]  /*87b0*/  FFMA.FTZ R178, R61, R176, R178 ;  /* 0x000000b03db27223 */ /* 0x000fe200000100b2 */
[----:B------:R-:W-:-:S02]  /*87c0*/  HADD2.F32 R48, -RZ, R50.H0_H0 ;  /* 0x20000032ff307230 */ /* 0x000fc40000004100 */
[----:B------:R-:W-:Y:S01]  /*87d0*/  FFMA.FTZ R56, R59, R176, -R56 ;  /* 0x000000b03b387223 */ /* 0x000fe20000010838 */
[----:B------:R-:W-:Y:S01]  /*87e0*/  HADD2.F32 R61, -RZ, R60.H0_H0 ;  /* 0x2000003cff3d7230 */ /* 0x000fe20000004100 */
[----:B------:R-:W-:Y:S01]  /*87f0*/  F2FP.F16.F32.PACK_AB R51, R76, R51 ;  /* 0x000000334c33723e */ /* 0x000fe200000000ff */
[----:B------:R-:W-:Y:S02]  /*8800*/  HADD2.F32 R44, -RZ, R46.H0_H0 ;  /* 0x2000002eff2c7230 */ /* 0x000fe40000004100 */
[-C--:B------:R-:W-:Y:S01]  /*8810*/  FMUL.FTZ R63, R48, R177.reuse ;  /* 0x000000b1303f7220 */ /* 0x080fe20000410000 */
[----:B------:R-:W-:Y:S02]  /*8820*/  HADD2.F32 R50, -RZ, R50.H1_H1 ;  /* 0x30000032ff327230 */ /* 0x000fe40000004100 */
[----:B------:R-:W-:Y:S02]  /*8830*/  HADD2.F32 R46, -RZ, R46.H1_H1 ;  /* 0x3000002eff2e7230 */ /* 0x000fe40000004100 */
[----:B------:R-:W-:Y:S01]  /*8840*/  FMUL.FTZ R177, R44, R177 ;  /* 0x000000b12cb17220 */ /* 0x000fe20000410000 */
[----:B------:R-:W-:-:S02]  /*8850*/  HADD2.F32 R175, -RZ, R175.H0_H0 ;  /* 0x200000afffaf7230 */ /* 0x000fc40000004100 */
[-C--:B------:R-:W-:Y:S01]  /*8860*/  FMUL.FTZ R77, R50, R61.reuse ;  /* 0x0000003d324d7220 */ /* 0x080fe20000410000 */
[----:B------:R-:W-:Y:S02]  /*8870*/  HADD2.F32 R59, -RZ, R58.H0_H0 ;  /* 0x2000003aff3b7230 */ /* 0x000fe40000004100 */
[----:B------:R-:W-:Y:S01]  /*8880*/  FMUL.FTZ R61, R46, R61 ;  /* 0x0000003d2e3d7220 */ /* 0x000fe20000410000 */
[----:B------:R-:W-:Y:S02]  /*8890*/  IMAD.MOV.U32 R47, RZ, RZ, R66 ;  /* 0x000000ffff2f7224 */ /* 0x000fe400078e0042 */
        /* <DEDUP_REMOVED lines=8> */
.L_x_536:
[----:B------:R-:W-:Y:S05]  /*8920*/  BSYNC B2 ;  /* 0x0000000000027941 */ /* 0x000fea0003800000 */
.L_x_535:
[----:B0-----:R4:W-:Y:S04]  /*8930*/  STG.E.128 desc[UR60][R52.64], R44 ;  /* 0x0000002c34007986 */ /* 0x0019e8000c101d3c */
[----:B--2---:R4:W-:Y:S02]  /*8940*/  @!P3 STG.E.128 desc[UR60][R54.64], R48 ;  /* 0x000000303600b986 */ /* 0x0049e4000c101d3c */
.L_x_534:
[----:B------:R-:W-:Y:S05]  /*8950*/  BSYNC B1 ;  /* 0x0000000000017941 */ /* 0x000fea0003800000 */
.L_x_533:
[----:B------:R-:W-:Y:S01]  /*8960*/  ISETP.NE.AND P3, PT, R35, RZ, PT ;  /* 0x000000ff2300720c */ /* 0x000fe20003f65270 */
[----:B------:R-:W-:-:S12]  /*8970*/  BSSY B1, `(.L_x_537) ;  /* 0x000007b000017945 */ /* 0x000fd80003800000 */
[----:B------:R-:W-:Y:S05]  /*8980*/  @!P3 BRA `(.L_x_538) ;  /* 0x0000000400e4b947 */ /* 0x000fea0003800000 */
[----:B----4-:R-:W-:Y:S01]  /*8990*/  SEL R44, R127, R152, !P1 ;  /* 0x000000987f2c7207 */ /* 0x010fe20004800000 */
[----:B------:R-:W-:Y:S01]  /*89a0*/  BSSY B2, `(.L_x_539) ;  /* 0x0000075000027945 */ /* 0x000fe20003800000 */
[----:B------:R-:W-:Y:S02]  /*89b0*/  IADD3 R46, P3, P4, R120, R130, R28 ;  /* 0x00000082782e7210 */ /* 0x000fe40007c7e01c */
[----:B------:R-:W-:Y:S02]  /*89c0*/  SHF.R.S32.HI R45, RZ, 0x1f, R44 ;  /* 0x0000001fff2d7819 */ /* 0x000fe4000001142c */
[----:B------:R-:W-:Y:S02]  /*89d0*/  IADD3.X R47, R4, R57, R33, P3, P4 ;  /* 0x00000039042f7210 */ /* 0x000fe40001fe8421 */
[----:B------:R-:W-:-:S04]  /*89e0*/  LEA.HI R44, R45, R44, RZ, 0x4 ;  /* 0x0000002c2d2c7211 */ /* 0x000fc800078f20ff */
[----:B---3--:R-:W-:-:S04]  /*89f0*/  LEA.HI.SX32 R48, R44, R27, 0x1c ;  /* 0x0000001b2c307211 */ /* 0x008fc800078fe2ff */
[----:B------:R-:W-:-:S04]  /*8a00*/  SHF.L.U32 R49, R48, 0x3, RZ ;  /* 0x0000000330317819 */ /* 0x000fc800000006ff */
        /* <DEDUP_REMOVED lines=17> */
[----:B------:R-:W-:Y:S02]  /*8b20*/  IMAD R47, R18, 0x5400, R47 ;  /* 0x00005400122f7824 */ /* 0x000fe400078e022f */
[----:B------:R-:W-:-:S03]  /*8b30*/  IMAD R45, R45, 0x2, R2 ;  /* 0x000000022d2d7824 */ /* 0x000fc600078e0202 */
[----:B------:R-:W-:-:S03]  /*8b40*/  LEA R48, R47, R2, 0x1 ;  /* 0x000000022f307211 */ /* 0x000fc600078e08ff */
[----:B------:R-:W0:Y:S04]  /*8b50*/  LDS.128 R44, [R45+0x21400] ;  /* 0x021400002d2c7984 */ /* 0x000e280000000c00 */
[----:B------:R-:W2:Y:S01]  /*8b60*/  LDS.128 R48, [R48+0x21400] ;  /* 0x0214000030307984 */ /* 0x000ea20000000c00 */
[----:B------:R-:W-:Y:S05]  /*8b70*/  @P4 BRA `(.L_x_540) ;  /* 0x00000004005c4947 */ /* 0x000fea0003800000 */
[----:B0-----:R-:W-:Y:S01]  /*8b80*/  IMAD.MOV.U32 R61, RZ, RZ, R44 ;  /* 0x000000ffff3d7224 */ /* 0x001fe200078e002c */
[----:B------:R-:W-:Y:S01]  /*8b90*/  SHF.R.U32.HI R66, RZ, 0x10, R85 ;  /* 0x00000010ff427819 */ /* 0x000fe20000011655 */
[----:B--2---:R-:W-:Y:S01]  /*8ba0*/  IMAD.MOV.U32 R44, RZ, RZ, R49 ;  /* 0x000000ffff2c7224 */ /* 0x004fe200078e0031 */
[----:B------:R-:W-:Y:S01]  /*8bb0*/  MOV R62, R48 ;  /* 0x00000030003e7202 */ /* 0x000fe20000000f00 */
[----:B------:R-:W-:Y:S01]  /*8bc0*/  IMAD.MOV.U32 R63, RZ, RZ, R51 ;  /* 0x000000ffff3f7224 */ /* 0x000fe200078e0033 */
[--C-:B------:R-:W-:Y:S01]  /*8bd0*/  SHF.R.U32.HI R64, RZ, 0x10, R73.reuse ;  /* 0x00000010ff407819 */ /* 0x100fe20000011649 */
[----:B------:R-:W-:Y:S01]  /*8be0*/  HADD2.F32 R67, -RZ, R165.H1_H1 ;  /* 0x300000a5ff437230 */ /* 0x000fe20000004100 */
[----:B------:R-:W-:Y:S01]  /*8bf0*/  SHF.R.U64 R58, R72, 0x10, R73 ;  /* 0x00000010483a7819 */ /* 0x000fe20000001249 */
[--C-:B------:R-:W-:Y:S01]  /*8c00*/  HADD2.F32 R48, -RZ, R44.reuse.H0_H0 ;  /* 0x2000002cff307230 */ /* 0x100fe20000004100 */
[--C-:B------:R-:W-:Y:S01]  /*8c10*/  SHF.R.U64 R59, R86, 0x10, R87.reuse ;  /* 0x00000010563b7819 */ /* 0x100fe20000001257 */
[----:B------:R-:W-:Y:S01]  /*8c20*/  HADD2.F32 R51, -RZ, R44.H1_H1 ;  /* 0x3000002cff337230 */ /* 0x000fe20000004100 */
[----:B------:R-:W-:Y:S01]  /*8c30*/  SHF.R.U32.HI R86, RZ, 0x10, R87 ;  /* 0x00000010ff567819 */ /* 0x000fe20000011657 */
[----:B------:R-:W-:Y:S01]  /*8c40*/  IMAD.MOV.U32 R49, RZ, RZ, R47 ;  /* 0x000000ffff317224 */ /* 0x000fe200078e002f */
[--C-:B------:R-:W-:Y:S01]  /*8c50*/  SHF.R.U64 R56, R74, 0x10, R75.reuse ;  /* 0x000000104a387819 */ /* 0x100fe2000000124b */
[--C-:B------:R-:W-:Y:S01]  /*8c60*/  HADD2.F32 R44, -RZ, R45.reuse.H0_H0 ;  /* 0x2000002dff2c7230 */ /* 0x100fe20000004100 */
[----:B------:R-:W-:Y:S01]  /*8c70*/  SHF.R.U32.HI R74, RZ, 0x10, R75 ;  /* 0x00000010ff4a7819 */ /* 0x000fe2000001164b */
[----:B------:R-:W-:Y:S01]  /*8c80*/  HADD2.F32 R66, -RZ, R66.H0_H0 ;  /* 0x20000042ff427230 */ /* 0x000fe20000004100 */
[----:B------:R-:W-:Y:S01]  /*8c90*/  SHF.R.U64 R60, R84, 0x10, R85 ;  /* 0x00000010543c7819 */ /* 0x000fe20000001255 */
[----:B------:R-:W-:-:S02]  /*8ca0*/  HADD2.F32 R47, -RZ, R45.H1_H1 ;  /* 0x3000002dff2f7230 */ /* 0x000fc40000004100 */
[-C--:B------:R-:W-:Y:S01]  /*8cb0*/  FMUL.FTZ R45, R48, R67.reuse ;  /* 0x00000043302d7220 */ /* 0x080fe20000410000 */
[----:B------:R-:W-:Y:S02]  /*8cc0*/  HADD2.F32 R65, -RZ, R163.H1_H1 ;  /* 0x300000a3ff417230 */ /* 0x000fe40000004100 */
[C---:B------:R-:W-:Y:S01]  /*8cd0*/  FMUL.FTZ R67, R44.reuse, R67 ;  /* 0x000000432c437220 */ /* 0x040fe20000410000 */
[----:B------:R-:W-:Y:S02]  /*8ce0*/  HADD2.F32 R64, -RZ, R64.H0_H0 ;  /* 0x20000040ff407230 */ /* 0x000fe40000004100 */
[-C--:B------:R-:W-:Y:S01]  /*8cf0*/  FMUL.FTZ R72, R51, R66.reuse ;  /* 0x0000004233487220 */ /* 0x080fe20000410000 */
[C---:B------:R-:W-:Y:S01]  /*8d00*/  FMUL.FTZ R66, R47.reuse, R66 ;  /* 0x000000422f427220 */ /* 0x040fe20000410000 */
[-C--:B------:R-:W-:Y:S01]  /*8d10*/  FFMA.FTZ R44, R44, R65.reuse, -R45 ;  /* 0x000000412c2c7223 */ /* 0x080fe2000001082d */
[----:B------:R-:W-:Y:S01]  /*8d20*/  FFMA.FTZ R45, R48, R65, R67 ;  /* 0x00000041302d7223 */ /* 0x000fe20000010043 */
[-C--:B------:R-:W-:Y:S01]  /*8d30*/  FFMA.FTZ R47, R47, R64.reuse, -R72 ;  /* 0x000000402f2f7223 */ /* 0x080fe20000010848 */
[----:B------:R-:W-:Y:S01]  /*8d40*/  FFMA.FTZ R48, R51, R64, R66 ;  /* 0x0000004033307223 */ /* 0x000fe20000010042 */
[----:B------:R-:W-:-:S02]  /*8d50*/  HADD2.F32 R64, -RZ, R63.H0_H0 ;  /* 0x2000003fff407230 */ /* 0x000fc40000004100 */
[----:B------:R-:W-:Y:S01]  /*8d60*/  HADD2.F32 R63, -RZ, R63.H1_H1 ;  /* 0x3000003fff3f7230 */ /* 0x000fe20000004100 */
[----:B------:R-:W-:Y:S01]  /*8d70*/  F2FP.F16.F32.PACK_AB R47, R47, R44 ;  /* 0x0000002c2f2f723e */ /* 0x000fe200000000ff */
[--C-:B------:R-:W-:Y:S02]  /*8d80*/  HADD2.F32 R51, -RZ, R49.reuse.H0_H0 ;  /* 0x20000031ff337230 */ /* 0x100fe40000004100 */
[----:B------:R-:W-:Y:S02]  /*8d90*/  HADD2.F32 R72, -RZ, R86.H0_H0 ;  /* 0x20000056ff487230 */ /* 0x000fe40000004100 */
[----:B------:R-:W-:Y:S02]  /*8da0*/  HADD2.F32 R67, -RZ, R164.H1_H1 ;  /* 0x300000a4ff437230 */ /* 0x000fe40000004100 */
[----:B------:R-:W-:Y:S02]  /*8db0*/  HADD2.F32 R49, -RZ, R49.H1_H1 ;  /* 0x30000031ff317230 */ /* 0x000fe40000004100 */
[----:B------:R-:W-:Y:S01]  /*8dc0*/  FMUL.FTZ R76, R63, R72 ;  /* 0x000000483f4c7220 */ /* 0x000fe20000410000 */
[----:B------:R-:W-:-:S02]  /*8dd0*/  HADD2.F32 R65, -RZ, R162.H1_H1 ;  /* 0x300000a2ff417230 */ /* 0x000fc40000004100 */
[----:B------:R-:W-:Y:S02]  /*8de0*/  HADD2.F32 R66, -RZ, R74.H0_H0 ;  /* 0x2000004aff427230 */ /* 0x000fe40000004100 */
[-C--:B------:R-:W-:Y:S01]  /*8df0*/  FMUL.FTZ R74, R64, R67.reuse ;  /* 0x00000043404a7220 */ /* 0x080fe20000410000 */
[----:B------:R-:W-:Y:S01]  /*8e00*/  FMUL.FTZ R72, R49, R72 ;  /* 0x0000004831487220 */ /* 0x000fe20000410000 */
[C---:B------:R-:W-:Y:S01]  /*8e10*/  FMUL.FTZ R67, R51.reuse, R67 ;  /* 0x0000004333437220 */ /* 0x040fe20000410000 */
[----:B------:R-:W-:Y:S02]  /*8e20*/  HADD2.F32 R60, -RZ, R60.H0_H0 ;  /* 0x2000003cff3c7230 */ /* 0x000fe40000004100 */
[----:B------:R-:W-:Y:S01]  /*8e30*/  FFMA.FTZ R73, R51, R65, -R74 ;  /* 0x0000004133497223 */ /* 0x000fe2000001084a */
[-C--:B------:R-:W-:Y:S01]  /*8e40*/  FFMA.FTZ R76, R49, R66.reuse, -R76 ;  /* 0x00000042314c7223 */ /* 0x080fe2000001084c */
[----:B------:R-:W-:Y:S01]  /*8e50*/  FFMA.FTZ R78, R63, R66, R72 ;  /* 0x000000423f4e7223 */ /* 0x000fe20000010048 */
[----:B------:R-:W-:-:S02]  /*8e60*/  HADD2.F32 R66, -RZ, R165.H0_H0 ;  /* 0x200000a5ff427230 */ /* 0x000fc40000004100 */
[----:B------:R-:W-:Y:S01]  /*8e70*/  FFMA.FTZ R75, R64, R65, R67 ;  /* 0x00000041404b7223 */ /* 0x000fe20000010043 */
[--C-:B------:R-:W-:Y:S01]  /*8e80*/  HADD2.F32 R51, -RZ, R62.reuse.H0_H0 ;  /* 0x2000003eff337230 */ /* 0x100fe20000004100 */
[----:B------:R-:W-:Y:S01]  /*8e90*/  F2FP.F16.F32.PACK_AB R73, R76, R73 ;  /* 0x000000494c49723e */ /* 0x000fe200000000ff */
[----:B------:R-:W-:Y:S02]  /*8ea0*/  HADD2.F32 R49, -RZ, R61.H0_H0 ;  /* 0x2000003dff317230 */ /* 0x000fe40000004100 */
[----:B------:R-:W-:Y:S02]  /*8eb0*/  HADD2.F32 R62, -RZ, R62.H1_H1 ;  /* 0x3000003eff3e7230 */ /* 0x000fe40000004100 */
[-C--:B------:R-:W-:Y:S01]  /*8ec0*/  FMUL.FTZ R72, R51, R66.reuse ;  /* 0x0000004233487220 */ /* 0x080fe20000410000 */
[----:B------:R-:W-:Y:S02]  /*8ed0*/  HADD2.F32 R64, -RZ, R163.H0_H0 ;  /* 0x200000a3ff407230 */ /* 0x000fe40000004100 */
[----:B------:R-:W-:Y:S01]  /*8ee0*/  FMUL.FTZ R66, R49, R66 ;  /* 0x0000004231427220 */ /* 0x000fe20000410000 */
[----:B------:R-:W-:-:S02]  /*8ef0*/  HADD2.F32 R61, -RZ, R61.H1_H1 ;  /* 0x3000003dff3d7230 */ /* 0x000fc40000004100 */
[C---:B------:R-:W-:Y:S01]  /*8f00*/  FMUL.FTZ R74, R62.reuse, R60 ;  /* 0x0000003c3e4a7220 */ /* 0x040fe20000410000 */
[----:B------:R-:W-:Y:S02]  /*8f10*/  HADD2.F32 R58, -RZ, R58.H0_H0 ;  /* 0x2000003aff3a7230 */ /* 0x000fe40000004100 */
[-C--:B------:R-:W-:Y:S01]  /*8f20*/  FFMA.FTZ R66, R51, R64.reuse, R66 ;  /* 0x0000004033427223 */ /* 0x080fe20000010042 */
[----:B------:R-:W-:Y:S01]  /*8f30*/  FFMA.FTZ R72, R49, R64, -R72 ;  /* 0x0000004031487223 */ /* 0x000fe20000010848 */
[C---:B------:R-:W-:Y:S01]  /*8f40*/  FMUL.FTZ R65, R61.reuse, R60 ;  /* 0x0000003c3d417220 */ /* 0x040fe20000410000 */
[----:B------:R-:W-:Y:S02]  /*8f50*/  HADD2.F32 R51, -RZ, R50.H0_H0 ;  /* 0x20000032ff337230 */ /* 0x000fe40000004100 */
[-C--:B------:R-:W-:Y:S01]  /*8f60*/  FFMA.FTZ R63, R61, R58.reuse, -R74 ;  /* 0x0000003a3d3f7223 */ /* 0x080fe2000001084a */
[----:B------:R-:W-:Y:S02]  /*8f70*/  HADD2.F32 R164, -RZ, R164.H0_H0 ;  /* 0x200000a4ffa47230 */ /* 0x000fe40000004100 */
[----:B------:R-:W-:Y:S01]  /*8f80*/  FFMA.FTZ R65, R62, R58, R65 ;  /* 0x0000003a3e417223 */ /* 0x000fe20000010041 */
[----:B------:R-:W-:-:S02]  /*8f90*/  HADD2.F32 R61, -RZ, R59.H0_H0 ;  /* 0x2000003bff3d7230 */ /* 0x000fc40000004100 */
[----:B------:R-:W-:Y:S01]  /*8fa0*/  HADD2.F32 R49, -RZ, R46.H0_H0 ;  /* 0x2000002eff317230 */ /* 0x000fe20000004100 */
[----:B------:R-:W-:Y:S01]  /*8fb0*/  F2FP.F16.F32.PACK_AB R44, R63, R72 ;  /* 0x000000483f2c723e */ /* 0x000fe200000000ff */
[----:B------:R-:W-:Y:S02]  /*8fc0*/  HADD2.F32 R50, -RZ, R50.H1_H1 ;  /* 0x30000032ff327230 */ /* 0x000fe40000004100 */
[----:B------:R-:W-:Y:S02]  /*8fd0*/  HADD2.F32 R46, -RZ, R46.H1_H1 ;  /* 0x3000002eff2e7230 */ /* 0x000fe40000004100 */
[----:B------:R-:W-:Y:S02]  /*8fe0*/  HADD2.F32 R59, -RZ, R56.H0_H0 ;  /* 0x20000038ff3b7230 */ /* 0x000fe40000004100 */
[-C--:B------:R-:W-:Y:S01]  /*8ff0*/  FMUL.FTZ R56, R51, R164.reuse ;  /* 0x000000a433387220 */ /* 0x080fe20000410000 */
[----:B------:R-:W-:Y:S02]  /*9000*/  HADD2.F32 R162, -RZ, R162.H0_H0 ;  /* 0x200000a2ffa27230 */ /* 0x000fe40000004100 */
[-C--:B------:R-:W-:Y:S01]  /*9010*/  FMUL.FTZ R67, R50, R61.reuse ;  /* 0x0000003d32437220 */ /* 0x080fe20000410000 */
[C---:B------:R-:W-:Y:S01]  /*9020*/  FMUL.FTZ R164, R49.reuse, R164 ;  /* 0x000000a431a47220 */ /* 0x040fe20000410000 */
[----:B------:R-:W-:Y:S01]  /*9030*/  FMUL.FTZ R61, R46, R61 ;  /* 0x0000003d2e3d7220 */ /* 0x000fe20000410000 */
[----:B------:R-:W-:-:S02]  /*9040*/  FFMA.FTZ R56, R49, R162, -R56 ;  /* 0x000000a231387223 */ /* 0x000fc40000010838 */
[----:B------:R-:W-:Y:S01]  /*9050*/  FFMA.FTZ R164, R51, R162, R164 ;  /* 0x000000a233a47223 */ /* 0x000fe200000100a4 */
[-C--:B------:R-:W-:Y:S01]  /*9060*/  FFMA.FTZ R67, R46, R59.reuse, -R67 ;  /* 0x0000003b2e437223 */ /* 0x080fe20000010843 */
[----:B------:R-:W-:Y:S01]  /*9070*/  FFMA.FTZ R61, R50, R59, R61 ;  /* 0x0000003b323d7223 */ /* 0x000fe2000001003d */
[----:B------:R-:W-:Y:S02]  /*9080*/  F2FP.F16.F32.PACK_AB R49, R48, R45 ;  /* 0x0000002d3031723e */ /* 0x000fe400000000ff */
[----:B------:R-:W-:Y:S01]  /*9090*/  MOV R45, R47 ;  /* 0x0000002f002d7202 */ /* 0x000fe20000000f00 */
[----:B------:R-:W-:Y:S01]  /*90a0*/  IMAD.MOV.U32 R47, RZ, RZ, R73 ;  /* 0x000000ffff2f7224 */ /* 0x000fe200078e0049 */
[----:B------:R-:W-:Y:S02]  /*90b0*/  F2FP.F16.F32.PACK_AB R51, R78, R75 ;  /* 0x0000004b4e33723e */ /* 0x000fe400000000ff */
[----:B------:R-:W-:Y:S02]  /*90c0*/  F2FP.F16.F32.PACK_AB R48, R65, R66 ;  /* 0x000000424130723e */ /* 0x000fe400000000ff */
[----:B------:R-:W-:-:S02]  /*90d0*/  F2FP.F16.F32.PACK_AB R46, R67, R56 ;  /* 0x00000038432e723e */ /* 0x000fc400000000ff */
[----:B------:R-:W-:-:S07]  /*90e0*/  F2FP.F16.F32.PACK_AB R50, R61, R164 ;  /* 0x000000a43d32723e */ /* 0x000fce00000000ff */
.L_x_540:
[----:B------:R-:W-:Y:S05]  /*90f0*/  BSYNC B2 ;  /* 0x0000000000027941 */ /* 0x000fea0003800000 */
.L_x_539:
[----:B0-----:R0:W-:Y:S04]  /*9100*/  STG.E.128 desc[UR60][R52.64], R44 ;  /* 0x0000002c34007986 */ /* 0x0011e8000c101d3c */
[----:B--2---:R0:W-:Y:S02]  /*9110*/  @!P3 STG.E.128 desc[UR60][R54.64], R48 ;  /* 0x000000303600b986 */ /* 0x0041e4000c101d3c */
.L_x_538:
[----:B------:R-:W-:Y:S05]  /*9120*/  BSYNC B1 ;  /* 0x0000000000017941 */ /* 0x000fea0003800000 */
.L_x_537:
[----:B------:R-:W-:-:S13]  /*9130*/  ISETP.NE.AND P3, PT, R36, RZ, PT ;  /* 0x000000ff2400720c */ /* 0x000fda0003f65270 */
[----:B------:R-:W-:Y:S05]  /*9140*/  @!P3 BRA `(.L_x_491) ;  /* 0x0000000800ccb947 */ /* 0x000fea0003800000 */
[----:B------:R-:W-:Y:S01]  /*9150*/  ISETP.NE.AND P5, PT, R102, RZ, PT ;  /* 0x000000ff6600720c */ /* 0x000fe20003fa5270 */
[----:B------:R-:W-:Y:S01]  /*9160*/  BSSY B1, `(.L_x_541) ;  /* 0x000006f000017945 */ /* 0x000fe20003800000 */
[----:B0---4-:R-:W-:Y:S02]  /*9170*/  IADD3 R46, P3, P4, R120, R130, R30 ;  /* 0x00000082782e7210 */ /* 0x011fe40007c7e01e */
[----:B------:R-:W-:Y:S02]  /*9180*/  SEL R152, R127, R152, !P5 ;  /* 0x000000987f987207 */ /* 0x000fe40006800000 */
[----:B---3--:R-:W-:Y:S02]  /*9190*/  IADD3.X R49, R4, R57, R34, P3, P4 ;  /* 0x0000003904317210 */ /* 0x008fe40001fe8422 */
[----:B------:R-:W-:Y:S02]  /*91a0*/  SHF.R.S32.HI R45, RZ, 0x1f, R152 ;  /* 0x0000001fff2d7819 */ /* 0x000fe40000011498 */
[----:B------:R-:W-:-:S02]  /*91b0*/  LEA R52, P3, R46, R124, 0x1 ;  /* 0x0000007c2e347211 */ /* 0x000fc400078608ff */
[----:B------:R-:W-:Y:S02]  /*91c0*/  LEA.HI R152, R45, R152, RZ, 0x4 ;  /* 0x000000982d987211 */ /* 0x000fe400078f20ff */
[----:B------:R-:W-:Y:S02]  /*91d0*/  LEA.HI.X R53, R46, R125, R49, 0x1, P3 ;  /* 0x0000007d2e357211 */ /* 0x000fe400018f0c31 */
[----:B------:R-:W-:Y:S02]  /*91e0*/  LEA.HI.SX32 R152, R152, R29, 0x1c ;  /* 0x0000001d98987211 */ /* 0x000fe400078fe2ff */
[----:B------:R-:W-:Y:S02]  /*91f0*/  ISETP.GE.AND P3, PT, R205, R126, PT ;  /* 0x0000007ecd00720c */ /* 0x000fe40003f66270 */
[----:B------:R-:W-:Y:S01]  /*9200*/  SHF.R.S32.HI R45, RZ, 0x1f, R152 ;  /* 0x0000001fff2d7819 */ /* 0x000fe20000011498 */
[----:B------:R-:W-:-:S03]  /*9210*/  IMAD.SHL.U32 R55, R152, 0x8, RZ ;  /* 0x0000000898377824 */ /* 0x000fc600078e00ff */
[----:B------:R-:W-:Y:S02]  /*9220*/  LEA.HI R45, R45, R152, RZ, 0x3 ;  /* 0x000000982d2d7211 */ /* 0x000fe400078f18ff */
[----:B------:R-:W-:Y:S02]  /*9230*/  LOP3.LUT R44, R207, 0x38, R55, 0xf8, !PT ;  /* 0x00000038cf2c7812 */ /* 0x000fe400078ef837 */
[----:B------:R-:W-:Y:S02]  /*9240*/  SHF.R.S32.HI R45, RZ, 0x3, R45 ;  /* 0x00000003ff2d7819 */ /* 0x000fe4000001142d */
[----:B------:R-:W-:-:S03]  /*9250*/  LOP3.LUT R44, R44, R235, RZ, 0x3c, !PT ;  /* 0x000000eb2c2c7212 */ /* 0x000fc600078e3cff */
[----:B------:R-:W-:-:S05]  /*9260*/  IMAD R45, R45, 0x1c00, R212 ;  /* 0x00001c002d2d7824 */ /* 0x000fca00078e02d4 */
[----:B------:R-:W-:Y:S01]  /*9270*/  IADD3 R47, R45, R44, RZ ;  /* 0x0000002c2d2f7210 */ /* 0x000fe20007ffe0ff */
[----:B------:R-:W-:-:S04]  /*9280*/  IMAD R45, R18, 0x5400, R141 ;  /* 0x00005400122d7824 */ /* 0x000fc800078e028d */
[----:B------:R-:W-:Y:S02]  /*9290*/  IMAD R47, R18, 0x5400, R47 ;  /* 0x00005400122f7824 */ /* 0x000fe400078e022f */
[--C-:B------:R-:W-:Y:S02]  /*92a0*/  IMAD R45, R45, 0x2, R2.reuse ;  /* 0x000000022d2d7824 */ /* 0x100fe400078e0202 */
[----:B------:R-:W-:-:S04]  /*92b0*/  IMAD R48, R47, 0x2, R2 ;  /* 0x000000022f307824 */ /* 0x000fc800078e0202 */
[----:B------:R-:W0:Y:S04]  /*92c0*/  LDS.128 R44, [R45+0x21400] ;  /* 0x021400002d2c7984 */ /* 0x000e280000000c00 */
[----:B------:R-:W2:Y:S01]  /*92d0*/  LDS.128 R48, [R48+0x21400] ;  /* 0x0214000030307984 */ /* 0x000ea20000000c00 */
[----:B------:R-:W-:Y:S05]  /*92e0*/  @P3 BRA `(.L_x_542) ;  /* 0x0000000400583947 */ /* 0x000fea0003800000 */
[----:B------:R-:W-:Y:S01]  /*92f0*/  SHF.R.U32.HI R62, RZ, 0x10, R81 ;  /* 0x00000010ff3e7819 */ /* 0x000fe20000011651 */
[----:B--2---:R-:W-:Y:S01]  /*9300*/  IMAD.MOV.U32 R59, RZ, RZ, R50 ;  /* 0x000000ffff3b7224 */ /* 0x004fe200078e0032 */
[----:B------:R-:W-:Y:S01]  /*9310*/  MOV R58, R48 ;  /* 0x00000030003a7202 */ /* 0x000fe20000000f00 */
[----:B0-----:R-:W-:Y:S01]  /*9320*/  IMAD.MOV.U32 R48, RZ, RZ, R46 ;  /* 0x000000ffff307224 */ /* 0x001fe200078e002e */
[----:B------:R-:W-:Y:S01]  /*9330*/  SHF.R.U32.HI R60, RZ, 0x10, R69 ;  /* 0x00000010ff3c7819 */ /* 0x000fe20000011645 */
[--C-:B------:R-:W-:Y:S01]  /*9340*/  HADD2.F32 R50, -RZ, R49.reuse.H0_H0 ;  /* 0x20000031ff327230 */ /* 0x100fe20000004100 */
[--C-:B------:R-:W-:Y:S01]  /*9350*/  SHF.R.U64 R56, R82, 0x10, R83.reuse ;  /* 0x0000001052387819 */ /* 0x100fe20000001253 */
[----:B------:R-:W-:Y:S01]  /*9360*/  HADD2.F32 R49, -RZ, R49.H1_H1 ;  /* 0x30000031ff317230 */ /* 0x000fe20000004100 */
[----:B------:R-:W-:Y:S01]  /*9370*/  SHF.R.U32.HI R82, RZ, 0x10, R83 ;  /* 0x00000010ff527819 */ /* 0x000fe20000011653 */
[--C-:B------:R-:W-:Y:S01]  /*9380*/  HADD2.F32 R46, -RZ, R45.reuse.H0_H0 ;  /* 0x2000002dff2e7230 */ /* 0x100fe20000004100 */
[--C-:B------:R-:W-:Y:S01]  /*9390*/  SHF.R.U64 R54, R70, 0x10, R71.reuse ;  /* 0x0000001046367819 */ /* 0x100fe20000001247 */
[----:B------:R-:W-:Y:S01]  /*93a0*/  HADD2.F32 R62, -RZ, R62.H0_H0 ;  /* 0x2000003eff3e7230 */ /* 0x000fe20000004100 */
[----:B------:R-:W-:Y:S01]  /*93b0*/  SHF.R.U32.HI R70, RZ, 0x10, R71 ;  /* 0x00000010ff467819 */ /* 0x000fe20000011647 */
[----:B------:R-:W-:Y:S01]  /*93c0*/  HADD2.F32 R45, -RZ, R45.H1_H1 ;  /* 0x3000002dff2d7230 */ /* 0x000fe20000004100 */
[----:B------:R-:W-:Y:S01]  /*93d0*/  SHF.R.U64 R72, R68, 0x10, R69 ;  /* 0x0000001044487819 */ /* 0x000fe20000001245 */
[----:B------:R-:W-:-:S02]  /*93e0*/  HADD2.F32 R63, -RZ, R161.H1_H1 ;  /* 0x300000a1ff3f7230 */ /* 0x000fc40000004100 */
[-C--:B------:R-:W-:Y:S01]  /*93f0*/  FMUL.FTZ R64, R49, R62.reuse ;  /* 0x0000003e31407220 */ /* 0x080fe20000410000 */
[----:B------:R-:W-:Y:S02]  /*9400*/  HADD2.F32 R60, -RZ, R60.H0_H0 ;  /* 0x2000003cff3c7230 */ /* 0x000fe40000004100 */
[C---:B------:R-:W-:Y:S01]  /*9410*/  FMUL.FTZ R62, R45.reuse, R62 ;  /* 0x0000003e2d3e7220 */ /* 0x040fe20000410000 */
[----:B------:R-:W-:Y:S02]  /*9420*/  HADD2.F32 R61, -RZ, R159.H1_H1 ;  /* 0x3000009fff3d7230 */ /* 0x000fe40000004100 */
[-C--:B------:R-:W-:Y:S01]  /*9430*/  FMUL.FTZ R65, R50, R63.reuse ;  /* 0x0000003f32417220 */ /* 0x080fe20000410000 */
[C---:B------:R-:W-:Y:S01]  /*9440*/  FMUL.FTZ R63, R46.reuse, R63 ;  /* 0x0000003f2e3f7220 */ /* 0x040fe20000410000 */
[-C--:B------:R-:W-:Y:S01]  /*9450*/  FFMA.FTZ R64, R45, R60.reuse, -R64 ;  /* 0x0000003c2d407223 */ /* 0x080fe20000010840 */
[----:B------:R-:W-:Y:S01]  /*9460*/  FFMA.FTZ R66, R49, R60, R62 ;  /* 0x0000003c31427223 */ /* 0x000fe2000001003e */
[----:B------:R-:W-:Y:S01]  /*9470*/  FFMA.FTZ R65, R46, R61, -R65 ;  /* 0x0000003d2e417223 */ /* 0x000fe20000010841 */
[----:B------:R-:W-:-:S02]  /*9480*/  HADD2.F32 R60, -RZ, R160.H1_H1 ;  /* 0x300000a0ff3c7230 */ /* 0x000fc40000004100 */
[----:B------:R-:W-:Y:S01]  /*9490*/  FFMA.FTZ R63, R50, R61, R63 ;  /* 0x0000003d323f7223 */ /* 0x000fe2000001003f */
[----:B------:R-:W-:Y:S01]  /*94a0*/  HADD2.F32 R45, -RZ, R47.H0_H0 ;  /* 0x2000002fff2d7230 */ /* 0x000fe20000004100 */
[----:B------:R-:W-:Y:S01]  /*94b0*/  SHF.R.U64 R69, R80, 0x10, R81 ;  /* 0x0000001050457819 */ /* 0x000fe20000001251 */
[--C-:B------:R-:W-:Y:S02]  /*94c0*/  HADD2.F32 R46, -RZ, R51.reuse.H0_H0 ;  /* 0x20000033ff2e7230 */ /* 0x100fe40000004100 */
[----:B------:R-:W-:Y:S02]  /*94d0*/  HADD2.F32 R49, -RZ, R158.H1_H1 ;  /* 0x3000009eff317230 */ /* 0x000fe40000004100 */
[-C--:B------:R-:W-:Y:S01]  /*94e0*/  FMUL.FTZ R61, R45, R60.reuse ;  /* 0x0000003c2d3d7220 */ /* 0x080fe20000410000 */
[----:B------:R-:W-:Y:S02]  /*94f0*/  HADD2.F32 R51, -RZ, R51.H1_H1 ;  /* 0x30000033ff337230 */ /* 0x000fe40000004100 */
[----:B------:R-:W-:Y:S01]  /*9500*/  FMUL.FTZ R68, R46, R60 ;  /* 0x0000003c2e447220 */ /* 0x000fe20000410000 */
[----:B------:R-:W-:-:S02]  /*9510*/  HADD2.F32 R62, -RZ, R82.H0_H0 ;  /* 0x20000052ff3e7230 */ /* 0x000fc40000004100 */
[-C--:B------:R-:W-:Y:S01]  /*9520*/  FFMA.FTZ R61, R46, R49.reuse, R61 ;  /* 0x000000312e3d7223 */ /* 0x080fe2000001003d */
[----:B------:R-:W-:Y:S02]  /*9530*/  HADD2.F32 R47, -RZ, R47.H1_H1 ;  /* 0x3000002fff2f7230 */ /* 0x000fe40000004100 */
[----:B------:R-:W-:Y:S01]  /*9540*/  FFMA.FTZ R68, R45, R49, -R68 ;  /* 0x000000312d447223 */ /* 0x000fe20000010844 */
[----:B------:R-:W-:Y:S02]  /*9550*/  HADD2.F32 R50, -RZ, R70.H0_H0 ;  /* 0x20000046ff327230 */ /* 0x000fe40000004100 */
[-C--:B------:R-:W-:Y:S01]  /*9560*/  FMUL.FTZ R60, R51, R62.reuse ;  /* 0x0000003e333c7220 */ /* 0x080fe20000410000 */
[----:B------:R-:W-:Y:S02]  /*9570*/  HADD2.F32 R161, -RZ, R161.H0_H0 ;  /* 0x200000a1ffa17230 */ /* 0x000fe40000004100 */
[----:B------:R-:W-:Y:S01]  /*9580*/  FMUL.FTZ R62, R47, R62 ;  /* 0x0000003e2f3e7220 */ /* 0x000fe20000410000 */
[----:B------:R-:W-:-:S02]  /*9590*/  HADD2.F32 R46, -RZ, R58.H0_H0 ;  /* 0x2000003aff2e7230 */ /* 0x000fc40000004100 */
[-C--:B------:R-:W-:Y:S01]  /*95a0*/  FFMA.FTZ R67, R47, R50.reuse, -R60 ;  /* 0x000000322f437223 */ /* 0x080fe2000001083c */
[----:B------:R-:W-:Y:S02]  /*95b0*/  HADD2.F32 R49, -RZ, R69.H0_H0 ;  /* 0x20000045ff317230 */ /* 0x000fe40000004100 */
[----:B------:R-:W-:Y:S01]  /*95c0*/  FFMA.FTZ R62, R51, R50, R62 ;  /* 0x00000032333e7223 */ /* 0x000fe2000001003e */
[----:B------:R-:W-:Y:S02]  /*95d0*/  HADD2.F32 R58, -RZ, R58.H1_H1 ;  /* 0x3000003aff3a7230 */ /* 0x000fe40000004100 */
[----:B------:R-:W-:Y:S01]  /*95e0*/  FMUL.FTZ R50, R46, R161 ;  /* 0x000000a12e327220 */ /* 0x000fe20000410000 */
[----:B------:R-:W-:Y:S01]  /*95f0*/  HADD2.F32 R159, -RZ, R159.H0_H0 ;  /* 0x2000009fff9f7230 */ /* 0x000fe20000004100 */
[----:B------:R-:W-:Y:S01]  /*9600*/  F2FP.F16.F32.PACK_AB R67, R67, R68 ;  /* 0x000000444343723e */ /* 0x000fe200000000ff */
[--C-:B------:R-:W-:Y:S02]  /*9610*/  HADD2.F32 R45, -RZ, R44.reuse.H0_H0 ;  /* 0x2000002cff2d7230 */ /* 0x100fe40000004100 */
[----:B------:R-:W-:Y:S01]  /*9620*/  FMUL.FTZ R51, R58, R49 ;  /* 0x000000313a337220 */ /* 0x000fe20000410000 */
[----:B------:R-:W-:Y:S01]  /*9630*/  HADD2.F32 R44, -RZ, R44.H1_H1 ;  /* 0x3000002cff2c7230 */ /* 0x000fe20000004100 */
[----:B------:R-:W-:Y:S01]  /*9640*/  F2FP.F16.F32.PACK_AB R61, R62, R61 ;  /* 0x0000003d3e3d723e */ /* 0x000fe200000000ff */
[----:B------:R-:W-:-:S02]  /*9650*/  HADD2.F32 R47, -RZ, R72.H0_H0 ;  /* 0x20000048ff2f7230 */ /* 0x000fc40000004100 */
[C---:B------:R-:W-:Y:S01]  /*9660*/  FMUL.FTZ R161, R45.reuse, R161 ;  /* 0x000000a12da17220 */ /* 0x040fe20000410000 */
[----:B------:R-:W-:Y:S01]  /*9670*/  FFMA.FTZ R50, R45, R159, -R50 ;  /* 0x0000009f2d327223 */ /* 0x000fe20000010832 */
[C---:B------:R-:W-:Y:S01]  /*9680*/  FMUL.FTZ R49, R44.reuse, R49 ;  /* 0x000000312c317220 */ /* 0x040fe20000410000 */
[----:B------:R-:W-:Y:S02]  /*9690*/  HADD2.F32 R45, -RZ, R59.H0_H0 ;  /* 0x2000003bff2d7230 */ /* 0x000fe40000004100 */
[-C--:B------:R-:W-:Y:S01]  /*96a0*/  FFMA.FTZ R51, R44, R47.reuse, -R51 ;  /* 0x0000002f2c337223 */ /* 0x080fe20000010833 */
[----:B------:R-:W-:Y:S02]  /*96b0*/  HADD2.F32 R160, -RZ, R160.H0_H0 ;  /* 0x200000a0ffa07230 */ /* 0x000fe40000004100 */
[----:B------:R-:W-:Y:S01]  /*96c0*/  FFMA.FTZ R58, R58, R47, R49 ;  /* 0x0000002f3a3a7223 */ /* 0x000fe20000010031 */
[----:B------:R-:W-:Y:S02]  /*96d0*/  HADD2.F32 R56, -RZ, R56.H0_H0 ;  /* 0x20000038ff387230 */ /* 0x000fe40000004100 */
[----:B------:R-:W-:Y:S01]  /*96e0*/  FFMA.FTZ R161, R46, R159, R161 ;  /* 0x0000009f2ea17223 */ /* 0x000fe200000100a1 */
[----:B------:R-:W-:-:S02]  /*96f0*/  HADD2.F32 R44, -RZ, R48.H0_H0 ;  /* 0x20000030ff2c7230 */ /* 0x000fc40000004100 */
[-C--:B------:R-:W-:Y:S01]  /*9700*/  FMUL.FTZ R47, R45, R160.reuse ;  /* 0x000000a02d2f7220 */ /* 0x080fe20000410000 */
[----:B------:R-:W-:Y:S02]  /*9710*/  HADD2.F32 R59, -RZ, R59.H1_H1 ;  /* 0x3000003bff3b7230 */ /* 0x000fe40000004100 */
[----:B------:R-:W-:Y:S02]  /*9720*/  HADD2.F32 R48, -RZ, R48.H1_H1 ;  /* 0x30000030ff307230 */ /* 0x000fe40000004100 */
[----:B------:R-:W-:Y:S01]  /*9730*/  FMUL.FTZ R160, R44, R160 ;  /* 0x000000a02ca07220 */ /* 0x000fe20000410000 */
[----:B------:R-:W-:Y:S02]  /*9740*/  HADD2.F32 R158, -RZ, R158.H0_H0 ;  /* 0x2000009eff9e7230 */ /* 0x000fe40000004100 */
[-C--:B------:R-:W-:Y:S01]  /*9750*/  FMUL.FTZ R49, R59, R56.reuse ;  /* 0x000000383b317220 */ /* 0x080fe20000410000 */
[----:B------:R-:W-:Y:S02]  /*9760*/  HADD2.F32 R54, -RZ, R54.H0_H0 ;  /* 0x20000036ff367230 */ /* 0x000fe40000004100 */
[----:B------:R-:W-:Y:S01]  /*9770*/  FMUL.FTZ R56, R48, R56 ;  /* 0x0000003830387220 */ /* 0x000fe20000410000 */
[----:B------:R-:W-:Y:S01]  /*9780*/  F2FP.F16.F32.PACK_AB R58, R58, R161 ;  /* 0x000000a13a3a723e */ /* 0x000fe200000000ff */
[-C--:B------:R-:W-:Y:S01]  /*9790*/  FFMA.FTZ R47, R44, R158.reuse, -R47 ;  /* 0x0000009e2c2f7223 */ /* 0x080fe2000001082f */
[----:B------:R-:W-:Y:S01]  /*97a0*/  FFMA.FTZ R160, R45, R158, R160 ;  /* 0x0000009e2da07223 */ /* 0x000fe200000100a0 */
[-C--:B------:R-:W-:Y:S01]  /*97b0*/  FFMA.FTZ R48, R48, R54.reuse, -R49 ;  /* 0x0000003630307223 */ /* 0x080fe20000010831 */
[----:B------:R-:W-:Y:S01]  /*97c0*/  FFMA.FTZ R59, R59, R54, R56 ;  /* 0x000000363b3b7223 */ /* 0x000fe20000010038 */
[----:B------:R-:W-:Y:S01]  /*97d0*/  F2FP.F16.F32.PACK_AB R44, R51, R50 ;  /* 0x00000032332c723e */ /* 0x000fe200000000ff */
[----:B------:R-:W-:Y:S01]  /*97e0*/  IMAD.MOV.U32 R51, RZ, RZ, R61 ;  /* 0x000000ffff337224 */ /* 0x000fe200078e003d */
[----:B------:R-:W-:-:S02]  /*97f0*/  F2FP.F16.F32.PACK_AB R45, R64, R65 ;  /* 0x00000041402d723e */ /* 0x000fc400000000ff */
[----:B------:R-:W-:Y:S01]  /*9800*/  F2FP.F16.F32.PACK_AB R46, R48, R47 ;  /* 0x0000002f302e723e */ /* 0x000fe200000000ff */
[----:B------:R-:W-:Y:S01]  /*9810*/  IMAD.MOV.U32 R47, RZ, RZ, R67 ;  /* 0x000000ffff2f7224 */ /* 0x000fe200078e0043 */
[----:B------:R-:W-:Y:S02]  /*9820*/  F2FP.F16.F32.PACK_AB R49, R66, R63 ;  /* 0x0000003f4231723e */ /* 0x000fe400000000ff */
[----:B------:R-:W-:Y:S02]  /*9830*/  F2FP.F16.F32.PACK_AB R50, R59, R160 ;  /* 0x000000a03b32723e */ /* 0x000fe400000000ff */
[----:B------:R-:W-:-:S07]  /*9840*/  MOV R48, R58 ;  /* 0x0000003a00307202 */ /* 0x000fce0000000f00 */
.L_x_542:
[----:B------:R-:W-:Y:S05]  /*9850*/  BSYNC B1 ;  /* 0x0000000000017941 */ /* 0x000fea0003800000 */
.L_x_541:
[----:B0-----:R0:W-:Y:S01]  /*9860*/  STG.E.128 desc[UR60][R52.64], R44 ;  /* 0x0000002c34007986 */ /* 0x0011e2000c101d3c */
[----:B------:R-:W-:-:S13]  /*9870*/  ISETP.GE.AND P3, PT, R55, R148, PT ;  /* 0x000000943700720c */ /* 0x000fda0003f66270 */
[----:B------:R-:W-:Y:S05]  /*9880*/  @P3 BRA `(.L_x_491) ;  /* 0x0000000000fc3947 */ /* 0x000fea0003800000 */
[--C-:B0-----:R-:W-:Y:S02]  /*9890*/  SHF.R.S32.HI R44, RZ, 0x1f, R55.reuse ;  /* 0x0000001fff2c7819 */ /* 0x101fe40000011437 */
[----:B------:R-:W-:-:S04]  /*98a0*/  IADD3 R55, P3, P4, R120, R130, R55 ;  /* 0x0000008278377210 */ /* 0x000fc80007c7e037 */
[----:B------:R-:W-:Y:S02]  /*98b0*/  IADD3.X R44, R4, R57, R44, P3, P4 ;  /* 0x00000039042c7210 */ /* 0x000fe40001fe842c */
[----:B------:R-:W-:-:S04]  /*98c0*/  LEA R124, P3, R55, R124, 0x1 ;  /* 0x0000007c377c7211 */ /* 0x000fc800078608ff */
[----:B------:R-:W-:-:S05]  /*98d0*/  LEA.HI.X R125, R55, R125, R44, 0x1, P3 ;  /* 0x0000007d377d7211 */ /* 0x000fca00018f0c2c */
[----:B--2---:R0:W-:Y:S01]  /*98e0*/  STG.E.128 desc[UR60][R124.64], R48 ;  /* 0x000000307c007986 */ /* 0x0041e2000c101d3c */
[----:B------:R-:W-:Y:S05]  /*98f0*/  BRA `(.L_x_491) ;  /* 0x0000000000e07947 */ /* 0x000fea0003800000 */
.L_x_458:
[----:B------:R-:W2:Y:S02]  /*9900*/  LDL R44, [R1+0x48] ;  /* 0x00004800012c7983 */ /* 0x000ea40000100800 */
[----:B--2---:R-:W-:-:S13]  /*9910*/  R2UR UR4, R44 ;  /* 0x000000002c0472ca */ /* 0x004fda00000e0000 */
[----:B------:R-:W-:-:S06]  /*9920*/  UISETP.NE.AND UP0, UPT, UR4, 0x3, UPT ;  /* 0x000000030400788c */ /* 0x000fcc000bf05270 */
[----:B------:R-:W-:-:S13]  /*9930*/  PLOP3.LUT P2, PT, PT, PT, UP0, 0x80, 0x0 ;  /* 0x000000000000781c */ /* 0x000fda0003f4f008 */
[----:B------:R-:W-:Y:S05]  /*9940*/  @!P2 BRA `(.L_x_543) ;  /* 0x000000000004a947 */ /* 0x000fea0003800000 */
[----:B------:R-:W-:Y:S01]  /*9950*/  BPT.TRAP 0x1 ;  /* 0x000000040000795c */ /* 0x000fe20000300000 */
.L_x_543:
[----:B------:R-:W-:Y:S01]  /*9960*/  LEA R100, R18, R2, 0x3 ;  /* 0x0000000212647211 */ /* 0x000fe200078e18ff */
[----:B------:R-:W-:Y:S01]  /*9970*/  IMAD R43, R25, -0x70, R24 ;  /* 0xffffff90192b7824 */ /* 0x000fe200078e0218 */
[----:B------:R-:W-:Y:S01]  /*9980*/  SHF.L.U32 R101, R206, 0x1f, RZ ;  /* 0x0000001fce657819 */ /* 0x000fe200000006ff */
[----:B------:R-:W-:Y:S03]  /*9990*/  BSSY B1, `(.L_x_544) ;  /* 0x0000004000017945 */ /* 0x000fe60003800000 */
[----:B------:R-:W0:Y:S01]  /*99a0*/  SYNCS.PHASECHK.TRANS64.TRYWAIT P3, [R100+URZ+0x36890], R101 ;  /* 0x03689065640075a7 */ /* 0x000e22000806017f */
[----:B------:R-:W-:Y:S01]  /*99b0*/  VIMNMX R43, R43, 0x70, PT ;  /* 0x000000702b2b7848 */ /* 0x000fe20003fe0100 */
[----:B0-----:R-:W-:Y:S06]  /*99c0*/  @!P3 BRA `(.L_x_545) ;  /* 0x000001ac001cb947 */ /* 0x001fec0003800000 */
.L_x_764:
[----:B------:R-:W-:Y:S05]  /*99d0*/  BSYNC B1 ;  /* 0x0000000000017941 */ /* 0x000fea0003800000 */
.L_x_544:
[----:B------:R-:W-:Y:S01]  /*99e0*/  ISETP.GE.AND P3, PT, R19, R43, PT ;  /* 0x0000002b1300720c */ /* 0x000fe20003f66270 */
[----:B------:R-:W-:-:S12]  /*99f0*/  BSSY B1, `(.L_x_546) ;  /* 0x0000014000017945 */ /* 0x000fd80003800000 */
[----:B------:R-:W-:Y:S05]  /*9a00*/  @P3 BRA `(.L_x_547) ;  /* 0x0000000000483947 */ /* 0x000fea0003800000 */
[----:B------:R-:W-:-:S13]  /*9a10*/  ISETP.NE.AND P3, PT, R31, RZ, PT ;  /* 0x000000ff1f00720c */ /* 0x000fda0003f65270 */
[----:B------:R-:W1:Y:S04]  /*9a20*/  @P3 LDS.128 R44, [R41+0x21000] ;  /* 0x02100000292c3984 */ /* 0x000e680000000c00 */
[----:B-1----:R-:W-:Y:S01]  /*9a30*/  @P3 STG.E.128 desc[UR60][R50.64], R44 ;  /* 0x0000002c32003986 */ /* 0x002fe2000c101d3c */
        /* <DEDUP_REMOVED lines=14> */
[----:B-1----:R1:W-:Y:S02]  /*9b20*/  @P3 STG.E.128 desc[UR60][R50.64+0x140], R44 ;  /* 0x0001402c32003986 */ /* 0x0023e4000c101d3c */
.L_x_547:
[----:B------:R-:W-:Y:S05]  /*9b30*/  BSYNC B1 ;  /* 0x0000000000017941 */ /* 0x000fea0003800000 */
.L_x_546:
[----:B------:R-:W-:-:S13]  /*9b40*/  ISETP.GE.AND P3, PT, R222, R43, PT ;  /* 0x0000002bde00720c */ /* 0x000fda0003f66270 */
[----:B------:R-:W-:Y:S05]  /*9b50*/  @P3 BRA `(.L_x_491) ;  /* 0x0000000000483947 */ /* 0x000fea0003800000 */
[----:B------:R-:W-:-:S13]  /*9b60*/  ISETP.NE.AND P3, PT, R31, RZ, PT ;  /* 0x000000ff1f00720c */ /* 0x000fda0003f65270 */
[----:B-1----:R-:W1:Y:S04]  /*9b70*/  @P3 LDS.128 R44, [R41+0x23000] ;  /* 0x02300000292c3984 */ /* 0x002e680000000c00 */
        /* <DEDUP_REMOVED lines=16> */
.L_x_491:
[----:B------:R-:W-:Y:S05]  /*9c80*/  BSYNC B0 ;  /* 0x0000000000007941 */ /* 0x000fea0003800000 */
.L_x_457:
[----:B01234-:R-:W0:Y:S01]  /*9c90*/  S2R R44, SR_TID.X ;  /* 0x00000000002c7919 */ /* 0x01fe220000002100 */
[----:B------:R-:W-:Y:S01]  /*9ca0*/  @!PT LDS RZ, [RZ] ;  /* 0x00000000fffff984 */ /* 0x000fe20000000800 */
[----:B------:R-:W-:Y:S01]  /*9cb0*/  @!PT LDS RZ, [RZ] ;  /* 0x00000000fffff984 */ /* 0x000fe20000000800 */
[----:B------:R-:W-:Y:S01]  /*9cc0*/  @!PT LDS RZ, [RZ] ;  /* 0x00000000fffff984 */ /* 0x000fe20000000800 */
[----:B------:R-:W-:Y:S01]  /*9cd0*/  @!PT LDS RZ, [RZ] ;  /* 0x00000000fffff984 */ /* 0x000fe20000000800 */
[----:B------:R1:W-:Y:S06]  /*9ce0*/  MEMBAR.ALL.CTA ;  /* 0x0000000000007992 */ /* 0x0003ec0000008000 */
[----:B-1----:R-:W1:Y:S01]  /*9cf0*/  FENCE.VIEW.ASYNC.S ;  /* 0x00000000000073c6 */ /* 0x002e620000000000 */
[----:B------:R-:W-:Y:S05]  /*9d00*/  WARPSYNC.ALL ;  /* 0x0000000000007948 */ /* 0x000fea0003800000 */
[----:B------:R-:W-:Y:S01]  /*9d10*/  BSSY B0, `(.L_x_548) ;  /* 0x0000009000007945 */ /* 0x000fe20003800000 */
[----:B0-----:R-:W-:Y:S01]  /*9d20*/  LOP3.LUT R44, R44, 0x7f, RZ, 0xc0, !PT ;  /* 0x0000007f2c2c7812 */ /* 0x001fe200078ec0ff */
[----:B-1----:R0:W-:Y:S03]  /*9d30*/  BAR.SYNC.DEFER_BLOCKING R156, 0x80 ;  /* 0x0002009c0000751d */ /* 0x0021e60000010000 */
[----:B------:R-:W-:-:S13]  /*9d40*/  ISETP.NE.AND P3, PT, R44, RZ, PT ;  /* 0x000000ff2c00720c */ /* 0x000fda0003f65270 */
[----:B------:R-:W-:-:S05]  /*9d50*/  @!P3 VIADD R44, R100, 0x368a0 ;  /* 0x000368a0642cb836 */ /* 0x000fca0000000000 */
[----:B------:R-:W-:-:S04]  /*9d60*/  @!P3 PRMT R44, RZ, 0x654, R44 ;  /* 0x00000654ff2cb816 */ /* 0x000fc8000000002c */
[----:B------:R0:W-:Y:S01]  /*9d70*/  @!P3 SYNCS.ARRIVE.TRANS64.RED.A1T0 RZ, [R44+URZ], RZ ;  /* 0x000000ff2cffb9a7 */ /* 0x0001e2000810043f */
[----:B------:R-:W-:Y:S05]  /*9d80*/  @!P2 BRA `(.L_x_549) ;  /* 0x000000000004a947 */ /* 0x000fea0003800000 */
[----:B------:R-:W-:Y:S01]  /*9d90*/  BPT.TRAP 0x1 ;  /* 0x000000040000795c */ /* 0x000fe20000300000 */
.L_x_549:
[----:B------:R-:W-:Y:S05]  /*9da0*/  BSYNC B0 ;  /* 0x0000000000007941 */ /* 0x000fea0003800000 */
.L_x_548:
[----:B------:R-:W1:Y:S01]  /*9db0*/  SYNCS.PHASECHK.TRANS64.TRYWAIT P2, [R100+URZ+0x368b0], R101 ;  /* 0x0368b065640075a7 */ /* 0x000e62000804017f */
[----:B------:R-:W-:Y:S01]  /*9dc0*/  ULDC.64 UR4, c[0x0][0x308] ;  /* 0x0000c20000047ab9 */ /* 0x000fe20000000a00 */
[----:B------:R-:W-:Y:S01]  /*9dd0*/  ULDC.64 UR6, c[0x0][0x318] ;  /* 0x0000c60000067ab9 */ /* 0x000fe20000000a00 */
[----:B0-----:R-:W-:Y:S01]  /*9de0*/  IMAD.U32 R44, RZ, RZ, UR4 ;  /* 0x00000004ff2c7e24 */ /* 0x001fe2000f8e00ff */
[----:B------:R-:W-:Y:S01]  /*9df0*/  MOV R46, UR6 ;  /* 0x00000006002e7c02 */ /* 0x000fe20008000f00 */
[----:B------:R-:W-:Y:S01]  /*9e00*/  IMAD.U32 R45, RZ, RZ, UR7 ;  /* 0x00000007ff2d7e24 */ /* 0x000fe2000f8e00ff */
[----:B------:R-:W-:Y:S02]  /*9e10*/  BSSY B0, `(.L_x_550) ;  /* 0x0000007000007945 */ /* 0x000fe40003800000 */
[----:B------:R0:W-:Y:S04]  /*9e20*/  STL [R1+0x4], R44 ;  /* 0x0000042c01007387 */ /* 0x0001e80000100800 */
[----:B------:R2:W-:Y:S01]  /*9e30*/  STL [R1+0xc], R46 ;  /* 0x00000c2e01007387 */ /* 0x0005e20000100800 */
[----:B0-----:R-:W-:-:S05]  /*9e40*/  IMAD.U32 R44, RZ, RZ, UR5 ;  /* 0x00000005ff2c7e24 */ /* 0x001fca000f8e00ff */
[----:B------:R2:W-:Y:S04]  /*9e50*/  STL [R1], R44 ;  /* 0x0000002c01007387 */ /* 0x0005e80000100800 */
[----:B------:R2:W-:Y:S02]  /*9e60*/  STL [R1+0x8], R45 ;  /* 0x0000082d01007387 */ /* 0x0005e40000100800 */
[----:B-12---:R-:W-:Y:S05]  /*9e70*/  @!P2 BRA `(.L_x_551) ;  /* 0x000001a80004a947 */ /* 0x006fea0003800000 */
.L_x_765:
[----:B------:R-:W-:Y:S05]  /*9e80*/  BSYNC B0 ;  /* 0x0000000000007941 */ /* 0x000fea0003800000 */
.L_x_550:
[----:B------:R1:W5:Y:S04]  /*9e90*/  LDL R55, [R1+0xc] ;  /* 0x00000c0001377983 */ /* 0x0003680000100800 */
[----:B------:R1:W5:Y:S04]  /*9ea0*/  LDL R54, [R1+0x8] ;  /* 0x0000080001367983 */ /* 0x0003680000100800 */
[----:B------:R1:W5:Y:S04]  /*9eb0*/  LDL R53, [R1+0x4] ;  /* 0x0000040001357983 */ /* 0x0003680000100800 */
[----:B------:R1:W5:Y:S01]  /*9ec0*/  LDL R52, [R1] ;  /* 0x0000000001347983 */ /* 0x0003620000100800 */
[----:B------:R-:W-:Y:S01]  /*9ed0*/  ISETP.GE.AND P2, PT, R19, R43, PT ;  /* 0x0000002b1300720c */ /* 0x000fe20003f46270 */
[----:B------:R-:W-:Y:S01]  /*9ee0*/  BSSY B0, `(.L_x_552) ;  /* 0x0000022000007945 */ /* 0x000fe20003800000 */
[----:B------:R-:W-:-:S11]  /*9ef0*/  IMAD.WIDE R48, R25, 0x70, R122 ;  /* 0x0000007019307825 */ /* 0x000fd600078e027a */
[----:B-1----:R-:W-:Y:S05]  /*9f00*/  @P2 BRA `(.L_x_553) ;  /* 0x00000000007c2947 */ /* 0x002fea0003800000 */
[----:B-----5:R-:W-:Y:S01]  /*9f10*/  R2UR UR7, R55 ;  /* 0x00000000370772ca */ /* 0x020fe200000e0000 */
[----:B------:R-:W-:Y:S01]  /*9f20*/  IMAD.MOV.U32 R45, RZ, RZ, R40 ;  /* 0x000000ffff2d7224 */ /* 0x000fe200078e0028 */
[----:B------:R-:W-:Y:S02]  /*9f30*/  R2UR UR4, R54 ;  /* 0x00000000360472ca */ /* 0x000fe400000e0000 */
[----:B------:R-:W-:Y:S02]  /*9f40*/  R2UR UR6, R53 ;  /* 0x00000000350672ca */ /* 0x000fe400000e0000 */
[----:B------:R-:W-:Y:S02]  /*9f50*/  MOV R44, R118 ;  /* 0x00000076002c7202 */ /* 0x000fe40000000f00 */
[----:B------:R-:W-:-:S05]  /*9f60*/  R2UR UR5, R52 ;  /* 0x00000000340572ca */ /* 0x000fca00000e0000 */
[----:B------:R-:W-:Y:S02]  /*9f70*/  IMAD R47, R49, UR7, RZ ;  /* 0x00000007312f7c24 */ /* 0x000fe4000f8e02ff */
[----:B------:R-:W-:-:S04]  /*9f80*/  IMAD.WIDE.U32 R44, R48, UR7, R44 ;  /* 0x00000007302c7c25 */ /* 0x000fc8000f8e002c */
[----:B------:R-:W-:Y:S01]  /*9f90*/  IMAD R47, R48, UR4, R47 ;  /* 0x00000004302f7c24 */ /* 0x000fe2000f8e022f */
[----:B------:R-:W-:Y:S01]  /*9fa0*/  LEA R50, P2, R44, UR6, 0x1 ;  /* 0x000000062c327c11 */ /* 0x000fe2000f8408ff */
[----:B------:R-:W-:Y:S02]  /*9fb0*/  ULDC UR4, c[0x0][0x2e4] ;  /* 0x0000b90000047ab9 */ /* 0x000fe40000000800 */
[----:B------:R-:W-:-:S05]  /*9fc0*/  IMAD.IADD R45, R45, 0x1, R47 ;  /* 0x000000012d2d7824 */ /* 0x000fca00078e022f */
[----:B------:R-:W-:Y:S02]  /*9fd0*/  LEA.HI.X R51, R44, UR5, R45, 0x1, P2 ;  /* 0x000000052c337c11 */ /* 0x000fe400090f0c2d */
[----:B------:R-:W-:-:S13]  /*9fe0*/  ISETP.GE.AND P2, PT, R22, UR4, PT ;  /* 0x0000000416007c0c */ /* 0x000fda000bf46270 */
[----:B------:R-:W1:Y:S04]  /*9ff0*/  @!P2 LDS.128 R44, [R41] ;  /* 0x00000000292ca984 */ /* 0x000e680000000c00 */
[----:B-1----:R-:W-:Y:S01]  /*a000*/  @!P2 STG.E.128 desc[UR60][R50.64], R44 ;  /* 0x0000002c3200a986 */ /* 0x002fe2000c101d3c */
[----:B------:R-:W-:-:S13]  /*a010*/  ISETP.GE.AND P2, PT, R204, UR4, PT ;  /* 0x00000004cc007c0c */ /* 0x000fda000bf46270 */
[----:B------:R-:W1:Y:S04]  /*a020*/  @!P2 LDS.128 R44, [R42] ;  /* 0x000000002a2ca984 */ /* 0x000e680000000c00 */
[----:B-1----:R-:W-:Y:S01]  /*a030*/  @!P2 STG.E.128 desc[UR60][R50.64+0x40], R44 ;  /* 0x0000402c3200a986 */ /* 0x002fe2000c101d3c */
[----:B------:R-:W-:-:S13]  /*a040*/  ISETP.GE.AND P2, PT, R205, UR4, PT ;  /* 0x00000004cd007c0c */ /* 0x000fda000bf46270 */
[----:B------:R-:W1:Y:S04]  /*a050*/  @!P2 LDS.128 R44, [R41+0x3800] ;  /* 0x00380000292ca984 */ /* 0x000e680000000c00 */
        /* <DEDUP_REMOVED lines=9> */
[----:B-1----:R1:W-:Y:S02]  /*a0f0*/  @!P2 STG.E.128 desc[UR60][R50.64+0x140], R44 ;  /* 0x0001402c3200a986 */ /* 0x0023e4000c101d3c */
.L_x_553:
[----:B------:R-:W-:Y:S05]  /*a100*/  BSYNC B0 ;  /* 0x0000000000007941 */ /* 0x000fea0003800000 */
.L_x_552:
[----:B------:R-:W-:Y:S01]  /*a110*/  ISETP.GE.AND P2, PT, R222, R43, PT ;  /* 0x0000002bde00720c */ /* 0x000fe20003f46270 */
[----:B------:R-:W-:-:S12]  /*a120*/  BSSY B0, `(.L_x_554) ;  /* 0x0000023000007945 */ /* 0x000fd80003800000 */
[----:B------:R-:W-:Y:S05]  /*a130*/  @P2 BRA `(.L_x_555) ;  /* 0x0000000000842947 */ /* 0x000fea0003800000 */
[----:B-----5:R-:W-:Y:S01]  /*a140*/  R2UR UR7, R55 ;  /* 0x00000000370772ca */ /* 0x020fe200000e0000 */
[----:B-1----:R-:W-:Y:S01]  /*a150*/  IMAD.MOV.U32 R44, RZ, RZ, R118 ;  /* 0x000000ffff2c7224 */ /* 0x002fe200078e0076 */
[----:B------:R-:W-:Y:S01]  /*a160*/  R2UR UR4, R54 ;  /* 0x00000000360472ca */ /* 0x000fe200000e0000 */
[----:B------:R-:W-:Y:S01]  /*a170*/  IMAD.MOV.U32 R45, RZ, RZ, R40 ;  /* 0x000000ffff2d7224 */ /* 0x000fe200078e0028 */
[----:B------:R-:W-:Y:S02]  /*a180*/  IADD3 R43, P2, R48, 0x40, RZ ;  /* 0x00000040302b7810 */ /* 0x000fe40007f5e0ff */
[----:B------:R-:W-:Y:S02]  /*a190*/  R2UR UR6, R53 ;  /* 0x00000000350672ca */ /* 0x000fe400000e0000 */
[----:B------:R-:W-:Y:S02]  /*a1a0*/  IADD3.X R48, RZ, R49, RZ, P2, !PT ;  /* 0x00000031ff307210 */ /* 0x000fe400017fe4ff */
[----:B------:R-:W-:-:S03]  /*a1b0*/  R2UR UR5, R52 ;  /* 0x00000000340572ca */ /* 0x000fc600000e0000 */
[----:B------:R-:W-:Y:S02]  /*a1c0*/  IMAD R48, R48, UR7, RZ ;  /* 0x0000000730307c24 */ /* 0x000fe4000f8e02ff */
[----:B------:R-:W-:-:S04]  /*a1d0*/  IMAD.WIDE.U32 R44, R43, UR7, R44 ;  /* 0x000000072b2c7c25 */ /* 0x000fc8000f8e002c */
[----:B------:R-:W-:Y:S01]  /*a1e0*/  IMAD R43, R43, UR4, R48 ;  /* 0x000000042b2b7c24 */ /* 0x000fe2000f8e0230 */
[----:B------:R-:W-:Y:S01]  /*a1f0*/  LEA R48, P2, R44, UR6, 0x1 ;  /* 0x000000062c307c11 */ /* 0x000fe2000f8408ff */
[----:B------:R-:W-:-:S03]  /*a200*/  ULDC UR4, c[0x0][0x2e4] ;  /* 0x0000b90000047ab9 */ /* 0x000fc60000000800 */
[----:B------:R-:W-:-:S04]  /*a210*/  IADD3 R43, R45, R43, RZ ;  /* 0x0000002b2d2b7210 */ /* 0x000fc80007ffe0ff */
[----:B------:R-:W-:Y:S02]  /*a220*/  LEA.HI.X R49, R44, UR5, R43, 0x1, P2 ;  /* 0x000000052c317c11 */ /* 0x000fe400090f0c2b */
        /* <DEDUP_REMOVED lines=18> */
.L_x_555:
[----:B------:R-:W-:Y:S05]  /*a350*/  BSYNC B0 ;  /* 0x0000000000007941 */ /* 0x000fea0003800000 */
.L_x_554:
[----:B------:R-:W-:Y:S01]  /*a360*/  @!PT LDS RZ, [RZ] ;  /* 0x00000000fffff984 */ /* 0x000fe20000000800 */
[----:B------:R-:W-:Y:S01]  /*a370*/  @!PT LDS RZ, [RZ] ;  /* 0x00000000fffff984 */ /* 0x000fe20000000800 */
[----:B------:R-:W-:Y:S01]  /*a380*/  @!PT LDS RZ, [RZ] ;  /* 0x00000000fffff984 */ /* 0x000fe20000000800 */
[----:B------:R-:W-:Y:S01]  /*a390*/  @!PT LDS RZ, [RZ] ;  /* 0x00000000fffff984 */ /* 0x000fe20000000800 */
[----:B------:R3:W-:Y:S06]  /*a3a0*/  MEMBAR.ALL.CTA ;  /* 0x0000000000007992 */ /* 0x0007ec0000008000 */
[----:B---3--:R-:W3:Y:S01]  /*a3b0*/  FENCE.VIEW.ASYNC.S ;  /* 0x00000000000073c6 */ /* 0x008ee20000000000 */
[----:B0-----:R-:W-:Y:S01]  /*a3c0*/  @!P3 VIADD R100, R100, 0x368c0 ;  /* 0x000368c06464b836 */ /* 0x001fe20000000000 */
[----:B---3--:R0:W-:Y:S01]  /*a3d0*/  BAR.SYNC.DEFER_BLOCKING R156, 0x80 ;  /* 0x0002009c0000751d */ /* 0x0081e20000010000 */
[----:B------:R-:W-:Y:S01]  /*a3e0*/  ISETP.NE.AND P4, PT, R103, RZ, PT ;  /* 0x000000ff6700720c */ /* 0x000fe20003f85270 */
[----:B------:R-:W-:-:S02]  /*a3f0*/  VIADD R18, R18, 0x1 ;  /* 0x0000000112127836 */ /* 0x000fc40000000000 */
[----:B------:R-:W-:Y:S02]  /*a400*/  @!P3 PRMT R100, RZ, 0x654, R100 ;  /* 0x00000654ff64b816 */ /* 0x000fe40000000064 */
[----:B------:R-:W-:Y:S02]  /*a410*/  PLOP3.LUT P2, PT, PT, PT, PT, 0x8, 0x0 ;  /* 0x000000000000781c */ /* 0x000fe40003f4e170 */
[----:B------:R0:W-:Y:S01]  /*a420*/  @!P3 SYNCS.ARRIVE.TRANS64.RED.A1T0 RZ, [R100+URZ], RZ ;  /* 0x000000ff64ffb9a7 */ /* 0x0001e2000810043f */
[----:B------:R-:W-:-:S04]  /*a430*/  ISETP.NE.AND P3, PT, R18, 0x2, PT ;  /* 0x000000021200780c */ /* 0x000fc80003f65270 */
[----:B------:R-:W-:Y:S02]  /*a440*/  SEL R41, RZ, 0x1, P3 ;  /* 0x00000001ff297807 */ /* 0x000fe40001800000 */
[----:B------:R-:W-:Y:S02]  /*a450*/  SEL R18, R18, RZ, P3 ;  /* 0x000000ff12127207 */ /* 0x000fe40001800000 */
[----:B------:R-:W-:Y:S01]  /*a460*/  LOP3.LUT R206, R206, R41, RZ, 0x3c, !PT ;  /* 0x00000029cece7212 */ /* 0x000fe200078e3cff */
[----:B0-----:R-:W-:Y:S06]  /*a470*/  @P4 BRA `(.L_x_556) ;  /* 0xffffff8000a04947 */ /* 0x001fec000383ffff */
.L_x_452:
[----:B------:R-:W-:Y:S01]  /*a480*/  BSSY B0, `(.L_x_557) ;  /* 0x000003a000007945 */ /* 0x000fe20003800000 */
[----:B------:R-:W-:Y:S01]  /*a490*/  ISETP.GE.AND P1, PT, R153, 0x1, PT ;  /* 0x000000019900780c */ /* 0x000fe20003f26270 */
[----:B------:R-:W-:Y:S01]  /*a4a0*/  IMAD.MOV.U32 R3, RZ, RZ, RZ ;  /* 0x000000ffff037224 */ /* 0x000fe200078e00ff */
[----:B------:R-:W-:Y:S02]  /*a4b0*/  PLOP3.LUT P0, PT, PT, PT, PT, 0x80, 0x0 ;  /* 0x000000000000781c */ /* 0x000fe40003f0f070 */
[----:B------:R-:W-:Y:S02]  /*a4c0*/  CS2R R118, SRZ ;  /* 0x0000000000767805 */ /* 0x000fe4000001ff00 */
[----:B------:R-:W-:Y:S02]  /*a4d0*/  MOV R0, RZ ;  /* 0x000000ff00007202 */ /* 0x000fe40000000f00 */
[----:B------:R-:W-:Y:S02]  /*a4e0*/  CS2R R116, SRZ ;  /* 0x0000000000747805 */ /* 0x000fe4000001ff00 */
[----:B------:R-:W-:-:S02]  /*a4f0*/  CS2R R114, SRZ ;  /* 0x0000000000727805 */ /* 0x000fc4000001ff00 */
[----:B------:R-:W-:Y:S02]  /*a500*/  CS2R R112, SRZ ;  /* 0x0000000000707805 */ /* 0x000fe4000001ff00 */
[----:B------:R-:W-:Y:S01]  /*a510*/  CS2R R106, SRZ ;  /* 0x00000000006a7805 */ /* 0x000fe2000001ff00 */
[----:B------:R-:W-:Y:S01]  /*a520*/  IMAD.MOV.U32 R110, RZ, RZ, RZ ;  /* 0x000000ffff6e7224 */ /* 0x000fe200078e00ff */
[----:B------:R-:W-:Y:S02]  /*a530*/  CS2R R108, SRZ ;  /* 0x00000000006c7805 */ /* 0x000fe4000001ff00 */
[----:B-----5:R-:W-:Y:S02]  /*a540*/  CS2R R54, SRZ ;  /* 0x0000000000367805 */ /* 0x020fe4000001ff00 */
[----:B------:R-:W-:Y:S02]  /*a550*/  CS2R R104, SRZ ;  /* 0x0000000000687805 */ /* 0x000fe4000001ff00 */
[----:B------:R-:W-:-:S02]  /*a560*/  MOV R103, RZ ;  /* 0x000000ff00677202 */ /* 0x000fc40000000f00 */
[----:B------:R-:W-:Y:S02]  /*a570*/  CS2R R98, SRZ ;  /* 0x0000000000627805 */ /* 0x000fe4000001ff00 */
[----:B------:R-:W-:Y:S02]  /*a580*/  CS2R R100, SRZ ;  /* 0x0000000000647805 */ /* 0x000fe4000001ff00 */
[----:B------:R-:W-:Y:S01]  /*a590*/  CS2R R96, SRZ ;  /* 0x0000000000607805 */ /* 0x000fe2000001ff00 */
[----:B------:R-:W-:Y:S01]  /*a5a0*/  IMAD.MOV.U32 R95, RZ, RZ, RZ ;  /* 0x000000ffff5f7224 */ /* 0x000fe200078e00ff */
        /* <DEDUP_REMOVED lines=8> */
[----:B------:R-:W-:Y:S02]  /*a630*/  MOV R79, RZ ;  /* 0x000000ff004f7202 */ /* 0x000fe40000000f00 */
        /* <DEDUP_REMOVED lines=13> */
[----:B-1----:R-:W-:Y:S02]  /*a710*/  CS2R R50, SRZ ;  /* 0x0000000000327805 */ /* 0x002fe4000001ff00 */
[----:B------:R-:W-:Y:S02]  /*a720*/  CS2R R52, SRZ ;  /* 0x0000000000347805 */ /* 0x000fe4000001ff00 */
[----:B--2---:R-:W-:Y:S02]  /*a730*/  CS2R R48, SRZ ;  /* 0x0000000000307805 */ /* 0x004fe4000001ff00 */
        /* <DEDUP_REMOVED lines=8> */
[----:B------:R-:W-:Y:S01]  /*a7c0*/  CS2R R134, SRZ ;  /* 0x0000000000867805 */ /* 0x000fe2000001ff00 */
[----:B------:R-:W-:Y:S01]  /*a7d0*/  IMAD.MOV.U32 R6, RZ, RZ, RZ ;  /* 0x000000ffff067224 */ /* 0x000fe200078e00ff */
[----:B------:R-:W-:Y:S01]  /*a7e0*/  CS2R R28, SRZ ;  /* 0x00000000001c7805 */ /* 0x000fe2000001ff00 */
[----:B------:R-:W-:Y:S06]  /*a7f0*/  @P2 BRA `(.L_x_558) ;  /* 0x0000000000082947 */ /* 0x000fec0003800000 */
[----:B------:R-:W0:Y:S02]  /*a800*/  FENCE.VIEW.ASYNC.G ;  /* 0x00000000000073c6 */ /* 0x000e240000000100 */
[----:B0-----:R-:W-:Y:S06]  /*a810*/  BAR.ARV 0xc, 0x120 ;  /* 0x0304800000007b1d */ /* 0x001fec0000002000 */
.L_x_558:
[----:B------:R-:W-:Y:S05]  /*a820*/  BSYNC B0 ;  /* 0x0000000000007941 */ /* 0x000fea0003800000 */
.L_x_557:
[----:B------:R-:W-:Y:S01]  /*a830*/  CS2R R24, SRZ ;  /* 0x0000000000187805 */ /* 0x000fe2000001ff00 */
[----:B------:R-:W-:Y:S06]  /*a840*/  @!P1 BRA `(.L_x_559) ;  /* 0x0000011800f49947 */ /* 0x000fec0003800000 */
[----:B------:R-:W2:Y:S04]  /*a850*/  LDL R4, [R1+0x50] ;  /* 0x0000500001047983 */ /* 0x000ea80000100800 */
[----:B------:R-:W0:Y:S02]  /*a860*/  SHFL.IDX PT, R0, R236, RZ, 0x1f ;  /* 0x00001fffec007589 */ /* 0x000e2400000e0000 */
[----:B0-----:R-:W-:-:S04]  /*a870*/  LEA.HI R3, R0, R0, RZ, 0x1 ;  /* 0x0000000000037211 */ /* 0x001fc800078f08ff */
[----:B------:R-:W-:-:S05]  /*a880*/  LOP3.LUT R3, R3, 0x1e, RZ, 0xc0, !PT ;  /* 0x0000001e03037812 */ /* 0x000fca00078ec0ff */
[----:B------:R-:W-:Y:S01]  /*a890*/  IMAD.IADD R3, R0, 0x1, -R3 ;  /* 0x0000000100037824 */ /* 0x000fe200078e0a03 */
[----:B--2---:R-:W-:-:S13]  /*a8a0*/  R2UR UR4, R4 ;  /* 0x00000000040472ca */ /* 0x004fda00000e0000 */
[----:B------:R-:W-:Y:S02]  /*a8b0*/  ULOP3.LUT UP0, URZ, UR4, 0x9f, URZ, 0xc0, !UPT ;  /* 0x0000009f043f7892 */ /* 0x000fe4000f80c03f */
[----:B------:R-:W-:-:S04]  /*a8c0*/  LEA R3, R3, UR4, 0xd ;  /* 0x0000000403037c11 */ /* 0x000fc8000f8e68ff */
[----:B------:R-:W-:Y:S02]  /*a8d0*/  SHF.R.U32.HI R3, RZ, 0x4, R3 ;  /* 0x00000004ff037819 */ /* 0x000fe40000011603 */
[----:B------:R-:W-:Y:S02]  /*a8e0*/  PLOP3.LUT P0, PT, PT, PT, UP0, 0x80, 0x0 ;  /* 0x000000000000781c */ /* 0x000fe40003f0f008 */
[----:B------:R-:W-:-:S11]  /*a8f0*/  LOP3.LUT R36, R3, 0x3fff, RZ, 0xc0, !PT ;  /* 0x00003fff03247812 */ /* 0x000fd600078ec0ff */
        /* <DEDUP_REMOVED lines=16> */
[----:B-1----:R-:W-:Y:S05]  /*aa00*/  CALL.ABS.NOINC R14 ;  /* 0x000000000e007343 */ /* 0x002fea0003c00000 */
.L_x_560:
[----:B------:R-:W-:Y:S02]  /*aa10*/  ULDC UR4, c[0x0][0x3d4] ;  /* 0x0000f50000047ab9 */ /* 0x000fe40000000800 */
[----:B------:R-:W-:-:S13]  /*aa20*/  ISETP.LT.AND P0, PT, RZ, UR4, PT ;  /* 0x00000004ff007c0c */ /* 0x000fda000bf01270 */
[----:B------:R-:W-:Y:S05]  /*aa30*/  @P0 BRA `(.L_x_561) ;  /* 0x00000000003c0947 */ /* 0x000fea0003800000 */
[----:B------:R-:W-:-:S04]  /*aa40*/  LEA.HI R0, R223, R223, RZ, 0x1 ;  /* 0x000000dfdf007211 */ /* 0x000fc800078f08ff */
[----:B------:R-:W-:-:S04]  /*aa50*/  LOP3.LUT R0, R0, 0xfffffffe, RZ, 0xc0, !PT ;  /* 0xfffffffe00007812 */ /* 0x000fc800078ec0ff */
[----:B------:R-:W-:-:S04]  /*aa60*/  IADD3 R0, R223, -R0, RZ ;  /* 0x80000000df007210 */ /* 0x000fc80007ffe0ff */
[----:B------:R-:W-:-:S04]  /*aa70*/  SHF.L.U32 R3, R0, 0x1f, RZ ;  /* 0x0000001f00037819 */ /* 0x000fc800000006ff */
[----:B------:R0:W1:Y:S03]  /*aa80*/  SYNCS.PHASECHK.TRANS64.TRYWAIT P0, [R2+URZ+0x36800], R3 ;  /* 0x03680003020075a7 */ /* 0x000066000800017f */
[----:B-1----:R-:W-:Y:S05]  /*aa90*/  @!P0 NANOSLEEP.SYNCS 0x989680 ;  /* 0x009896800000895d */ /* 0x002fea0003900000 */
[----:B------:R-:W1:Y:S01]  /*aaa0*/  @!P0 SYNCS.PHASECHK.TRANS64 P0, [R2+URZ+0x36800], R3 ;  /* 0x03680003020085a7 */ /* 0x000e62000800007f */
[----:B------:R-:W-:Y:S04]  /*aab0*/  BSSY B0, `(.L_x_562) ;  /* 0x0000006000007945 */ /* 0x000fe80003800000 */
[----:B-1----:R-:W-:Y:S05]  /*aac0*/  @P0 BRA `(.L_x_563) ;  /* 0x0000000000100947 */ /* 0x002fea0003800000 */
.L_x_564:
[----:B-1----:R1:W2:Y:S02]  /*aad0*/  SYNCS.PHASECHK.TRANS64.TRYWAIT P0, [R2+URZ+0x36800], R3 ;  /* 0x03680003020075a7 */ /* 0x0022a4000800017f */
[----:B--2---:R-:W-:Y:S05]  /*aae0*/  @!P0 NANOSLEEP.SYNCS 0x989680 ;  /* 0x009896800000895d */ /* 0x004fea0003900000 */
[----:B------:R-:W2:Y:S02]  /*aaf0*/  @!P0 SYNCS.PHASECHK.TRANS64 P0, [R2+URZ+0x36800], R3 ;  /* 0x03680003020085a7 */ /* 0x000ea4000800007f */
[----:B--2---:R-:W-:Y:S05]  /*ab00*/  @!P0 BRA `(.L_x_564) ;  /* 0xfffffffc00f08947 */ /* 0x004fea000383ffff */
.L_x_563:
[----:B------:R-:W-:Y:S05]  /*ab10*/  BSYNC B0 ;  /* 0x0000000000007941 */ /* 0x000fea0003800000 */
.L_x_562:
[----:B------:R-:W-:Y:S05]  /*ab20*/  BRA `(.L_x_565) ;  /* 0x0000005800087947 */ /* 0x000fea0003800000 */
.L_x_561:
[----:B------:R-:W2:Y:S01]  /*ab30*/  LDL R0, [R1+0x50] ;  /* 0x0000500001007983 */ /* 0x000ea20000100800 */
[----:B------:R-:W-:Y:S01]  /*ab40*/  ULDC.64 UR4, c[0x0][0x3d8] ;  /* 0x0000f60000047ab9 */ /* 0x000fe20000000a00 */
[----:B------:R-:W-:Y:S01]  /*ab50*/  ULDC.64 UR6, c[0x0][0x3e8] ;  /* 0x0000fa0000067ab9 */ /* 0x000fe20000000a00 */
[C---:B------:R-:W-:Y:S01]  /*ab60*/  IMAD.WIDE.U32 R4, R147.reuse, UR4, RZ ;  /* 0x0000000493047c25 */ /* 0x040fe2000f8e00ff */
[----:B------:R-:W-:Y:S02]  /*ab70*/  SHF.R.S32.HI R8, RZ, 0x1f, R16 ;  /* 0x0000001fff087819 */ /* 0x000fe40000011410 */
[----:B------:R-:W-:Y:S01]  /*ab80*/  SHF.R.S32.HI R10, RZ, 0x1f, R22 ;  /* 0x0000001fff0a7819 */ /* 0x000fe20000011416 */
[----:B------:R-:W-:Y:S01]  /*ab90*/  IMAD.WIDE.U32 R40, R147, UR6, RZ ;  /* 0x0000000693287c25 */ /* 0x000fe2000f8e00ff */
[----:B--2---:R-:W-:Y:S02]  /*aba0*/  R2UR UR8, R0 ;  /* 0x00000000000872ca */ /* 0x004fe400000e0000 */
[----:B------:R-:W-:-:S05]  /*abb0*/  SHF.R.S32.HI R0, RZ, 0x1f, R147 ;  /* 0x0000001fff007819 */ /* 0x000fca0000011493 */
[C---:B------:R-:W-:Y:S02]  /*abc0*/  IMAD R6, R0.reuse, UR4, RZ ;  /* 0x0000000400067c24 */ /* 0x040fe4000f8e02ff */
[----:B------:R-:W-:Y:S02]  /*abd0*/  IMAD R0, R0, UR6, RZ ;  /* 0x0000000600007c24 */ /* 0x000fe4000f8e02ff */
[C---:B------:R-:W-:Y:S01]  /*abe0*/  IMAD R11, R147.reuse, UR5, R6 ;  /* 0x00000005930b7c24 */ /* 0x040fe2000f8e0206 */
[----:B------:R-:W-:Y:S01]  /*abf0*/  ULDC.64 UR4, c[0x0][0x3c8] ;  /* 0x0000f20000047ab9 */ /* 0x000fe20000000a00 */
[----:B------:R-:W-:Y:S01]  /*ac00*/  IMAD R9, R147, UR7, R0 ;  /* 0x0000000793097c24 */ /* 0x000fe2000f8e0200 */
[----:B------:R-:W-:Y:S01]  /*ac10*/  IADD3 R0, P0, R16, R4, RZ ;  /* 0x0000000410007210 */ /* 0x000fe20007f1e0ff */
[----:B------:R-:W-:Y:S01]  /*ac20*/  IMAD.IADD R11, R11, 0x1, R5 ;  /* 0x000000010b0b7824 */ /* 0x000fe200078e0205 */
[----:B------:R-:W-:Y:S01]  /*ac30*/  ULOP3.LUT UP0, URZ, UR8, 0x3ff, URZ, 0xc0, !UPT ;  /* 0x000003ff083f7892 */ /* 0x000fe2000f80c03f */
[----:B------:R-:W-:Y:S01]  /*ac40*/  LEA R37, P1, R4, UR4, 0x1 ;  /* 0x0000000404257c11 */ /* 0x000fe2000f8208ff */
[----:B------:R-:W-:Y:S01]  /*ac50*/  ULDC.64 UR6, c[0x0][0x3e0] ;  /* 0x0000f80000067ab9 */ /* 0x000fe20000000a00 */
[----:B------:R-:W-:Y:S01]  /*ac60*/  IMAD.X R3, R8, 0x1, R11, P0 ;  /* 0x0000000108037824 */ /* 0x000fe200000e060b */
[----:B------:R-:W-:-:S02]  /*ac70*/  LEA R24, P2, R0, UR4, 0x1 ;  /* 0x0000000400187c11 */ /* 0x000fc4000f8408ff */
[--C-:B------:R-:W-:Y:S02]  /*ac80*/  LEA.HI.X R39, R4, UR5, R11.reuse, 0x1, P1 ;  /* 0x0000000504277c11 */ /* 0x100fe400088f0c0b */
[----:B------:R-:W-:Y:S02]  /*ac90*/  PLOP3.LUT P1, PT, PT, PT, UP0, 0x80, 0x0 ;  /* 0x000000000000781c */ /* 0x000fe40003f2f008 */
[----:B------:R-:W-:Y:S02]  /*aca0*/  IADD3 R5, P0, R22, R4, RZ ;  /* 0x0000000416057210 */ /* 0x000fe40007f1e0ff */
[----:B------:R-:W-:Y:S02]  /*acb0*/  IADD3 R6, P4, R16, R40, RZ ;  /* 0x0000002810067210 */ /* 0x000fe40007f9e0ff */
[----:B------:R-:W-:Y:S01]  /*acc0*/  IADD3 R9, R9, R41, RZ ;  /* 0x0000002909097210 */ /* 0x000fe20007ffe0ff */
[----:B------:R-:W-:Y:S01]  /*acd0*/  IMAD.X R4, R10, 0x1, R11, P0 ;  /* 0x000000010a047824 */ /* 0x000fe200000e060b */
[----:B------:R-:W-:-:S02]  /*ace0*/  LEA.HI.X R25, R0, UR5, R3, 0x1, P2 ;  /* 0x0000000500197c11 */ /* 0x000fc400090f0c03 */
[----:B------:R-:W-:Y:S01]  /*acf0*/  IADD3 R0, P5, R22, R40, RZ ;  /* 0x0000002816007210 */ /* 0x000fe20007fbe0ff */
[----:B------:R-:W-:Y:S01]  /*ad00*/  IMAD.X R7, R8, 0x1, R9, P4 ;  /* 0x0000000108077824 */ /* 0x000fe200020e0609 */
[----:B------:R-:W-:Y:S02]  /*ad10*/  LEA R42, P2, R6, UR6, 0x1 ;  /* 0x00000006062a7c11 */ /* 0x000fe4000f8408ff */
[----:B------:R-:W-:Y:S02]  /*ad20*/  LEA R44, P3, R5, UR4, 0x1 ;  /* 0x00000004052c7c11 */ /* 0x000fe4000f8608ff */
[----:B------:R-:W-:Y:S02]  /*ad30*/  LEA R46, P4, R0, UR6, 0x1 ;  /* 0x00000006002e7c11 */ /* 0x000fe4000f8808ff */
[----:B------:R-:W-:Y:S02]  /*ad40*/  IADD3.X R3, R10, R9, RZ, P5, !PT ;  /* 0x000000090a037210 */ /* 0x000fe40002ffe4ff */
[----:B------:R-:W-:-:S02]  /*ad50*/  LEA R38, P0, R40, UR6, 0x1 ;  /* 0x0000000628267c11 */ /* 0x000fc4000f8008ff */
[----:B------:R-:W-:Y:S02]  /*ad60*/  LEA.HI.X R43, R6, UR7, R7, 0x1, P2 ;  /* 0x00000007062b7c11 */ /* 0x000fe400090f0c07 */
[----:B------:R-:W-:Y:S02]  /*ad70*/  LEA.HI.X R45, R5, UR5, R4, 0x1, P3 ;  /* 0x00000005052d7c11 */ /* 0x000fe400098f0c04 */
[----:B------:R-:W-:Y:S02]  /*ad80*/  LEA.HI.X R47, R0, UR7, R3, 0x1, P4 ;  /* 0x00000007002f7c11 */ /* 0x000fe4000a0f0c03 */
[----:B------:R-:W-:Y:S01]  /*ad90*/  LEA.HI.X R40, R40, UR7, R9, 0x1, P0 ;  /* 0x0000000728287c11 */ /* 0x000fe200080f0c09 */
[----:B------:R-:W-:Y:S06]  /*ada0*/  @!P1 BRA `(.L_x_566) ;  /* 0x0000000000409947 */ /* 0x000fec0003800000 */
[----:B------:R-:W-:Y:S01]  /*adb0*/  MOV R0, 0x0 ;  /* 0x0000000000007802 */ /* 0x000fe20000000f00 */
[----:B------:R-:W-:Y:S01]  /*adc0*/  ULDC.64 UR4, c[0x4][0xa8] ;  /* 0x01002a0000047ab9 */ /* 0x000fe20000000a00 */
[----:B------:R-:W-:Y:S01]  /*add0*/  ULDC.64 UR6, c[0x4][0xb0] ;  /* 0x01002c0000067ab9 */ /* 0x000fe20000000a00 */
[----:B------:R-:W-:Y:S01]  /*ade0*/  IMAD.U32 R4, RZ, RZ, UR4 ;  /* 0x00000004ff047e24 */ /* 0x000fe2000f8e00ff */
[----:B------:R0:W1:Y:S01]  /*adf0*/  LDC.64 R14, c[0x4][R0] ;  /* 0x01000000000e7b82 */ /* 0x0000620000000a00 */
[----:B------:R-:W-:Y:S01]  /*ae00*/  IMAD.U32 R5, RZ, RZ, UR5 ;  /* 0x00000005ff057e24 */ /* 0x000fe2000f8e00ff */
[----:B------:R-:W-:Y:S01]  /*ae10*/  ULDC.64 UR4, c[0x4][0x28] ;  /* 0x01000a0000047ab9 */ /* 0x000fe20000000a00 */
[----:B------:R-:W-:Y:S01]  /*ae20*/  MOV R6, UR6 ;  /* 0x0000000600067c02 */ /* 0x000fe20008000f00 */
[----:B------:R-:W-:Y:S01]  /*ae30*/  IMAD.U32 R7, RZ, RZ, UR7 ;  /* 0x00000007ff077e24 */ /* 0x000fe2000f8e00ff */
[----:B------:R-:W-:Y:S01]  /*ae40*/  MOV R11, UR5 ;  /* 0x00000005000b7c02 */ /* 0x000fe20008000f00 */
[----:B------:R-:W-:Y:S01]  /*ae50*/  IMAD.U32 R10, RZ, RZ, UR4 ;  /* 0x00000004ff0a7e24 */ /* 0x000fe2000f8e00ff */
[----:B------:R-:W-:Y:S01]  /*ae60*/  MOV R13, RZ ;  /* 0x000000ff000d7202 */ /* 0x000fe20000000f00 */
[----:B------:R-:W-:-:S02]  /*ae70*/  IMAD.MOV.U32 R8, RZ, RZ, 0x70 ;  /* 0x00000070ff087424 */ /* 0x000fc400078e00ff */
[----:B0-----:R-:W-:-:S07]  /*ae80*/  IMAD.MOV.U32 R12, RZ, RZ, 0x1 ;  /* 0x00000001ff0c7424 */ /* 0x001fce00078e00ff */
[----:B------:R-:W-:-:S07]  /*ae90*/  LEPC R20, `(.L_x_566) ;  /* 0x000000001014794e */ /* 0x000fce0000000000 */
[----:B-1----:R-:W-:Y:S05]  /*aea0*/  CALL.ABS.NOINC R14 ;  /* 0x000000000e007343 */ /* 0x002fea0003c00000 */
.L_x_566:
[----:B------:R-:W-:Y:S01]  /*aeb0*/  ULDC.U8 UR4, c[0x0][0x3f0] ;  /* 0x0000fc0000047ab9 */ /* 0x000fe20000000000 */
[----:B------:R-:W-:Y:S01]  /*aec0*/  IMAD R0, R149, -0x80, R154 ;  /* 0xffffff8095007824 */ /* 0x000fe200078e029a */
[----:B------:R-:W-:Y:S01]  /*aed0*/  ISETP.NE.AND P0, PT, RZ, UR4, PT ;  /* 0x00000004ff007c0c */ /* 0x000fe2000bf05270 */
[----:B------:R-:W-:Y:S03]  /*aee0*/  BSSY B0, `(.L_x_567) ;  /* 0x000053e000007945 */ /* 0x000fe60003800000 */
[----:B------:R-:W-:-:S09]  /*aef0*/  VIMNMX R0, R0, 0x80, PT ;  /* 0x0000008000007848 */ /* 0x000fd20003fe0100 */
[----:B------:R-:W-:Y:S05]  /*af00*/  @!P0 BRA `(.L_x_568) ;  /* 0x0000002800688947 */ /* 0x000fea0003800000 */
        /* <DEDUP_REMOVED lines=14> */
[----:B------:R-:W-:Y:S06]  /*aff0*/  @P0 BRA `(.L_x_570) ;  /* 0x0000000000900947 */ /* 0x000fec0003800000 */
[C---:B------:R-:W-:Y:S01]  /*b000*/  VIADD R3, R16.reuse, 0x10 ;  /* 0x0000001010037836 */ /* 0x040fe20000000000 */
[----:B------:R-:W-:Y:S01]  /*b010*/  ULDC UR4, c[0x0][0x3d4] ;  /* 0x0000f50000047ab9 */ /* 0x000fe20000000800 */
[C---:B------:R-:W-:Y:S01]  /*b020*/  VIADD R4, R16.reuse, 0x20 ;  /* 0x0000002010047836 */ /* 0x040fe20000000000 */
[C---:B------:R-:W-:Y:S01]  /*b030*/  IADD3 R5, R16.reuse, 0x30, RZ ;  /* 0x0000003010057810 */ /* 0x040fe20007ffe0ff */
[C---:B------:R-:W-:Y:S01]  /*b040*/  VIADD R6, R16.reuse, 0x50 ;  /* 0x0000005010067836 */ /* 0x040fe20000000000 */
[----:B------:R-:W-:Y:S01]  /*b050*/  ISETP.GE.AND P2, PT, R3, UR4, PT ;  /* 0x0000000403007c0c */ /* 0x000fe2000bf46270 */
[C---:B------:R-:W-:Y:S01]  /*b060*/  VIADD R3, R16.reuse, 0x40 ;  /* 0x0000004010037836 */ /* 0x040fe20000000000 */
[----:B------:R-:W-:Y:S02]  /*b070*/  ISETP.GE.AND P1, PT, R16, UR4, PT ;  /* 0x0000000410007c0c */ /* 0x000fe4000bf26270 */
[----:B------:R-:W-:Y:S02]  /*b080*/  CS2R R20, SRZ ;  /* 0x0000000000147805 */ /* 0x000fe4000001ff00 */
[----:B------:R-:W-:-:S02]  /*b090*/  ISETP.GE.AND P3, PT, R4, UR4, PT ;  /* 0x0000000404007c0c */ /* 0x000fc4000bf66270 */
[----:B------:R-:W-:Y:S02]  /*b0a0*/  CS2R R26, SRZ ;  /* 0x00000000001a7805 */ /* 0x000fe4000001ff00 */
[----:B------:R-:W-:Y:S02]  /*b0b0*/  ISETP.GE.AND P4, PT, R5, UR4, PT ;  /* 0x0000000405007c0c */ /* 0x000fe4000bf86270 */
[----:B------:R-:W-:Y:S02]  /*b0c0*/  CS2R R28, SRZ ;  /* 0x00000000001c7805 */ /* 0x000fe4000001ff00 */
[----:B------:R-:W-:Y:S02]  /*b0d0*/  ISETP.GE.AND P5, PT, R3, UR4, PT ;  /* 0x0000000403007c0c */ /* 0x000fe4000bfa6270 */
[----:B------:R-:W-:Y:S02]  /*b0e0*/  CS2R R30, SRZ ;  /* 0x00000000001e7805 */ /* 0x000fe4000001ff00 */
[----:B------:R-:W-:-:S02]  /*b0f0*/  ISETP.GE.AND P6, PT, R6, UR4, PT ;  /* 0x0000000406007c0c */ /* 0x000fc4000bfc6270 */
        /* <DEDUP_REMOVED lines=8> */
[----:B------:R0:W5:Y:S04]  /*b180*/  @!P1 LDG.E.64 R20, desc[UR60][R24.64] ;  /* 0x0000003c18149981 */ /* 0x000168000c1e1b00 */
        /* <DEDUP_REMOVED lines=10> */
[----:B------:R0:W5:Y:S02]  /*b230*/  @!P6 LDG.E.64 R4, desc[UR60][R42.64+0xa0] ;  /* 0x0000a03c2a04e981 */ /* 0x000164000c1e1b00 */
.L_x_570:
[----:B------:R-:W-:Y:S05]  /*b240*/  BSYNC B1 ;  /* 0x0000000000017941 */ /* 0x000fea0003800000 */
.L_x_569:
[----:B0----5:R-:W-:Y:S01]  /*b250*/  MOV R24, R20 ;  /* 0x0000001400187202 */ /* 0x021fe20000000f00 */
[----:B------:R-:W-:Y:S01]  /*b260*/  IMAD.MOV.U32 R41, RZ, RZ, R8 ;  /* 0x000000ffff297224 */ /* 0x000fe200078e0008 */
[--C-:B------:R-:W-:Y:S01]  /*b270*/  SHF.R.U64 R53, R20, 0x10, R21.reuse ;  /* 0x0000001014357819 */ /* 0x100fe20000001215 */
[----:B------:R-:W-:Y:S01]  /*b280*/  IMAD.MOV.U32 R25, RZ, RZ, R21 ;  /* 0x000000ffff197224 */ /* 0x000fe200078e0015 */
[----:B------:R-:W-:Y:S01]  /*b290*/  MOV R20, R10 ;  /* 0x0000000a00147202 */ /* 0x000fe20000000f00 */
[----:B------:R-:W-:Y:S01]  /*b2a0*/  IMAD.MOV.U32 R46, RZ, RZ, R29 ;  /* 0x000000ffff2e7224 */ /* 0x000fe200078e001d */
[----:B------:R-:W-:Y:S01]  /*b2b0*/  SHF.R.U64 R65, R10, 0x10, R11 ;  /* 0x000000100a417819 */ /* 0x000fe2000000120b */
[----:B------:R-:W-:Y:S01]  /*b2c0*/  IMAD.MOV.U32 R42, RZ, RZ, R9 ;  /* 0x000000ffff2a7224 */ /* 0x000fe200078e0009 */
[----:B------:R-:W-:Y:S01]  /*b2d0*/  LOP3.LUT R10, R208, 0x18, R22, 0xf8, !PT ;  /* 0x00000018d00a7812 */ /* 0x000fe200078ef816 */
[----:B------:R-:W-:Y:S01]  /*b2e0*/  UMOV UR4, 0xffffffff ;  /* 0xffffffff00047882 */ /* 0x000fe20000000000 */
[----:B------:R-:W-:Y:S01]  /*b2f0*/  LOP3.LUT P1, RZ, R215, 0x4, RZ, 0xc0, !PT ;  /* 0x00000004d7ff7812 */ /* 0x000fe2000782c0ff */
[----:B------:R-:W-:Y:S01]  /*b300*/  IMAD.MOV.U32 R43, RZ, RZ, R6 ;  /* 0x000000ffff2b7224 */ /* 0x000fe200078e0006 */
[----:B------:R-:W-:Y:S01]  /*b310*/  LOP3.LUT R3, R10, R209, RZ, 0x3c, !PT ;  /* 0x000000d10a037212 */ /* 0x000fe200078e3cff */
[----:B------:R-:W-:Y:S01]  /*b320*/  IMAD.MOV.U32 R48, RZ, RZ, R31 ;  /* 0x000000ffff307224 */ /* 0x000fe200078e001f */
[----:B------:R-:W-:Y:S01]  /*b330*/  SHF.R.U64 R71, R8, 0x10, R9 ;  /* 0x0000001008477819 */ /* 0x000fe20000001209 */
[----:B------:R-:W-:Y:S01]  /*b340*/  IMAD.MOV.U32 R49, RZ, RZ, R32 ;  /* 0x000000ffff317224 */ /* 0x000fe200078e0020 */
[----:B------:R-:W-:Y:S01]  /*b350*/  IADD3 R3, R210, R3, RZ ;  /* 0x00000003d2037210 */ /* 0x000fe20007ffe0ff */
[----:B------:R-:W-:Y:S01]  /*b360*/  IMAD.MOV.U32 R51, RZ, RZ, R34 ;  /* 0x000000ffff337224 */ /* 0x000fe200078e0022 */
[----:B------:R-:W-:Y:S01]  /*b370*/  SHF.R.U32.HI R54, RZ, 0x10, R21 ;  /* 0x00000010ff367819 */ /* 0x000fe20000011615 */
[----:B------:R-:W-:Y:S01]  /*b380*/  IMAD.MOV.U32 R21, RZ, RZ, R26 ;  /* 0x000000ffff157224 */ /* 0x000fe200078e001a */
[----:B------:R-:W-:Y:S01]  /*b390*/  LEA R8, R3, R2, 0x1 ;  /* 0x0000000203087211 */ /* 0x000fe200078e08ff */
[----:B------:R-:W-:Y:S01]  /*b3a0*/  IMAD.MOV.U32 R52, RZ, RZ, R35 ;  /* 0x000000ffff347224 */ /* 0x000fe200078e0023 */
[----:B------:R-:W-:Y:S01]  /*b3b0*/  SHF.R.U64 R55, R26, 0x10, R27 ;  /* 0x000000101a377819 */ /* 0x000fe2000000121b */
[----:B------:R-:W-:Y:S01]  /*b3c0*/  IMAD.MOV.U32 R26, RZ, RZ, R28 ;  /* 0x000000ffff1a7224 */ /* 0x000fe200078e001c */
[----:B------:R-:W-:Y:S01]  /*b3d0*/  MOV R45, R27 ;  /* 0x0000001b002d7202 */ /* 0x000fe20000000f00 */
[----:B------:R-:W-:Y:S01]  /*b3e0*/  IMAD.MOV.U32 R44, RZ, RZ, R7 ;  /* 0x000000ffff2c7224 */ /* 0x000fe200078e0007 */
[----:B------:R-:W-:Y:S01]  /*b3f0*/  SHF.R.U32.HI R72, RZ, 0x10, R9 ;  /* 0x00000010ff487819 */ /* 0x000fe20000011609 */
[C---:B------:R-:W-:Y:S01]  /*b400*/  VIADD R9, R8.reuse, 0x15400 ;  /* 0x0001540008097836 */ /* 0x040fe20000000000 */
[----:B------:R-:W-:Y:S01]  /*b410*/  SHF.R.U32.HI R56, RZ, 0x10, R27 ;  /* 0x00000010ff387819 */ /* 0x000fe2000001161b */
[----:B------:R-:W-:Y:S01]  /*b420*/  VIADD R3, R8, 0x15440 ;  /* 0x0001544008037836 */ /* 0x000fe20000000000 */
[----:B------:R-:W-:Y:S01]  /*b430*/  SHF.R.U64 R57, R28, 0x10, R29 ;  /* 0x000000101c397819 */ /* 0x000fe2000000121d */
[----:B------:R-:W-:Y:S01]  /*b440*/  IMAD.MOV.U32 R27, RZ, RZ, R11 ;  /* 0x000000ffff1b7224 */ /* 0x000fe200078e000b */
[----:B------:R-:W-:Y:S01]  /*b450*/  SHF.R.U32.HI R58, RZ, 0x10, R29 ;  /* 0x00000010ff3a7819 */ /* 0x000fe2000001161d */
[----:B------:R-:W-:Y:S01]  /*b460*/  @P1 VIADD R3, R9, 0xffffffc0 ;  /* 0xffffffc009031836 */ /* 0x000fe20000000000 */
[----:B------:R-:W-:-:S02]  /*b470*/  MOV R50, R33 ;  /* 0x0000002100327202 */ /* 0x000fc40000000f00 */
[----:B------:R-:W-:Y:S01]  /*b480*/  SHF.R.U64 R61, R32, 0x10, R33 ;  /* 0x00000010203d7819 */ /* 0x000fe20000001221 */
[----:B------:R-:W-:Y:S01]  /*b490*/  IMAD.MOV.U32 R32, RZ, RZ, R15 ;  /* 0x000000ffff207224 */ /* 0x000fe200078e000f */
[----:B------:R-:W-:Y:S02]  /*b4a0*/  SHF.R.U32.HI R62, RZ, 0x10, R33 ;  /* 0x00000010ff3e7819 */ /* 0x000fe40000011621 */
[----:B------:R-:W-:Y:S02]  /*b4b0*/  SHF.R.U64 R73, R6, 0x10, R7 ;  /* 0x0000001006497819 */ /* 0x000fe40000001207 */
[----:B------:R-:W-:Y:S02]  /*b4c0*/  MOV R47, R30 ;  /* 0x0000001e002f7202 */ /* 0x000fe40000000f00 */
[--C-:B------:R-:W-:Y:S02]  /*b4d0*/  SHF.R.U64 R59, R30, 0x10, R31.reuse ;  /* 0x000000101e3b7819 */ /* 0x100fe4000000121f */
[----:B------:R-:W-:Y:S01]  /*b4e0*/  SHF.R.U32.HI R60, RZ, 0x10, R31 ;  /* 0x00000010ff3c7819 */ /* 0x000fe2000001161f */
[----:B------:R-:W-:Y:S01]  /*b4f0*/  IMAD.MOV.U32 R31, RZ, RZ, R14 ;  /* 0x000000ffff1f7224 */ /* 0x000fe200078e000e */
[----:B------:R-:W-:-:S02]  /*b500*/  SHF.R.U64 R63, R34, 0x10, R35 ;  /* 0x00000010223f7819 */ /* 0x000fc40000001223 */
[----:B------:R-:W-:Y:S01]  /*b510*/  SHF.R.U32.HI R64, RZ, 0x10, R35 ;  /* 0x00000010ff407819 */ /* 0x000fe20000011623 */
[----:B------:R-:W-:Y:S01]  /*b520*/  IMAD.MOV.U32 R35, RZ, RZ, R12 ;  /* 0x000000ffff237224 */ /* 0x000fe200078e000c */
[----:B------:R-:W-:Y:S02]  /*b530*/  SHF.R.U32.HI R74, RZ, 0x10, R7 ;  /* 0x00000010ff4a7819 */ /* 0x000fe40000011607 */
[----:B------:R-:W-:Y:S02]  /*b540*/  MOV R6, R4 ;  /* 0x0000000400067202 */ /* 0x000fe40000000f00 */
[----:B------:R-:W-:Y:S02]  /*b550*/  SHF.R.U64 R75, R4, 0x10, R5 ;  /* 0x00000010044b7819 */ /* 0x000fe40000001205 */
[----:B------:R-:W-:Y:S02]  /*b560*/  PRMT R33, R24, 0x5410, R25 ;  /* 0x0000541018217816 */ /* 0x000fe40000000019 */
[----:B------:R-:W-:-:S02]  /*b570*/  PRMT R29, R21, 0x5410, R45 ;  /* 0x00005410151d7816 */ /* 0x000fc4000000002d */
[----:B------:R-:W-:Y:S02]  /*b580*/  SHF.R.U32.HI R66, RZ, 0x10, R11 ;  /* 0x00000010ff427819 */ /* 0x000fe4000001160b */
[----:B------:R-:W-:Y:S02]  /*b590*/  MOV R28, R13 ;  /* 0x0000000d001c7202 */ /* 0x000fe40000000f00 */
[--C-:B------:R-:W-:Y:S02]  /*b5a0*/  SHF.R.U64 R67, R12, 0x10, R13.reuse ;  /* 0x000000100c437819 */ /* 0x100fe4000000120d */
[----:B------:R-:W-:Y:S02]  /*b5b0*/  SHF.R.U32.HI R68, RZ, 0x10, R13 ;  /* 0x00000010ff447819 */ /* 0x000fe4000001160d */
[--C-:B------:R-:W-:Y:S02]  /*b5c0*/  SHF.R.U64 R69, R14, 0x10, R15.reuse ;  /* 0x000000100e457819 */ /* 0x100fe4000000120f */
[----:B------:R-:W-:-:S02]  /*b5d0*/  SHF.R.U32.HI R70, RZ, 0x10, R15 ;  /* 0x00000010ff467819 */ /* 0x000fc4000001160f */
[----:B------:R-:W-:Y:S02]  /*b5e0*/  MOV R7, R5 ;  /* 0x0000000500077202 */ /* 0x000fe40000000f00 */
[----:B------:R-:W-:Y:S02]  /*b5f0*/  SHF.R.U32.HI R76, RZ, 0x10, R5 ;  /* 0x00000010ff4c7819 */ /* 0x000fe40000011605 */
[----:B------:R-:W-:Y:S02]  /*b600*/  PRMT R34, R53, 0x5410, R54 ;  /* 0x0000541035227816 */ /* 0x000fe40000000036 */
[----:B------:R-:W-:Y:S02]  /*b610*/  PRMT R30, R55, 0x5410, R56 ;  /* 0x00005410371e7816 */ /* 0x000fe40000000038 */
[----:B------:R-:W-:Y:S02]  /*b620*/  PRMT R21, R26, 0x5410, R46 ;  /* 0x000054101a157816 */ /* 0x000fe4000000002e */
[----:B------:R-:W-:-:S02]  /*b630*/  PRMT R24, R57, 0x5410, R58 ;  /* 0x0000541039187816 */ /* 0x000fc4000000003a */
[----:B------:R-:W-:Y:S01]  /*b640*/  LEA.HI R4, R223, R223, RZ, 0x1 ;  /* 0x000000dfdf047211 */ /* 0x000fe200078f08ff */
[----:B------:R-:W-:Y:S06]  /*b650*/  BRA.DIV UR4, `(.L_x_571) ;  /* 0x0000019204207947 */ /* 0x000fec000b800000 */
.L_x_768:
[----:B------:R-:W-:Y:S01]  /*b660*/  UMOV UR4, 0xffffffff ;  /* 0xffffffff00047882 */ /* 0x000fe20000000000 */
[----:B------:R-:W-:Y:S02]  /*b670*/  LOP3.LUT R4, R4, 0xfffffffe, RZ, 0xc0, !PT ;  /* 0xfffffffe04047812 */ /* 0x000fe400078ec0ff */
[----:B------:R-:W-:Y:S05]  /*b680*/  BRA.DIV UR4, `(.L_x_572) ;  /* 0x00000192043c7947 */ /* 0x000fea000b800000 */
.L_x_771:
[----:B------:R-:W-:Y:S01]  /*b690*/  UMOV UR4, 0xffffffff ;  /* 0xffffffff00047882 */ /* 0x000fe20000000000 */
[----:B------:R-:W-:Y:S02]  /*b6a0*/  IMAD.IADD R4, R223, 0x1, -R4 ;  /* 0x00000001df047824 */ /* 0x000fe400078e0a04 */
[----:B------:R-:W-:Y:S05]  /*b6b0*/  BRA.DIV UR4, `(.L_x_573) ;  /* 0x0000019204587947 */ /* 0x000fea000b800000 */
.L_x_774:
[----:B------:R-:W-:Y:S01]  /*b6c0*/  UMOV UR4, 0xffffffff ;  /* 0xffffffff00047882 */ /* 0x000fe20000000000 */
[----:B------:R-:W-:Y:S02]  /*b6d0*/  SHF.L.U32 R5, R4, 0x1f, RZ ;  /* 0x0000001f04057819 */ /* 0x000fe400000006ff */
[----:B------:R-:W-:Y:S05]  /*b6e0*/  BRA.DIV UR4, `(.L_x_574) ;  /* 0x0000019204747947 */ /* 0x000fea000b800000 */
.L_x_777:
[----:B------:R-:W0:Y:S01]  /*b6f0*/  SYNCS.PHASECHK.TRANS64.TRYWAIT P1, [R2+URZ+0x36800], R5 ;  /* 0x03680005020075a7 */ /* 0x000e22000802017f */
[----:B------:R-:W-:Y:S01]  /*b700*/  BSSY B1, `(.L_x_575) ;  /* 0x0000013000017945 */ /* 0x000fe20003800000 */
[----:B------:R-:W-:Y:S02]  /*b710*/  PRMT R38, R20, 0x5410, R27 ;  /* 0x0000541014267816 */ /* 0x000fe4000000001b */
[----:B------:R-:W-:Y:S02]  /*b720*/  PRMT R35, R35, 0x5410, R28 ;  /* 0x0000541023237816 */ /* 0x000fe4000000001c */
[----:B------:R-:W-:Y:S02]  /*b730*/  PRMT R31, R31, 0x5410, R32 ;  /* 0x000054101f1f7816 */ /* 0x000fe40000000020 */
[----:B------:R-:W-:Y:S02]  /*b740*/  PRMT R25, R47, 0x5410, R48 ;  /* 0x000054102f197816 */ /* 0x000fe40000000030 */
[----:B------:R-:W-:-:S02]  /*b750*/  PRMT R26, R59, 0x5410, R60 ;  /* 0x000054103b1a7816 */ /* 0x000fc4000000003c */
[----:B------:R-:W-:Y:S02]  /*b760*/  PRMT R13, R49, 0x5410, R50 ;  /* 0x00005410310d7816 */ /* 0x000fe40000000032 */
        /* <DEDUP_REMOVED lines=10> */
[----:B------:R-:W-:Y:S01]  /*b810*/  PRMT R11, R6, 0x5410, R7 ;  /* 0x00005410060b7816 */ /* 0x000fe20000000007 */
[----:B0-----:R-:W-:Y:S06]  /*b820*/  @!P1 BRA `(.L_x_576) ;  /* 0x00000190004c9947 */ /* 0x001fec0003800000 */
.L_x_778:
[----:B------:R-:W-:Y:S05]  /*b830*/  BSYNC B1 ;  /* 0x0000000000017941 */ /* 0x000fea0003800000 */
.L_x_575:
[----:B------:R-:W-:Y:S01]  /*b840*/  BSSY B1, `(.L_x_577) ;  /* 0x0000103000017945 */ /* 0x000fe20003800000 */
[----:B------:R-:W-:-:S03]  /*b850*/  PRMT R12, R75, 0x5410, R76 ;  /* 0x000054104b0c7816 */ /* 0x000fc6000000004c */
[----:B------:R-:W-:Y:S05]  /*b860*/  @P0 BRA `(.L_x_578) ;  /* 0x0000001000000947 */ /* 0x000fea0003800000 */
[----:B0-----:R-:W0:Y:S01]  /*b870*/  LDC R5, c[0x0][0x3d4] ;  /* 0x0000f500ff057b82 */ /* 0x001e220000000800 */
[C---:B------:R-:W-:Y:S01]  /*b880*/  VIADD R6, R16.reuse, 0x20 ;  /* 0x0000002010067836 */ /* 0x040fe20000000000 */
[C---:B------:R-:W-:Y:S01]  /*b890*/  IADD3 R4, R16.reuse, 0x10, RZ ;  /* 0x0000001010047810 */ /* 0x040fe20007ffe0ff */
[C---:B------:R-:W-:Y:S01]  /*b8a0*/  VIADD R40, R16.reuse, 0x30 ;  /* 0x0000003010287836 */ /* 0x040fe20000000000 */
[----:B------:R-:W-:Y:S01]  /*b8b0*/  BSSY B2, `(.L_x_579) ;  /* 0x0000030000027945 */ /* 0x000fe20003800000 */
[-C--:B0-----:R-:W-:Y:S02]  /*b8c0*/  ISETP.GE.AND P0, PT, R16, R5.reuse, PT ;  /* 0x000000051000720c */ /* 0x081fe40003f06270 */
[-C--:B------:R-:W-:Y:S01]  /*b8d0*/  ISETP.GE.AND P2, PT, R6, R5.reuse, PT ;  /* 0x000000050600720c */ /* 0x080fe20003f46270 */
[----:B------:R-:W-:Y:S01]  /*b8e0*/  VIADD R6, R16, 0x50 ;  /* 0x0000005010067836 */ /* 0x000fe20000000000 */
[----:B------:R-:W-:Y:S02]  /*b8f0*/  ISETP.GE.AND P1, PT, R4, R5, PT ;  /* 0x000000050400720c */ /* 0x000fe40003f26270 */
[----:B------:R-:W-:-:S02]  /*b900*/  IADD3 R4, R16, 0x40, RZ ;  /* 0x0000004010047810 */ /* 0x000fc40007ffe0ff */
[-C--:B------:R-:W-:Y:S02]  /*b910*/  ISETP.GE.AND P3, PT, R40, R5.reuse, PT ;  /* 0x000000052800720c */ /* 0x080fe40003f66270 */
[-C--:B------:R-:W-:Y:S02]  /*b920*/  ISETP.GE.AND P4, PT, R4, R5.reuse, PT ;  /* 0x000000050400720c */ /* 0x080fe40003f86270 */
[----:B------:R-:W-:Y:S01]  /*b930*/  ISETP.GE.AND P5, PT, R6, R5, PT ;  /* 0x000000050600720c */ /* 0x000fe20003fa6270 */
[----:B------:R-:W-:-:S12]  /*b940*/  @P0 BRA `(.L_x_580) ;  /* 0x0000000000980947 */ /* 0x000fd80003800000 */
[----:B------:R-:W0:Y:S01]  /*b950*/  LDS.128 R4, [R8+0x15400] ;  /* 0x0154000008047984 */ /* 0x000e220000000c00 */
[----:B------:R-:W-:Y:S02]  /*b960*/  HADD2.F32 R47, -RZ, R38.H0_H0 ;  /* 0x20000026ff2f7230 */ /* 0x000fe40000004100 */
[----:B------:R-:W-:Y:S02]  /*b970*/  HADD2.F32 R45, -RZ, R33.H0_H0 ;  /* 0x20000021ff2d7230 */ /* 0x000fe40000004100 */
[----:B------:R-:W-:Y:S02]  /*b980*/  HADD2.F32 R44, -RZ, R34.H0_H0 ;  /* 0x20000022ff2c7230 */ /* 0x000fe40000004100 */
[----:B------:R-:W-:Y:S02]  /*b990*/  HADD2.F32 R46, -RZ, R39.H0_H0 ;  /* 0x20000027ff2e7230 */ /* 0x000fe40000004100 */
[--C-:B0-----:R-:W-:Y:S02]  /*b9a0*/  HADD2.F32 R40, -RZ, R4.reuse.H0_H0 ;  /* 0x20000004ff287230 */ /* 0x101fe40000004100 */
[----:B------:R-:W-:-:S02]  /*b9b0*/  HADD2.F32 R4, -RZ, R4.H1_H1 ;  /* 0x30000004ff047230 */ /* 0x000fc40000004100 */
[--C-:B------:R-:W-:Y:S02]  /*b9c0*/  HADD2.F32 R41, -RZ, R5.reuse.H0_H0 ;  /* 0x20000005ff297230 */ /* 0x100fe40000004100 */
[----:B------:R-:W-:Y:S02]  /*b9d0*/  HADD2.F32 R5, -RZ, R5.H1_H1 ;  /* 0x30000005ff057230 */ /* 0x000fe40000004100 */
[C---:B------:R-:W-:Y:S01]  /*b9e0*/  FMUL.FTZ R49, R4.reuse, R47 ;  /* 0x0000002f04317220 */ /* 0x040fe20000410000 */
[-C--:B------:R-:W-:Y:S01]  /*b9f0*/  FMUL.FTZ R4, R4, R45.reuse ;  /* 0x0000002d04047220 */ /* 0x080fe20000410000 */
[--C-:B------:R-:W-:Y:S02]  /*ba00*/  HADD2.F32 R42, -RZ, R6.reuse.H0_H0 ;  /* 0x20000006ff2a7230 */ /* 0x100fe40000004100 */
[----:B------:R-:W-:Y:S02]  /*ba10*/  HADD2.F32 R43, -RZ, R7.H0_H0 ;  /* 0x20000007ff2b7230 */ /* 0x000fe40000004100 */
[C---:B------:R-:W-:Y:S01]  /*ba20*/  FMUL.FTZ R50, R5.reuse, R46 ;  /* 0x0000002e05327220 */ /* 0x040fe20000410000 */
[C---:B------:R-:W-:Y:S01]  /*ba30*/  FFMA.FTZ R49, R40.reuse, R45, -R49 ;  /* 0x0000002d28317223 */ /* 0x040fe20000010831 */
[----:B------:R-:W-:Y:S01]  /*ba40*/  FFMA.FTZ R48, R40, R47, R4 ;  /* 0x0000002f28307223 */ /* 0x000fe20000010004 */
[----:B------:R-:W-:Y:S01]  /*ba50*/  FMUL.FTZ R52, R5, R44 ;  /* 0x0000002c05347220 */ /* 0x000fe20000410000 */
[----:B------:R-:W-:-:S02]  /*ba60*/  HADD2.F32 R6, -RZ, R6.H1_H1 ;  /* 0x30000006ff067230 */ /* 0x000fc40000004100 */
[C---:B------:R-:W-:Y:S01]  /*ba70*/  FFMA.FTZ R50, R41.reuse, R44, -R50 ;  /* 0x0000002c29327223 */ /* 0x040fe20000010832 */
[----:B------:R-:W-:Y:S02]  /*ba80*/  HADD2.F32 R7, -RZ, R7.H1_H1 ;  /* 0x30000007ff077230 */ /* 0x000fe40000004100 */
[----:B------:R-:W-:Y:S01]  /*ba90*/  FFMA.FTZ R41, R41, R46, R52 ;  /* 0x0000002e29297223 */ /* 0x000fe20000010034 */
[----:B------:R-:W-:Y:S02]  /*baa0*/  HADD2.F32 R45, -RZ, R38.H1_H1 ;  /* 0x30000026ff2d7230 */ /* 0x000fe40000004100 */
[----:B------:R-:W-:Y:S02]  /*bab0*/  HADD2.F32 R5, -RZ, R33.H1_H1 ;  /* 0x30000021ff057230 */ /* 0x000fe40000004100 */
[----:B------:R-:W-:Y:S02]  /*bac0*/  HADD2.F32 R40, -RZ, R39.H1_H1 ;  /* 0x30000027ff287230 */ /* 0x000fe40000004100 */
[----:B------:R-:W-:Y:S01]  /*bad0*/  FMUL.FTZ R47, R6, R45 ;  /* 0x0000002d062f7220 */ /* 0x000fe20000410000 */
[----:B------:R-:W-:-:S02]  /*bae0*/  HADD2.F32 R4, -RZ, R34.H1_H1 ;  /* 0x30000022ff047230 */ /* 0x000fc40000004100 */
[-C--:B------:R-:W-:Y:S01]  /*baf0*/  FMUL.FTZ R44, R6, R5.reuse ;  /* 0x00000005062c7220 */ /* 0x080fe20000410000 */
[C---:B------:R-:W-:Y:S01]  /*bb00*/  FMUL.FTZ R46, R7.reuse, R40 ;  /* 0x00000028072e7220 */ /* 0x040fe20000410000 */
[C---:B------:R-:W-:Y:S01]  /*bb10*/  FFMA.FTZ R6, R42.reuse, R5, -R47 ;  /* 0x000000052a067223 */ /* 0x040fe2000001082f */
[-C--:B------:R-:W-:Y:S01]  /*bb20*/  FMUL.FTZ R51, R7, R4.reuse ;  /* 0x0000000407337220 */ /* 0x080fe20000410000 */
[----:B------:R-:W-:Y:S01]  /*bb30*/  FFMA.FTZ R45, R42, R45, R44 ;  /* 0x0000002d2a2d7223 */ /* 0x000fe2000001002c */
[C---:B------:R-:W-:Y:S01]  /*bb40*/  FFMA.FTZ R7, R43.reuse, R4, -R46 ;  /* 0x000000042b077223 */ /* 0x040fe2000001082e */
[----:B------:R-:W-:Y:S01]  /*bb50*/  F2FP.F16.F32.PACK_AB R4, R48, R49 ;  /* 0x000000313004723e */ /* 0x000fe200000000ff */
[----:B------:R-:W-:Y:S01]  /*bb60*/  FFMA.FTZ R40, R43, R40, R51 ;  /* 0x000000282b287223 */ /* 0x000fe20000010033 */
[----:B------:R-:W-:Y:S02]  /*bb70*/  F2FP.F16.F32.PACK_AB R5, R41, R50 ;  /* 0x000000322905723e */ /* 0x000fe400000000ff */
[----:B------:R-:W-:-:S02]  /*bb80*/  F2FP.F16.F32.PACK_AB R6, R45, R6 ;  /* 0x000000062d06723e */ /* 0x000fc400000000ff */
[----:B------:R-:W-:-:S05]  /*bb90*/  F2FP.F16.F32.PACK_AB R7, R40, R7 ;  /* 0x000000072807723e */ /* 0x000fca00000000ff */
[----:B------:R0:W-:Y:S02]  /*bba0*/  STS.128 [R8+0x15400], R4 ;  /* 0x0154000408007388 */ /* 0x0001e40000000c00 */
.L_x_580:
[----:B------:R-:W-:Y:S05]  /*bbb0*/  BSYNC B2 ;  /* 0x0000000000027941 */ /* 0x000fea0003800000 */
.L_x_579:
[----:B------:R-:W-:Y:S04]  /*bbc0*/  BSSY B2, `(.L_x_581) ;  /* 0x0000028000027945 */ /* 0x000fe80003800000 */
[----:B------:R-:W-:Y:S05]  /*bbd0*/  @P1 BRA `(.L_x_582) ;  /* 0x0000000000981947 */ /* 0x000fea0003800000 */
[----:B0-----:R-:W0:Y:S01]  /*bbe0*/  LDS.128 R4, [R3] ;  /* 0x0000000003047984 */ /* 0x001e220000000c00 */
        /* <DEDUP_REMOVED lines=36> */
[----:B------:R1:W-:Y:S02]  /*be30*/  STS.128 [R3], R4 ;  /* 0x0000000403007388 */ /* 0x0003e40000000c00 */
.L_x_582:
[----:B------:R-:W-:Y:S05]  /*be40*/  BSYNC B2 ;  /* 0x0000000000027941 */ /* 0x000fea0003800000 */
.L_x_581:
[----:B------:R-:W-:Y:S04]  /*be50*/  BSSY B2, `(.L_x_583) ;  /* 0x0000028000027945 */ /* 0x000fe80003800000 */
[----:B------:R-:W-:Y:S05]  /*be60*/  @P2 BRA `(.L_x_584) ;  /* 0x0000000000982947 */ /* 0x000fea0003800000 */
[----:B01----:R-:W0:Y:S01]  /*be70*/  LDS.128 R4, [R8+0x19400] ;  /* 0x0194000008047984 */ /* 0x003e220000000c00 */
        /* <DEDUP_REMOVED lines=37> */
.L_x_584:
[----:B------:R-:W-:Y:S05]  /*c0d0*/  BSYNC B2 ;  /* 0x0000000000027941 */ /* 0x000fea0003800000 */
.L_x_583:
[----:B------:R-:W-:Y:S04]  /*c0e0*/  BSSY B2, `(.L_x_585) ;  /* 0x0000028000027945 */ /* 0x000fe80003800000 */
[----:B------:R-:W-:Y:S05]  /*c0f0*/  @P3 BRA `(.L_x_586) ;  /* 0x0000000000983947 */ /* 0x000fea0003800000 */
[----:B012---:R-:W0:Y:S01]  /*c100*/  LDS.128 R4, [R3+0x4000] ;  /* 0x0040000003047984 */ /* 0x007e220000000c00 */
        /* <DEDUP_REMOVED lines=37> */
.L_x_586:
[----:B------:R-:W-:Y:S05]  /*c360*/  BSYNC B2 ;  /* 0x0000000000027941 */ /* 0x000fea0003800000 */
.L_x_585:
[----:B------:R-:W-:Y:S04]  /*c370*/  BSSY B2, `(.L_x_587) ;  /* 0x0000028000027945 */ /* 0x000fe80003800000 */
[----:B------:R-:W-:Y:S05]  /*c380*/  @P4 BRA `(.L_x_588) ;  /* 0x0000000000984947 */ /* 0x000fea0003800000 */
[----:B0123--:R-:W0:Y:S01]  /*c390*/  LDS.128 R4, [R8+0x1d400] ;  /* 0x01d4000008047984 */ /* 0x00fe220000000c00 */
        /* <DEDUP_REMOVED lines=37> */
.L_x_588:
[----:B------:R-:W-:Y:S05]  /*c5f0*/  BSYNC B2 ;  /* 0x0000000000027941 */ /* 0x000fea0003800000 */
.L_x_587:
[----:B------:R-:W-:Y:S05]  /*c600*/  @P5 BRA `(.L_x_578) ;  /* 0x0000000000985947 */ /* 0x000fea0003800000 */
[----:B01234-:R-:W0:Y:S01]  /*c610*/  LDS.128 R4, [R3+0x8000] ;  /* 0x0080000003047984 */ /* 0x01fe220000000c00 */
        /* <DEDUP_REMOVED lines=37> */
.L_x_578:
[----:B------:R-:W-:Y:S05]  /*c870*/  BSYNC B1 ;  /* 0x0000000000017941 */ /* 0x000fea0003800000 */
.L_x_577:
[----:B------:R-:W-:-:S13]  /*c880*/  ISETP.GE.AND P0, PT, R222, R0, PT ;  /* 0x00000000de00720c */ /* 0x000fda0003f06270 */
[----:B------:R-:W-:Y:S05]  /*c890*/  @P0 BRA `(.L_x_589) ;  /* 0x0000003800880947 */ /* 0x000fea0003800000 */
[----:B01234-:R-:W0:Y:S01]  /*c8a0*/  LDC R5, c[0x0][0x3d4] ;  /* 0x0000f500ff057b82 */ /* 0x01fe220000000800 */
        /* <DEDUP_REMOVED lines=18> */
[----:B------:R-:W-:Y:S02]  /*c9d0*/  HADD2.F32 R49, -RZ, R38.H1_H1 ;  /* 0x30000026ff317230 */ /* 0x000fe40000004100 */
[----:B------:R-:W-:-:S02]  /*c9e0*/  HADD2.F32 R38, -RZ, R39.H1_H1 ;  /* 0x30000027ff267230 */ /* 0x000fc40000004100 */
[----:B------:R-:W-:Y:S02]  /*c9f0*/  HADD2.F32 R34, -RZ, R34.H1_H1 ;  /* 0x30000022ff227230 */ /* 0x000fe40000004100 */
[--C-:B0-----:R-:W-:Y:S02]  /*ca00*/  HADD2.F32 R0, -RZ, R4.reuse.H0_H0 ;  /* 0x20000004ff007230 */ /* 0x101fe40000004100 */
[----:B------:R-:W-:Y:S02]  /*ca10*/  HADD2.F32 R4, -RZ, R4.H1_H1 ;  /* 0x30000004ff047230 */ /* 0x000fe40000004100 */
[--C-:B------:R-:W-:Y:S02]  /*ca20*/  HADD2.F32 R40, -RZ, R5.reuse.H0_H0 ;  /* 0x20000005ff287230 */ /* 0x100fe40000004100 */
[----:B------:R-:W-:Y:S02]  /*ca30*/  HADD2.F32 R5, -RZ, R5.H1_H1 ;  /* 0x30000005ff057230 */ /* 0x000fe40000004100 */
[-C--:B------:R-:W-:Y:S01]  /*ca40*/  FMUL.FTZ R43, R48, R4.reuse ;  /* 0x00000004302b7220 */ /* 0x080fe20000410000 */
[----:B------:R-:W-:Y:S01]  /*ca50*/  FMUL.FTZ R45, R44, R4 ;  /* 0x000000042c2d7220 */ /* 0x000fe20000410000 */
[----:B------:R-:W-:-:S02]  /*ca60*/  HADD2.F32 R41, -RZ, R6.H0_H0 ;  /* 0x20000006ff297230 */ /* 0x000fc40000004100 */
[-C--:B------:R-:W-:Y:S01]  /*ca70*/  FMUL.FTZ R47, R50, R5.reuse ;  /* 0x00000005322f7220 */ /* 0x080fe20000410000 */
[----:B------:R-:W-:Y:S01]  /*ca80*/  FFMA.FTZ R4, R44, R0, -R43 ;  /* 0x000000002c047223 */ /* 0x000fe2000001082b */
[--C-:B------:R-:W-:Y:S02]  /*ca90*/  HADD2.F32 R42, -RZ, R7.reuse.H0_H0 ;  /* 0x20000007ff2a7230 */ /* 0x100fe40000004100 */
[C---:B------:R-:W-:Y:S01]  /*caa0*/  FMUL.FTZ R43, R46.reuse, R5 ;  /* 0x000000052e2b7220 */ /* 0x040fe20000410000 */
[----:B------:R-:W-:Y:S02]  /*cab0*/  HADD2.F32 R6, -RZ, R6.H1_H1 ;  /* 0x30000006ff067230 */ /* 0x000fe40000004100 */
[----:B------:R-:W-:Y:S01]  /*cac0*/  FFMA.FTZ R5, R46, R40, -R47 ;  /* 0x000000282e057223 */ /* 0x000fe2000001082f */
[----:B------:R-:W-:Y:S02]  /*cad0*/  HADD2.F32 R7, -RZ, R7.H1_H1 ;  /* 0x30000007ff077230 */ /* 0x000fe40000004100 */
[----:B------:R-:W-:Y:S01]  /*cae0*/  FFMA.FTZ R45, R48, R0, R45 ;  /* 0x00000000302d7223 */ /* 0x000fe2000001002d */
[----:B------:R-:W-:-:S02]  /*caf0*/  HADD2.F32 R47, -RZ, R33.H1_H1 ;  /* 0x30000021ff2f7230 */ /* 0x000fc40000004100 */
[----:B------:R-:W-:Y:S01]  /*cb00*/  FMUL.FTZ R0, R49, R6 ;  /* 0x0000000631007220 */ /* 0x000fe20000410000 */
[----:B------:R-:W-:Y:S01]  /*cb10*/  FFMA.FTZ R40, R50, R40, R43 ;  /* 0x0000002832287223 */ /* 0x000fe2000001002b */
[-C--:B------:R-:W-:Y:S01]  /*cb20*/  FMUL.FTZ R33, R38, R7.reuse ;  /* 0x0000000726217220 */ /* 0x080fe20000410000 */
[C---:B------:R-:W-:Y:S01]  /*cb30*/  FMUL.FTZ R39, R34.reuse, R7 ;  /* 0x0000000722277220 */ /* 0x040fe20000410000 */
[C---:B------:R-:W-:Y:S01]  /*cb40*/  FMUL.FTZ R6, R47.reuse, R6 ;  /* 0x000000062f067220 */ /* 0x040fe20000410000 */
[-C--:B------:R-:W-:Y:S01]  /*cb50*/  FFMA.FTZ R0, R47, R41.reuse, -R0 ;  /* 0x000000292f007223 */ /* 0x080fe20000010800 */
[-C--:B------:R-:W-:Y:S01]  /*cb60*/  FFMA.FTZ R7, R34, R42.reuse, -R33 ;  /* 0x0000002a22077223 */ /* 0x080fe20000010821 */
[----:B------:R-:W-:Y:S01]  /*cb70*/  FFMA.FTZ R42, R38, R42, R39 ;  /* 0x0000002a262a7223 */ /* 0x000fe20000010027 */
[----:B------:R-:W-:Y:S01]  /*cb80*/  FFMA.FTZ R41, R49, R41, R6 ;  /* 0x0000002931297223 */ /* 0x000fe20000010006 */
[----:B------:R-:W-:Y:S02]  /*cb90*/  F2FP.F16.F32.PACK_AB R4, R45, R4 ;  /* 0x000000042d04723e */ /* 0x000fe400000000ff */
[----:B------:R-:W-:-:S02]  /*cba0*/  F2FP.F16.F32.PACK_AB R5, R40, R5 ;  /* 0x000000052805723e */ /* 0x000fc400000000ff */
[----:B------:R-:W-:Y:S02]  /*cbb0*/  F2FP.F16.F32.PACK_AB R6, R41, R0 ;  /* 0x000000002906723e */ /* 0x000fe400000000ff */
[----:B------:R-:W-:-:S05]  /*cbc0*/  F2FP.F16.F32.PACK_AB R7, R42, R7 ;  /* 0x000000072a07723e */ /* 0x000fca00000000ff */
[----:B------:R0:W-:Y:S02]  /*cbd0*/  STS.128 [R8+0x17400], R4 ;  /* 0x0174000408007388 */ /* 0x0001e40000000c00 */
.L_x_591:
[----:B------:R-:W-:Y:S05]  /*cbe0*/  BSYNC B1 ;  /* 0x0000000000017941 */ /* 0x000fea0003800000 */
.L_x_590:
[----:B------:R-:W-:Y:S04]  /*cbf0*/  BSSY B1, `(.L_x_592) ;  /* 0x0000028000017945 */ /* 0x000fe80003800000 */
[----:B------:R-:W-:Y:S05]  /*cc00*/  @P1 BRA `(.L_x_593) ;  /* 0x0000000000981947 */ /* 0x000fea0003800000 */
[----:B0-----:R-:W0:Y:S01]  /*cc10*/  LDS.128 R4, [R3+0x2000] ;  /* 0x0020000003047984 */ /* 0x001e220000000c00 */
[----:B------:R-:W-:Y:S02]  /*cc20*/  HADD2.F32 R42, -RZ, R29.H0_H0 ;  /* 0x2000001dff2a7230 */ /* 0x000fe40000004100 */
[----:B------:R-:W-:Y:S02]  /*cc30*/  HADD2.F32 R44, -RZ, R35.H0_H0 ;  /* 0x20000023ff2c7230 */ /* 0x000fe40000004100 */
[----:B------:R-:W-:Y:S02]  /*cc40*/  HADD2.F32 R45, -RZ, R37.H0_H0 ;  /* 0x20000025ff2d7230 */ /* 0x000fe40000004100 */
[--C-:B------:R-:W-:Y:S02]  /*cc50*/  HADD2.F32 R43, -RZ, R30.reuse.H0_H0 ;  /* 0x2000001eff2b7230 */ /* 0x100fe40000004100 */
[----:B------:R-:W-:Y:S02]  /*cc60*/  HADD2.F32 R30, -RZ, R30.H1_H1 ;  /* 0x3000001eff1e7230 */ /* 0x000fe40000004100 */
[----:B0-----:R-:W-:-:S02]  /*cc70*/  HADD2.F32 R0, -RZ, R4.H0_H0 ;  /* 0x20000004ff007230 */ /* 0x001fc40000004100 */
[----:B------:R-:W-:Y:S02]  /*cc80*/  HADD2.F32 R4, -RZ, R4.H1_H1 ;  /* 0x30000004ff047230 */ /* 0x000fe40000004100 */
[--C-:B------:R-:W-:Y:S02]  /*cc90*/  HADD2.F32 R33, -RZ, R5.reuse.H0_H0 ;  /* 0x20000005ff217230 */ /* 0x100fe40000004100 */
[----:B------:R-:W-:Y:S02]  /*cca0*/  HADD2.F32 R5, -RZ, R5.H1_H1 ;  /* 0x30000005ff057230 */ /* 0x000fe40000004100 */
[-C--:B------:R-:W-:Y:S01]  /*ccb0*/  FMUL.FTZ R39, R44, R4.reuse ;  /* 0x000000042c277220 */ /* 0x080fe20000410000 */
[C---:B------:R-:W-:Y:S01]  /*ccc0*/  FMUL.FTZ R41, R42.reuse, R4 ;  /* 0x000000042a297220 */ /* 0x040fe20000410000 */
[----:B------:R-:W-:Y:S02]  /*ccd0*/  HADD2.F32 R38, -RZ, R7.H0_H0 ;  /* 0x20000007ff267230 */ /* 0x000fe40000004100 */
[-C--:B------:R-:W-:Y:S01]  /*cce0*/  FMUL.FTZ R40, R45, R5.reuse ;  /* 0x000000052d287220 */ /* 0x080fe20000410000 */
[-C--:B------:R-:W-:Y:S01]  /*ccf0*/  FFMA.FTZ R4, R42, R0.reuse, -R39 ;  /* 0x000000002a047223 */ /* 0x080fe20000010827 */
[----:B------:R-:W-:Y:S01]  /*cd00*/  FFMA.FTZ R41, R44, R0, R41 ;  /* 0x000000002c297223 */ /* 0x000fe20000010029 */
[----:B------:R-:W-:Y:S01]  /*cd10*/  FMUL.FTZ R0, R43, R5 ;  /* 0x000000052b007220 */ /* 0x000fe20000410000 */
[----:B------:R-:W-:-:S02]  /*cd20*/  HADD2.F32 R34, -RZ, R6.H0_H0 ;  /* 0x20000006ff227230 */ /* 0x000fc40000004100 */
[-C--:B------:R-:W-:Y:S01]  /*cd30*/  FFMA.FTZ R5, R43, R33.reuse, -R40 ;  /* 0x000000212b057223 */ /* 0x080fe20000010828 */
[----:B------:R-:W-:Y:S02]  /*cd40*/  HADD2.F32 R7, -RZ, R7.H1_H1 ;  /* 0x30000007ff077230 */ /* 0x000fe40000004100 */
[----:B------:R-:W-:Y:S01]  /*cd50*/  FFMA.FTZ R0, R45, R33, R0 ;  /* 0x000000212d007223 */ /* 0x000fe20000010000 */
[----:B------:R-:W-:Y:S01]  /*cd60*/  HADD2.F32 R44, -RZ, R37.H1_H1 ;  /* 0x30000025ff2c7230 */ /* 0x000fe20000004100 */
[----:B------:R-:W-:Y:S01]  /*cd70*/  F2FP.F16.F32.PACK_AB R4, R41, R4 ;  /* 0x000000042904723e */ /* 0x000fe200000000ff */
[----:B------:R-:W-:Y:S02]  /*cd80*/  HADD2.F32 R6, -RZ, R6.H1_H1 ;  /* 0x30000006ff067230 */ /* 0x000fe40000004100 */
[-C--:B------:R-:W-:Y:S01]  /*cd90*/  FMUL.FTZ R37, R30, R7.reuse ;  /* 0x000000071e257220 */ /* 0x080fe20000410000 */
[----:B------:R-:W-:Y:S02]  /*cda0*/  HADD2.F32 R42, -RZ, R35.H1_H1 ;  /* 0x30000023ff2a7230 */ /* 0x000fe40000004100 */
[----:B------:R-:W-:Y:S01]  /*cdb0*/  FMUL.FTZ R35, R44, R7 ;  /* 0x000000072c237220 */ /* 0x000fe20000410000 */
[----:B------:R-:W-:Y:S01]  /*cdc0*/  HADD2.F32 R40, -RZ, R29.H1_H1 ;  /* 0x3000001dff287230 */ /* 0x000fe20000004100 */
[----:B------:R-:W-:Y:S01]  /*cdd0*/  F2FP.F16.F32.PACK_AB R5, R0, R5 ;  /* 0x000000050005723e */ /* 0x000fe200000000ff */
[----:B------:R-:W-:Y:S01]  /*cde0*/  FMUL.FTZ R29, R42, R6 ;  /* 0x000000062a1d7220 */ /* 0x000fe20000410000 */
[----:B------:R-:W-:-:S02]  /*cdf0*/  FFMA.FTZ R7, R30, R38, -R35 ;  /* 0x000000261e077223 */ /* 0x000fc40000010823 */
[----:B------:R-:W-:Y:S01]  /*ce00*/  FMUL.FTZ R33, R40, R6 ;  /* 0x0000000628217220 */ /* 0x000fe20000410000 */
[----:B------:R-:W-:Y:S01]  /*ce10*/  FFMA.FTZ R38, R44, R38, R37 ;  /* 0x000000262c267223 */ /* 0x000fe20000010025 */
[-C--:B------:R-:W-:Y:S02]  /*ce20*/  FFMA.FTZ R6, R40, R34.reuse, -R29 ;  /* 0x0000002228067223 */ /* 0x080fe4000001081d */
[----:B------:R-:W-:Y:S02]  /*ce30*/  FFMA.FTZ R33, R42, R34, R33 ;  /* 0x000000222a217223 */ /* 0x000fe40000010021 */
[----:B------:R-:W-:-:S03]  /*ce40*/  F2FP.F16.F32.PACK_AB R7, R38, R7 ;  /* 0x000000072607723e */ /* 0x000fc600000000ff */
[----:B------:R-:W-:-:S05]  /*ce50*/  F2FP.F16.F32.PACK_AB R6, R33, R6 ;  /* 0x000000062106723e */ /* 0x000fca00000000ff */
[----:B------:R1:W-:Y:S02]  /*ce60*/  STS.128 [R3+0x2000], R4 ;  /* 0x0020000403007388 */ /* 0x0003e40000000c00 */
.L_x_593:
[----:B------:R-:W-:Y:S05]  /*ce70*/  BSYNC B1 ;  /* 0x0000000000017941 */ /* 0x000fea0003800000 */
.L_x_592:
        /* <DEDUP_REMOVED lines=25> */
[----:B------:R-:W-:Y:S02]  /*d010*/  HADD2.F32 R34, -RZ, R21.H1_H1 ;  /* 0x30000015ff227230 */ /* 0x000fe40000004100 */
[----:B------:R-:W-:Y:S01]  /*d020*/  FMUL.FTZ R21, R38, R6 ;  /* 0x0000000626157220 */ /* 0x000fe20000410000 */
[----:B------:R-:W-:Y:S01]  /*d030*/  HADD2.F32 R35, -RZ, R32.H1_H1 ;  /* 0x30000020ff237230 */ /* 0x000fe20000004100 */
[----:B------:R-:W-:Y:S01]  /*d040*/  F2FP.F16.F32.PACK_AB R5, R0, R5 ;  /* 0x000000050005723e */ /* 0x000fe200000000ff */
[----:B------:R-:W-:-:S02]  /*d050*/  HADD2.F32 R31, -RZ, R24.H1_H1 ;  /* 0x30000018ff1f7230 */ /* 0x000fc40000004100 */
[C---:B------:R-:W-:Y:S01]  /*d060*/  FMUL.FTZ R29, R34.reuse, R6 ;  /* 0x00000006221d7220 */ /* 0x040fe20000410000 */
[-C--:B------:R-:W-:Y:S01]  /*d070*/  FFMA.FTZ R6, R34, R30.reuse, -R21 ;  /* 0x0000001e22067223 */ /* 0x080fe20000010815 */
[-C--:B------:R-:W-:Y:S01]  /*d080*/  FMUL.FTZ R24, R35, R7.reuse ;  /* 0x0000000723187220 */ /* 0x080fe20000410000 */
[C---:B------:R-:W-:Y:S01]  /*d090*/  FMUL.FTZ R32, R31.reuse, R7 ;  /* 0x000000071f207220 */ /* 0x040fe20000410000 */
[----:B------:R-:W-:Y:S02]  /*d0a0*/  FFMA.FTZ R29, R38, R30, R29 ;  /* 0x0000001e261d7223 */ /* 0x000fe4000001001d */
[-C--:B------:R-:W-:Y:S01]  /*d0b0*/  FFMA.FTZ R7, R31, R33.reuse, -R24 ;  /* 0x000000211f077223 */ /* 0x080fe20000010818 */
[----:B------:R-:W-:Y:S02]  /*d0c0*/  FFMA.FTZ R32, R35, R33, R32 ;  /* 0x0000002123207223 */ /* 0x000fe40000010020 */
[----:B------:R-:W-:-:S03]  /*d0d0*/  F2FP.F16.F32.PACK_AB R6, R29, R6 ;  /* 0x000000061d06723e */ /* 0x000fc600000000ff */
[----:B------:R-:W-:-:S05]  /*d0e0*/  F2FP.F16.F32.PACK_AB R7, R32, R7 ;  /* 0x000000072007723e */ /* 0x000fca00000000ff */
[----:B------:R2:W-:Y:S02]  /*d0f0*/  STS.128 [R8+0x1b400], R4 ;  /* 0x01b4000408007388 */ /* 0x0005e40000000c00 */
.L_x_595:
[----:B------:R-:W-:Y:S05]  /*d100*/  BSYNC B1 ;  /* 0x0000000000017941 */ /* 0x000fea0003800000 */
.L_x_594:
        /* <DEDUP_REMOVED lines=40> */
.L_x_597:
[----:B------:R-:W-:Y:S05]  /*d390*/  BSYNC B1 ;  /* 0x0000000000017941 */ /* 0x000fea0003800000 */
.L_x_596:
        /* <DEDUP_REMOVED lines=25> */
[----:B------:R-:W-:Y:S01]  /*d530*/  HADD2.F32 R26, -RZ, R13.H1_H1 ;  /* 0x3000000dff1a7230 */ /* 0x000fe20000004100 */
[----:B------:R-:W-:Y:S01]  /*d540*/  F2FP.F16.F32.PACK_AB R5, R0, R5 ;  /* 0x000000050005723e */ /* 0x000fe200000000ff */
[----:B------:R-:W-:-:S02]  /*d550*/  HADD2.F32 R31, -RZ, R20.H1_H1 ;  /* 0x30000014ff1f7230 */ /* 0x000fc40000004100 */
[-C--:B------:R-:W-:Y:S01]  /*d560*/  FMUL.FTZ R13, R28, R6.reuse ;  /* 0x000000061c0d7220 */ /* 0x080fe20000410000 */
[----:B------:R-:W-:Y:S02]  /*d570*/  HADD2.F32 R27, -RZ, R14.H1_H1 ;  /* 0x3000000eff1b7230 */ /* 0x000fe40000004100 */
[C---:B------:R-:W-:Y:S01]  /*d580*/  FMUL.FTZ R15, R26.reuse, R6 ;  /* 0x000000061a0f7220 */ /* 0x040fe20000410000 */
[-C--:B------:R-:W-:Y:S01]  /*d590*/  FMUL.FTZ R14, R31, R7.reuse ;  /* 0x000000071f0e7220 */ /* 0x080fe20000410000 */
[-C--:B------:R-:W-:Y:S01]  /*d5a0*/  FFMA.FTZ R6, R26, R24.reuse, -R13 ;  /* 0x000000181a067223 */ /* 0x080fe2000001080d */
[C---:B------:R-:W-:Y:S01]  /*d5b0*/  FMUL.FTZ R20, R27.reuse, R7 ;  /* 0x000000071b147220 */ /* 0x040fe20000410000 */
[----:B------:R-:W-:Y:S01]  /*d5c0*/  FFMA.FTZ R15, R28, R24, R15 ;  /* 0x000000181c0f7223 */ /* 0x000fe2000001000f */
[-C--:B------:R-:W-:Y:S02]  /*d5d0*/  FFMA.FTZ R7, R27, R25.reuse, -R14 ;  /* 0x000000191b077223 */ /* 0x080fe4000001080e */
[----:B------:R-:W-:-:S02]  /*d5e0*/  FFMA.FTZ R20, R31, R25, R20 ;  /* 0x000000191f147223 */ /* 0x000fc40000010014 */
[----:B------:R-:W-:-:S03]  /*d5f0*/  F2FP.F16.F32.PACK_AB R6, R15, R6 ;  /* 0x000000060f06723e */ /* 0x000fc600000000ff */
[----:B------:R-:W-:-:S05]  /*d600*/  F2FP.F16.F32.PACK_AB R7, R20, R7 ;  /* 0x000000071407723e */ /* 0x000fca00000000ff */
[----:B------:R4:W-:Y:S02]  /*d610*/  STS.128 [R8+0x1f400], R4 ;  /* 0x01f4000408007388 */ /* 0x0009e40000000c00 */
.L_x_599:
[----:B------:R-:W-:Y:S05]  /*d620*/  BSYNC B1 ;  /* 0x0000000000017941 */ /* 0x000fea0003800000 */
.L_x_598:
[----:B------:R-:W-:Y:S05]  /*d630*/  @P5 BRA `(.L_x_589) ;  /* 0x0000002c00205947 */ /* 0x000fea0003800000 */
[----:B01234-:R-:W0:Y:S01]  /*d640*/  LDS.128 R4, [R3+0xa000] ;  /* 0x00a0000003047984 */ /* 0x01fe220000000c00 */
        /* <DEDUP_REMOVED lines=36> */
[----:B------:R0:W-:Y:S01]  /*d890*/  STS.128 [R3+0xa000], R4 ;  /* 0x00a0000403007388 */ /* 0x0001e20000000c00 */
[----:B------:R-:W-:Y:S05]  /*d8a0*/  BRA `(.L_x_589) ;  /* 0x0000002800847947 */ /* 0x000fea0003800000 */
.L_x_568:
        /* <DEDUP_REMOVED lines=15> */
[----:B------:R-:W-:Y:S01]  /*d9a0*/  ULDC UR4, c[0x0][0x3d4] ;  /* 0x0000f50000047ab9 */ /* 0x000fe20000000800 */
        /* <DEDUP_REMOVED lines=15> */
[----:B------:R0:W5:Y:S04]  /*daa0*/  @!P0 LDG.E.128 R24, desc[UR60][R44.64] ;  /* 0x0000003c2c188981 */ /* 0x000168000c1e1d00 */
[----:B------:R0:W5:Y:S04]  /*dab0*/  @!P2 LDG.E.128 R28, desc[UR60][R44.64+0x40] ;  /* 0x0000403c2c1ca981 */ /* 0x000168000c1e1d00 */
[----:B------:R0:W5:Y:S04]  /*dac0*/  @!P3 LDG.E.128 R32, desc[UR60][R44.64+0x80] ;  /* 0x0000803c2c20b981 */ /* 0x000168000c1e1d00 */
[----:B------:R0:W5:Y:S04]  /*dad0*/  @!P0 LDG.E.128 R4, desc[UR60][R46.64] ;  /* 0x0000003c2e048981 */ /* 0x000168000c1e1d00 */
[----:B------:R0:W5:Y:S04]  /*dae0*/  @!P2 LDG.E.128 R8, desc[UR60][R46.64+0x40] ;  /* 0x0000403c2e08a981 */ /* 0x000168000c1e1d00 */
[----:B------:R0:W5:Y:S02]  /*daf0*/  @!P3 LDG.E.128 R12, desc[UR60][R46.64+0x80] ;  /* 0x0000803c2e0cb981 */ /* 0x000164000c1e1d00 */
.L_x_601:
[----:B------:R-:W-:Y:S05]  /*db00*/  BSYNC B1 ;  /* 0x0000000000017941 */ /* 0x000fea0003800000 */
.L_x_600:
[--C-:B-----5:R-:W-:Y:S01]  /*db10*/  IMAD.MOV.U32 R41, RZ, RZ, R25.reuse ;  /* 0x000000ffff297224 */ /* 0x120fe200078e0019 */
[----:B------:R-:W-:Y:S01]  /*db20*/  SHF.R.U64 R48, R24, 0x10, R25 ;  /* 0x0000001018307819 */ /* 0x000fe20000001219 */
[----:B0-----:R-:W-:Y:S01]  /*db30*/  IMAD.MOV.U32 R44, RZ, RZ, R27 ;  /* 0x000000ffff2c7224 */ /* 0x001fe200078e001b */
[----:B------:R-:W-:Y:S01]  /*db40*/  SHF.R.U32.HI R49, RZ, 0x10, R25 ;  /* 0x00000010ff317819 */ /* 0x000fe20000011619 */
[----:B------:R-:W-:Y:S01]  /*db50*/  IMAD.MOV.U32 R3, RZ, RZ, R24 ;  /* 0x000000ffff037224 */ /* 0x000fe200078e0018 */
[----:B------:R-:W-:Y:S01]  /*db60*/  MOV R25, R26 ;  /* 0x0000001a00197202 */ /* 0x000fe20000000f00 */
[----:B------:R-:W-:Y:S01]  /*db70*/  UMOV UR4, 0xffffffff ;  /* 0xffffffff00047882 */ /* 0x000fe20000000000 */
[--C-:B------:R-:W-:Y:S01]  /*db80*/  SHF.R.U64 R50, R26, 0x10, R27.reuse ;  /* 0x000000101a327819 */ /* 0x100fe2000000121b */
[----:B------:R-:W-:Y:S01]  /*db90*/  IMAD.MOV.U32 R26, RZ, RZ, R28 ;  /* 0x000000ffff1a7224 */ /* 0x000fe200078e001c */
[----:B------:R-:W-:Y:S01]  /*dba0*/  SHF.R.U32.HI R51, RZ, 0x10, R27 ;  /* 0x00000010ff337819 */ /* 0x000fe2000001161b */
[----:B------:R-:W-:Y:S01]  /*dbb0*/  IMAD.MOV.U32 R45, RZ, RZ, R31 ;  /* 0x000000ffff2d7224 */ /* 0x000fe200078e001f */
[----:B------:R-:W-:Y:S01]  /*dbc0*/  MOV R27, R29 ;  /* 0x0000001d001b7202 */ /* 0x000fe20000000f00 */
[----:B------:R-:W-:Y:S01]  /*dbd0*/  IMAD.MOV.U32 R46, RZ, RZ, R33 ;  /* 0x000000ffff2e7224 */ /* 0x000fe200078e0021 */
[--C-:B------:R-:W-:Y:S01]  /*dbe0*/  SHF.R.U64 R52, R28, 0x10, R29.reuse ;  /* 0x000000101c347819 */ /* 0x100fe2000000121d */
[----:B------:R-:W-:Y:S01]  /*dbf0*/  IMAD.MOV.U32 R28, RZ, RZ, R30 ;  /* 0x000000ffff1c7224 */ /* 0x000fe200078e001e */
[----:B------:R-:W-:Y:S01]  /*dc00*/  SHF.R.U32.HI R53, RZ, 0x10, R29 ;  /* 0x00000010ff357819 */ /* 0x000fe2000001161d */
[----:B------:R-:W-:Y:S01]  /*dc10*/  IMAD.MOV.U32 R29, RZ, RZ, R7 ;  /* 0x000000ffff1d7224 */ /* 0x000fe200078e0007 */
[----:B------:R-:W-:Y:S01]  /*dc20*/  SHF.R.U64 R54, R30, 0x10, R31 ;  /* 0x000000101e367819 */ /* 0x000fe2000000121f */
[----:B------:R-:W-:Y:S01]  /*dc30*/  IMAD.MOV.U32 R20, RZ, RZ, R4 ;  /* 0x000000ffff147224 */ /* 0x000fe200078e0004 */
[----:B------:R-:W-:Y:S01]  /*dc40*/  MOV R47, R35 ;  /* 0x00000023002f7202 */ /* 0x000fe20000000f00 */
[----:B------:R-:W-:Y:S01]  /*dc50*/  IMAD.MOV.U32 R21, RZ, RZ, R5 ;  /* 0x000000ffff157224 */ /* 0x000fe200078e0005 */
[--C-:B------:R-:W-:Y:S01]  /*dc60*/  SHF.R.U64 R58, R34, 0x10, R35.reuse ;  /* 0x00000010223a7819 */ /* 0x100fe20000001223 */
[----:B------:R-:W-:Y:S01]  /*dc70*/  IMAD.MOV.U32 R42, RZ, RZ, R14 ;  /* 0x000000ffff2a7224 */ /* 0x000fe200078e000e */
[----:B------:R-:W-:-:S02]  /*dc80*/  SHF.R.U32.HI R59, RZ, 0x10, R35 ;  /* 0x00000010ff3b7819 */ /* 0x000fc40000011623 */
[----:B------:R-:W-:Y:S01]  /*dc90*/  SHF.R.U32.HI R55, RZ, 0x10, R31 ;  /* 0x00000010ff377819 */ /* 0x000fe2000001161f */
[----:B------:R-:W-:Y:S01]  /*dca0*/  IMAD.MOV.U32 R31, RZ, RZ, R10 ;  /* 0x000000ffff1f7224 */ /* 0x000fe200078e000a */
[----:B------:R-:W-:Y:S02]  /*dcb0*/  MOV R30, R32 ;  /* 0x00000020001e7202 */ /* 0x000fe40000000f00 */
[--C-:B------:R-:W-:Y:S01]  /*dcc0*/  SHF.R.U64 R56, R32, 0x10, R33.reuse ;  /* 0x0000001020387819 */ /* 0x100fe20000001221 */
[----:B------:R-:W-:Y:S01]  /*dcd0*/  IMAD.MOV.U32 R32, RZ, RZ, R34 ;  /* 0x000000ffff207224 */ /* 0x000fe200078e0022 */
[----:B------:R-:W-:Y:S02]  /*dce0*/  SHF.R.U32.HI R57, RZ, 0x10, R33 ;  /* 0x00000010ff397819 */ /* 0x000fe40000011621 */
[----:B------:R-:W-:Y:S02]  /*dcf0*/  MOV R24, R6 ;  /* 0x0000000600187202 */ /* 0x000fe40000000f00 */
[--C-:B------:R-:W-:Y:S01]  /*dd00*/  SHF.R.U64 R62, R6, 0x10, R7.reuse ;  /* 0x00000010063e7819 */ /* 0x100fe20000001207 */
[----:B------:R-:W-:Y:S01]  /*dd10*/  IMAD.MOV.U32 R6, RZ, RZ, R8 ;  /* 0x000000ffff067224 */ /* 0x000fe200078e0008 */
[----:B------:R-:W-:-:S02]  /*dd20*/  SHF.R.U32.HI R63, RZ, 0x10, R7 ;  /* 0x00000010ff3f7819 */ /* 0x000fc40000011607 */
[----:B------:R-:W-:Y:S02]  /*dd30*/  PRMT R35, R25, 0x5410, R44 ;  /* 0x0000541019237816 */ /* 0x000fe4000000002c */
[----:B------:R-:W-:Y:S02]  /*dd40*/  MOV R7, R9 ;  /* 0x0000000900077202 */ /* 0x000fe40000000f00 */
[----:B------:R-:W-:Y:S01]  /*dd50*/  SHF.R.U64 R64, R8, 0x10, R9 ;  /* 0x0000001008407819 */ /* 0x000fe20000001209 */
[----:B------:R-:W-:Y:S01]  /*dd60*/  IMAD.MOV.U32 R8, RZ, RZ, R11 ;  /* 0x000000ffff087224 */ /* 0x000fe200078e000b */
[----:B------:R-:W-:Y:S02]  /*dd70*/  SHF.R.U32.HI R65, RZ, 0x10, R9 ;  /* 0x00000010ff417819 */ /* 0x000fe40000011609 */
[----:B------:R-:W-:Y:S01]  /*dd80*/  SHF.R.U64 R66, R10, 0x10, R11 ;  /* 0x000000100a427819 */ /* 0x000fe2000000120b */
[----:B------:R-:W-:Y:S01]  /*dd90*/  IMAD.MOV.U32 R10, RZ, RZ, R13 ;  /* 0x000000ffff0a7224 */ /* 0x000fe200078e000d */
[----:B------:R-:W-:-:S02]  /*dda0*/  PRMT R33, R3, 0x5410, R41 ;  /* 0x0000541003217816 */ /* 0x000fc40000000029 */
[----:B------:R-:W-:Y:S02]  /*ddb0*/  PRMT R25, R26, 0x5410, R27 ;  /* 0x000054101a197816 */ /* 0x000fe4000000001b */
[--C-:B------:R-:W-:Y:S02]  /*ddc0*/  SHF.R.U64 R60, R4, 0x10, R5.reuse ;  /* 0x00000010043c7819 */ /* 0x100fe40000001205 */
[----:B------:R-:W-:Y:S02]  /*ddd0*/  SHF.R.U32.HI R61, RZ, 0x10, R5 ;  /* 0x00000010ff3d7819 */ /* 0x000fe40000011605 */
[----:B------:R-:W-:Y:S02]  /*dde0*/  SHF.R.U32.HI R67, RZ, 0x10, R11 ;  /* 0x00000010ff437819 */ /* 0x000fe4000001160b */
[----:B------:R-:W-:Y:S02]  /*ddf0*/  MOV R9, R12 ;  /* 0x0000000c00097202 */ /* 0x000fe40000000f00 */
[----:B------:R-:W-:-:S02]  /*de00*/  SHF.R.U64 R68, R12, 0x10, R13 ;  /* 0x000000100c447819 */ /* 0x000fc4000000120d */
[----:B------:R-:W-:Y:S02]  /*de10*/  SHF.R.U32.HI R69, RZ, 0x10, R13 ;  /* 0x00000010ff457819 */ /* 0x000fe4000001160d */
[----:B------:R-:W-:Y:S02]  /*de20*/  MOV R43, R15 ;  /* 0x0000000f002b7202 */ /* 0x000fe40000000f00 */
[--C-:B------:R-:W-:Y:S02]  /*de30*/  SHF.R.U64 R70, R14, 0x10, R15.reuse ;  /* 0x000000100e467819 */ /* 0x100fe4000000120f */
[----:B------:R-:W-:Y:S02]  /*de40*/  SHF.R.U32.HI R71, RZ, 0x10, R15 ;  /* 0x00000010ff477819 */ /* 0x000fe4000001160f */
[----:B------:R-:W-:Y:S02]  /*de50*/  PRMT R34, R48, 0x5410, R49 ;  /* 0x0000541030227816 */ /* 0x000fe40000000031 */
[----:B------:R-:W-:-:S02]  /*de60*/  PRMT R41, R50, 0x5410, R51 ;  /* 0x0000541032297816 */ /* 0x000fc40000000033 */
[----:B------:R-:W-:Y:S02]  /*de70*/  PRMT R26, R52, 0x5410, R53 ;  /* 0x00005410341a7816 */ /* 0x000fe40000000035 */
[----:B------:R-:W-:Y:S01]  /*de80*/  LEA.HI R3, R223, R223, RZ, 0x1 ;  /* 0x000000dfdf037211 */ /* 0x000fe200078f08ff */
[----:B------:R-:W-:Y:S06]  /*de90*/  BRA.DIV UR4, `(.L_x_602) ;  /* 0x0000016a04c47947 */ /* 0x000fec000b800000 */
.L_x_781:
[----:B------:R-:W-:Y:S01]  /*dea0*/  UMOV UR4, 0xffffffff ;  /* 0xffffffff00047882 */ /* 0x000fe20000000000 */
[----:B------:R-:W-:Y:S02]  /*deb0*/  LOP3.LUT R4, R3, 0xfffffffe, RZ, 0xc0, !PT ;  /* 0xfffffffe03047812 */ /* 0x000fe400078ec0ff */
[----:B------:R-:W-:Y:S05]  /*dec0*/  BRA.DIV UR4, `(.L_x_603) ;  /* 0x0000016a04e07947 */ /* 0x000fea000b800000 */
.L_x_784:
[----:B------:R-:W-:Y:S01]  /*ded0*/  UMOV UR4, 0xffffffff ;  /* 0xffffffff00047882 */ /* 0x000fe20000000000 */
[----:B------:R-:W-:Y:S02]  /*dee0*/  IMAD.IADD R4, R223, 0x1, -R4 ;  /* 0x00000001df047824 */ /* 0x000fe400078e0a04 */
[----:B------:R-:W-:Y:S05]  /*def0*/  BRA.DIV UR4, `(.L_x_604) ;  /* 0x0000016a04fc7947 */ /* 0x000fea000b800000 */
.L_x_787:
[----:B------:R-:W-:Y:S01]  /*df00*/  UMOV UR4, 0xffffffff ;  /* 0xffffffff00047882 */ /* 0x000fe20000000000 */
[----:B------:R-:W-:Y:S02]  /*df10*/  SHF.L.U32 R5, R4, 0x1f, RZ ;  /* 0x0000001f04057819 */ /* 0x000fe400000006ff */
[----:B------:R-:W-:Y:S05]  /*df20*/  BRA.DIV UR4, `(.L_x_605) ;  /* 0x0000016e04187947 */ /* 0x000fea000b800000 */
.L_x_790:
        /* <DEDUP_REMOVED lines=20> */
.L_x_791:
[----:B------:R-:W-:Y:S05]  /*e070*/  BSYNC B1 ;  /* 0x0000000000017941 */ /* 0x000fea0003800000 */
.L_x_606:
[----:B------:R-:W-:Y:S01]  /*e080*/  BSSY B1, `(.L_x_608) ;  /* 0x0000114000017945 */ /* 0x000fe20003800000 */
[----:B------:R-:W-:-:S03]  /*e090*/  PRMT R24, R70, 0x5410, R71 ;  /* 0x0000541046187816 */ /* 0x000fc60000000047 */
[----:B------:R-:W-:Y:S05]  /*e0a0*/  @P1 BRA `(.L_x_609) ;  /* 0x0000001000441947 */ /* 0x000fea0003800000 */
[----:B------:R-:W1:Y:S01]  /*e0b0*/  LDC R43, c[0x0][0x3d4] ;  /* 0x0000f500ff2b7b82 */ /* 0x000e620000000800 */
[----:B------:R-:W-:Y:S01]  /*e0c0*/  BSSY B2, `(.L_x_610) ;  /* 0x000005f000027945 */ /* 0x000fe20003800000 */
[-C--:B-1----:R-:W-:Y:S02]  /*e0d0*/  ISETP.GE.AND P0, PT, R22, R43.reuse, PT ;  /* 0x0000002b1600720c */ /* 0x082fe40003f06270 */
[-C--:B------:R-:W-:Y:S02]  /*e0e0*/  ISETP.GE.AND P1, PT, R204, R43.reuse, PT ;  /* 0x0000002bcc00720c */ /* 0x080fe40003f26270 */
[----:B------:R-:W-:-:S09]  /*e0f0*/  ISETP.GE.AND P2, PT, R205, R43, PT ;  /* 0x0000002bcd00720c */ /* 0x000fd20003f46270 */
[----:B------:R-:W-:Y:S05]  /*e100*/  @P0 BRA `(.L_x_611) ;  /* 0x0000000400680947 */ /* 0x000fea0003800000 */
[----:B------:R-:W-:Y:S01]  /*e110*/  LEA.HI R6, R43, R226, RZ, 0x1d ;  /* 0x000000e22b067211 */ /* 0x000fe200078fe8ff */
[----:B------:R-:W-:Y:S01]  /*e120*/  HADD2.F32 R52, -RZ, R37.H0_H0 ;  /* 0x20000025ff347230 */ /* 0x000fe20000004100 */
[----:B------:R-:W-:Y:S01]  /*e130*/  LOP3.LUT R4, R208, 0x38, R22, 0xf8, !PT ;  /* 0x00000038d0047812 */ /* 0x000fe200078ef816 */
[----:B------:R-:W-:Y:S01]  /*e140*/  HADD2.F32 R51, -RZ, R33.H0_H0 ;  /* 0x20000021ff337230 */ /* 0x000fe20000004100 */
[----:B------:R-:W-:Y:S01]  /*e150*/  SHF.R.S32.HI R9, RZ, 0x1f, R6 ;  /* 0x0000001fff097819 */ /* 0x000fe20000011406 */
[----:B------:R-:W-:Y:S01]  /*e160*/  IMAD.SHL.U32 R7, R6, 0x8, RZ ;  /* 0x0000000806077824 */ /* 0x000fe200078e00ff */
[----:B0-----:R-:W-:Y:S01]  /*e170*/  LOP3.LUT R5, R4, R209, RZ, 0x3c, !PT ;  /* 0x000000d104057212 */ /* 0x001fe200078e3cff */
[----:B------:R-:W-:Y:S01]  /*e180*/  HADD2.F32 R53, -RZ, R38.H0_H0 ;  /* 0x20000026ff357230 */ /* 0x000fe20000004100 */
[----:B------:R-:W-:Y:S02]  /*e190*/  LEA.HI R9, R9, R6, RZ, 0x3 ;  /* 0x0000000609097211 */ /* 0x000fe400078f18ff */
[----:B------:R-:W-:-:S02]  /*e1a0*/  LOP3.LUT R4, R208, 0x38, R7, 0xf8, !PT ;  /* 0x00000038d0047812 */ /* 0x000fc400078ef807 */
[----:B------:R-:W-:Y:S01]  /*e1b0*/  IADD3 R5, R210, R5, RZ ;  /* 0x00000005d2057210 */ /* 0x000fe20007ffe0ff */
[----:B------:R-:W-:Y:S01]  /*e1c0*/  IMAD.SHL.U32 R9, R9, 0x400, RZ ;  /* 0x0000040009097824 */ /* 0x000fe200078e00ff */
[----:B------:R-:W-:-:S03]  /*e1d0*/  LOP3.LUT R8, R4, R209, RZ, 0x3c, !PT ;  /* 0x000000d104087212 */ /* 0x000fc600078e3cff */
[----:B------:R-:W-:Y:S01]  /*e1e0*/  IMAD R58, R5, 0x2, R2 ;  /* 0x00000002053a7824 */ /* 0x000fe200078e0202 */
[----:B------:R-:W-:-:S04]  /*e1f0*/  LOP3.LUT R9, R9, 0x7fffe000, RZ, 0xc0, !PT ;  /* 0x7fffe00009097812 */ /* 0x000fc800078ec0ff */
[----:B------:R-:W-:Y:S01]  /*e200*/  IADD3 R9, R8, R9, R210 ;  /* 0x0000000908097210 */ /* 0x000fe20007ffe0d2 */
[----:B------:R-:W0:Y:S03]  /*e210*/  LDS.128 R4, [R58+0x15400] ;  /* 0x015400003a047984 */ /* 0x000e260000000c00 */
[----:B------:R-:W-:-:S05]  /*e220*/  LEA R60, R9, R2, 0x1 ;  /* 0x00000002093c7211 */ /* 0x000fca00078e08ff */
[----:B------:R-:W1:Y:S01]  /*e230*/  LDS.128 R8, [R60+0x15400] ;  /* 0x015400003c087984 */ /* 0x000e620000000c00 */
[--C-:B0-----:R-:W-:Y:S02]  /*e240*/  HADD2.F32 R42, -RZ, R4.reuse.H0_H0 ;  /* 0x20000004ff2a7230 */ /* 0x101fe40000004100 */
[----:B------:R-:W-:Y:S02]  /*e250*/  HADD2.F32 R4, -RZ, R4.H1_H1 ;  /* 0x30000004ff047230 */ /* 0x000fe40000004100 */
[--C-:B------:R-:W-:Y:S02]  /*e260*/  HADD2.F32 R44, -RZ, R5.reuse.H0_H0 ;  /* 0x20000005ff2c7230 */ /* 0x100fe40000004100 */
[----:B------:R-:W-:Y:S02]  /*e270*/  HADD2.F32 R5, -RZ, R5.H1_H1 ;  /* 0x30000005ff057230 */ /* 0x000fe40000004100 */
[--C-:B-1----:R-:W-:Y:S02]  /*e280*/  HADD2.F32 R47, -RZ, R8.reuse.H0_H0 ;  /* 0x20000008ff2f7230 */ /* 0x102fe40000004100 */
[----:B------:R-:W-:-:S02]  /*e290*/  HADD2.F32 R8, -RZ, R8.H1_H1 ;  /* 0x30000008ff087230 */ /* 0x000fc40000004100 */
[----:B------:R-:W-:Y:S02]  /*e2a0*/  HADD2.F32 R48, -RZ, R9.H0_H0 ;  /* 0x20000009ff307230 */ /* 0x000fe40000004100 */
[CC--:B------:R-:W-:Y:S01]  /*e2b0*/  FMUL.FTZ R55, R47.reuse, R52.reuse ;  /* 0x000000342f377220 */ /* 0x0c0fe20000410000 */
[----:B------:R-:W-:Y:S01]  /*e2c0*/  FMUL.FTZ R57, R47, R51 ;  /* 0x000000332f397220 */ /* 0x000fe20000410000 */
[----:B------:R-:W-:Y:S02]  /*e2d0*/  HADD2.F32 R47, -RZ, R34.H0_H0 ;  /* 0x20000022ff2f7230 */ /* 0x000fe40000004100 */
[----:B------:R-:W-:Y:S01]  /*e2e0*/  FMUL.FTZ R59, R8, R53 ;  /* 0x00000035083b7220 */ /* 0x000fe20000410000 */
[C---:B------:R-:W-:Y:S01]  /*e2f0*/  FFMA.FTZ R54, R42.reuse, R51, -R55 ;  /* 0x000000332a367223 */ /* 0x040fe20000010837 */
[----:B------:R-:W-:Y:S02]  /*e300*/  HADD2.F32 R55, -RZ, R37.H1_H1 ;  /* 0x30000025ff377230 */ /* 0x000fe40000004100 */
[----:B------:R-:W-:Y:S01]  /*e310*/  FFMA.FTZ R57, R42, R52, R57 ;  /* 0x000000342a397223 */ /* 0x000fe20000010039 */
[----:B------:R-:W-:-:S02]  /*e320*/  HADD2.F32 R51, -RZ, R33.H1_H1 ;  /* 0x30000021ff337230 */ /* 0x000fc40000004100 */
[-C--:B------:R-:W-:Y:S01]  /*e330*/  FMUL.FTZ R61, R8, R47.reuse ;  /* 0x0000002f083d7220 */ /* 0x080fe20000410000 */
[----:B------:R-:W-:Y:S01]  /*e340*/  FFMA.FTZ R59, R4, R47, -R59 ;  /* 0x0000002f043b7223 */ /* 0x000fe2000001083b */
[----:B------:R-:W-:Y:S02]  /*e350*/  HADD2.F32 R9, -RZ, R9.H1_H1 ;  /* 0x30000009ff097230 */ /* 0x000fe40000004100 */
[C---:B------:R-:W-:Y:S01]  /*e360*/  FMUL.FTZ R47, R48.reuse, R55 ;  /* 0x00000037302f7220 */ /* 0x040fe20000410000 */
[----:B------:R-:W-:Y:S02]  /*e370*/  HADD2.F32 R42, -RZ, R38.H1_H1 ;  /* 0x30000026ff2a7230 */ /* 0x000fe40000004100 */
[----:B------:R-:W-:Y:S01]  /*e380*/  FMUL.FTZ R8, R48, R51 ;  /* 0x0000003330087220 */ /* 0x000fe20000410000 */
[----:B------:R-:W-:Y:S01]  /*e390*/  FFMA.FTZ R48, R4, R53, R61 ;  /* 0x0000003504307223 */ /* 0x000fe2000001003d */
[----:B------:R-:W-:Y:S02]  /*e3a0*/  HADD2.F32 R4, -RZ, R34.H1_H1 ;  /* 0x30000022ff047230 */ /* 0x000fe40000004100 */
[C---:B------:R-:W-:Y:S01]  /*e3b0*/  FFMA.FTZ R51, R44.reuse, R51, -R47 ;  /* 0x000000332c337223 */ /* 0x040fe2000001082f */
[----:B------:R-:W-:Y:S01]  /*e3c0*/  FFMA.FTZ R55, R44, R55, R8 ;  /* 0x000000372c377223 */ /* 0x000fe20000010008 */
[----:B------:R-:W-:-:S02]  /*e3d0*/  HADD2.F32 R49, -RZ, R10.H0_H0 ;  /* 0x2000000aff317230 */ /* 0x000fc40000004100 */
[C---:B------:R-:W-:Y:S01]  /*e3e0*/  FMUL.FTZ R52, R9.reuse, R42 ;  /* 0x0000002a09347220 */ /* 0x040fe20000410000 */
[----:B------:R-:W-:Y:S02]  /*e3f0*/  HADD2.F32 R44, -RZ, R39.H0_H0 ;  /* 0x20000027ff2c7230 */ /* 0x000fe40000004100 */
[-C--:B------:R-:W-:Y:S01]  /*e400*/  FMUL.FTZ R56, R9, R4.reuse ;  /* 0x0000000409387220 */ /* 0x080fe20000410000 */
[----:B------:R-:W-:Y:S02]  /*e410*/  HADD2.F32 R8, -RZ, R35.H0_H0 ;  /* 0x20000023ff087230 */ /* 0x000fe40000004100 */
[----:B------:R-:W-:Y:S01]  /*e420*/  FFMA.FTZ R52, R5, R4, -R52 ;  /* 0x0000000405347223 */ /* 0x000fe20000010834 */
[----:B------:R-:W-:Y:S02]  /*e430*/  HADD2.F32 R10, -RZ, R10.H1_H1 ;  /* 0x3000000aff0a7230 */ /* 0x000fe40000004100 */
[----:B------:R-:W-:Y:S01]  /*e440*/  FMUL.FTZ R4, R49, R44 ;  /* 0x0000002c31047220 */ /* 0x000fe20000410000 */
[----:B------:R-:W-:-:S02]  /*e450*/  HADD2.F32 R47, -RZ, R40.H0_H0 ;  /* 0x20000028ff2f7230 */ /* 0x000fc40000004100 */
[----:B------:R-:W-:Y:S01]  /*e460*/  FMUL.FTZ R49, R49, R8 ;  /* 0x0000000831317220 */ /* 0x000fe20000410000 */
[--C-:B------:R-:W-:Y:S02]  /*e470*/  HADD2.F32 R45, -RZ, R6.reuse.H0_H0 ;  /* 0x20000006ff2d7230 */ /* 0x100fe40000004100 */
[----:B------:R-:W-:Y:S01]  /*e480*/  FFMA.FTZ R56, R5, R42, R56 ;  /* 0x0000002a05387223 */ /* 0x000fe20000010038 */
[----:B------:R-:W-:Y:S02]  /*e490*/  HADD2.F32 R6, -RZ, R6.H1_H1 ;  /* 0x30000006ff067230 */ /* 0x000fe40000004100 */
[----:B------:R-:W-:Y:S01]  /*e4a0*/  FMUL.FTZ R5, R10, R47 ;  /* 0x0000002f0a057220 */ /* 0x000fe20000410000 */
[----:B------:R-:W-:Y:S02]  /*e4b0*/  HADD2.F32 R9, -RZ, R41.H0_H0 ;  /* 0x20000029ff097230 */ /* 0x000fe40000004100 */
[C---:B------:R-:W-:Y:S01]  /*e4c0*/  FFMA.FTZ R42, R45.reuse, R8, -R4 ;  /* 0x000000082d2a7223 */ /* 0x040fe20000010804 */
[----:B------:R-:W-:Y:S01]  /*e4d0*/  FFMA.FTZ R49, R45, R44, R49 ;  /* 0x0000002c2d317223 */ /* 0x000fe20000010031 */
[----:B------:R-:W-:-:S02]  /*e4e0*/  HADD2.F32 R50, -RZ, R11.H0_H0 ;  /* 0x2000000bff327230 */ /* 0x000fc40000004100 */
[-C--:B------:R-:W-:Y:S01]  /*e4f0*/  FMUL.FTZ R53, R10, R9.reuse ;  /* 0x000000090a357220 */ /* 0x080fe20000410000 */
[C---:B------:R-:W-:Y:S01]  /*e500*/  FFMA.FTZ R45, R6.reuse, R9, -R5 ;  /* 0x00000009062d7223 */ /* 0x040fe20000010805 */
[----:B------:R-:W-:Y:S02]  /*e510*/  HADD2.F32 R9, -RZ, R39.H1_H1 ;  /* 0x30000027ff097230 */ /* 0x000fe40000004100 */
[----:B------:R-:W-:Y:S02]  /*e520*/  HADD2.F32 R11, -RZ, R11.H1_H1 ;  /* 0x3000000bff0b7230 */ /* 0x000fe40000004100 */
[----:B------:R-:W-:Y:S01]  /*e530*/  FFMA.FTZ R10, R6, R47, R53 ;  /* 0x0000002f060a7223 */ /* 0x000fe20000010035 */
[----:B------:R-:W-:Y:S02]  /*e540*/  HADD2.F32 R5, -RZ, R35.H1_H1 ;  /* 0x30000023ff057230 */ /* 0x000fe40000004100 */
[----:B------:R-:W-:Y:S01]  /*e550*/  FMUL.FTZ R47, R50, R9 ;  /* 0x00000009322f7220 */ /* 0x000fe20000410000 */
[----:B------:R-:W-:-:S02]  /*e560*/  HADD2.F32 R8, -RZ, R40.H1_H1 ;  /* 0x30000028ff087230 */ /* 0x000fc40000004100 */
[----:B------:R-:W-:Y:S02]  /*e570*/  HADD2.F32 R4, -RZ, R41.H1_H1 ;  /* 0x30000029ff047230 */ /* 0x000fe40000004100 */
[----:B------:R-:W-:Y:S01]  /*e580*/  FMUL.FTZ R50, R50, R5 ;  /* 0x0000000532327220 */ /* 0x000fe20000410000 */
[--C-:B------:R-:W-:Y:S02]  /*e590*/  HADD2.F32 R46, -RZ, R7.reuse.H0_H0 ;  /* 0x20000007ff2e7230 */ /* 0x100fe40000004100 */
[C---:B------:R-:W-:Y:S01]  /*e5a0*/  FMUL.FTZ R6, R11.reuse, R8 ;  /* 0x000000080b067220 */ /* 0x040fe20000410000 */
[----:B------:R-:W-:Y:S02]  /*e5b0*/  HADD2.F32 R7, -RZ, R7.H1_H1 ;  /* 0x30000007ff077230 */ /* 0x000fe40000004100 */
[-C--:B------:R-:W-:Y:S01]  /*e5c0*/  FMUL.FTZ R53, R11, R4.reuse ;  /* 0x000000040b357220 */ /* 0x080fe20000410000 */
[----:B------:R-:W-:Y:S01]  /*e5d0*/  F2FP.F16.F32.PACK_AB R10, R10, R49 ;  /* 0x000000310a0a723e */ /* 0x000fe200000000ff */
[C---:B------:R-:W-:Y:S01]  /*e5e0*/  FFMA.FTZ R47, R46.reuse, R5, -R47 ;  /* 0x000000052e2f7223 */ /* 0x040fe2000001082f */
[----:B------:R-:W-:Y:S01]  /*e5f0*/  FFMA.FTZ R11, R46, R9, R50 ;  /* 0x000000092e0b7223 */ /* 0x000fe20000010032 */
[C---:B------:R-:W-:Y:S01]  /*e600*/  FFMA.FTZ R44, R7.reuse, R4, -R6 ;  /* 0x00000004072c7223 */ /* 0x040fe20000010806 */
[----:B------:R-:W-:Y:S01]  /*e610*/  FFMA.FTZ R46, R7, R8, R53 ;  /* 0x00000008072e7223 */ /* 0x000fe20000010035 */
[----:B------:R-:W-:-:S02]  /*e620*/  F2FP.F16.F32.PACK_AB R4, R59, R54 ;  /* 0x000000363b04723e */ /* 0x000fc400000000ff */
[----:B------:R-:W-:Y:S02]  /*e630*/  F2FP.F16.F32.PACK_AB R5, R52, R51 ;  /* 0x000000333405723e */ /* 0x000fe400000000ff */
[----:B------:R-:W-:Y:S02]  /*e640*/  F2FP.F16.F32.PACK_AB R6, R45, R42 ;  /* 0x0000002a2d06723e */ /* 0x000fe400000000ff */
[----:B------:R-:W-:Y:S02]  /*e650*/  F2FP.F16.F32.PACK_AB R7, R44, R47 ;  /* 0x0000002f2c07723e */ /* 0x000fe400000000ff */
[----:B------:R-:W-:Y:S02]  /*e660*/  F2FP.F16.F32.PACK_AB R8, R48, R57 ;  /* 0x000000393008723e */ /* 0x000fe400000000ff */
[----:B------:R-:W-:Y:S01]  /*e670*/  F2FP.F16.F32.PACK_AB R9, R56, R55 ;  /* 0x000000373809723e */ /* 0x000fe200000000ff */
[----:B------:R1:W-:Y:S01]  /*e680*/  STS.128 [R58+0x15400], R4 ;  /* 0x015400043a007388 */ /* 0x0003e20000000c00 */
[----:B------:R-:W-:-:S05]  /*e690*/  F2FP.F16.F32.PACK_AB R11, R46, R11 ;  /* 0x0000000b2e0b723e */ /* 0x000fca00000000ff */
[----:B------:R1:W-:Y:S02]  /*e6a0*/  STS.128 [R60+0x15400], R8 ;  /* 0x015400083c007388 */ /* 0x0003e40000000c00 */
.L_x_611:
[----:B------:R-:W-:Y:S05]  /*e6b0*/  BSYNC B2 ;  /* 0x0000000000027941 */ /* 0x000fea0003800000 */
.L_x_610:
[----:B------:R-:W-:Y:S04]  /*e6c0*/  BSSY B2, `(.L_x_612) ;  /* 0x0000058000027945 */ /* 0x000fe80003800000 */
[----:B------:R-:W-:Y:S05]  /*e6d0*/  @P1 BRA `(.L_x_613) ;  /* 0x0000000400581947 */ /* 0x000fea0003800000 */
[----:B-1----:R-:W-:Y:S01]  /*e6e0*/  LEA.HI R4, R43, R227, RZ, 0x1d ;  /* 0x000000e32b047211 */ /* 0x002fe200078fe8ff */
[----:B------:R-:W-:Y:S02]  /*e6f0*/  HADD2.F32 R55, -RZ, R29.H0_H0 ;  /* 0x2000001dff377230 */ /* 0x000fe40000004100 */
[----:B------:R-:W-:Y:S01]  /*e700*/  HADD2.F32 R53, -RZ, R25.H0_H0 ;  /* 0x20000019ff357230 */ /* 0x000fe20000004100 */
[----:B------:R-:W-:Y:S01]  /*e710*/  SHF.R.S32.HI R7, RZ, 0x1f, R4 ;  /* 0x0000001fff077819 */ /* 0x000fe20000011404 */
[----:B0-----:R-:W-:Y:S02]  /*e720*/  IMAD.SHL.U32 R5, R4, 0x8, RZ ;  /* 0x0000000804057824 */ /* 0x001fe400078e00ff */
[----:B------:R-:W-:Y:S01]  /*e730*/  HADD2.F32 R57, -RZ, R30.H0_H0 ;  /* 0x2000001eff397230 */ /* 0x000fe20000004100 */
[----:B------:R-:W-:Y:S02]  /*e740*/  LEA.HI R7, R7, R4, RZ, 0x3 ;  /* 0x0000000407077211 */ /* 0x000fe400078f18ff */
[----:B------:R-:W-:-:S03]  /*e750*/  LOP3.LUT R4, R208, 0x38, R5, 0xf8, !PT ;  /* 0x00000038d0047812 */ /* 0x000fc600078ef805 */
[----:B------:R-:W-:Y:S01]  /*e760*/  IMAD.SHL.U32 R7, R7, 0x400, RZ ;  /* 0x0000040007077824 */ /* 0x000fe200078e00ff */
[----:B------:R-:W-:-:S04]  /*e770*/  LOP3.LUT R8, R4, R209, RZ, 0x3c, !PT ;  /* 0x000000d104087212 */ /* 0x000fc800078e3cff */
[----:B------:R-:W-:Y:S02]  /*e780*/  LOP3.LUT R9, R7, 0x7fffe000, RZ, 0xc0, !PT ;  /* 0x7fffe00007097812 */ /* 0x000fe400078ec0ff */
[----:B------:R-:W0:Y:S02]  /*e790*/  LDS.128 R4, [R234] ;  /* 0x00000000ea047984 */ /* 0x000e240000000c00 */
[----:B------:R-:W-:-:S04]  /*e7a0*/  IADD3 R9, R8, R9, R210 ;  /* 0x0000000908097210 */ /* 0x000fc80007ffe0d2 */
[----:B------:R-:W-:-:S05]  /*e7b0*/  LEA R42, R9, R2, 0x1 ;  /* 0x00000002092a7211 */ /* 0x000fca00078e08ff */
[----:B------:R-:W1:Y:S01]  /*e7c0*/  LDS.128 R8, [R42+0x15400] ;  /* 0x015400002a087984 */ /* 0x000e620000000c00 */
[--C-:B0-----:R-:W-:Y:S02]  /*e7d0*/  HADD2.F32 R44, -RZ, R4.reuse.H0_H0 ;  /* 0x20000004ff2c7230 */ /* 0x101fe40000004100 */
[----:B------:R-:W-:Y:S02]  /*e7e0*/  HADD2.F32 R4, -RZ, R4.H1_H1 ;  /* 0x30000004ff047230 */ /* 0x000fe40000004100 */
[--C-:B------:R-:W-:Y:S02]  /*e7f0*/  HADD2.F32 R45, -RZ, R5.reuse.H0_H0 ;  /* 0x20000005ff2d7230 */ /* 0x100fe40000004100 */
[----:B------:R-:W-:Y:S02]  /*e800*/  HADD2.F32 R5, -RZ, R5.H1_H1 ;  /* 0x30000005ff057230 */ /* 0x000fe40000004100 */
[--C-:B------:R-:W-:Y:S02]  /*e810*/  HADD2.F32 R46, -RZ, R6.reuse.H0_H0 ;  /* 0x20000006ff2e7230 */ /* 0x100fe40000004100 */
[----:B------:R-:W-:-:S02]  /*e820*/  HADD2.F32 R6, -RZ, R6.H1_H1 ;  /* 0x30000006ff067230 */ /* 0x000fc40000004100 */
[--C-:B-1----:R-:W-:Y:S02]  /*e830*/  HADD2.F32 R48, -RZ, R8.reuse.H0_H0 ;  /* 0x20000008ff307230 */ /* 0x102fe40000004100 */
[----:B------:R-:W-:Y:S02]  /*e840*/  HADD2.F32 R8, -RZ, R8.H1_H1 ;  /* 0x30000008ff087230 */ /* 0x000fe40000004100 */
[----:B------:R-:W-:Y:S02]  /*e850*/  HADD2.F32 R49, -RZ, R9.H0_H0 ;  /* 0x20000009ff317230 */ /* 0x000fe40000004100 */
[C---:B------:R-:W-:Y:S01]  /*e860*/  FMUL.FTZ R59, R48.reuse, R55 ;  /* 0x00000037303b7220 */ /* 0x040fe20000410000 */
[----:B------:R-:W-:Y:S01]  /*e870*/  FMUL.FTZ R61, R48, R53 ;  /* 0x00000035303d7220 */ /* 0x000fe20000410000 */
[----:B------:R-:W-:Y:S02]  /*e880*/  HADD2.F32 R48, -RZ, R29.H1_H1 ;  /* 0x3000001dff307230 */ /* 0x000fe40000004100 */
[----:B------:R-:W-:Y:S01]  /*e890*/  FMUL.FTZ R63, R8, R57 ;  /* 0x00000039083f7220 */ /* 0x000fe20000410000 */
[----:B------:R-:W-:Y:S01]  /*e8a0*/  FFMA.FTZ R59, R44, R53, -R59 ;  /* 0x000000352c3b7223 */ /* 0x000fe2000001083b */
[----:B------:R-:W-:-:S02]  /*e8b0*/  HADD2.F32 R53, -RZ, R26.H0_H0 ;  /* 0x2000001aff357230 */ /* 0x000fc40000004100 */
[----:B------:R-:W-:Y:S01]  /*e8c0*/  FFMA.FTZ R61, R44, R55, R61 ;  /* 0x000000372c3d7223 */ /* 0x000fe2000001003d */
[----:B------:R-:W-:Y:S02]  /*e8d0*/  HADD2.F32 R44, -RZ, R25.H1_H1 ;  /* 0x30000019ff2c7230 */ /* 0x000fe40000004100 */
[C---:B------:R-:W-:Y:S01]  /*e8e0*/  FMUL.FTZ R56, R49.reuse, R48 ;  /* 0x0000003031387220 */ /* 0x040fe20000410000 */
[----:B------:R-:W-:Y:S02]  /*e8f0*/  HADD2.F32 R9, -RZ, R9.H1_H1 ;  /* 0x30000009ff097230 */ /* 0x000fe40000004100 */
[-C--:B------:R-:W-:Y:S01]  /*e900*/  FMUL.FTZ R55, R8, R53.reuse ;  /* 0x0000003508377220 */ /* 0x080fe20000410000 */
[C---:B------:R-:W-:Y:S01]  /*e910*/  FFMA.FTZ R52, R4.reuse, R53, -R63 ;  /* 0x0000003504347223 */ /* 0x040fe2000001083f */
[----:B------:R-:W-:Y:S01]  /*e920*/  FMUL.FTZ R49, R49, R44 ;  /* 0x0000002c31317220 */ /* 0x000fe20000410000 */
[----:B------:R-:W-:Y:S02]  /*e930*/  HADD2.F32 R8, -RZ, R30.H1_H1 ;  /* 0x3000001eff087230 */ /* 0x000fe40000004100 */
[----:B------:R-:W-:Y:S01]  /*e940*/  FFMA.FTZ R54, R4, R57, R55 ;  /* 0x0000003904367223 */ /* 0x000fe20000010037 */
[----:B------:R-:W-:-:S02]  /*e950*/  HADD2.F32 R4, -RZ, R26.H1_H1 ;  /* 0x3000001aff047230 */ /* 0x000fc40000004100 */
[C---:B------:R-:W-:Y:S01]  /*e960*/  FFMA.FTZ R48, R45.reuse, R48, R49 ;  /* 0x000000302d307223 */ /* 0x040fe20000010031 */
[--C-:B------:R-:W-:Y:S02]  /*e970*/  HADD2.F32 R50, -RZ, R10.reuse.H0_H0 ;  /* 0x2000000aff327230 */ /* 0x100fe40000004100 */
[----:B------:R-:W-:Y:S01]  /*e980*/  FFMA.FTZ R56, R45, R44, -R56 ;  /* 0x0000002c2d387223 */ /* 0x000fe20000010838 */
[----:B------:R-:W-:Y:S02]  /*e990*/  HADD2.F32 R49, -RZ, R31.H0_H0 ;  /* 0x2000001fff317230 */ /* 0x000fe40000004100 */
[C---:B------:R-:W-:Y:S01]  /*e9a0*/  FMUL.FTZ R44, R9.reuse, R8 ;  /* 0x00000008092c7220 */ /* 0x040fe20000410000 */
[----:B------:R-:W-:Y:S02]  /*e9b0*/  HADD2.F32 R45, -RZ, R27.H0_H0 ;  /* 0x2000001bff2d7230 */ /* 0x000fe40000004100 */
[----:B------:R-:W-:Y:S01]  /*e9c0*/  FMUL.FTZ R58, R9, R4 ;  /* 0x00000004093a7220 */ /* 0x000fe20000410000 */
[----:B------:R-:W-:-:S02]  /*e9d0*/  HADD2.F32 R10, -RZ, R10.H1_H1 ;  /* 0x3000000aff0a7230 */ /* 0x000fc40000004100 */
[C---:B------:R-:W-:Y:S01]  /*e9e0*/  FMUL.FTZ R63, R50.reuse, R49 ;  /* 0x00000031323f7220 */ /* 0x040fe20000410000 */
[----:B------:R-:W-:Y:S02]  /*e9f0*/  HADD2.F32 R53, -RZ, R32.H0_H0 ;  /* 0x20000020ff357230 */ /* 0x000fe40000004100 */
[C---:B------:R-:W-:Y:S01]  /*ea00*/  FFMA.FTZ R55, R5.reuse, R4, -R44 ;  /* 0x0000000405377223 */ /* 0x040fe2000001082c */
[----:B------:R-:W-:Y:S02]  /*ea10*/  HADD2.F32 R9, -RZ, R28.H0_H0 ;  /* 0x2000001cff097230 */ /* 0x000fe40000004100 */
[-C--:B------:R-:W-:Y:S01]  /*ea20*/  FMUL.FTZ R50, R50, R45.reuse ;  /* 0x0000002d32327220 */ /* 0x080fe20000410000 */
[----:B------:R-:W-:Y:S01]  /*ea30*/  FFMA.FTZ R57, R5, R8, R58 ;  /* 0x0000000805397223 */ /* 0x000fe2000001003a */
[----:B------:R-:W-:Y:S01]  /*ea40*/  FFMA.FTZ R63, R46, R45, -R63 ;  /* 0x0000002d2e3f7223 */ /* 0x000fe2000001083f */
[--C-:B------:R-:W-:Y:S02]  /*ea50*/  HADD2.F32 R51, -RZ, R11.reuse.H0_H0 ;  /* 0x2000000bff337230 */ /* 0x100fe40000004100 */
[C---:B------:R-:W-:Y:S01]  /*ea60*/  FMUL.FTZ R5, R10.reuse, R53 ;  /* 0x000000350a057220 */ /* 0x040fe20000410000 */
[----:B------:R-:W-:Y:S01]  /*ea70*/  FMUL.FTZ R45, R10, R9 ;  /* 0x000000090a2d7220 */ /* 0x000fe20000410000 */
[----:B------:R-:W-:-:S02]  /*ea80*/  HADD2.F32 R11, -RZ, R11.H1_H1 ;  /* 0x3000000bff0b7230 */ /* 0x000fc40000004100 */
[----:B------:R-:W-:Y:S01]  /*ea90*/  FFMA.FTZ R50, R46, R49, R50 ;  /* 0x000000312e327223 */ /* 0x000fe20000010032 */
[----:B------:R-:W-:Y:S02]  /*eaa0*/  HADD2.F32 R10, -RZ, R31.H1_H1 ;  /* 0x3000001fff0a7230 */ /* 0x000fe40000004100 */
[C---:B------:R-:W-:Y:S01]  /*eab0*/  FFMA.FTZ R46, R6.reuse, R9, -R5 ;  /* 0x00000009062e7223 */ /* 0x040fe20000010805 */
[----:B------:R-:W-:Y:S02]  /*eac0*/  HADD2.F32 R44, -RZ, R32.H1_H1 ;  /* 0x30000020ff2c7230 */ /* 0x000fe40000004100 */
[----:B------:R-:W-:Y:S01]  /*ead0*/  FFMA.FTZ R45, R6, R53, R45 ;  /* 0x00000035062d7223 */ /* 0x000fe2000001002d */
[----:B------:R-:W-:Y:S02]  /*eae0*/  HADD2.F32 R4, -RZ, R27.H1_H1 ;  /* 0x3000001bff047230 */ /* 0x000fe40000004100 */
[----:B------:R-:W-:Y:S01]  /*eaf0*/  FMUL.FTZ R6, R51, R10 ;  /* 0x0000000a33067220 */ /* 0x000fe20000410000 */
[----:B------:R-:W-:-:S02]  /*eb00*/  HADD2.F32 R8, -RZ, R28.H1_H1 ;  /* 0x3000001cff087230 */ /* 0x000fc40000004100 */
[----:B------:R-:W-:Y:S01]  /*eb10*/  FMUL.FTZ R58, R11, R44 ;  /* 0x0000002c0b3a7220 */ /* 0x000fe20000410000 */
[--C-:B------:R-:W-:Y:S02]  /*eb20*/  HADD2.F32 R47, -RZ, R7.reuse.H0_H0 ;  /* 0x20000007ff2f7230 */ /* 0x100fe40000004100 */
[----:B------:R-:W-:Y:S01]  /*eb30*/  FMUL.FTZ R51, R51, R4 ;  /* 0x0000000433337220 */ /* 0x000fe20000410000 */
[----:B------:R-:W-:Y:S02]  /*eb40*/  HADD2.F32 R7, -RZ, R7.H1_H1 ;  /* 0x30000007ff077230 */ /* 0x000fe40000004100 */
[----:B------:R-:W-:Y:S01]  /*eb50*/  FMUL.FTZ R5, R11, R8 ;  /* 0x000000080b057220 */ /* 0x000fe20000410000 */
        /* <DEDUP_REMOVED lines=11> */
[----:B------:R2:W-:Y:S01]  /*ec10*/  STS.128 [R234], R4 ;  /* 0x00000004ea007388 */ /* 0x0005e20000000c00 */
[----:B------:R-:W-:-:S05]  /*ec20*/  F2FP.F16.F32.PACK_AB R11, R44, R51 ;  /* 0x000000332c0b723e */ /* 0x000fca00000000ff */
[----:B------:R2:W-:Y:S02]  /*ec30*/  STS.128 [R42+0x15400], R8 ;  /* 0x015400082a007388 */ /* 0x0005e40000000c00 */
.L_x_613:
[----:B------:R-:W-:Y:S05]  /*ec40*/  BSYNC B2 ;  /* 0x0000000000027941 */ /* 0x000fea0003800000 */
.L_x_612:
[----:B------:R-:W-:Y:S05]  /*ec50*/  @P2 BRA `(.L_x_609) ;  /* 0x0000000400582947 */ /* 0x000fea0003800000 */
[----:B------:R-:W-:Y:S01]  /*ec60*/  LEA.HI R43, R43, R232, RZ, 0x1d ;  /* 0x000000e82b2b7211 */ /* 0x000fe200078fe8ff */
[----:B------:R-:W-:Y:S02]  /*ec70*/  HADD2.F32 R52, -RZ, R15.H0_H0 ;  /* 0x2000000fff347230 */ /* 0x000fe40000004100 */
[----:B------:R-:W-:Y:S01]  /*ec80*/  HADD2.F32 R51, -RZ, R3.H0_H0 ;  /* 0x20000003ff337230 */ /* 0x000fe20000004100 */
[----:B-12---:R-:W-:Y:S01]  /*ec90*/  SHF.R.S32.HI R4, RZ, 0x1f, R43 ;  /* 0x0000001fff047819 */ /* 0x006fe2000001142b */
[----:B0-----:R-:W-:Y:S02]  /*eca0*/  IMAD.SHL.U32 R5, R43, 0x8, RZ ;  /* 0x000000082b057824 */ /* 0x001fe400078e00ff */
[----:B------:R-:W-:Y:S01]  /*ecb0*/  HADD2.F32 R53, -RZ, R20.H0_H0 ;  /* 0x20000014ff357230 */ /* 0x000fe20000004100 */
[----:B------:R-:W-:Y:S02]  /*ecc0*/  LEA.HI R43, R4, R43, RZ, 0x3 ;  /* 0x0000002b042b7211 */ /* 0x000fe400078f18ff */
[----:B------:R-:W-:-:S03]  /*ecd0*/  LOP3.LUT R4, R208, 0x38, R5, 0xf8, !PT ;  /* 0x00000038d0047812 */ /* 0x000fc600078ef805 */
[----:B------:R-:W-:Y:S01]  /*ece0*/  IMAD.SHL.U32 R43, R43, 0x400, RZ ;  /* 0x000004002b2b7824 */ /* 0x000fe200078e00ff */
[----:B------:R-:W-:Y:S02]  /*ecf0*/  LOP3.LUT R8, R4, R209, RZ, 0x3c, !PT ;  /* 0x000000d104087212 */ /* 0x000fe400078e3cff */
[----:B------:R-:W0:Y:S02]  /*ed00*/  LDS.128 R4, [R231] ;  /* 0x00000000e7047984 */ /* 0x000e240000000c00 */
[----:B------:R-:W-:-:S04]  /*ed10*/  LOP3.LUT R43, R43, 0x7fffe000, RZ, 0xc0, !PT ;  /* 0x7fffe0002b2b7812 */ /* 0x000fc800078ec0ff */
        /* <DEDUP_REMOVED lines=9> */
[--C-:B------:R-:W-:Y:S02]  /*edb0*/  HADD2.F32 R46, -RZ, R7.reuse.H0_H0 ;  /* 0x20000007ff2e7230 */ /* 0x100fe40000004100 */
[----:B------:R-:W-:Y:S02]  /*edc0*/  HADD2.F32 R7, -RZ, R7.H1_H1 ;  /* 0x30000007ff077230 */ /* 0x000fe40000004100 */
[--C-:B-1----:R-:W-:Y:S02]  /*edd0*/  HADD2.F32 R47, -RZ, R8.reuse.H0_H0 ;  /* 0x20000008ff2f7230 */ /* 0x102fe40000004100 */
[----:B------:R-:W-:Y:S02]  /*ede0*/  HADD2.F32 R8, -RZ, R8.H1_H1 ;  /* 0x30000008ff087230 */ /* 0x000fe40000004100 */
[----:B------:R-:W-:Y:S02]  /*edf0*/  HADD2.F32 R48, -RZ, R9.H0_H0 ;  /* 0x20000009ff307230 */ /* 0x000fe40000004100 */
[C---:B------:R-:W-:Y:S01]  /*ee00*/  FMUL.FTZ R55, R47.reuse, R52 ;  /* 0x000000342f377220 */ /* 0x040fe20000410000 */
[----:B------:R-:W-:Y:S01]  /*ee10*/  FMUL.FTZ R57, R47, R51 ;  /* 0x000000332f397220 */ /* 0x000fe20000410000 */
[----:B------:R-:W-:-:S02]  /*ee20*/  HADD2.F32 R47, -RZ, R12.H0_H0 ;  /* 0x2000000cff2f7230 */ /* 0x000fc40000004100 */
[----:B------:R-:W-:Y:S01]  /*ee30*/  FMUL.FTZ R59, R8, R53 ;  /* 0x00000035083b7220 */ /* 0x000fe20000410000 */
[C---:B------:R-:W-:Y:S01]  /*ee40*/  FFMA.FTZ R54, R42.reuse, R51, -R55 ;  /* 0x000000332a367223 */ /* 0x040fe20000010837 */
[----:B------:R-:W-:Y:S02]  /*ee50*/  HADD2.F32 R55, -RZ, R15.H1_H1 ;  /* 0x3000000fff377230 */ /* 0x000fe40000004100 */
[----:B------:R-:W-:Y:S01]  /*ee60*/  FFMA.FTZ R57, R42, R52, R57 ;  /* 0x000000342a397223 */ /* 0x000fe20000010039 */
[----:B------:R-:W-:Y:S02]  /*ee70*/  HADD2.F32 R51, -RZ, R3.H1_H1 ;  /* 0x30000003ff337230 */ /* 0x000fe40000004100 */
[-C--:B------:R-:W-:Y:S01]  /*ee80*/  FMUL.FTZ R61, R8, R47.reuse ;  /* 0x0000002f083d7220 */ /* 0x080fe20000410000 */
[----:B------:R-:W-:Y:S01]  /*ee90*/  FFMA.FTZ R59, R4, R47, -R59 ;  /* 0x0000002f043b7223 */ /* 0x000fe2000001083b */
[----:B------:R-:W-:Y:S02]  /*eea0*/  HADD2.F32 R9, -RZ, R9.H1_H1 ;  /* 0x30000009ff097230 */ /* 0x000fe40000004100 */
[----:B------:R-:W-:Y:S01]  /*eeb0*/  FMUL.FTZ R47, R48, R55 ;  /* 0x00000037302f7220 */ /* 0x000fe20000410000 */
[----:B------:R-:W-:-:S02]  /*eec0*/  HADD2.F32 R42, -RZ, R20.H1_H1 ;  /* 0x30000014ff2a7230 */ /* 0x000fc40000004100 */
[----:B------:R-:W-:Y:S01]  /*eed0*/  FMUL.FTZ R8, R48, R51 ;  /* 0x0000003330087220 */ /* 0x000fe20000410000 */
[----:B------:R-:W-:Y:S01]  /*eee0*/  FFMA.FTZ R48, R4, R53, R61 ;  /* 0x0000003504307223 */ /* 0x000fe2000001003d */
[----:B------:R-:W-:Y:S02]  /*eef0*/  HADD2.F32 R4, -RZ, R12.H1_H1 ;  /* 0x3000000cff047230 */ /* 0x000fe40000004100 */
[C---:B------:R-:W-:Y:S01]  /*ef00*/  FFMA.FTZ R51, R44.reuse, R51, -R47 ;  /* 0x000000332c337223 */ /* 0x040fe2000001082f */
[----:B------:R-:W-:Y:S01]  /*ef10*/  FFMA.FTZ R55, R44, R55, R8 ;  /* 0x000000372c377223 */ /* 0x000fe20000010008 */
[----:B------:R-:W-:Y:S02]  /*ef20*/  HADD2.F32 R49, -RZ, R10.H0_H0 ;  /* 0x2000000aff317230 */ /* 0x000fe40000004100 */
[C---:B------:R-:W-:Y:S01]  /*ef30*/  FMUL.FTZ R52, R9.reuse, R42 ;  /* 0x0000002a09347220 */ /* 0x040fe20000410000 */
[----:B------:R-:W-:Y:S02]  /*ef40*/  HADD2.F32 R44, -RZ, R21.H0_H0 ;  /* 0x20000015ff2c7230 */ /* 0x000fe40000004100 */
[----:B------:R-:W-:Y:S01]  /*ef50*/  FMUL.FTZ R56, R9, R4 ;  /* 0x0000000409387220 */ /* 0x000fe20000410000 */
[----:B------:R-:W-:-:S02]  /*ef60*/  HADD2.F32 R8, -RZ, R13.H0_H0 ;  /* 0x2000000dff087230 */ /* 0x000fc40000004100 */
[----:B------:R-:W-:Y:S01]  /*ef70*/  FFMA.FTZ R52, R5, R4, -R52 ;  /* 0x0000000405347223 */ /* 0x000fe20000010834 */
[----:B------:R-:W-:Y:S02]  /*ef80*/  HADD2.F32 R10, -RZ, R10.H1_H1 ;  /* 0x3000000aff0a7230 */ /* 0x000fe40000004100 */
[C---:B------:R-:W-:Y:S01]  /*ef90*/  FMUL.FTZ R4, R49.reuse, R44 ;  /* 0x0000002c31047220 */ /* 0x040fe20000410000 */
[----:B------:R-:W-:Y:S02]  /*efa0*/  HADD2.F32 R47, -RZ, R24.H0_H0 ;  /* 0x20000018ff2f7230 */ /* 0x000fe40000004100 */
[----:B------:R-:W-:Y:S01]  /*efb0*/  FMUL.FTZ R49, R49, R8 ;  /* 0x0000000831317220 */ /* 0x000fe20000410000 */
[----:B------:R-:W-:Y:S02]  /*efc0*/  HADD2.F32 R9, -RZ, R14.H0_H0 ;  /* 0x2000000eff097230 */ /* 0x000fe40000004100 */
[----:B------:R-:W-:Y:S01]  /*efd0*/  FFMA.FTZ R56, R5, R42, R56 ;  /* 0x0000002a05387223 */ /* 0x000fe20000010038 */
[C---:B------:R-:W-:Y:S01]  /*efe0*/  FFMA.FTZ R42, R45.reuse, R8, -R4 ;  /* 0x000000082d2a7223 */ /* 0x040fe20000010804 */
[C---:B------:R-:W-:Y:S01]  /*eff0*/  FMUL.FTZ R5, R10.reuse, R47 ;  /* 0x0000002f0a057220 */ /* 0x040fe20000410000 */
[----:B------:R-:W-:Y:S01]  /*f000*/  FFMA.FTZ R49, R45, R44, R49 ;  /* 0x0000002c2d317223 */ /* 0x000fe20000010031 */
[----:B------:R-:W-:Y:S01]  /*f010*/  FMUL.FTZ R53, R10, R9 ;  /* 0x000000090a357220 */ /* 0x000fe20000410000 */
[----:B------:R-:W-:-:S02]  /*f020*/  HADD2.F32 R50, -RZ, R11.H0_H0 ;  /* 0x2000000bff327230 */ /* 0x000fc40000004100 */
[C---:B------:R-:W-:Y:S01]  /*f030*/  FFMA.FTZ R45, R6.reuse, R9, -R5 ;  /* 0x00000009062d7223 */ /* 0x040fe20000010805 */
[----:B------:R-:W-:Y:S02]  /*f040*/  HADD2.F32 R9, -RZ, R21.H1_H1 ;  /* 0x30000015ff097230 */ /* 0x000fe40000004100 */
[----:B------:R-:W-:Y:S01]  /*f050*/  FFMA.FTZ R10, R6, R47, R53 ;  /* 0x0000002f060a7223 */ /* 0x000fe20000010035 */
[----:B------:R-:W-:Y:S02]  /*f060*/  HADD2.F32 R11, -RZ, R11.H1_H1 ;  /* 0x3000000bff0b7230 */ /* 0x000fe40000004100 */
[----:B------:R-:W-:Y:S02]  /*f070*/  HADD2.F32 R5, -RZ, R13.H1_H1 ;  /* 0x3000000dff057230 */ /* 0x000fe40000004100 */
[----:B------:R-:W-:Y:S01]  /*f080*/  FMUL.FTZ R47, R50, R9 ;  /* 0x00000009322f7220 */ /* 0x000fe20000410000 */
[----:B------:R-:W-:Y:S01]  /*f090*/  HADD2.F32 R8, -RZ, R24.H1_H1 ;  /* 0x30000018ff087230 */ /* 0x000fe20000004100 */
[----:B------:R-:W-:Y:S01]  /*f0a0*/  F2FP.F16.F32.PACK_AB R10, R10, R49 ;  /* 0x000000310a0a723e */ /* 0x000fe200000000ff */
[----:B------:R-:W-:-:S02]  /*f0b0*/  HADD2.F32 R4, -RZ, R14.H1_H1 ;  /* 0x3000000eff047230 */ /* 0x000fc40000004100 */
[-C--:B------:R-:W-:Y:S01]  /*f0c0*/  FMUL.FTZ R50, R50, R5.reuse ;  /* 0x0000000532327220 */ /* 0x080fe20000410000 */
[----:B------:R-:W-:Y:S01]  /*f0d0*/  FFMA.FTZ R47, R46, R5, -R47 ;  /* 0x000000052e2f7223 */ /* 0x000fe2000001082f */
[C---:B------:R-:W-:Y:S01]  /*f0e0*/  FMUL.FTZ R6, R11.reuse, R8 ;  /* 0x000000080b067220 */ /* 0x040fe20000410000 */
[----:B------:R-:W-:Y:S01]  /*f0f0*/  F2FP.F16.F32.PACK_AB R5, R52, R51 ;  /* 0x000000333405723e */ /* 0x000fe200000000ff */
[-C--:B------:R-:W-:Y:S01]  /*f100*/  FMUL.FTZ R53, R11, R4.reuse ;  /* 0x000000040b357220 */ /* 0x080fe20000410000 */
[----:B------:R-:W-:Y:S01]  /*f110*/  FFMA.FTZ R11, R46, R9, R50 ;  /* 0x000000092e0b7223 */ /* 0x000fe20000010032 */
[----:B------:R-:W-:Y:S01]  /*f120*/  FFMA.FTZ R44, R7, R4, -R6 ;  /* 0x00000004072c7223 */ /* 0x000fe20000010806 */
[----:B------:R-:W-:Y:S01]  /*f130*/  F2FP.F16.F32.PACK_AB R4, R59, R54 ;  /* 0x000000363b04723e */ /* 0x000fe200000000ff */
[----:B------:R-:W-:Y:S01]  /*f140*/  FFMA.FTZ R46, R7, R8, R53 ;  /* 0x00000008072e7223 */ /* 0x000fe20000010035 */
[----:B------:R-:W-:Y:S02]  /*f150*/  F2FP.F16.F32.PACK_AB R6, R45, R42 ;  /* 0x0000002a2d06723e */ /* 0x000fe400000000ff */
[----:B------:R-:W-:-:S02]  /*f160*/  F2FP.F16.F32.PACK_AB R7, R44, R47 ;  /* 0x0000002f2c07723e */ /* 0x000fc400000000ff */
[----:B------:R-:W-:Y:S02]  /*f170*/  F2FP.F16.F32.PACK_AB R8, R48, R57 ;  /* 0x000000393008723e */ /* 0x000fe400000000ff */
[----:B------:R-:W-:Y:S01]  /*f180*/  F2FP.F16.F32.PACK_AB R9, R56, R55 ;  /* 0x000000373809723e */ /* 0x000fe200000000ff */
[----:B------:R3:W-:Y:S01]  /*f190*/  STS.128 [R231], R4 ;  /* 0x00000004e7007388 */ /* 0x0007e20000000c00 */
[----:B------:R-:W-:-:S05]  /*f1a0*/  F2FP.F16.F32.PACK_AB R11, R46, R11 ;  /* 0x0000000b2e0b723e */ /* 0x000fca00000000ff */
[----:B------:R3:W-:Y:S02]  /*f1b0*/  STS.128 [R43+0x15400], R8 ;  /* 0x015400082b007388 */ /* 0x0007e40000000c00 */
.L_x_609:
[----:B------:R-:W-:Y:S05]  /*f1c0*/  BSYNC B1 ;  /* 0x0000000000017941 */ /* 0x000fea0003800000 */
.L_x_608:
[----:B------:R-:W-:-:S13]  /*f1d0*/  ISETP.GE.AND P0, PT, R222, R0, PT ;  /* 0x00000000de00720c */ /* 0x000fda0003f06270 */
[----:B------:R-:W-:Y:S05]  /*f1e0*/  @P0 BRA `(.L_x_589) ;  /* 0x0000001000340947 */ /* 0x000fea0003800000 */
[----:B---3--:R-:W3:Y:S01]  /*f1f0*/  LDC R43, c[0x0][0x3d4] ;  /* 0x0000f500ff2b7b82 */ /* 0x008ee20000000800 */
[----:B------:R-:W-:Y:S01]  /*f200*/  BSSY B1, `(.L_x_614) ;  /* 0x000005b000017945 */ /* 0x000fe20003800000 */
[-C--:B---3--:R-:W-:Y:S02]  /*f210*/  ISETP.GE.AND P0, PT, R22, R43.reuse, PT ;  /* 0x0000002b1600720c */ /* 0x088fe40003f06270 */
[-C--:B------:R-:W-:Y:S02]  /*f220*/  ISETP.GE.AND P1, PT, R204, R43.reuse, PT ;  /* 0x0000002bcc00720c */ /* 0x080fe40003f26270 */
[----:B------:R-:W-:-:S09]  /*f230*/  ISETP.GE.AND P2, PT, R205, R43, PT ;  /* 0x0000002bcd00720c */ /* 0x000fd20003f46270 */
[----:B------:R-:W-:Y:S05]  /*f240*/  @P0 BRA `(.L_x_615) ;  /* 0x0000000400580947 */ /* 0x000fea0003800000 */
[----:B------:R-:W-:Y:S01]  /*f250*/  LEA.HI R0, R43, R226, RZ, 0x1d ;  /* 0x000000e22b007211 */ /* 0x000fe200078fe8ff */
[----:B------:R-:W-:Y:S02]  /*f260*/  HADD2.F32 R54, -RZ, R37.H0_H0 ;  /* 0x20000025ff367230 */ /* 0x000fe40000004100 */
[----:B------:R-:W-:Y:S01]  /*f270*/  HADD2.F32 R52, -RZ, R33.H0_H0 ;  /* 0x20000021ff347230 */ /* 0x000fe20000004100 */
[----:B012---:R-:W-:Y:S01]  /*f280*/  SHF.R.S32.HI R5, RZ, 0x1f, R0 ;  /* 0x0000001fff057819 */ /* 0x007fe20000011400 */
[----:B------:R-:W-:Y:S02]  /*f290*/  IMAD.SHL.U32 R4, R0, 0x8, RZ ;  /* 0x0000000800047824 */ /* 0x000fe400078e00ff */
[--C-:B------:R-:W-:Y:S01]  /*f2a0*/  HADD2.F32 R56, -RZ, R38.reuse.H0_H0 ;  /* 0x20000026ff387230 */ /* 0x100fe20000004100 */
[----:B------:R-:W-:Y:S01]  /*f2b0*/  LEA.HI R5, R5, R0, RZ, 0x3 ;  /* 0x0000000005057211 */ /* 0x000fe200078f18ff */
[----:B------:R-:W-:Y:S01]  /*f2c0*/  HADD2.F32 R58, -RZ, R37.H1_H1 ;  /* 0x30000025ff3a7230 */ /* 0x000fe20000004100 */
[----:B------:R-:W-:Y:S01]  /*f2d0*/  LOP3.LUT R0, R207, 0x38, R4, 0xf8, !PT ;  /* 0x00000038cf007812 */ /* 0x000fe200078ef804 */
[----:B------:R-:W-:-:S02]  /*f2e0*/  HADD2.F32 R57, -RZ, R38.H1_H1 ;  /* 0x30000026ff397230 */ /* 0x000fc40000004100 */
[----:B------:R-:W-:Y:S01]  /*f2f0*/  IMAD.SHL.U32 R5, R5, 0x400, RZ ;  /* 0x0000040005057824 */ /* 0x000fe200078e00ff */
[----:B------:R-:W-:Y:S01]  /*f300*/  LOP3.LUT R9, R0, R235, RZ, 0x3c, !PT ;  /* 0x000000eb00097212 */ /* 0x000fe200078e3cff */
[----:B------:R-:W-:Y:S02]  /*f310*/  HADD2.F32 R59, -RZ, R39.H0_H0 ;  /* 0x20000027ff3b7230 */ /* 0x000fe40000004100 */
[----:B------:R-:W-:Y:S01]  /*f320*/  HADD2.F32 R55, -RZ, R35.H0_H0 ;  /* 0x20000023ff377230 */ /* 0x000fe20000004100 */
        /* <DEDUP_REMOVED lines=13> */
[--C-:B------:R-:W-:Y:S02]  /*f400*/  HADD2.F32 R48, -RZ, R9.reuse.H0_H0 ;  /* 0x20000009ff307230 */ /* 0x100fe40000004100 */
[-C--:B------:R-:W-:Y:S01]  /*f410*/  FMUL.FTZ R51, R54, R47.reuse ;  /* 0x0000002f36337220 */ /* 0x080fe20000410000 */
[----:B------:R-:W-:Y:S01]  /*f420*/  FMUL.FTZ R47, R52, R47 ;  /* 0x0000002f342f7220 */ /* 0x000fe20000410000 */
[----:B------:R-:W-:Y:S01]  /*f430*/  FMUL.FTZ R37, R56, R8 ;  /* 0x0000000838257220 */ /* 0x000fe20000410000 */
[----:B------:R-:W-:Y:S02]  /*f440*/  HADD2.F32 R9, -RZ, R9.H1_H1 ;  /* 0x30000009ff097230 */ /* 0x000fe40000004100 */
[----:B------:R-:W-:Y:S01]  /*f450*/  FFMA.FTZ R51, R52, R42, -R51 ;  /* 0x0000002a34337223 */ /* 0x000fe20000010833 */
[----:B------:R-:W-:-:S02]  /*f460*/  HADD2.F32 R52, -RZ, R34.H0_H0 ;  /* 0x20000022ff347230 */ /* 0x000fc40000004100 */
[----:B------:R-:W-:Y:S01]  /*f470*/  FFMA.FTZ R47, R54, R42, R47 ;  /* 0x0000002a362f7223 */ /* 0x000fe2000001002f */
[----:B------:R-:W-:Y:S02]  /*f480*/  HADD2.F32 R42, -RZ, R33.H1_H1 ;  /* 0x30000021ff2a7230 */ /* 0x000fe40000004100 */
[----:B------:R-:W-:Y:S02]  /*f490*/  HADD2.F32 R49, -RZ, R10.H0_H0 ;  /* 0x2000000aff317230 */ /* 0x000fe40000004100 */
[C---:B------:R-:W-:Y:S01]  /*f4a0*/  FMUL.FTZ R33, R52.reuse, R8 ;  /* 0x0000000834217220 */ /* 0x040fe20000410000 */
[----:B------:R-:W-:Y:S01]  /*f4b0*/  FFMA.FTZ R8, R52, R4, -R37 ;  /* 0x0000000434087223 */ /* 0x000fe20000010825 */
[-C--:B------:R-:W-:Y:S01]  /*f4c0*/  FMUL.FTZ R37, R58, R48.reuse ;  /* 0x000000303a257220 */ /* 0x080fe20000410000 */
[----:B------:R-:W-:Y:S01]  /*f4d0*/  FMUL.FTZ R53, R42, R48 ;  /* 0x000000302a357220 */ /* 0x000fe20000410000 */
[----:B------:R-:W-:Y:S01]  /*f4e0*/  FFMA.FTZ R38, R56, R4, R33 ;  /* 0x0000000438267223 */ /* 0x000fe20000010021 */
[----:B------:R-:W-:-:S02]  /*f4f0*/  HADD2.F32 R33, -RZ, R34.H1_H1 ;  /* 0x30000022ff217230 */ /* 0x000fc40000004100 */
[----:B------:R-:W-:Y:S01]  /*f500*/  FFMA.FTZ R37, R42, R44, -R37 ;  /* 0x0000002c2a257223 */ /* 0x000fe20000010825 */
[----:B------:R-:W-:Y:S02]  /*f510*/  HADD2.F32 R10, -RZ, R10.H1_H1 ;  /* 0x3000000aff0a7230 */ /* 0x000fe40000004100 */
[-C--:B------:R-:W-:Y:S01]  /*f520*/  FMUL.FTZ R4, R57, R9.reuse ;  /* 0x0000000939047220 */ /* 0x080fe20000410000 */
[----:B------:R-:W-:Y:S02]  /*f530*/  HADD2.F32 R52, -RZ, R40.H0_H0 ;  /* 0x20000028ff347230 */ /* 0x000fe40000004100 */
[C---:B------:R-:W-:Y:S01]  /*f540*/  FMUL.FTZ R42, R33.reuse, R9 ;  /* 0x00000009212a7220 */ /* 0x040fe20000410000 */
[----:B------:R-:W-:Y:S02]  /*f550*/  HADD2.F32 R48, -RZ, R41.H0_H0 ;  /* 0x20000029ff307230 */ /* 0x000fe40000004100 */
[----:B------:R-:W-:Y:S01]  /*f560*/  FFMA.FTZ R34, R33, R5, -R4 ;  /* 0x0000000521227223 */ /* 0x000fe20000010804 */
[----:B------:R-:W-:-:S02]  /*f570*/  HADD2.F32 R50, -RZ, R11.H0_H0 ;  /* 0x2000000bff327230 */ /* 0x000fc40000004100 */
[----:B------:R-:W-:Y:S01]  /*f580*/  FFMA.FTZ R42, R57, R5, R42 ;  /* 0x00000005392a7223 */ /* 0x000fe2000001002a */
[-C--:B------:R-:W-:Y:S01]  /*f590*/  FMUL.FTZ R5, R52, R10.reuse ;  /* 0x0000000a34057220 */ /* 0x080fe20000410000 */
[C---:B------:R-:W-:Y:S01]  /*f5a0*/  FMUL.FTZ R9, R48.reuse, R10 ;  /* 0x0000000a30097220 */ /* 0x040fe20000410000 */
[----:B------:R-:W-:Y:S02]  /*f5b0*/  HADD2.F32 R54, -RZ, R39.H1_H1 ;  /* 0x30000027ff367230 */ /* 0x000fe40000004100 */
[----:B------:R-:W-:Y:S01]  /*f5c0*/  FMUL.FTZ R4, R59, R49 ;  /* 0x000000313b047220 */ /* 0x000fe20000410000 */
[----:B------:R-:W-:Y:S02]  /*f5d0*/  HADD2.F32 R11, -RZ, R11.H1_H1 ;  /* 0x3000000bff0b7230 */ /* 0x000fe40000004100 */
[----:B------:R-:W-:Y:S01]  /*f5e0*/  FFMA.FTZ R10, R48, R6, -R5 ;  /* 0x00000006300a7223 */ /* 0x000fe20000010805 */
[----:B------:R-:W-:Y:S02]  /*f5f0*/  HADD2.F32 R39, -RZ, R40.H1_H1 ;  /* 0x30000028ff277230 */ /* 0x000fe40000004100 */
[----:B------:R-:W-:Y:S01]  /*f600*/  FFMA.FTZ R33, R55, R45, -R4 ;  /* 0x0000002d37217223 */ /* 0x000fe20000010804 */
[----:B------:R-:W-:-:S02]  /*f610*/  HADD2.F32 R48, -RZ, R35.H1_H1 ;  /* 0x30000023ff307230 */ /* 0x000fc40000004100 */
[----:B------:R-:W-:Y:S01]  /*f620*/  FFMA.FTZ R53, R58, R44, R53 ;  /* 0x0000002c3a357223 */ /* 0x000fe20000010035 */
[----:B------:R-:W-:Y:S02]  /*f630*/  HADD2.F32 R41, -RZ, R41.H1_H1 ;  /* 0x30000029ff297230 */ /* 0x000fe40000004100 */
[----:B------:R-:W-:Y:S01]  /*f640*/  FFMA.FTZ R35, R52, R6, R9 ;  /* 0x0000000634237223 */ /* 0x000fe20000010009 */
[--C-:B------:R-:W-:Y:S02]  /*f650*/  HADD2.F32 R46, -RZ, R7.reuse.H0_H0 ;  /* 0x20000007ff2e7230 */ /* 0x100fe40000004100 */
[-C--:B------:R-:W-:Y:S01]  /*f660*/  FMUL.FTZ R5, R54, R50.reuse ;  /* 0x0000003236057220 */ /* 0x080fe20000410000 */
[----:B------:R-:W-:Y:S02]  /*f670*/  HADD2.F32 R7, -RZ, R7.H1_H1 ;  /* 0x30000007ff077230 */ /* 0x000fe40000004100 */
[----:B------:R-:W-:Y:S01]  /*f680*/  FMUL.FTZ R4, R39, R11 ;  /* 0x0000000b27047220 */ /* 0x000fe20000410000 */
[----:B------:R-:W-:Y:S01]  /*f690*/  FMUL.FTZ R44, R55, R49 ;  /* 0x00000031372c7220 */ /* 0x000fe20000410000 */
[C---:B------:R-:W-:Y:S01]  /*f6a0*/  FMUL.FTZ R9, R48.reuse, R50 ;  /* 0x0000003230097220 */ /* 0x040fe20000410000 */
[C---:B------:R-:W-:Y:S01]  /*f6b0*/  FMUL.FTZ R6, R41.reuse, R11 ;  /* 0x0000000b29067220 */ /* 0x040fe20000410000 */
[-C--:B------:R-:W-:Y:S01]  /*f6c0*/  FFMA.FTZ R11, R48, R46.reuse, -R5 ;  /* 0x0000002e300b7223 */ /* 0x080fe20000010805 */
[----:B------:R-:W-:Y:S01]  /*f6d0*/  FFMA.FTZ R40, R41, R7, -R4 ;  /* 0x0000000729287223 */ /* 0x000fe20000010804 */
[----:B------:R-:W-:Y:S01]  /*f6e0*/  FFMA.FTZ R44, R59, R45, R44 ;  /* 0x0000002d3b2c7223 */ /* 0x000fe2000001002c */
[----:B------:R-:W-:Y:S01]  /*f6f0*/  FFMA.FTZ R46, R54, R46, R9 ;  /* 0x0000002e362e7223 */ /* 0x000fe20000010009 */
        /* <DEDUP_REMOVED lines=8> */
[----:B------:R-:W-:-:S02]  /*f780*/  F2FP.F16.F32.PACK_AB R10, R35, R44 ;  /* 0x0000002c230a723e */ /* 0x000fc400000000ff */
[----:B------:R-:W-:-:S05]  /*f790*/  F2FP.F16.F32.PACK_AB R11, R39, R46 ;  /* 0x0000002e270b723e */ /* 0x000fca00000000ff */
[----:B------:R3:W-:Y:S02]  /*f7a0*/  STS.128 [R0+0x15400], R8 ;  /* 0x0154000800007388 */ /* 0x0007e40000000c00 */
.L_x_615:
[----:B------:R-:W-:Y:S05]  /*f7b0*/  BSYNC B1 ;  /* 0x0000000000017941 */ /* 0x000fea0003800000 */
.L_x_614:
[----:B------:R-:W-:Y:S04]  /*f7c0*/  BSSY B1, `(.L_x_616) ;  /* 0x0000058000017945 */ /* 0x000fe80003800000 */
[----:B------:R-:W-:Y:S05]  /*f7d0*/  @P1 BRA `(.L_x_617) ;  /* 0x0000000400581947 */ /* 0x000fea0003800000 */
[----:B---3--:R-:W-:Y:S01]  /*f7e0*/  LEA.HI R0, R43, R227, RZ, 0x1d ;  /* 0x000000e32b007211 */ /* 0x008fe200078fe8ff */
[----:B------:R-:W-:Y:S02]  /*f7f0*/  HADD2.F32 R47, -RZ, R29.H0_H0 ;  /* 0x2000001dff2f7230 */ /* 0x000fe40000004100 */
[----:B------:R-:W-:Y:S01]  /*f800*/  HADD2.F32 R45, -RZ, R25.H0_H0 ;  /* 0x20000019ff2d7230 */ /* 0x000fe20000004100 */
[----:B012---:R-:W-:Y:S01]  /*f810*/  SHF.R.S32.HI R5, RZ, 0x1f, R0 ;  /* 0x0000001fff057819 */ /* 0x007fe20000011400 */
[----:B------:R-:W-:Y:S02]  /*f820*/  IMAD.SHL.U32 R4, R0, 0x8, RZ ;  /* 0x0000000800047824 */ /* 0x000fe400078e00ff */
[----:B------:R-:W-:Y:S01]  /*f830*/  HADD2.F32 R48, -RZ, R30.H0_H0 ;  /* 0x2000001eff307230 */ /* 0x000fe20000004100 */
[----:B------:R-:W-:Y:S01]  /*f840*/  LEA.HI R5, R5, R0, RZ, 0x3 ;  /* 0x0000000005057211 */ /* 0x000fe200078f18ff */
[----:B------:R-:W-:Y:S01]  /*f850*/  HADD2.F32 R44, -RZ, R26.H0_H0 ;  /* 0x2000001aff2c7230 */ /* 0x000fe20000004100 */
[----:B------:R-:W-:Y:S01]  /*f860*/  LOP3.LUT R0, R207, 0x38, R4, 0xf8, !PT ;  /* 0x00000038cf007812 */ /* 0x000fe200078ef804 */
[----:B------:R-:W-:-:S02]  /*f870*/  HADD2.F32 R50, -RZ, R29.H1_H1 ;  /* 0x3000001dff327230 */ /* 0x000fc40000004100 */
[----:B------:R-:W-:Y:S01]  /*f880*/  IMAD.SHL.U32 R5, R5, 0x400, RZ ;  /* 0x0000040005057824 */ /* 0x000fe200078e00ff */
[----:B------:R-:W-:Y:S01]  /*f890*/  LOP3.LUT R9, R0, R235, RZ, 0x3c, !PT ;  /* 0x000000eb00097212 */ /* 0x000fe200078e3cff */
[----:B------:R-:W-:Y:S02]  /*f8a0*/  HADD2.F32 R46, -RZ, R25.H1_H1 ;  /* 0x30000019ff2e7230 */ /* 0x000fe40000004100 */
[----:B------:R-:W-:Y:S01]  /*f8b0*/  HADD2.F32 R49, -RZ, R30.H1_H1 ;  /* 0x3000001eff317230 */ /* 0x000fe20000004100 */
[----:B------:R-:W-:Y:S01]  /*f8c0*/  LOP3.LUT R0, R5, 0x7fffe000, RZ, 0xc0, !PT ;  /* 0x7fffe00005007812 */ /* 0x000fe200078ec0ff */
[----:B------:R-:W-:Y:S01]  /*f8d0*/  HADD2.F32 R51, -RZ, R31.H0_H0 ;  /* 0x2000001fff337230 */ /* 0x000fe20000004100 */
        /* <DEDUP_REMOVED lines=14> */
[C---:B------:R-:W-:Y:S01]  /*f9c0*/  FMUL.FTZ R38, R45.reuse, R38 ;  /* 0x000000262d267220 */ /* 0x040fe20000410000 */
[----:B------:R-:W-:Y:S02]  /*f9d0*/  HADD2.F32 R9, -RZ, R9.H1_H1 ;  /* 0x30000009ff097230 */ /* 0x000fe40000004100 */
[-C--:B------:R-:W-:Y:S01]  /*f9e0*/  FMUL.FTZ R29, R48, R8.reuse ;  /* 0x00000008301d7220 */ /* 0x080fe20000410000 */
[----:B------:R-:W-:Y:S01]  /*f9f0*/  FMUL.FTZ R25, R44, R8 ;  /* 0x000000082c197220 */ /* 0x000fe20000410000 */
[-C--:B------:R-:W-:Y:S01]  /*fa00*/  FFMA.FTZ R42, R45, R33.reuse, -R42 ;  /* 0x000000212d2a7223 */ /* 0x080fe2000001082a */
[----:B------:R-:W-:Y:S01]  /*fa10*/  FFMA.FTZ R38, R47, R33, R38 ;  /* 0x000000212f267223 */ /* 0x000fe20000010026 */
[----:B------:R-:W-:Y:S01]  /*fa20*/  FMUL.FTZ R33, R50, R39 ;  /* 0x0000002732217220 */ /* 0x000fe20000410000 */
[----:B------:R-:W-:-:S02]  /*fa30*/  HADD2.F32 R45, -RZ, R26.H1_H1 ;  /* 0x3000001aff2d7230 */ /* 0x000fc40000004100 */
[-C--:B------:R-:W-:Y:S01]  /*fa40*/  FFMA.FTZ R29, R44, R4.reuse, -R29 ;  /* 0x000000042c1d7223 */ /* 0x080fe2000001081d */
[----:B------:R-:W-:Y:S01]  /*fa50*/  FFMA.FTZ R25, R48, R4, R25 ;  /* 0x0000000430197223 */ /* 0x000fe20000010019 */
[--C-:B------:R-:W-:Y:S02]  /*fa60*/  HADD2.F32 R40, -RZ, R10.reuse.H0_H0 ;  /* 0x2000000aff287230 */ /* 0x100fe40000004100 */
[----:B------:R-:W-:Y:S01]  /*fa70*/  FMUL.FTZ R4, R49, R9 ;  /* 0x0000000931047220 */ /* 0x000fe20000410000 */
[C---:B------:R-:W-:Y:S01]  /*fa80*/  FMUL.FTZ R39, R46.reuse, R39 ;  /* 0x000000272e277220 */ /* 0x040fe20000410000 */
[----:B------:R-:W-:Y:S01]  /*fa90*/  FFMA.FTZ R33, R46, R34, -R33 ;  /* 0x000000222e217223 */ /* 0x000fe20000010821 */
[----:B------:R-:W-:Y:S02]  /*faa0*/  HADD2.F32 R47, -RZ, R27.H0_H0 ;  /* 0x2000001bff2f7230 */ /* 0x000fe40000004100 */
[----:B------:R-:W-:Y:S01]  /*fab0*/  FMUL.FTZ R8, R45, R9 ;  /* 0x000000092d087220 */ /* 0x000fe20000410000 */
[----:B------:R-:W-:-:S02]  /*fac0*/  HADD2.F32 R10, -RZ, R10.H1_H1 ;  /* 0x3000000aff0a7230 */ /* 0x000fc40000004100 */
[-C--:B------:R-:W-:Y:S01]  /*fad0*/  FFMA.FTZ R26, R45, R5.reuse, -R4 ;  /* 0x000000052d1a7223 */ /* 0x080fe20000010804 */
[----:B------:R-:W-:Y:S02]  /*fae0*/  HADD2.F32 R46, -RZ, R32.H0_H0 ;  /* 0x20000020ff2e7230 */ /* 0x000fe40000004100 */
[-C--:B------:R-:W-:Y:S01]  /*faf0*/  FMUL.FTZ R4, R51, R40.reuse ;  /* 0x0000002833047220 */ /* 0x080fe20000410000 */
[----:B------:R-:W-:Y:S02]  /*fb00*/  HADD2.F32 R44, -RZ, R28.H0_H0 ;  /* 0x2000001cff2c7230 */ /* 0x000fe40000004100 */
[----:B------:R-:W-:Y:S01]  /*fb10*/  FMUL.FTZ R40, R47, R40 ;  /* 0x000000282f287220 */ /* 0x000fe20000410000 */
[----:B------:R-:W-:Y:S01]  /*fb20*/  FFMA.FTZ R30, R49, R5, R8 ;  /* 0x00000005311e7223 */ /* 0x000fe20000010008 */
[----:B------:R-:W-:Y:S01]  /*fb30*/  FMUL.FTZ R5, R46, R10 ;  /* 0x0000000a2e057220 */ /* 0x000fe20000410000 */
[----:B------:R-:W-:Y:S01]  /*fb40*/  FFMA.FTZ R39, R50, R34, R39 ;  /* 0x0000002232277223 */ /* 0x000fe20000010027 */
[----:B------:R-:W-:-:S02]  /*fb50*/  HADD2.F32 R41, -RZ, R11.H0_H0 ;  /* 0x2000000bff297230 */ /* 0x000fc40000004100 */
[-C--:B------:R-:W-:Y:S01]  /*fb60*/  FFMA.FTZ R34, R47, R35.reuse, -R4 ;  /* 0x000000232f227223 */ /* 0x080fe20000010804 */
[----:B------:R-:W-:Y:S01]  /*fb70*/  FFMA.FTZ R40, R51, R35, R40 ;  /* 0x0000002333287223 */ /* 0x000fe20000010028 */
[----:B------:R-:W-:Y:S02]  /*fb80*/  HADD2.F32 R11, -RZ, R11.H1_H1 ;  /* 0x3000000bff0b7230 */ /* 0x000fe40000004100 */
[C---:B------:R-:W-:Y:S01]  /*fb90*/  FFMA.FTZ R35, R44.reuse, R6, -R5 ;  /* 0x000000062c237223 */ /* 0x040fe20000010805 */
[----:B------:R-:W-:Y:S02]  /*fba0*/  HADD2.F32 R45, -RZ, R31.H1_H1 ;  /* 0x3000001fff2d7230 */ /* 0x000fe40000004100 */
[----:B------:R-:W-:Y:S01]  /*fbb0*/  FMUL.FTZ R9, R44, R10 ;  /* 0x0000000a2c097220 */ /* 0x000fe20000410000 */
[----:B------:R-:W-:Y:S02]  /*fbc0*/  HADD2.F32 R47, -RZ, R32.H1_H1 ;  /* 0x30000020ff2f7230 */ /* 0x000fe40000004100 */
[----:B------:R-:W-:-:S02]  /*fbd0*/  HADD2.F32 R5, -RZ, R27.H1_H1 ;  /* 0x3000001bff057230 */ /* 0x000fc40000004100 */
[----:B------:R-:W-:Y:S01]  /*fbe0*/  FFMA.FTZ R27, R46, R6, R9 ;  /* 0x000000062e1b7223 */ /* 0x000fe20000010009 */
[----:B------:R-:W-:Y:S02]  /*fbf0*/  HADD2.F32 R31, -RZ, R28.H1_H1 ;  /* 0x3000001cff1f7230 */ /* 0x000fe40000004100 */
[----:B------:R-:W-:Y:S01]  /*fc00*/  FMUL.FTZ R4, R45, R41 ;  /* 0x000000292d047220 */ /* 0x000fe20000410000 */
[--C-:B------:R-:W-:Y:S02]  /*fc10*/  HADD2.F32 R37, -RZ, R7.reuse.H0_H0 ;  /* 0x20000007ff257230 */ /* 0x100fe40000004100 */
[----:B------:R-:W-:Y:S01]  /*fc20*/  FMUL.FTZ R8, R47, R11 ;  /* 0x0000000b2f087220 */ /* 0x000fe20000410000 */
[----:B------:R-:W-:Y:S02]  /*fc30*/  HADD2.F32 R7, -RZ, R7.H1_H1 ;  /* 0x30000007ff077230 */ /* 0x000fe40000004100 */
[----:B------:R-:W-:Y:S01]  /*fc40*/  FMUL.FTZ R6, R5, R41 ;  /* 0x0000002905067220 */ /* 0x000fe20000410000 */
[----:B------:R-:W-:Y:S01]  /*fc50*/  FMUL.FTZ R10, R31, R11 ;  /* 0x0000000b1f0a7220 */ /* 0x000fe20000410000 */
[----:B------:R-:W-:Y:S01]  /*fc60*/  FFMA.FTZ R11, R5, R37, -R4 ;  /* 0x00000025050b7223 */ /* 0x000fe20000010804 */
[----:B------:R-:W-:Y:S01]  /*fc70*/  F2FP.F16.F32.PACK_AB R4, R29, R42 ;  /* 0x0000002a1d04723e */ /* 0x000fe200000000ff */
[----:B------:R-:W-:Y:S01]  /*fc80*/  FFMA.FTZ R28, R31, R7, -R8 ;  /* 0x000000071f1c7223 */ /* 0x000fe20000010808 */
[----:B------:R-:W-:Y:S01]  /*fc90*/  FFMA.FTZ R37, R45, R37, R6 ;  /* 0x000000252d257223 */ /* 0x000fe20000010006 */
[----:B------:R-:W-:Y:S01]  /*fca0*/  FFMA.FTZ R32, R47, R7, R10 ;  /* 0x000000072f207223 */ /* 0x000fe2000001000a */
[----:B------:R-:W-:-:S02]  /*fcb0*/  F2FP.F16.F32.PACK_AB R5, R26, R33 ;  /* 0x000000211a05723e */ /* 0x000fc400000000ff */
[----:B------:R-:W-:Y:S02]  /*fcc0*/  F2FP.F16.F32.PACK_AB R6, R35, R34 ;  /* 0x000000222306723e */ /* 0x000fe400000000ff */
[----:B------:R-:W-:Y:S02]  /*fcd0*/  F2FP.F16.F32.PACK_AB R7, R28, R11 ;  /* 0x0000000b1c07723e */ /* 0x000fe400000000ff */
[----:B------:R-:W-:Y:S02]  /*fce0*/  F2FP.F16.F32.PACK_AB R8, R25, R38 ;  /* 0x000000261908723e */ /* 0x000fe400000000ff */
[----:B------:R-:W-:Y:S01]  /*fcf0*/  F2FP.F16.F32.PACK_AB R9, R30, R39 ;  /* 0x000000271e09723e */ /* 0x000fe200000000ff */
[----:B------:R4:W-:Y:S01]  /*fd00*/  STS.128 [R230], R4 ;  /* 0x00000004e6007388 */ /* 0x0009e20000000c00 */
[----:B------:R-:W-:Y:S02]  /*fd10*/  F2FP.F16.F32.PACK_AB R10, R27, R40 ;  /* 0x000000281b0a723e */ /* 0x000fe400000000ff */
[----:B------:R-:W-:-:S05]  /*fd20*/  F2FP.F16.F32.PACK_AB R11, R32, R37 ;  /* 0x00000025200b723e */ /* 0x000fca00000000ff */
[----:B------:R4:W-:Y:S02]  /*fd30*/  STS.128 [R0+0x15400], R8 ;  /* 0x0154000800007388 */ /* 0x0009e40000000c00 */
.L_x_617:
[----:B------:R-:W-:Y:S05]  /*fd40*/  BSYNC B1 ;  /* 0x0000000000017941 */ /* 0x000fea0003800000 */
.L_x_616:
[----:B------:R-:W-:Y:S05]  /*fd50*/  @P2 BRA `(.L_x_589) ;  /* 0x0000000400582947 */ /* 0x000fea0003800000 */
[----:B------:R-:W-:Y:S01]  /*fd60*/  LEA.HI R43, R43, R232, RZ, 0x1d ;  /* 0x000000e82b2b7211 */ /* 0x000fe200078fe8ff */
[----:B------:R-:W-:Y:S02]  /*fd70*/  HADD2.F32 R33, -RZ, R3.H0_H0 ;  /* 0x20000003ff217230 */ /* 0x000fe40000004100 */
[--C-:B------:R-:W-:Y:S01]  /*fd80*/  HADD2.F32 R35, -RZ, R15.reuse.H0_H0 ;  /* 0x2000000fff237230 */ /* 0x100fe20000004100 */
[----:B-1234-:R-:W-:Y:S01]  /*fd90*/  SHF.R.S32.HI R4, RZ, 0x1f, R43 ;  /* 0x0000001fff047819 */ /* 0x01efe2000001142b */
        /* <DEDUP_REMOVED lines=12> */
[----:B0-----:R-:W0:Y:S02]  /*fe60*/  LDS.128 R4, [R229] ;  /* 0x00000000e5047984 */ /* 0x001e240000000c00 */
        /* <DEDUP_REMOVED lines=16> */
[-C--:B------:R-:W-:Y:S01]  /*ff70*/  FFMA.FTZ R34, R33, R25.reuse, -R34 ;  /* 0x0000001921227223 */ /* 0x080fe20000010822 */
[----:B------:R-:W-:Y:S01]  /*ff80*/  FFMA.FTZ R38, R35, R25, R38 ;  /* 0x0000001923267223 */ /* 0x000fe20000010026 */
[----:B------:R-:W-:Y:S01]  /*ff90*/  FMUL.FTZ R3, R40, R8 ;  /* 0x0000000828037220 */ /* 0x000fe20000410000 */
[----:B------:R-:W-:Y:S01]  /*ffa0*/  FMUL.FTZ R25, R46, R30 ;  /* 0x0000001e2e197220 */ /* 0x000fe20000410000 */
[----:B------:R-:W-:-:S02]  /*ffb0*/  HADD2.F32 R33, -RZ, R12.H1_H1 ;  /* 0x3000000cff217230 */ /* 0x000fc40000004100 */
[----:B------:R-:W-:Y:S01]  /*ffc0*/  FFMA.FTZ R15, R40, R4, -R15 ;  /* 0x00000004280f7223 */ /* 0x000fe2000001080f */
[--C-:B------:R-:W-:Y:S02]  /*ffd0*/  HADD2.F32 R31, -RZ, R10.reuse.H0_H0 ;  /* 0x2000000aff1f7230 */ /* 0x100fe40000004100 */
[----:B------:R-:W-:Y:S01]  /*ffe0*/  FMUL.FTZ R29, R42, R30 ;  /* 0x0000001e2a1d7220 */ /* 0x000fe20000410000 */
[----:B------:R-:W-:Y:S01]  /*fff0*/  FFMA.FTZ R3, R44, R4, R3 ;  /* 0x000000042c037223 */ /* 0x000fe20000010003 */
[----:B------:R-:W-:Y:S01]  /*10000*/  FFMA.FTZ R25, R42, R26, -R25 ;  /* 0x0000001a2a197223 */ /* 0x000fe20000010819 */
[----:B------:R-:W-:Y:S02]  /*10010*/  HADD2.F32 R10, -RZ, R10.H1_H1 ;  /* 0x3000000aff0a7230 */ /* 0x000fe40000004100 */
[-C--:B------:R-:W-:Y:S01]  /*10020*/  FMUL.FTZ R4, R37, R9.reuse ;  /* 0x0000000925047220 */ /* 0x080fe20000410000 */
[----:B------:R-:W-:Y:S02]  /*10030*/  HADD2.F32 R35, -RZ, R13.H0_H0 ;  /* 0x2000000dff237230 */ /* 0x000fe40000004100 */
[----:B------:R-:W-:Y:S01]  /*10040*/  FMUL.FTZ R8, R33, R9 ;  /* 0x0000000921087220 */ /* 0x000fe20000410000 */
[----:B------:R-:W-:-:S02]  /*10050*/  HADD2.F32 R42, -RZ, R24.H0_H0 ;  /* 0x20000018ff2a7230 */ /* 0x000fc40000004100 */
[-C--:B------:R-:W-:Y:S01]  /*10060*/  FFMA.FTZ R12, R33, R5.reuse, -R4 ;  /* 0x00000005210c7223 */ /* 0x080fe20000010804 */
[----:B------:R-:W-:Y:S02]  /*10070*/  HADD2.F32 R40, -RZ, R14.H0_H0 ;  /* 0x2000000eff287230 */ /* 0x000fe40000004100 */
[----:B------:R-:W-:Y:S01]  /*10080*/  FFMA.FTZ R20, R37, R5, R8 ;  /* 0x0000000525147223 */ /* 0x000fe20000010008 */
[--C-:B------:R-:W-:Y:S02]  /*10090*/  HADD2.F32 R32, -RZ, R11.reuse.H0_H0 ;  /* 0x2000000bff207230 */ /* 0x100fe40000004100 */
[-C--:B------:R-:W-:Y:S01]  /*100a0*/  FMUL.FTZ R4, R39, R31.reuse ;  /* 0x0000001f27047220 */ /* 0x080fe20000410000 */
[----:B------:R-:W-:Y:S01]  /*100b0*/  FMUL.FTZ R30, R35, R31 ;  /* 0x0000001f231e7220 */ /* 0x000fe20000410000 */
[-C--:B------:R-:W-:Y:S01]  /*100c0*/  FMUL.FTZ R5, R42, R10.reuse ;  /* 0x0000000a2a057220 */ /* 0x080fe20000410000 */
[----:B------:R-:W-:Y:S01]  /*100d0*/  FMUL.FTZ R9, R40, R10 ;  /* 0x0000000a28097220 */ /* 0x000fe20000410000 */
[----:B------:R-:W-:-:S02]  /*100e0*/  HADD2.F32 R11, -RZ, R11.H1_H1 ;  /* 0x3000000bff0b7230 */ /* 0x000fc40000004100 */
[----:B------:R-:W-:Y:S01]  /*100f0*/  FFMA.FTZ R29, R46, R26, R29 ;  /* 0x0000001a2e1d7223 */ /* 0x000fe2000001001d */
[----:B------:R-:W-:Y:S02]  /*10100*/  HADD2.F32 R10, -RZ, R21.H1_H1 ;  /* 0x30000015ff0a7230 */ /* 0x000fe40000004100 */
[-C--:B------:R-:W-:Y:S01]  /*10110*/  FFMA.FTZ R26, R35, R27.reuse, -R4 ;  /* 0x0000001b231a7223 */ /* 0x080fe20000010804 */
[----:B------:R-:W-:Y:S02]  /*10120*/  HADD2.F32 R31, -RZ, R24.H1_H1 ;  /* 0x30000018ff1f7230 */ /* 0x000fe40000004100 */
[----:B------:R-:W-:Y:S01]  /*10130*/  FFMA.FTZ R30, R39, R27, R30 ;  /* 0x0000001b271e7223 */ /* 0x000fe2000001001e */
[----:B------:R-:W-:Y:S02]  /*10140*/  HADD2.F32 R8, -RZ, R13.H1_H1 ;  /* 0x3000000dff087230 */ /* 0x000fe40000004100 */
[----:B------:R-:W-:Y:S01]  /*10150*/  FFMA.FTZ R27, R40, R6, -R5 ;  /* 0x00000006281b7223 */ /* 0x000fe20000010805 */
[----:B------:R-:W-:-:S02]  /*10160*/  HADD2.F32 R21, -RZ, R14.H1_H1 ;  /* 0x3000000eff157230 */ /* 0x000fc40000004100 */
[----:B------:R-:W-:Y:S01]  /*10170*/  FFMA.FTZ R13, R42, R6, R9 ;  /* 0x000000062a0d7223 */ /* 0x000fe20000010009 */
[--C-:B------:R-:W-:Y:S02]  /*10180*/  HADD2.F32 R28, -RZ, R7.reuse.H0_H0 ;  /* 0x20000007ff1c7230 */ /* 0x100fe40000004100 */
[-C--:B------:R-:W-:Y:S01]  /*10190*/  FMUL.FTZ R5, R10, R32.reuse ;  /* 0x000000200a057220 */ /* 0x080fe20000410000 */
[----:B------:R-:W-:Y:S02]  /*101a0*/  HADD2.F32 R7, -RZ, R7.H1_H1 ;  /* 0x30000007ff077230 */ /* 0x000fe40000004100 */
[-C--:B------:R-:W-:Y:S01]  /*101b0*/  FMUL.FTZ R4, R31, R11.reuse ;  /* 0x0000000b1f047220 */ /* 0x080fe20000410000 */
[C---:B------:R-:W-:Y:S01]  /*101c0*/  FMUL.FTZ R9, R8.reuse, R32 ;  /* 0x0000002008097220 */ /* 0x040fe20000410000 */
[C---:B------:R-:W-:Y:S01]  /*101d0*/  FMUL.FTZ R6, R21.reuse, R11 ;  /* 0x0000000b15067220 */ /* 0x040fe20000410000 */
[-C--:B------:R-:W-:Y:S01]  /*101e0*/  FFMA.FTZ R11, R8, R28.reuse, -R5 ;  /* 0x0000001c080b7223 */ /* 0x080fe20000010805 */
[-C--:B------:R-:W-:Y:S01]  /*101f0*/  FFMA.FTZ R14, R21, R7.reuse, -R4 ;  /* 0x00000007150e7223 */ /* 0x080fe20000010804 */
        /* <DEDUP_REMOVED lines=12> */
.L_x_589:
[----:B------:R-:W-:Y:S05]  /*102c0*/  BSYNC B0 ;  /* 0x0000000000007941 */ /* 0x000fea0003800000 */
.L_x_567:
[----:B------:R-:W-:Y:S01]  /*102d0*/  @!PT LDS RZ, [RZ] ;  /* 0x00000000fffff984 */ /* 0x000fe20000000800 */
[----:B------:R-:W-:Y:S01]  /*102e0*/  @!PT LDS RZ, [RZ] ;  /* 0x00000000fffff984 */ /* 0x000fe20000000800 */
[----:B------:R-:W-:Y:S01]  /*102f0*/  @!PT LDS RZ, [RZ] ;  /* 0x00000000fffff984 */ /* 0x000fe20000000800 */
[----:B------:R-:W-:Y:S01]  /*10300*/  @!PT LDS RZ, [RZ] ;  /* 0x00000000fffff984 */ /* 0x000fe20000000800 */
[----:B------:R5:W-:Y:S06]  /*10310*/  MEMBAR.ALL.CTA ;  /* 0x0000000000007992 */ /* 0x000bec0000008000 */
[----:B-----5:R-:W5:Y:S01]  /*10320*/  FENCE.VIEW.ASYNC.S ;  /* 0x00000000000073c6 */ /* 0x020f620000000000 */
[----:B------:R-:W-:Y:S05]  /*10330*/  WARPSYNC.ALL ;  /* 0x0000000000007948 */ /* 0x000fea0003800000 */
[----:B-----5:R-:W-:Y:S06]  /*10340*/  BAR.SYNC.DEFER_BLOCKING 0xd, 0x100 ;  /* 0x0344000000007b1d */ /* 0x020fec0000010000 */
.L_x_565:
[----:B0--34-:R-:W3:Y:S02]  /*10350*/  LDL R0, [R1+0x48] ;  /* 0x0000480001007983 */ /* 0x019ee40000100800 */
[----:B---3--:R-:W-:-:S13]  /*10360*/  R2UR UR4, R0 ;  /* 0x00000000000472ca */ /* 0x008fda00000e0000 */
[----:B------:R-:W-:-:S05]  /*10370*/  IMAD.U32 R0, RZ, RZ, UR4 ;  /* 0x00000004ff007e24 */ /* 0x000fca000f8e00ff */
[----:B------:R-:W-:-:S13]  /*10380*/  ISETP.NE.AND P0, PT, R0, 0x3, PT ;  /* 0x000000030000780c */ /* 0x000fda0003f05270 */
[----:B------:R-:W-:Y:S05]  /*10390*/  @!P0 BRA `(.L_x_618) ;  /* 0x0000000000048947 */ /* 0x000fea0003800000 */
[----:B------:R-:W-:Y:S01]  /*103a0*/  BPT.TRAP 0x1 ;  /* 0x000000040000795c */ /* 0x000fe20000300000 */
.L_x_618:
[----:B------:R-:W-:Y:S01]  /*103b0*/  IMAD R0, R211, 0x8, R2 ;  /* 0x00000008d3007824 */ /* 0x000fe200078e0202 */
[----:B-1----:R-:W-:-:S04]  /*103c0*/  SHF.L.U32 R3, R213, 0x1f, RZ ;  /* 0x0000001fd5037819 */ /* 0x002fc800000006ff */
[----:B------:R0:W1:Y:S01]  /*103d0*/  SYNCS.PHASECHK.TRANS64.TRYWAIT P2, [R0+URZ+0x36830], R3 ;  /* 0x03683003000075a7 */ /* 0x000062000804017f */
[----:B------:R-:W-:Y:S05]  /*103e0*/  @!P0 BRA `(.L_x_619) ;  /* 0x0000000000048947 */ /* 0x000fea0003800000 */
[----:B------:R-:W-:Y:S01]  /*103f0*/  BPT.TRAP 0x1 ;  /* 0x000000040000795c */ /* 0x000fe20000300000 */
.L_x_619:
[----:B--2---:R-:W2:Y:S01]  /*10400*/  S2R R4, SR_TID.X ;  /* 0x0000000000047919 */ /* 0x004ea20000002100 */
[----:B------:R-:W-:Y:S02]  /*10410*/  MOV R119, RZ ;  /* 0x000000ff00777202 */ /* 0x000fe40000000f00 */
[----:B--2---:R-:W-:-:S04]  /*10420*/  LOP3.LUT R4, R4, 0x7f, RZ, 0xc0, !PT ;  /* 0x0000007f04047812 */ /* 0x004fc800078ec0ff */
[----:B------:R-:W-:Y:S01]  /*10430*/  ISETP.NE.AND P1, PT, R4, RZ, PT ;  /* 0x000000ff0400720c */ /* 0x000fe20003f25270 */
[----:B-1----:R-:W-:-:S12]  /*10440*/  @P2 BRA `(.L_x_620) ;  /* 0x0000000000082947 */ /* 0x002fd80003800000 */
[----:B------:R-:W1:Y:S02]  /*10450*/  SYNCS.PHASECHK.TRANS64.TRYWAIT P2, [R0+URZ+0x36830], R3 ;  /* 0x03683003000075a7 */ /* 0x000e64000804017f */
[----:B-1----:R-:W-:Y:S05]  /*10460*/  @!P2 BRA `(.L_x_621) ;  /* 0x000001480004a947 */ /* 0x002fea0003800000 */
.L_x_620:
[----:B------:R-:W-:Y:S05]  /*10470*/  WARPSYNC.ALL ;  /* 0x0000000000007948 */ /* 0x000fea0003800000 */
[----:B01----:R-:W-:Y:S01]  /*10480*/  VIADD R3, R2, 0x21400 ;  /* 0x0002140002037836 */ /* 0x003fe20000000000 */
[----:B------:R-:W-:Y:S01]  /*10490*/  R2UR UR24, R36 ;  /* 0x00000000241872ca */ /* 0x000fe200000e0000 */
[----:B------:R-:W-:Y:S01]  /*104a0*/  IMAD.MOV.U32 R5, RZ, RZ, 0x40000040 ;  /* 0x40000040ff057424 */ /* 0x000fe200078e00ff */
[----:B------:R-:W-:Y:S01]  /*104b0*/  WARPGROUP.ARRIVE ;  /* 0x00000000000079c5 */ /* 0x000fe20000000000 */
[----:B------:R-:W-:Y:S01]  /*104c0*/  UMOV UR5, 0x40000040 ;  /* 0x4000004000057882 */ /* 0x000fe20000000000 */
[----:B------:R-:W-:Y:S01]  /*104d0*/  SHF.R.U32.HI R3, RZ, 0x4, R3 ;  /* 0x00000004ff037819 */ /* 0x000fe20000011603 */
[----:B------:R-:W-:Y:S01]  /*104e0*/  IMAD.MOV.U32 R7, RZ, RZ, 0x40000040 ;  /* 0x40000040ff077424 */ /* 0x000fe200078e00ff */
[----:B------:R-:W-:Y:S01]  /*104f0*/  R2UR UR7, R5 ;  /* 0x00000000050772ca */ /* 0x000fe200000e0000 */
[----:B------:R-:W-:Y:S01]  /*10500*/  UMOV UR27, UR5 ;  /* 0x00000005001b7c82 */ /* 0x000fe20008000000 */
[----:B------:R-:W-:Y:S01]  /*10510*/  LOP3.LUT R3, R3, 0x3fff, RZ, 0xc0, !PT ;  /* 0x00003fff03037812 */ /* 0x000fe200078ec0ff */
[----:B------:R-:W-:Y:S01]  /*10520*/  UMOV UR17, UR27 ;  /* 0x0000001b00117c82 */ /* 0x000fe20008000000 */
[----:B------:R-:W-:Y:S01]  /*10530*/  R2UR UR19, R7 ;  /* 0x00000000071372ca */ /* 0x000fe200000e0000 */
[----:B------:R-:W-:Y:S01]  /*10540*/  IMAD.MOV.U32 R9, RZ, RZ, 0x40000040 ;  /* 0x40000040ff097424 */ /* 0x000fe200078e00ff */
[----:B------:R-:W-:Y:S01]  /*10550*/  LOP3.LUT R15, R3, 0x10000, RZ, 0xfc, !PT ;  /* 0x00010000030f7812 */ /* 0x000fe200078efcff */
[----:B------:R-:W-:Y:S01]  /*10560*/  ULOP3.LUT UR24, UR24, 0x10000, URZ, 0xfc, !UPT ;  /* 0x0001000018187892 */ /* 0x000fe2000f8efc3f */
[----:B------:R-:W-:Y:S01]  /*10570*/  MOV R7, 0x40000040 ;  /* 0x4000004000077802 */ /* 0x000fe20000000f00 */
[----:B------:R-:W-:Y:S01]  /*10580*/  UMOV UR21, UR27 ;  /* 0x0000001b00157c82 */ /* 0x000fe20008000000 */
[----:B------:R-:W-:Y:S01]  /*10590*/  R2UR UR23, R9 ;  /* 0x00000000091772ca */ /* 0x000fe200000e0000 */
[----:B------:R-:W-:Y:S01]  /*105a0*/  IMAD R4, R211, 0xa80, R15 ;  /* 0x00000a80d3047824 */ /* 0x000fe200078e020f */
[----:B------:R-:W-:Y:S01]  /*105b0*/  UMOV UR9, UR27 ;  /* 0x0000001b00097c82 */ /* 0x000fe20008000000 */
[----:B------:R-:W-:Y:S01]  /*105c0*/  IMAD.U32 R21, RZ, RZ, UR5 ;  /* 0x00000005ff157e24 */ /* 0x000fe2000f8e00ff */
[----:B------:R-:W-:Y:S01]  /*105d0*/  UMOV UR4, UR24 ;  /* 0x0000001800047c82 */ /* 0x000fe20008000000 */
[C---:B------:R-:W-:Y:S01]  /*105e0*/  VIADD R6, R4.reuse, 0x80 ;  /* 0x0000008004067836 */ /* 0x040fe20000000000 */
[C---:B------:R-:W-:Y:S01]  /*105f0*/  R2UR UR6, R4.reuse ;  /* 0x00000000040672ca */ /* 0x040fe200000e0000 */
[----:B------:R-:W-:Y:S01]  /*10600*/  UMOV UR26, UR4 ;  /* 0x00000004001a7c82 */ /* 0x000fe20008000000 */
[----:B------:R-:W-:Y:S01]  /*10610*/  IADD3 R8, R4, 0x100, RZ ;  /* 0x0000010004087810 */ /* 0x000fe20007ffe0ff */
[----:B------:R-:W-:Y:S01]  /*10620*/  UMOV UR16, UR26 ;  /* 0x0000001a00107c82 */ /* 0x000fe20008000000 */
[----:B------:R-:W-:Y:S01]  /*10630*/  R2UR UR18, R6 ;  /* 0x00000000061272ca */ /* 0x000fe200000e0000 */
[----:B------:R-:W-:Y:S01]  /*10640*/  UMOV UR20, UR26 ;  /* 0x0000001a00147c82 */ /* 0x000fe20008000000 */
[----:B------:R-:W-:Y:S01]  /*10650*/  R2UR UR22, R8 ;  /* 0x00000000081672ca */ /* 0x000fe200000e0000 */
[C---:B------:R-:W-:Y:S01]  /*10660*/  VIADD R6, R4.reuse, 0x180 ;  /* 0x0000018004067836 */ /* 0x040fe20000000000 */
[----:B------:R-:W-:Y:S01]  /*10670*/  MOV R20, UR4 ;  /* 0x0000000400147c02 */ /* 0x000fe20008000f00 */
[----:B------:R-:W-:Y:S01]  /*10680*/  IMAD.MOV.U32 R13, RZ, RZ, 0x40000040 ;  /* 0x40000040ff0d7424 */ /* 0x000fe200078e00ff */
[C---:B------:R-:W-:Y:S01]  /*10690*/  IADD3 R12, R4.reuse, 0x200, RZ ;  /* 0x00000200040c7810 */ /* 0x040fe20007ffe0ff */
[----:B------:R-:W-:Y:S01]  /*106a0*/  UMOV UR8, UR26 ;  /* 0x0000001a00087c82 */ /* 0x000fe20008000000 */
[----:B------:R-:W-:Y:S01]  /*106b0*/  VIADD R8, R4, 0x280 ;  /* 0x0000028004087836 */ /* 0x000fe20000000000 */
[----:B------:R-:W-:Y:S01]  /*106c0*/  HGMMA.64x16x16.F32 R72, gdesc[UR4], RZ, !UPT, gsb0 ;  /* 0x00200000044879f0 */ /* 0x000fe2000c0008ff */
[----:B------:R-:W-:Y:S01]  /*106d0*/  R2UR UR6, R6 ;  /* 0x00000000060672ca */ /* 0x000fe200000e0000 */
[----:B------:R-:W-:Y:S01]  /*106e0*/  UMOV UR4, UR26 ;  /* 0x0000001a00047c82 */ /* 0x000fe20008000000 */
[----:B------:R-:W-:Y:S01]  /*106f0*/  R2UR UR7, R7 ;  /* 0x00000000070772ca */ /* 0x000fe200000e0000 */
[----:B------:R-:W-:Y:S01]  /*10700*/  UMOV UR5, UR27 ;  /* 0x0000001b00057c82 */ /* 0x000fe20008000000 */
[----:B------:R-:W-:Y:S01]  /*10710*/  R2UR UR10, R12 ;  /* 0x000000000c0a72ca */ /* 0x000fe200000e0000 */
[----:B------:R-:W-:Y:S01]  /*10720*/  IMAD.MOV.U32 R9, RZ, RZ, 0x40000040 ;  /* 0x40000040ff097424 */ /* 0x000fe200078e00ff */
[----:B------:R-:W-:Y:S01]  /*10730*/  R2UR UR11, R13 ;  /* 0x000000000d0b72ca */ /* 0x000fe200000e0000 */
[----:B------:R-:W-:Y:S01]  /*10740*/  UMOV UR12, UR26 ;  /* 0x0000001a000c7c82 */ /* 0x000fe20008000000 */
[----:B------:R-:W-:Y:S01]  /*10750*/  R2UR UR14, R8 ;  /* 0x00000000080e72ca */ /* 0x000fe200000e0000 */
[----:B------:R-:W-:Y:S01]  /*10760*/  UMOV UR13, UR27 ;  /* 0x0000001b000d7c82 */ /* 0x000fe20008000000 */
[----:B------:R-:W-:Y:S01]  /*10770*/  R2UR UR15, R9 ;  /* 0x00000000090f72ca */ /* 0x000fe200000e0000 */
[----:B------:R-:W-:Y:S01]  /*10780*/  IMAD.MOV.U32 R7, RZ, RZ, 0x40000040 ;  /* 0x40000040ff077424 */ /* 0x000fe200078e00ff */
[C---:B------:R-:W-:Y:S01]  /*10790*/  IADD3 R6, R4.reuse, 0x300, RZ ;  /* 0x0000030004067810 */ /* 0x040fe20007ffe0ff */
[C---:B------:R-:W-:Y:S01]  /*107a0*/  VIADD R8, R4.reuse, 0x2 ;  /* 0x0000000204087836 */ /* 0x040fe20000000000 */
[----:B------:R-:W-:Y:S01]  /*107b0*/  MOV R9, 0x40000040 ;  /* 0x4000004000097802 */ /* 0x000fe20000000f00 */
[----:B------:R-:W-:Y:S01]  /*107c0*/  UMOV UR29, 0x40000040 ;  /* 0x40000040001d7882 */ /* 0x000fe20000000000 */
[----:B------:R-:W-:Y:S01]  /*107d0*/  VIADD R12, R4, 0x202 ;  /* 0x00000202040c7836 */ /* 0x000fe20000000000 */
[----:B------:R0:W-:Y:S01]  /*107e0*/  STL.64 [R1+0x40], R20 ;  /* 0x0000401401007387 */ /* 0x0001e20000100a00 */
[----:B------:R-:W-:Y:S01]  /*107f0*/  R2UR UR30, R8 ;  /* 0x00000000081e72ca */ /* 0x000fe200000e0000 */
[----:B------:R-:W-:Y:S01]  /*10800*/  VIADD R8, R4, 0x102 ;  /* 0x0000010204087836 */ /* 0x000fe20000000000 */
[----:B------:R-:W-:Y:S01]  /*10810*/  R2UR UR31, R9 ;  /* 0x00000000091f72ca */ /* 0x000fe200000e0000 */
[----:B------:R-:W-:Y:S01]  /*10820*/  IMAD.MOV.U32 R9, RZ, RZ, 0x40000040 ;  /* 0x40000040ff097424 */ /* 0x000fe200078e00ff */
[----:B------:R-:W-:Y:S01]  /*10830*/  UIADD3 UR52, UR24, 0x406, URZ ;  /* 0x0000040618347890 */ /* 0x000fe2000fffe03f */
[----:B------:R-:W-:Y:S01]  /*10840*/  IMAD.MOV.U32 R13, RZ, RZ, 0x40000040 ;  /* 0x40000040ff0d7424 */ /* 0x000fe200078e00ff */
[----:B------:R-:W-:Y:S01]  /*10850*/  UMOV UR53, 0x40000040 ;  /* 0x4000004000357882 */ /* 0x000fe20000000000 */
[----:B------:R-:W-:Y:S01]  /*10860*/  UIADD3 UR48, UR24, 0x800, URZ ;  /* 0x0000080018307890 */ /* 0x000fe2000fffe03f */
[----:B------:R-:W-:Y:S01]  /*10870*/  MOV R5, 0x40000040 ;  /* 0x4000004000057802 */ /* 0x000fe20000000f00 */
[----:B------:R-:W-:Y:S01]  /*10880*/  UMOV UR49, 0x40000040 ;  /* 0x4000004000317882 */ /* 0x000fe20000000000 */
[----:B------:R-:W-:Y:S01]  /*10890*/  UIADD3 UR44, UR24, 0x802, URZ ;  /* 0x00000802182c7890 */ /* 0x000fe2000fffe03f */
[----:B0-----:R-:W-:Y:S01]  /*108a0*/  IMAD.U32 R21, RZ, RZ, UR29 ;  /* 0x0000001dff157e24 */ /* 0x001fe2000f8e00ff */
[----:B------:R-:W-:Y:S01]  /*108b0*/  UMOV UR45, 0x40000040 ;  /* 0x40000040002d7882 */ /* 0x000fe20000000000 */
[----:B------:R-:W-:Y:S01]  /*108c0*/  UIADD3 UR40, UR24, 0x804, URZ ;  /* 0x0000080418287890 */ /* 0x000fe2000fffe03f */
[----:B------:R-:W-:Y:S01]  /*108d0*/  P2R R11, PR, RZ, 0x1 ;  /* 0x00000001ff0b7803 */ /* 0x000fe20000000000 */
[----:B------:R-:W-:Y:S01]  /*108e0*/  UMOV UR41, 0x40000040 ;  /* 0x4000004000297882 */ /* 0x000fe20000000000 */
[----:B------:R-:W-:Y:S01]  /*108f0*/  UIADD3 UR36, UR24, 0x806, URZ ;  /* 0x0000080618247890 */ /* 0x000fe2000fffe03f */
[----:B------:R-:W-:Y:S01]  /*10900*/  @!P1 VIADD R0, R0, 0x36840 ;  /* 0x0003684000009836 */ /* 0x000fe20000000000 */
[----:B------:R-:W-:Y:S01]  /*10910*/  UMOV UR37, 0x40000040 ;  /* 0x4000004000257882 */ /* 0x000fe20000000000 */
[----:B------:R-:W-:Y:S01]  /*10920*/  BSSY B0, `(.L_x_622) ;  /* 0x0000a8a000007945 */ /* 0x000fe20003800000 */
[--C-:B------:R-:W-:Y:S01]  /*10930*/  IMAD.MOV.U32 R118, RZ, RZ, R119.reuse ;  /* 0x000000ffff767224 */ /* 0x100fe200078e0077 */
[-C--:B------:R-:W-:Y:S01]  /*10940*/  MOV R117, R119.reuse ;  /* 0x0000007700757202 */ /* 0x080fe20000000f00 */
[--C-:B------:R-:W-:Y:S01]  /*10950*/  IMAD.MOV.U32 R116, RZ, RZ, R119.reuse ;  /* 0x000000ffff747224 */ /* 0x100fe200078e0077 */
[----:B------:R-:W-:Y:S01]  /*10960*/  @!P1 PRMT R0, RZ, 0x654, R0 ;  /* 0x00000654ff009816 */ /* 0x000fe20000000000 */
[--C-:B------:R-:W-:Y:S01]  /*10970*/  IMAD.MOV.U32 R115, RZ, RZ, R119.reuse ;  /* 0x000000ffff737224 */ /* 0x100fe200078e0077 */
[-C--:B------:R-:W-:Y:S01]  /*10980*/  MOV R114, R119.reuse ;  /* 0x0000007700727202 */ /* 0x080fe20000000f00 */
[--C-:B------:R-:W-:Y:S01]  /*10990*/  IMAD.MOV.U32 R113, RZ, RZ, R119.reuse ;  /* 0x000000ffff717224 */ /* 0x100fe200078e0077 */
[-C--:B------:R-:W-:Y:S01]  /*109a0*/  MOV R111, R119.reuse ;  /* 0x00000077006f7202 */ /* 0x080fe20000000f00 */
[--C-:B------:R-:W-:Y:S01]  /*109b0*/  IMAD.MOV.U32 R109, RZ, RZ, R119.reuse ;  /* 0x000000ffff6d7224 */ /* 0x100fe200078e0077 */
[-C--:B------:R-:W-:Y:S01]  /*109c0*/  MOV R105, R119.reuse ;  /* 0x0000007700697202 */ /* 0x080fe20000000f00 */
[--C-:B------:R-:W-:Y:S01]  /*109d0*/  IMAD.MOV.U32 R107, RZ, RZ, R119.reuse ;  /* 0x000000ffff6b7224 */ /* 0x100fe200078e0077 */
[----:B------:R-:W-:Y:S01]  /*109e0*/  MOV R99, R119 ;  /* 0x0000007700637202 */ /* 0x000fe20000000f00 */
[----:B------:R-:W-:Y:S01]  /*109f0*/  IMAD.MOV.U32 R103, RZ, RZ, R119 ;  /* 0x000000ffff677224 */ /* 0x000fe200078e0077 */
[----:B------:R-:W-:-:S02]  /*10a00*/  WARPGROUP.DEPBAR.LE gsb0, 0x0 ;  /* 0x00008000000079c5 */ /* 0x000fc40000010000 */
[----:B------:R-:W-:Y:S01]  /*10a10*/  WARPGROUP.ARRIVE ;  /* 0x00000000000079c5 */ /* 0x000fe20000000000 */
[--C-:B------:R-:W-:Y:S01]  /*10a20*/  IMAD.MOV.U32 R101, RZ, RZ, R119.reuse ;  /* 0x000000ffff657224 */ /* 0x100fe200078e0077 */
[-C--:B------:R-:W-:Y:S01]  /*10a30*/  MOV R93, R119.reuse ;  /* 0x00000077005d7202 */ /* 0x080fe20000000f00 */
[--C-:B------:R-:W-:Y:S01]  /*10a40*/  IMAD.MOV.U32 R97, RZ, RZ, R119.reuse ;  /* 0x000000ffff617224 */ /* 0x100fe200078e0077 */
[-C--:B------:R-:W-:Y:S01]  /*10a50*/  MOV R87, R119.reuse ;  /* 0x0000007700577202 */ /* 0x080fe20000000f00 */
[--C-:B------:R-:W-:Y:S01]  /*10a60*/  IMAD.MOV.U32 R95, RZ, RZ, R119.reuse ;  /* 0x000000ffff5f7224 */ /* 0x100fe200078e0077 */
[----:B------:R-:W-:Y:S01]  /*10a70*/  HGMMA.64x16x16.F32 R64, gdesc[UR16], RZ, !UPT, gsb0 ;  /* 0x00200000104079f0 */ /* 0x000fe2000c0008ff */
[----:B------:R-:W-:Y:S01]  /*10a80*/  R2UR UR18, R6 ;  /* 0x00000000061272ca */ /* 0x000fe200000e0000 */
[----:B------:R-:W-:Y:S01]  /*10a90*/  UMOV UR16, UR26 ;  /* 0x0000001a00107c82 */ /* 0x000fe20008000000 */
[----:B------:R-:W-:Y:S01]  /*10aa0*/  R2UR UR19, R7 ;  /* 0x00000000071372ca */ /* 0x000fe200000e0000 */
[----:B------:R-:W-:Y:S01]  /*10ab0*/  UMOV UR17, UR27 ;  /* 0x0000001b00117c82 */ /* 0x000fe20008000000 */
[----:B------:R-:W-:Y:S01]  /*10ac0*/  IMAD.MOV.U32 R7, RZ, RZ, 0x40000040 ;  /* 0x40000040ff077424 */ /* 0x000fe200078e00ff */
[----:B------:R-:W-:Y:S01]  /*10ad0*/  IADD3 R6, R4, 0x82, RZ ;  /* 0x0000008204067810 */ /* 0x000fe20007ffe0ff */
[----:B------:R-:W-:Y:S01]  /*10ae0*/  UMOV UR27, UR29 ;  /* 0x0000001d001b7c82 */ /* 0x000fe20008000000 */
[--C-:B------:R-:W-:Y:S01]  /*10af0*/  IMAD.MOV.U32 R91, RZ, RZ, R119.reuse ;  /* 0x000000ffff5b7224 */ /* 0x100fe200078e0077 */
[----:B------:R-:W-:Y:S01]  /*10b00*/  MOV R81, R119 ;  /* 0x0000007700517202 */ /* 0x000fe20000000f00 */
[----:B------:R-:W-:-:S02]  /*10b10*/  IMAD.MOV.U32 R89, RZ, RZ, R119 ;  /* 0x000000ffff597224 */ /* 0x000fc400078e0077 */
[--C-:B------:R-:W-:Y:S02]  /*10b20*/  IMAD.MOV.U32 R85, RZ, RZ, R119.reuse ;  /* 0x000000ffff557224 */ /* 0x100fe400078e0077 */
[----:B------:R-:W-:Y:S01]  /*10b30*/  IMAD.MOV.U32 R83, RZ, RZ, R119 ;  /* 0x000000ffff537224 */ /* 0x000fe200078e0077 */
[----:B------:R-:W-:Y:S02]  /*10b40*/  WARPGROUP.DEPBAR.LE gsb0, 0x0 ;  /* 0x00008000000079c5 */ /* 0x000fe40000010000 */
[----:B------:R-:W-:-:S06]  /*10b50*/  WARPGROUP.ARRIVE ;  /* 0x00000000000079c5 */ /* 0x000fcc0000000000 */
[----:B------:R-:W-:Y:S01]  /*10b60*/  HGMMA.64x16x16.F32 R56, gdesc[UR20], RZ, !UPT, gsb0 ;  /* 0x00200000143879f0 */ /* 0x000fe2000c0008ff */
[----:B------:R-:W-:Y:S01]  /*10b70*/  R2UR UR22, R8 ;  /* 0x00000000081672ca */ /* 0x000fe200000e0000 */
[----:B------:R-:W-:Y:S01]  /*10b80*/  UMOV UR21, UR27 ;  /* 0x0000001b00157c82 */ /* 0x000fe20008000000 */
[----:B------:R-:W-:Y:S02]  /*10b90*/  R2UR UR23, R9 ;  /* 0x00000000091772ca */ /* 0x000fe400000e0000 */
[----:B------:R-:W-:Y:S02]  /*10ba0*/  IADD3 R8, R4, 0x282, RZ ;  /* 0x0000028204087810 */ /* 0x000fe40007ffe0ff */
[----:B------:R-:W-:Y:S01]  /*10bb0*/  MOV R9, 0x40000040 ;  /* 0x4000004000097802 */ /* 0x000fe20000000f00 */
[----:B------:R-:W-:Y:S02]  /*10bc0*/  WARPGROUP.DEPBAR.LE gsb0, 0x0 ;  /* 0x00008000000079c5 */ /* 0x000fe40000010000 */
[----:B------:R-:W-:-:S06]  /*10bd0*/  WARPGROUP.ARRIVE ;  /* 0x00000000000079c5 */ /* 0x000fcc0000000000 */
[----:B------:R-:W-:Y:S01]  /*10be0*/  HGMMA.64x16x16.F32 R48, gdesc[UR4], RZ, !UPT, gsb0 ;  /* 0x00200000043079f0 */ /* 0x000fe2000c0008ff */
[----:B------:R-:W-:Y:S01]  /*10bf0*/  UIADD3 UR4, UR24, 0x2, URZ ;  /* 0x0000000218047890 */ /* 0x000fe2000fffe03f */
[----:B------:R-:W-:-:S06]  /*10c00*/  UMOV UR5, UR27 ;  /* 0x0000001b00057c82 */ /* 0x000fcc0008000000 */
[----:B------:R-:W-:Y:S02]  /*10c10*/  UMOV UR28, UR4 ;  /* 0x00000004001c7c82 */ /* 0x000fe40008000000 */
[----:B------:R-:W-:Y:S01]  /*10c20*/  UMOV UR26, UR28 ;  /* 0x0000001c001a7c82 */ /* 0x000fe20008000000 */
[----:B------:R-:W-:Y:S01]  /*10c30*/  IMAD.U32 R20, RZ, RZ, UR28 ;  /* 0x0000001cff147e24 */ /* 0x000fe2000f8e00ff */
[----:B------:R-:W-:Y:S01]  /*10c40*/  UMOV UR20, UR26 ;  /* 0x0000001a00147c82 */ /* 0x000fe20008000000 */
[----:B------:R-:W-:-:S03]  /*10c50*/  UMOV UR4, UR26 ;  /* 0x0000001a00047c82 */ /* 0x000fc60008000000 */
[----:B------:R0:W-:Y:S01]  /*10c60*/  STL.64 [R1+0x38], R20 ;  /* 0x0000381401007387 */ /* 0x0001e20000100a00 */
[----:B------:R-:W-:Y:S02]  /*10c70*/  WARPGROUP.DEPBAR.LE gsb0, 0x0 ;  /* 0x00008000000079c5 */ /* 0x000fe40000010000 */
[----:B------:R-:W-:-:S06]  /*10c80*/  WARPGROUP.ARRIVE ;  /* 0x00000000000079c5 */ /* 0x000fcc0000000000 */
[----:B------:R-:W-:Y:S01]  /*10c90*/  HGMMA.64x16x16.F32 R40, gdesc[UR8], RZ, !UPT, gsb0 ;  /* 0x00200000082879f0 */ /* 0x000fe2000c0008ff */
[----:B------:R-:W-:Y:S01]  /*10ca0*/  R2UR UR10, R12 ;  /* 0x000000000c0a72ca */ /* 0x000fe200000e0000 */
[----:B------:R-:W-:Y:S01]  /*10cb0*/  UMOV UR8, UR26 ;  /* 0x0000001a00087c82 */ /* 0x000fe20008000000 */
[----:B------:R-:W-:Y:S01]  /*10cc0*/  R2UR UR11, R13 ;  /* 0x000000000d0b72ca */ /* 0x000fe200000e0000 */
[----:B------:R-:W-:Y:S01]  /*10cd0*/  UMOV UR9, UR27 ;  /* 0x0000001b00097c82 */ /* 0x000fe20008000000 */
[----:B------:R-:W-:Y:S01]  /*10ce0*/  VIADD R12, R4, 0x204 ;  /* 0x00000204040c7836 */ /* 0x000fe20000000000 */
[----:B------:R-:W-:Y:S01]  /*10cf0*/  MOV R13, 0x40000040 ;  /* 0x40000040000d7802 */ /* 0x000fe20000000f00 */
[----:B------:R-:W-:Y:S02]  /*10d00*/  WARPGROUP.DEPBAR.LE gsb0, 0x0 ;  /* 0x00008000000079c5 */ /* 0x000fe40000010000 */
[----:B------:R-:W-:-:S06]  /*10d10*/  WARPGROUP.ARRIVE ;  /* 0x00000000000079c5 */ /* 0x000fcc0000000000 */
[----:B------:R-:W-:Y:S01]  /*10d20*/  HGMMA.64x16x16.F32 R32, gdesc[UR12], RZ, !UPT, gsb0 ;  /* 0x002000000c2079f0 */ /* 0x000fe2000c0008ff */
[----:B------:R-:W-:Y:S01]  /*10d30*/  R2UR UR14, R8 ;  /* 0x00000000080e72ca */ /* 0x000fe200000e0000 */
[----:B------:R-:W-:Y:S01]  /*10d40*/  UMOV UR12, UR26 ;  /* 0x0000001a000c7c82 */ /* 0x000fe20008000000 */
[----:B------:R-:W-:Y:S01]  /*10d50*/  R2UR UR15, R9 ;  /* 0x00000000090f72ca */ /* 0x000fe200000e0000 */
[----:B------:R-:W-:Y:S01]  /*10d60*/  UMOV UR13, UR27 ;  /* 0x0000001b000d7c82 */ /* 0x000fe20008000000 */
[----:B------:R-:W-:Y:S02]  /*10d70*/  VIADD R8, R4, 0x4 ;  /* 0x0000000404087836 */ /* 0x000fe40000000000 */
[----:B------:R-:W-:Y:S01]  /*10d80*/  IMAD.MOV.U32 R9, RZ, RZ, 0x40000040 ;  /* 0x40000040ff097424 */ /* 0x000fe200078e00ff */
[----:B------:R-:W-:Y:S02]  /*10d90*/  WARPGROUP.DEPBAR.LE gsb0, 0x0 ;  /* 0x00008000000079c5 */ /* 0x000fe40000010000 */
[----:B------:R-:W-:-:S06]  /*10da0*/  WARPGROUP.ARRIVE ;  /* 0x00000000000079c5 */ /* 0x000fcc0000000000 */
[----:B------:R-:W-:Y:S01]  /*10db0*/  HGMMA.64x16x16.F32 R24, gdesc[UR16], RZ, !UPT, gsb0 ;  /* 0x00200000101879f0 */ /* 0x000fe2000c0008ff */
[----:B------:R-:W-:Y:S01]  /*10dc0*/  R2UR UR18, R6 ;  /* 0x00000000061272ca */ /* 0x000fe200000e0000 */
[----:B------:R-:W-:Y:S01]  /*10dd0*/  UMOV UR16, UR26 ;  /* 0x0000001a00107c82 */ /* 0x000fe20008000000 */
[----:B------:R-:W-:Y:S01]  /*10de0*/  R2UR UR19, R7 ;  /* 0x00000000071372ca */ /* 0x000fe200000e0000 */
[----:B------:R-:W-:Y:S01]  /*10df0*/  UMOV UR17, UR27 ;  /* 0x0000001b00117c82 */ /* 0x000fe20008000000 */
[----:B------:R-:W-:Y:S01]  /*10e00*/  IMAD.MOV.U32 R7, RZ, RZ, 0x40000040 ;  /* 0x40000040ff077424 */ /* 0x000fe200078e00ff */
[----:B------:R-:W-:-:S04]  /*10e10*/  IADD3 R6, R4, 0x182, RZ ;  /* 0x0000018204067810 */ /* 0x000fc80007ffe0ff */
[----:B------:R-:W-:Y:S01]  /*10e20*/  R2UR UR6, R6 ;  /* 0x00000000060672ca */ /* 0x000fe200000e0000 */
[----:B------:R-:W-:Y:S01]  /*10e30*/  VIADD R6, R4, 0x302 ;  /* 0x0000030204067836 */ /* 0x000fe20000000000 */
[----:B------:R-:W-:Y:S02]  /*10e40*/  R2UR UR7, R7 ;  /* 0x00000000070772ca */ /* 0x000fe400000e0000 */
[----:B------:R-:W-:Y:S01]  /*10e50*/  MOV R7, 0x40000040 ;  /* 0x4000004000077802 */ /* 0x000fe20000000f00 */
[----:B------:R-:W-:Y:S02]  /*10e60*/  WARPGROUP.DEPBAR.LE gsb0, 0x0 ;  /* 0x00008000000079c5 */ /* 0x000fe40000010000 */
[----:B------:R-:W-:-:S06]  /*10e70*/  WARPGROUP.ARRIVE ;  /* 0x00000000000079c5 */ /* 0x000fcc0000000000 */
[----:B------:R-:W-:Y:S01]  /*10e80*/  HGMMA.64x16x16.F32 R72, gdesc[UR28], R72, gsb0 ;  /* 0x002000001c4879f0 */ /* 0x000fe20008000848 */
[----:B------:R-:W-:Y:S01]  /*10e90*/  R2UR UR30, R8 ;  /* 0x00000000081e72ca */ /* 0x000fe200000e0000 */
[----:B------:R-:W-:Y:S01]  /*10ea0*/  UMOV UR29, 0x40000040 ;  /* 0x40000040001d7882 */ /* 0x000fe20000000000 */
[----:B------:R-:W-:Y:S01]  /*10eb0*/  R2UR UR31, R9 ;  /* 0x00000000091f72ca */ /* 0x000fe200000e0000 */
[----:B------:R-:W-:Y:S01]  /*10ec0*/  VIADD R8, R4, 0x104 ;  /* 0x0000010404087836 */ /* 0x000fe20000000000 */
[----:B------:R-:W-:Y:S02]  /*10ed0*/  MOV R9, 0x40000040 ;  /* 0x4000004000097802 */ /* 0x000fe40000000f00 */
[----:B0-----:R-:W-:Y:S01]  /*10ee0*/  MOV R21, UR29 ;  /* 0x0000001d00157c02 */ /* 0x001fe20008000f00 */
[----:B------:R-:W-:Y:S02]  /*10ef0*/  WARPGROUP.DEPBAR.LE gsb0, 0x0 ;  /* 0x00008000000079c5 */ /* 0x000fe40000010000 */
[----:B------:R-:W-:-:S06]  /*10f00*/  WARPGROUP.ARRIVE ;  /* 0x00000000000079c5 */ /* 0x000fcc0000000000 */
[----:B------:R-:W-:Y:S01]  /*10f10*/  HGMMA.64x16x16.F32 R64, gdesc[UR16], R64, gsb0 ;  /* 0x00200000104079f0 */ /* 0x000fe20008000840 */
[----:B------:R-:W-:Y:S01]  /*10f20*/  R2UR UR18, R6 ;  /* 0x00000000061272ca */ /* 0x000fe200000e0000 */
[----:B------:R-:W-:Y:S01]  /*10f30*/  UMOV UR16, UR26 ;  /* 0x0000001a00107c82 */ /* 0x000fe20008000000 */
[----:B------:R-:W-:Y:S01]  /*10f40*/  R2UR UR19, R7 ;  /* 0x00000000071372ca */ /* 0x000fe200000e0000 */
[----:B------:R-:W-:Y:S01]  /*10f50*/  UMOV UR17, UR27 ;  /* 0x0000001b00117c82 */ /* 0x000fe20008000000 */
[----:B------:R-:W-:Y:S01]  /*10f60*/  VIADD R6, R4, 0x84 ;  /* 0x0000008404067836 */ /* 0x000fe20000000000 */
[----:B------:R-:W-:Y:S01]  /*10f70*/  MOV R7, 0x40000040 ;  /* 0x4000004000077802 */ /* 0x000fe20000000f00 */
[----:B------:R-:W-:Y:S01]  /*10f80*/  UMOV UR27, UR29 ;  /* 0x0000001d001b7c82 */ /* 0x000fe20008000000 */
[----:B------:R-:W-:Y:S02]  /*10f90*/  WARPGROUP.DEPBAR.LE gsb0, 0x0 ;  /* 0x00008000000079c5 */ /* 0x000fe40000010000 */
[----:B------:R-:W-:-:S06]  /*10fa0*/  WARPGROUP.ARRIVE ;  /* 0x00000000000079c5 */ /* 0x000fcc0000000000 */
[----:B------:R-:W-:Y:S01]  /*10fb0*/  HGMMA.64x16x16.F32 R56, gdesc[UR20], R56, gsb0 ;  /* 0x00200000143879f0 */ /* 0x000fe20008000838 */
[----:B------:R-:W-:Y:S01]  /*10fc0*/  R2UR UR22, R8 ;  /* 0x00000000081672ca */ /* 0x000fe200000e0000 */
[----:B------:R-:W-:Y:S01]  /*10fd0*/  UMOV UR21, UR27 ;  /* 0x0000001b00157c82 */ /* 0x000fe20008000000 */
[----:B------:R-:W-:Y:S01]  /*10fe0*/  R2UR UR23, R9 ;  /* 0x00000000091772ca */ /* 0x000fe200000e0000 */
[----:B------:R-:W-:Y:S02]  /*10ff0*/  VIADD R8, R4, 0x284 ;  /* 0x0000028404087836 */ /* 0x000fe40000000000 */
[----:B------:R-:W-:Y:S01]  /*11000*/  IMAD.MOV.U32 R9, RZ, RZ, 0x40000040 ;  /* 0x40000040ff097424 */ /* 0x000fe200078e00ff */
[----:B------:R-:W-:Y:S02]  /*11010*/  WARPGROUP.DEPBAR.LE gsb0, 0x0 ;  /* 0x00008000000079c5 */ /* 0x000fe40000010000 */
[----:B------:R-:W-:-:S06]  /*11020*/  WARPGROUP.ARRIVE ;  /* 0x00000000000079c5 */ /* 0x000fcc0000000000 */
[----:B------:R-:W-:Y:S01]  /*11030*/  HGMMA.64x16x16.F32 R48, gdesc[UR4], R48, gsb0 ;  /* 0x00200000043079f0 */ /* 0x000fe20008000830 */
        /* <DEDUP_REMOVED lines=10> */
[----:B------:R-:W-:Y:S01]  /*110e0*/  HGMMA.64x16x16.F32 R40, gdesc[UR8], R40, gsb0 ;  /* 0x00200000082879f0 */ /* 0x000fe20008000828 */
[----:B------:R-:W-:Y:S01]  /*110f0*/  R2UR UR10, R12 ;  /* 0x000000000c0a72ca */ /* 0x000fe200000e0000 */
[----:B------:R-:W-:Y:S01]  /*11100*/  UMOV UR8, UR26 ;  /* 0x0000001a00087c82 */ /* 0x000fe20008000000 */
[----:B------:R-:W-:Y:S01]  /*11110*/  R2UR UR11, R13 ;  /* 0x000000000d0b72ca */ /* 0x000fe200000e0000 */
[----:B------:R-:W-:Y:S01]  /*11120*/  UMOV UR9, UR27 ;  /* 0x0000001b00097c82 */ /* 0x000fe20008000000 */
[----:B------:R-:W-:Y:S01]  /*11130*/  IMAD.MOV.U32 R13, RZ, RZ, 0x40000040 ;  /* 0x40000040ff0d7424 */ /* 0x000fe200078e00ff */
[----:B------:R-:W-:Y:S01]  /*11140*/  IADD3 R12, R4, 0x206, RZ ;  /* 0x00000206040c7810 */ /* 0x000fe20007ffe0ff */
        /* <DEDUP_REMOVED lines=16> */
[----:B------:R-:W-:Y:S02]  /*11250*/  VIADD R6, R4, 0x184 ;  /* 0x0000018404067836 */ /* 0x000fe40000000000 */
[----:B------:R-:W-:-:S03]  /*11260*/  IMAD.MOV.U32 R7, RZ, RZ, 0x40000040 ;  /* 0x40000040ff077424 */ /* 0x000fc600078e00ff */
[----:B------:R-:W-:Y:S01]  /*11270*/  R2UR UR6, R6 ;  /* 0x00000000060672ca */ /* 0x000fe200000e0000 */
[----:B------:R-:W-:Y:S01]  /*11280*/  VIADD R6, R4, 0x304 ;  /* 0x0000030404067836 */ /* 0x000fe20000000000 */
[----:B------:R-:W-:Y:S01]  /*11290*/  R2UR UR7, R7 ;  /* 0x00000000070772ca */ /* 0x000fe200000e0000 */
[----:B------:R-:W-:Y:S01]  /*112a0*/  IMAD.MOV.U32 R7, RZ, RZ, 0x40000040 ;  /* 0x40000040ff077424 */ /* 0x000fe200078e00ff */
[----:B------:R-:W-:Y:S02]  /*112b0*/  WARPGROUP.DEPBAR.LE gsb0, 0x0 ;  /* 0x00008000000079c5 */ /* 0x000fe40000010000 */
[----:B------:R-:W-:-:S06]  /*112c0*/  WARPGROUP.ARRIVE ;  /* 0x00000000000079c5 */ /* 0x000fcc0000000000 */
[----:B------:R-:W-:Y:S01]  /*112d0*/  HGMMA.64x16x16.F32 R72, gdesc[UR28], R72, gsb0 ;  /* 0x002000001c4879f0 */ /* 0x000fe20008000848 */
[----:B------:R-:W-:Y:S01]  /*112e0*/  R2UR UR30, R8 ;  /* 0x00000000081e72ca */ /* 0x000fe200000e0000 */
[----:B------:R-:W-:Y:S01]  /*112f0*/  UMOV UR29, 0x40000040 ;  /* 0x40000040001d7882 */ /* 0x000fe20000000000 */
[----:B------:R-:W-:Y:S01]  /*11300*/  R2UR UR31, R9 ;  /* 0x00000000091f72ca */ /* 0x000fe200000e0000 */
[----:B------:R-:W-:Y:S01]  /*11310*/  IMAD.MOV.U32 R9, RZ, RZ, 0x40000040 ;  /* 0x40000040ff097424 */ /* 0x000fe200078e00ff */
[----:B------:R-:W-:Y:S01]  /*11320*/  IADD3 R8, R4, 0x106, RZ ;  /* 0x0000010604087810 */ /* 0x000fe20007ffe0ff */
[----:B0-----:R-:W-:Y:S01]  /*11330*/  IMAD.U32 R21, RZ, RZ, UR29 ;  /* 0x0000001dff157e24 */ /* 0x001fe2000f8e00ff */
        /* <DEDUP_REMOVED lines=8> */
[----:B------:R-:W-:Y:S01]  /*113c0*/  UMOV UR27, UR29 ;  /* 0x0000001d001b7c82 */ /* 0x000fe20008000000 */
[----:B------:R-:W-:Y:S01]  /*113d0*/  IMAD.MOV.U32 R7, RZ, RZ, 0x40000040 ;  /* 0x40000040ff077424 */ /* 0x000fe200078e00ff */
        /* <DEDUP_REMOVED lines=15> */
[----:B------:R-:W-:Y:S01]  /*114d0*/  MOV R20, UR28 ;  /* 0x0000001c00147c02 */ /* 0x000fe20008000f00 */
        /* <DEDUP_REMOVED lines=29> */
[----:B------:R-:W-:-:S04]  /*116b0*/  MOV R7, 0x40000040 ;  /* 0x4000004000077802 */ /* 0x000fc80000000f00 */
[----:B------:R-:W-:Y:S02]  /*116c0*/  R2UR UR6, R6 ;  /* 0x00000000060672ca */ /* 0x000fe400000e0000 */
[----:B------:R-:W-:Y:S01]  /*116d0*/  R2UR UR7, R7 ;  /* 0x00000000070772ca */ /* 0x000fe200000e0000 */
[----:B------:R-:W-:Y:S01]  /*116e0*/  IMAD.MOV.U32 R7, RZ, RZ, 0x40000040 ;  /* 0x40000040ff077424 */ /* 0x000fe200078e00ff */
[----:B------:R-:W-:Y:S01]  /*116f0*/  IADD3 R6, R4, 0x306, RZ ;  /* 0x0000030604067810 */ /* 0x000fe20007ffe0ff */
[----:B------:R-:W-:Y:S02]  /*11700*/  WARPGROUP.DEPBAR.LE gsb0, 0x0 ;  /* 0x00008000000079c5 */ /* 0x000fe40000010000 */
[----:B------:R-:W-:-:S06]  /*11710*/  WARPGROUP.ARRIVE ;  /* 0x00000000000079c5 */ /* 0x000fcc0000000000 */
[----:B------:R-:W-:Y:S01]  /*11720*/  HGMMA.64x16x16.F32 R72, gdesc[UR28], R72, gsb0 ;  /* 0x002000001c4879f0 */ /* 0x000fe20008000848 */
[----:B------:R-:W-:Y:S01]  /*11730*/  R2UR UR30, R8 ;  /* 0x00000000081e72ca */ /* 0x000fe200000e0000 */
[----:B------:R-:W-:Y:S01]  /*11740*/  UMOV UR29, 0x40000040 ;  /* 0x40000040001d7882 */ /* 0x000fe20000000000 */
[----:B------:R-:W-:Y:S01]  /*11750*/  R2UR UR31, R9 ;  /* 0x00000000091f72ca */ /* 0x000fe200000e0000 */
[----:B------:R-:W-:Y:S02]  /*11760*/  VIADD R8, R4, 0x480 ;  /* 0x0000048004087836 */ /* 0x000fe40000000000 */
[----:B------:R-:W-:Y:S02]  /*11770*/  IMAD.MOV.U32 R9, RZ, RZ, 0x40000040 ;  /* 0x40000040ff097424 */ /* 0x000fe400078e00ff */
        /* <DEDUP_REMOVED lines=10> */
[----:B------:R-:W-:Y:S01]  /*11820*/  UMOV UR27, UR29 ;  /* 0x0000001d001b7c82 */ /* 0x000fe20008000000 */
[----:B------:R-:W-:Y:S02]  /*11830*/  WARPGROUP.DEPBAR.LE gsb0, 0x0 ;  /* 0x00008000000079c5 */ /* 0x000fe40000010000 */
[----:B------:R-:W-:-:S06]  /*11840*/  WARPGROUP.ARRIVE ;  /* 0x00000000000079c5 */ /* 0x000fcc0000000000 */
[----:B------:R-:W-:Y:S01]  /*11850*/  HGMMA.64x16x16.F32 R56, gdesc[UR20], R56, gsb0 ;  /* 0x00200000143879f0 */ /* 0x000fe20008000838 */
[----:B------:R-:W-:Y:S01]  /*11860*/  R2UR UR22, R8 ;  /* 0x00000000081672ca */ /* 0x000fe200000e0000 */
[----:B------:R-:W-:Y:S01]  /*11870*/  UMOV UR21, UR27 ;  /* 0x0000001b00157c82 */ /* 0x000fe20008000000 */
[----:B------:R-:W-:Y:S02]  /*11880*/  R2UR UR23, R9 ;  /* 0x00000000091772ca */ /* 0x000fe400000e0000 */
[----:B------:R-:W-:Y:S02]  /*11890*/  IADD3 R8, R4, 0x600, RZ ;  /* 0x0000060004087810 */ /* 0x000fe40007ffe0ff */
[----:B------:R-:W-:Y:S01]  /*118a0*/  MOV R9, 0x40000040 ;  /* 0x4000004000097802 */ /* 0x000fe20000000f00 */
        /* <DEDUP_REMOVED lines=186> */
[----:B------:R-:W-:Y:S03]  /*12450*/  HGMMA.64x16x16.F32 R72, gdesc[UR28], R72, gsb0 ;  /* 0x002000001c4879f0 */ /* 0x000fe60008000848 */
        /* <DEDUP_REMOVED lines=12> */
[----:B------:R-:W-:Y:S01]  /*12520*/  UMOV UR20, UR52 ;  /* 0x0000003400147c82 */ /* 0x000fe20008000000 */
[----:B------:R-:W-:Y:S01]  /*12530*/  UMOV UR21, UR53 ;  /* 0x0000003500157c82 */ /* 0x000fe20008000000 */
        /* <DEDUP_REMOVED lines=36> */
[----:B------:R-:W-:Y:S02]  /*12780*/  R2UR UR10, R8 ;  /* 0x00000000080a72ca */ /* 0x000fe400000e0000 */
[----:B------:R-:W-:Y:S01]  /*12790*/  R2UR UR11, R9 ;  /* 0x00000000090b72ca */ /* 0x000fe200000e0000 */
[----:B------:R-:W-:Y:S01]  /*127a0*/  IMAD.MOV.U32 R9, RZ, RZ, 0x40000040 ;  /* 0x40000040ff097424 */ /* 0x000fe200078e00ff */
[----:B------:R-:W-:-:S04]  /*127b0*/  IADD3 R8, R4, 0x700, RZ ;  /* 0x0000070004087810 */ /* 0x000fc80007ffe0ff */
[----:B------:R-:W-:Y:S01]  /*127c0*/  R2UR UR50, R8 ;  /* 0x00000000083272ca */ /* 0x000fe200000e0000 */
[----:B------:R-:W-:Y:S01]  /*127d0*/  VIADD R8, R4, 0x800 ;  /* 0x0000080004087836 */ /* 0x000fe20000000000 */
[----:B------:R-:W-:Y:S01]  /*127e0*/  R2UR UR51, R9 ;  /* 0x00000000093372ca */ /* 0x000fe200000e0000 */
[----:B------:R-:W-:Y:S01]  /*127f0*/  IMAD.MOV.U32 R9, RZ, RZ, 0x40000040 ;  /* 0x40000040ff097424 */ /* 0x000fe200078e00ff */
        /* <DEDUP_REMOVED lines=51> */
[----:B------:R-:W-:Y:S02]  /*12b30*/  IADD3 R8, R4, 0x980, RZ ;  /* 0x0000098004087810 */ /* 0x000fe40007ffe0ff */
[----:B------:R-:W-:Y:S02]  /*12b40*/  MOV R9, 0x40000040 ;  /* 0x4000004000097802 */ /* 0x000fe40000000f00 */
[----:B------:R-:W-:Y:S01]  /*12b50*/  R2UR UR6, R8 ;  /* 0x00000000080672ca */ /* 0x000fe200000e0000 */
[----:B------:R-:W-:Y:S01]  /*12b60*/  VIADD R8, R4, 0x702 ;  /* 0x0000070204087836 */ /* 0x000fe20000000000 */
[----:B------:R-:W-:Y:S01]  /*12b70*/  R2UR UR7, R9 ;  /* 0x00000000090772ca */ /* 0x000fe200000e0000 */
[----:B------:R-:W-:-:S03]  /*12b80*/  IMAD.MOV.U32 R9, RZ, RZ, 0x40000040 ;  /* 0x40000040ff097424 */ /* 0x000fc600078e00ff */
        /* <DEDUP_REMOVED lines=59> */
[----:B------:R-:W-:Y:S02]  /*12f40*/  R2UR UR15, R9 ;  /* 0x00000000090f72ca */ /* 0x000fe400000e0000 */
[----:B------:R-:W-:Y:S02]  /*12f50*/  MOV R9, 0x40000040 ;  /* 0x4000004000097802 */ /* 0x000fe40000000f00 */
[----:B------:R-:W-:Y:S01]  /*12f60*/  R2UR UR42, R8 ;  /* 0x00000000082a72ca */ /* 0x000fe200000e0000 */
[----:B------:R-:W-:Y:S01]  /*12f70*/  VIADD R8, R4, 0x804 ;  /* 0x0000080404087836 */ /* 0x000fe20000000000 */
[----:B------:R-:W-:Y:S02]  /*12f80*/  R2UR UR43, R9 ;  /* 0x00000000092b72ca */ /* 0x000fe400000e0000 */
[----:B------:R-:W-:Y:S01]  /*12f90*/  MOV R9, 0x40000040 ;  /* 0x4000004000097802 */ /* 0x000fe20000000f00 */
[----:B------:R-:W-:-:S02]  /*12fa0*/  WARPGROUP.DEPBAR.LE gsb0, 0x0 ;  /* 0x00008000000079c5 */ /* 0x000fc40000010000 */
        /* <DEDUP_REMOVED lines=41> */
[----:B------:R-:W-:Y:S02]  /*13240*/  R2UR UR38, R8 ;  /* 0x00000000082672ca */ /* 0x000fe400000e0000 */
[----:B------:R-:W-:Y:S01]  /*13250*/  R2UR UR39, R9 ;  /* 0x00000000092772ca */ /* 0x000fe200000e0000 */
        /* <DEDUP_REMOVED lines=28> */
[----:B------:R-:W-:Y:S02]  /*13420*/  ULDC UR8, c[0x0][0x9d8] ;  /* 0x0002760000087ab9 */ /* 0x000fe40000000800 */
        /* <DEDUP_REMOVED lines=29> */
[----:B------:R-:W-:Y:S01]  /*13600*/  R2UR UR6, R6 ;  /* 0x00000000060672ca */ /* 0x000fe200000e0000 */
[----:B------:R-:W-:Y:S01]  /*13610*/  UMOV UR4, UR36 ;  /* 0x0000002400047c82 */ /* 0x000fe20008000000 */
[----:B------:R-:W-:Y:S01]  /*13620*/  R2UR UR7, R7 ;  /* 0x00000000070772ca */ /* 0x000fe200000e0000 */
[----:B------:R-:W-:Y:S01]  /*13630*/  UMOV UR5, UR37 ;  /* 0x0000002500057c82 */ /* 0x000fe20008000000 */
[----:B------:R-:W-:Y:S01]  /*13640*/  VIADD R6, R4, 0x886 ;  /* 0x0000088604067836 */ /* 0x000fe20000000000 */
[----:B------:R-:W-:Y:S01]  /*13650*/  MUFU.TANH R72, R72 ;  /* 0x0000004800487308 */ /* 0x000fe20000002400 */
[----:B------:R-:W-:-:S02]  /*13660*/  IMAD.MOV.U32 R7, RZ, RZ, 0x40000040 ;  /* 0x40000040ff077424 */ /* 0x000fc400078e00ff */
[----:B------:R-:W-:Y:S01]  /*13670*/  FMUL.FTZ R77, R77, UR8 ;  /* 0x000000084d4d7c20 */ /* 0x000fe20008410000 */
[----:B------:R-:W-:Y:S01]  /*13680*/  FMUL.FTZ R75, R75, UR8 ;  /* 0x000000084b4b7c20 */ /* 0x000fe20008410000 */
[----:B------:R-:W-:-:S03]  /*13690*/  FMUL.FTZ R78, R78, UR8 ;  /* 0x000000084e4e7c20 */ /* 0x000fc60008410000 */
[----:B------:R-:W1:Y:S08]  /*136a0*/  MUFU.TANH R74, R74 ;  /* 0x0000004a004a7308 */ /* 0x000e700000002400 */
[----:B------:R-:W2:Y:S08]  /*136b0*/  MUFU.TANH R73, R73 ;  /* 0x0000004900497308 */ /* 0x000eb00000002400 */
[----:B------:R-:W-:Y:S08]  /*136c0*/  MUFU.TANH R76, R76 ;  /* 0x0000004c004c7308 */ /* 0x000ff00000002400 */
[----:B------:R3:W-:Y:S08]  /*136d0*/  MUFU.TANH R10, R79 ;  /* 0x0000004f000a7308 */ /* 0x0007f00000002400 */
[----:B------:R-:W-:Y:S01]  /*136e0*/  MUFU.TANH R77, R77 ;  /* 0x0000004d004d7308 */ /* 0x000fe20000002400 */
[----:B------:R-:W-:-:S02]  /*136f0*/  WARPGROUP.DEPBAR.LE gsb0, 0x0 ;  /* 0x00008000000079c5 */ /* 0x000fc40000010000 */
        /* <DEDUP_REMOVED lines=11> */
[----:B------:R-:W-:Y:S01]  /*137b0*/  IMAD.MOV.U32 R7, RZ, RZ, 0x40000040 ;  /* 0x40000040ff077424 */ /* 0x000fe200078e00ff */
[----:B------:R-:W-:Y:S01]  /*137c0*/  IADD3 R6, R4, 0x906, RZ ;  /* 0x0000090604067810 */ /* 0x000fe20007ffe0ff */
[----:B------:R-:W4:Y:S01]  /*137d0*/  MUFU.TANH R65, R65 ;  /* 0x0000004100417308 */ /* 0x000f220000002400 */
[----:B------:R-:W-:Y:S01]  /*137e0*/  FMUL.FTZ R66, R66, UR8 ;  /* 0x0000000842427c20 */ /* 0x000fe20008410000 */
[----:B------:R-:W-:Y:S01]  /*137f0*/  FMUL.FTZ R69, R69, UR8 ;  /* 0x0000000845457c20 */ /* 0x000fe20008410000 */
[----:B------:R-:W-:-:S05]  /*13800*/  FMUL.FTZ R71, R71, UR8 ;  /* 0x0000000847477c20 */ /* 0x000fca0008410000 */
[----:B------:R-:W5:Y:S08]  /*13810*/  MUFU.TANH R64, R64 ;  /* 0x0000004000407308 */ /* 0x000f700000002400 */
[----:B0-----:R-:W-:Y:S08]  /*13820*/  MUFU.TANH R20, R70 ;  /* 0x0000004600147308 */ /* 0x001ff00000002400 */
[----:B------:R-:W0:Y:S08]  /*13830*/  MUFU.TANH R3, R75 ;  /* 0x0000004b00037308 */ /* 0x000e300000002400 */
[----:B------:R-:W-:Y:S08]  /*13840*/  MUFU.TANH R14, R67 ;  /* 0x00000043000e7308 */ /* 0x000ff00000002400 */
[----:B------:R-:W0:Y:S01]  /*13850*/  MUFU.TANH R8, R78 ;  /* 0x0000004e00087308 */ /* 0x000e220000002400 */
[----:B------:R-:W-:-:S02]  /*13860*/  WARPGROUP.DEPBAR.LE gsb0, 0x0 ;  /* 0x00008000000079c5 */ /* 0x000fc40000010000 */
[----:B------:R-:W-:Y:S01]  /*13870*/  WARPGROUP.ARRIVE ;  /* 0x00000000000079c5 */ /* 0x000fe20000000000 */
[----:B------:R-:W-:-:S04]  /*13880*/  FMUL.FTZ R60, R60, UR8 ;  /* 0x000000083c3c7c20 */ /* 0x000fc80008410000 */
[----:B------:R-:W-:Y:S01]  /*13890*/  MUFU.TANH R12, R66 ;  /* 0x00000042000c7308 */ /* 0x000fe20000002400 */
        /* <DEDUP_REMOVED lines=8> */
[C---:B------:R-:W-:Y:S01]  /*13920*/  VIADD R6, R4.reuse, 0x986 ;  /* 0x0000098604067836 */ /* 0x040fe20000000000 */
[----:B------:R-:W-:Y:S01]  /*13930*/  MOV R7, 0x40000040 ;  /* 0x4000004000077802 */ /* 0x000fe20000000f00 */
[----:B------:R2:W-:Y:S01]  /*13940*/  MUFU.TANH R70, R60 ;  /* 0x0000003c00467308 */ /* 0x0005e20000002400 */
[----:B------:R-:W-:-:S02]  /*13950*/  VIADD R4, R4, 0xa06 ;  /* 0x00000a0604047836 */ /* 0x000fc40000000000 */
[----:B------:R-:W-:Y:S01]  /*13960*/  FMUL.FTZ R57, R57, UR8 ;  /* 0x0000000839397c20 */ /* 0x000fe20008410000 */
[----:B------:R-:W-:Y:S01]  /*13970*/  FMUL.FTZ R61, R61, UR8 ;  /* 0x000000083d3d7c20 */ /* 0x000fe20008410000 */
[----:B------:R-:W-:Y:S01]  /*13980*/  FMUL.FTZ R59, R59, UR8 ;  /* 0x000000083b3b7c20 */ /* 0x000fe20008410000 */
[----:B------:R-:W-:Y:S02]  /*13990*/  FMUL.FTZ R63, R63, UR8 ;  /* 0x000000083f3f7c20 */ /* 0x000fe40008410000 */
[----:B------:R-:W0:Y:S08]  /*139a0*/  MUFU.TANH R68, R68 ;  /* 0x0000004400447308 */ /* 0x000e300000002400 */
[----:B------:R-:W0:Y:S08]  /*139b0*/  MUFU.TANH R69, R69 ;  /* 0x0000004500457308 */ /* 0x000e300000002400 */
[----:B------:R-:W-:Y:S08]  /*139c0*/  MUFU.TANH R9, R58 ;  /* 0x0000003a00097308 */ /* 0x000ff00000002400 */
[----:B------:R-:W0:Y:S08]  /*139d0*/  MUFU.TANH R56, R56 ;  /* 0x0000003800387308 */ /* 0x000e300000002400 */
[----:B------:R-:W-:Y:S01]  /*139e0*/  MUFU.TANH R13, R62 ;  /* 0x0000003e000d7308 */ /* 0x000fe20000002400 */
[----:B------:R-:W-:-:S02]  /*139f0*/  WARPGROUP.DEPBAR.LE gsb0, 0x0 ;  /* 0x00008000000079c5 */ /* 0x000fc40000010000 */
[----:B------:R-:W-:Y:S01]  /*13a00*/  WARPGROUP.ARRIVE ;  /* 0x00000000000079c5 */ /* 0x000fe20000000000 */
[----:B------:R-:W-:-:S04]  /*13a10*/  FMUL.FTZ R54, R54, UR8 ;  /* 0x0000000836367c20 */ /* 0x000fc80008410000 */
[----:B------:R-:W0:Y:S01]  /*13a20*/  MUFU.TANH R57, R57 ;  /* 0x0000003900397308 */ /* 0x000e220000002400 */
        /* <DEDUP_REMOVED lines=8> */
[----:B------:R-:W-:Y:S01]  /*13ab0*/  IMAD.IADD R6, R237, 0x1, R153 ;  /* 0x00000001ed067824 */ /* 0x000fe200078e0299 */
[----:B------:R4:W-:Y:S01]  /*13ac0*/  MUFU.TANH R67, R54 ;  /* 0x0000003600437308 */ /* 0x0009e20000002400 */
[----:B------:R-:W-:Y:S01]  /*13ad0*/  FMUL.FTZ R49, R49, UR8 ;  /* 0x0000000831317c20 */ /* 0x000fe20008410000 */
[----:B------:R-:W-:Y:S01]  /*13ae0*/  FMUL.FTZ R53, R53, UR8 ;  /* 0x0000000835357c20 */ /* 0x000fe20008410000 */
[----:B---3--:R-:W-:-:S02]  /*13af0*/  IMAD R79, R155, -0x70, R6 ;  /* 0xffffff909b4f7824 */ /* 0x008fc400078e0206 */
[----:B------:R-:W-:Y:S01]  /*13b00*/  FMUL.FTZ R51, R51, UR8 ;  /* 0x0000000833337c20 */ /* 0x000fe20008410000 */
[----:B------:R-:W-:Y:S02]  /*13b10*/  FMUL.FTZ R55, R55, UR8 ;  /* 0x0000000837377c20 */ /* 0x000fe40008410000 */
[C---:B------:R-:W-:Y:S01]  /*13b20*/  ISETP.GT.AND P4, PT, R79.reuse, RZ, PT ;  /* 0x000000ff4f00720c */ /* 0x040fe20003f84270 */
[----:B------:R3:W-:Y:S01]  /*13b30*/  MUFU.TANH R21, R50 ;  /* 0x0000003200157308 */ /* 0x0007e20000002400 */
[C---:B------:R-:W-:Y:S02]  /*13b40*/  ISETP.GT.AND P2, PT, R79.reuse, 0x1, PT ;  /* 0x000000014f00780c */ /* 0x040fe40003f44270 */
[----:B-1----:R-:W-:Y:S02]  /*13b50*/  FSEL R6, R74, -INF , P4 ;  /* 0xff8000004a067808 */ /* 0x002fe40002000000 */
[----:B--2---:R-:W-:Y:S02]  /*13b60*/  FSEL R60, R72, -INF , P4 ;  /* 0xff800000483c7808 */ /* 0x004fe40002000000 */
[C---:B------:R-:W-:Y:S01]  /*13b70*/  ISETP.GT.AND P4, PT, R79.reuse, 0x11, PT ;  /* 0x000000114f00780c */ /* 0x040fe20003f84270 */
[----:B------:R-:W1:Y:S01]  /*13b80*/  MUFU.TANH R71, R71 ;  /* 0x0000004700477308 */ /* 0x000e620000002400 */
[----:B------:R-:W-:-:S02]  /*13b90*/  ISETP.GT.AND P3, PT, R79, 0x8, PT ;  /* 0x000000084f00780c */ /* 0x000fc40003f64270 */
[----:B------:R-:W-:Y:S01]  /*13ba0*/  FSEL R7, R73, -INF , P2 ;  /* 0xff80000049077808 */ /* 0x000fe20001000000 */
[----:B------:R-:W-:Y:S01]  /*13bb0*/  IMAD.MOV.U32 R73, RZ, RZ, R119 ;  /* 0x000000ffff497224 */ /* 0x000fe200078e0077 */
[----:B----4-:R-:W-:Y:S02]  /*13bc0*/  FSEL R54, R65, -INF , P4 ;  /* 0xff80000041367808 */ /* 0x010fe40002000000 */
[C---:B------:R-:W-:Y:S01]  /*13bd0*/  ISETP.GT.AND P6, PT, R79.reuse, 0x9, PT ;  /* 0x000000094f00780c */ /* 0x040fe20003fc4270 */
[----:B------:R-:W2:Y:S01]  /*13be0*/  MUFU.TANH R61, R61 ;  /* 0x0000003d003d7308 */ /* 0x000ea20000002400 */
[----:B------:R-:W-:Y:S02]  /*13bf0*/  FSEL R66, R76, -INF , P3 ;  /* 0xff8000004c427808 */ /* 0x000fe40001800000 */
[----:B------:R-:W-:Y:S02]  /*13c00*/  FMNMX.FTZ R65, R60, R7, !PT ;  /* 0x000000073c417209 */ /* 0x000fe40007810000 */
[----:B------:R-:W-:-:S02]  /*13c10*/  ISETP.GT.AND P5, PT, R79, 0x10, PT ;  /* 0x000000104f00780c */ /* 0x000fc40003fa4270 */
[----:B------:R-:W-:Y:S01]  /*13c20*/  FSEL R58, R77, -INF , P6 ;  /* 0xff8000004d3a7808 */ /* 0x000fe20003000000 */
[----:B------:R4:W-:Y:S01]  /*13c30*/  MUFU.TANH R78, R52 ;  /* 0x00000034004e7308 */ /* 0x0009e20000002400 */
[----:B------:R-:W-:Y:S01]  /*13c40*/  FMNMX.FTZ R65, R66, R65, !PT ;  /* 0x0000004142417209 */ /* 0x000fe20007810000 */
[----:B------:R-:W-:Y:S01]  /*13c50*/  IMAD.MOV.U32 R77, RZ, RZ, R119 ;  /* 0x000000ffff4d7224 */ /* 0x000fe200078e0077 */
[----:B-----5:R-:W-:Y:S02]  /*13c60*/  FSEL R62, R64, -INF , P5 ;  /* 0xff800000403e7808 */ /* 0x020fe40002800000 */
[----:B------:R-:W-:Y:S02]  /*13c70*/  FMNMX.FTZ R65, R58, R65, !PT ;  /* 0x000000413a417209 */ /* 0x000fe40007810000 */
[----:B0-----:R-:W-:Y:S01]  /*13c80*/  FSEL R3, R3, -INF , P2 ;  /* 0xff80000003037808 */ /* 0x001fe20001000000 */
[----:B------:R-:W0:Y:S01]  /*13c90*/  MUFU.TANH R48, R48 ;  /* 0x0000003000307308 */ /* 0x000e220000002400 */
[----:B------:R-:W-:-:S02]  /*13ca0*/  ISETP.GT.AND P2, PT, R79, 0x18, PT ;  /* 0x000000184f00780c */ /* 0x000fc40003f44270 */
[----:B------:R-:W-:Y:S01]  /*13cb0*/  FMNMX.FTZ R65, R62, R65, !PT ;  /* 0x000000413e417209 */ /* 0x000fe20007810000 */
[----:B------:R-:W-:Y:S02]  /*13cc0*/  WARPGROUP.DEPBAR.LE gsb0, 0x0 ;  /* 0x00008000000079c5 */ /* 0x000fe40000010000 */
[----:B------:R-:W-:Y:S01]  /*13cd0*/  WARPGROUP.ARRIVE ;  /* 0x00000000000079c5 */ /* 0x000fe20000000000 */
[----:B------:R-:W-:Y:S01]  /*13ce0*/  FSEL R8, R8, -INF , P3 ;  /* 0xff80000008087808 */ /* 0x000fe20001800000 */
[----:B------:R-:W5:Y:S01]  /*13cf0*/  MUFU.TANH R59, R59 ;  /* 0x0000003b003b7308 */ /* 0x000f620000002400 */
[----:B------:R-:W-:Y:S01]  /*13d00*/  ISETP.GT.AND P3, PT, R79, 0x19, PT ;  /* 0x000000194f00780c */ /* 0x000fe20003f64270 */
[----:B------:R-:W-:Y:S01]  /*13d10*/  FMUL.FTZ R40, R40, UR8 ;  /* 0x0000000828287c20 */ /* 0x000fe20008410000 */
[----:B---3--:R-:W-:Y:S01]  /*13d20*/  FSEL R50, R68, -INF , P2 ;  /* 0xff80000044327808 */ /* 0x008fe20001000000 */
[----:B------:R-:W-:Y:S01]  /*13d30*/  HGMMA.64x16x16.F32 R32, gdesc[UR4], R32, gsb0 ;  /* 0x00200000042079f0 */ /* 0x000fe20008000820 */
[----:B------:R-:W-:Y:S01]  /*13d40*/  R2UR UR6, R4 ;  /* 0x00000000040672ca */ /* 0x000fe200000e0000 */
[----:B------:R-:W-:Y:S01]  /*13d50*/  UMOV UR4, UR36 ;  /* 0x0000002400047c82 */ /* 0x000fe20008000000 */
[----:B------:R-:W-:Y:S01]  /*13d60*/  R2UR UR7, R5 ;  /* 0x00000000050772ca */ /* 0x000fe200000e0000 */
[----:B------:R-:W-:Y:S01]  /*13d70*/  UMOV UR5, UR37 ;  /* 0x0000002500057c82 */ /* 0x000fe20008000000 */
[----:B------:R-:W-:Y:S01]  /*13d80*/  FMNMX.FTZ R65, R54, R65, !PT ;  /* 0x0000004136417209 */ /* 0x000fe20007810000 */
[----:B------:R-:W3:Y:S01]  /*13d90*/  MUFU.TANH R49, R49 ;  /* 0x0000003100317308 */ /* 0x000ee20000002400 */
[----:B------:R-:W-:Y:S01]  /*13da0*/  FSEL R10, R10, -INF , P6 ;  /* 0xff8000000a0a7808 */ /* 0x000fe20003000000 */
[----:B------:R-:W-:Y:S01]  /*13db0*/  FMUL.FTZ R41, R41, UR8 ;  /* 0x0000000829297c20 */ /* 0x000fe20008410000 */
[----:B------:R-:W-:Y:S01]  /*13dc0*/  ISETP.GT.AND P6, PT, R79, 0x20, PT ;  /* 0x000000204f00780c */ /* 0x000fe20003fc4270 */
[----:B------:R-:W-:Y:S01]  /*13dd0*/  FMUL.FTZ R42, R42, UR8 ;  /* 0x000000082a2a7c20 */ /* 0x000fe20008410000 */
[----:B----4-:R-:W-:Y:S01]  /*13de0*/  FSEL R52, R69, -INF , P3 ;  /* 0xff80000045347808 */ /* 0x010fe20001800000 */
[----:B------:R-:W-:Y:S01]  /*13df0*/  FMUL.FTZ R44, R44, UR8 ;  /* 0x000000082c2c7c20 */ /* 0x000fe20008410000 */
[----:B------:R-:W-:Y:S01]  /*13e00*/  FMNMX.FTZ R65, R50, R65, !PT ;  /* 0x0000004132417209 */ /* 0x000fe20007810000 */
[----:B------:R-:W4:Y:S01]  /*13e10*/  MUFU.TANH R63, R63 ;  /* 0x0000003f003f7308 */ /* 0x000f220000002400 */
[----:B------:R-:W-:Y:S01]  /*13e20*/  FSEL R12, R12, -INF , P5 ;  /* 0xff8000000c0c7808 */ /* 0x000fe20002800000 */
[----:B------:R-:W-:Y:S01]  /*13e30*/  FMUL.FTZ R45, R45, UR8 ;  /* 0x000000082d2d7c20 */ /* 0x000fe20008410000 */
[----:B------:R-:W-:Y:S01]  /*13e40*/  ISETP.GT.AND P5, PT, R79, 0x21, PT ;  /* 0x000000214f00780c */ /* 0x000fe20003fa4270 */
[----:B------:R-:W-:Y:S01]  /*13e50*/  FMUL.FTZ R43, R43, UR8 ;  /* 0x000000082b2b7c20 */ /* 0x000fe20008410000 */
[----:B------:R-:W-:Y:S01]  /*13e60*/  FSEL R64, R56, -INF , P6 ;  /* 0xff80000038407808 */ /* 0x000fe20003000000 */
[----:B------:R-:W-:Y:S01]  /*13e70*/  FMUL.FTZ R46, R46, UR8 ;  /* 0x000000082e2e7c20 */ /* 0x000fe20008410000 */
[----:B------:R-:W-:Y:S01]  /*13e80*/  FMNMX.FTZ R65, R52, R65, !PT ;  /* 0x0000004134417209 */ /* 0x000fe20007810000 */
[----:B------:R1:W-:Y:S01]  /*13e90*/  MUFU.TANH R84, R40 ;  /* 0x0000002800547308 */ /* 0x0003e20000002400 */
[----:B------:R-:W-:Y:S01]  /*13ea0*/  FSEL R14, R14, -INF , P4 ;  /* 0xff8000000e0e7808 */ /* 0x000fe20002000000 */
[----:B------:R-:W-:Y:S01]  /*13eb0*/  FMUL.FTZ R47, R47, UR8 ;  /* 0x000000082f2f7c20 */ /* 0x000fe20008410000 */
[----:B------:R-:W-:-:S02]  /*13ec0*/  ISETP.GT.AND P4, PT, R79, 0x28, PT ;  /* 0x000000284f00780c */ /* 0x000fc40003f84270 */
[----:B------:R-:W-:Y:S02]  /*13ed0*/  FSEL R68, R57, -INF , P5 ;  /* 0xff80000039447808 */ /* 0x000fe40002800000 */
[----:B------:R-:W-:Y:S01]  /*13ee0*/  FMNMX.FTZ R65, R64, R65, !PT ;  /* 0x0000004140417209 */ /* 0x000fe20007810000 */
[----:B------:R-:W4:Y:S01]  /*13ef0*/  MUFU.TANH R53, R53 ;  /* 0x0000003500357308 */ /* 0x000f220000002400 */
[----:B------:R-:W-:Y:S02]  /*13f00*/  FSEL R20, R20, -INF , P2 ;  /* 0xff80000014147808 */ /* 0x000fe40001000000 */
[----:B------:R-:W-:Y:S02]  /*13f10*/  ISETP.GT.AND P2, PT, R79, 0x29, PT ;  /* 0x000000294f00780c */ /* 0x000fe40003f44270 */
[----:B------:R-:W-:Y:S02]  /*13f20*/  FSEL R70, R70, -INF , P4 ;  /* 0xff80000046467808 */ /* 0x000fe40002000000 */
[----:B------:R-:W-:Y:S01]  /*13f30*/  FMNMX.FTZ R65, R68, R65, !PT ;  /* 0x0000004144417209 */ /* 0x000fe20007810000 */
[----:B------:R-:W-:Y:S01]  /*13f40*/  MUFU.TANH R51, R51 ;  /* 0x0000003300337308 */ /* 0x000fe20000002400 */
[----:B-1----:R-:W-:Y:S01]  /*13f50*/  FSEL R40, R71, -INF , P3 ;  /* 0xff80000047287808 */ /* 0x002fe20001800000 */
[----:B------:R-:W-:Y:S01]  /*13f60*/  IMAD.MOV.U32 R71, RZ, RZ, R119 ;  /* 0x000000ffff477224 */ /* 0x000fe200078e0077 */
[----:B------:R-:W-:-:S02]  /*13f70*/  ISETP.GT.AND P3, PT, R79, 0x30, PT ;  /* 0x000000304f00780c */ /* 0x000fc40003f64270 */
[----:B--2---:R-:W-:Y:S01]  /*13f80*/  FSEL R72, R61, -INF , P2 ;  /* 0xff8000003d487808 */ /* 0x004fe20001000000 */
[--C-:B------:R-:W-:Y:S01]  /*13f90*/  IMAD.MOV.U32 R61, RZ, RZ, R119.reuse ;  /* 0x000000ffff3d7224 */ /* 0x100fe200078e0077 */
[----:B------:R-:W-:Y:S01]  /*13fa0*/  FMNMX.FTZ R65, R70, R65, !PT ;  /* 0x0000004146417209 */ /* 0x000fe20007810000 */
[----:B------:R5:W-:Y:S01]  /*13fb0*/  MUFU.TANH R75, R42 ;  /* 0x0000002a004b7308 */ /* 0x000be20000002400 */
[----:B0-----:R-:W-:Y:S02]  /*13fc0*/  FSEL R74, R48, -INF , P3 ;  /* 0xff800000304a7808 */ /* 0x001fe40001800000 */
[----:B------:R-:W-:Y:S02]  /*13fd0*/  FMNMX.FTZ R65, R72, R65, !PT ;  /* 0x0000004148417209 */ /* 0x000fe40007810000 */
[----:B------:R-:W-:Y:S01]  /*13fe0*/  MOV R69, R119 ;  /* 0x0000007700457202 */ /* 0x000fe20000000f00 */
[----:B------:R-:W-:Y:S02]  /*13ff0*/  WARPGROUP.DEPBAR.LE gsb0, 0x0 ;  /* 0x00008000000079c5 */ /* 0x000fe40000010000 */
[----:B------:R-:W-:Y:S01]  /*14000*/  WARPGROUP.ARRIVE ;  /* 0x00000000000079c5 */ /* 0x000fe20000000000 */
[----:B------:R-:W-:Y:S01]  /*14010*/  FMUL.FTZ R5, R32, UR8 ;  /* 0x0000000820057c20 */ /* 0x000fe20008410000 */
[----:B------:R-:W-:Y:S01]  /*14020*/  FSEL R32, R9, -INF , P6 ;  /* 0xff80000009207808 */ /* 0x000fe20003000000 */
[----:B------:R-:W0:Y:S01]  /*14030*/  MUFU.TANH R41, R41 ;  /* 0x0000002900297308 */ /* 0x000e220000002400 */
[----:B------:R-:W-:Y:S01]  /*14040*/  ISETP.GT.AND P6, PT, R79, 0x31, PT ;  /* 0x000000314f00780c */ /* 0x000fe20003fc4270 */
[----:B------:R-:W-:Y:S01]  /*14050*/  FMUL.FTZ R9, R34, UR8 ;  /* 0x0000000822097c20 */ /* 0x000fe20008410000 */
[----:B------:R-:W-:Y:S01]  /*14060*/  HGMMA.64x16x16.F32 R24, gdesc[UR4], R24, gsb0 ;  /* 0x00200000041879f0 */ /* 0x000fe20008000818 */
[----:B-----5:R-:W-:Y:S01]  /*14070*/  FSEL R42, R59, -INF , P5 ;  /* 0xff8000003b2a7808 */ /* 0x020fe20002800000 */
[----:B------:R-:W-:Y:S01]  /*14080*/  FMUL.FTZ R33, R33, UR8 ;  /* 0x0000000821217c20 */ /* 0x000fe20008410000 */
[----:B------:R-:W-:Y:S01]  /*14090*/  ISETP.GT.AND P5, PT, R79, 0x38, PT ;  /* 0x000000384f00780c */ /* 0x000fe20003fa4270 */
[----:B------:R-:W-:Y:S01]  /*140a0*/  FMUL.FTZ R37, R37, UR8 ;  /* 0x0000000825257c20 */ /* 0x000fe20008410000 */
[----:B---3--:R-:W-:Y:S01]  /*140b0*/  FSEL R76, R49, -INF , P6 ;  /* 0xff800000314c7808 */ /* 0x008fe20003000000 */
[----:B------:R4:W-:Y:S01]  /*140c0*/  MUFU.TANH R92, R44 ;  /* 0x0000002c005c7308 */ /* 0x0009e20000002400 */
[----:B------:R-:W-:Y:S01]  /*140d0*/  FMNMX.FTZ R65, R74, R65, !PT ;  /* 0x000000414a417209 */ /* 0x000fe20007810000 */
[----:B------:R-:W-:Y:S01]  /*140e0*/  FMUL.FTZ R35, R35, UR8 ;  /* 0x0000000823237c20 */ /* 0x000fe20008410000 */
[----:B------:R-:W-:Y:S01]  /*140f0*/  FSEL R34, R13, -INF , P4 ;  /* 0xff8000000d227808 */ /* 0x000fe20002000000 */
[----:B------:R-:W-:Y:S01]  /*14100*/  FMUL.FTZ R13, R36, UR8 ;  /* 0x00000008240d7c20 */ /* 0x000fe20008410000 */
[----:B------:R-:W-:Y:S01]  /*14110*/  ISETP.GT.AND P4, PT, R79, 0x39, PT ;  /* 0x000000394f00780c */ /* 0x000fe20003f84270 */
[----:B------:R-:W-:Y:S01]  /*14120*/  ULDC UR4, c[0x0][0x988] ;  /* 0x0002620000047ab9 */ /* 0x000fe20000000800 */
[----:B------:R-:W-:Y:S01]  /*14130*/  FSEL R78, R78, -INF , P5 ;  /* 0xff8000004e4e7808 */ /* 0x000fe20002800000 */
[----:B------:R-:W1:Y:S01]  /*14140*/  MUFU.TANH R55, R55 ;  /* 0x0000003700377308 */ /* 0x000e620000002400 */
[----:B------:R-:W-:Y:S01]  /*14150*/  FMNMX.FTZ R65, R76, R65, !PT ;  /* 0x000000414c417209 */ /* 0x000fe20007810000 */
[----:B------:R-:W-:Y:S01]  /*14160*/  FMUL.FTZ R39, R39, UR8 ;  /* 0x0000000827277c20 */ /* 0x000fe20008410000 */
[----:B----4-:R-:W-:Y:S01]  /*14170*/  FSEL R44, R63, -INF , P2 ;  /* 0xff8000003f2c7808 */ /* 0x010fe20001000000 */
[----:B------:R-:W-:Y:S01]  /*14180*/  IMAD.MOV.U32 R59, RZ, RZ, R119 ;  /* 0x000000ffff3b7224 */ /* 0x000fe200078e0077 */
[----:B------:R-:W-:-:S02]  /*14190*/  ISETP.GT.AND P2, PT, R79, 0x40, PT ;  /* 0x000000404f00780c */ /* 0x000fc40003f44270 */
[----:B------:R-:W-:Y:S01]  /*141a0*/  FSEL R82, R53, -INF , P4 ;  /* 0xff80000035527808 */ /* 0x000fe20002000000 */
[----:B------:R-:W2:Y:S01]  /*141b0*/  MUFU.TANH R45, R45 ;  /* 0x0000002d002d7308 */ /* 0x000ea20000002400 */
[----:B------:R-:W-:Y:S01]  /*141c0*/  FMNMX.FTZ R65, R78, R65, !PT ;  /* 0x000000414e417209 */ /* 0x000fe20007810000 */
[----:B------:R-:W-:Y:S01]  /*141d0*/  IMAD.MOV.U32 R53, RZ, RZ, R119 ;  /* 0x000000ffff357224 */ /* 0x000fe200078e0077 */
[----:B------:R-:W-:Y:S01]  /*141e0*/  FSEL R36, R21, -INF , P3 ;  /* 0xff80000015247808 */ /* 0x000fe20001800000 */
[----:B------:R-:W-:Y:S01]  /*141f0*/  FMUL.FTZ R21, R38, UR8 ;  /* 0x0000000826157c20 */ /* 0x000fe20008410000 */
[----:B------:R-:W-:Y:S02]  /*14200*/  ISETP.GT.AND P3, PT, R79, 0x41, PT ;  /* 0x000000414f00780c */ /* 0x000fe40003f64270 */
[----:B------:R-:W-:Y:S01]  /*14210*/  FSEL R84, R84, -INF , P2 ;  /* 0xff80000054547808 */ /* 0x000fe20001000000 */
[----:B------:R-:W3:Y:S01]  /*14220*/  MUFU.TANH R43, R43 ;  /* 0x0000002b002b7308 */ /* 0x000ee20000002400 */
[----:B------:R-:W-:-:S02]  /*14230*/  FMNMX.FTZ R65, R82, R65, !PT ;  /* 0x0000004152417209 */ /* 0x000fc40007810000 */
[----:B0-----:R-:W-:Y:S02]  /*14240*/  FSEL R90, R41, -INF , P3 ;  /* 0xff800000295a7808 */ /* 0x001fe40001800000 */
[----:B------:R-:W-:Y:S02]  /*14250*/  FMNMX.FTZ R65, R84, R65, !PT ;  /* 0x0000004154417209 */ /* 0x000fe40007810000 */
[----:B------:R-:W-:Y:S01]  /*14260*/  FSEL R48, R67, -INF , P5 ;  /* 0xff80000043307808 */ /* 0x000fe20002800000 */
[----:B------:R-:W0:Y:S01]  /*14270*/  MUFU.TANH R5, R5 ;  /* 0x0000000500057308 */ /* 0x000e220000002400 */
[----:B------:R-:W-:Y:S01]  /*14280*/  ISETP.GT.AND P5, PT, R79, 0x49, PT ;  /* 0x000000494f00780c */ /* 0x000fe20003fa4270 */
[--C-:B------:R-:W-:Y:S01]  /*14290*/  IMAD.MOV.U32 R67, RZ, RZ, R119.reuse ;  /* 0x000000ffff437224 */ /* 0x100fe200078e0077 */
[----:B------:R-:W-:Y:S02]  /*142a0*/  FMNMX.FTZ R65, R90, R65, !PT ;  /* 0x000000415a417209 */ /* 0x000fe40007810000 */
[----:B-1----:R-:W-:Y:S01]  /*142b0*/  FSEL R38, R55, -INF , P4 ;  /* 0xff80000037267808 */ /* 0x002fe20002000000 */
[----:B------:R-:W-:Y:S01]  /*142c0*/  IMAD.MOV.U32 R55, RZ, RZ, R119 ;  /* 0x000000ffff377224 */ /* 0x000fe200078e0077 */
[----:B------:R-:W-:Y:S01]  /*142d0*/  ISETP.GT.AND P4, PT, R79, 0x50, PT ;  /* 0x000000504f00780c */ /* 0x000fe20003f84270 */
[----:B------:R1:W-:Y:S01]  /*142e0*/  MUFU.TANH R4, R46 ;  /* 0x0000002e00047308 */ /* 0x0003e20000002400 */
[----:B--2---:R-:W-:-:S02]  /*142f0*/  FSEL R96, R45, -INF , P5 ;  /* 0xff8000002d607808 */ /* 0x004fc40002800000 */
[----:B---3--:R-:W-:Y:S02]  /*14300*/  FSEL R56, R43, -INF , P3 ;  /* 0xff8000002b387808 */ /* 0x008fe40001800000 */
[----:B------:R-:W-:Y:S01]  /*14310*/  ISETP.GT.AND P3, PT, R79, 0x51, PT ;  /* 0x000000514f00780c */ /* 0x000fe20003f64270 */
[----:B------:R-:W-:Y:S02]  /*14320*/  WARPGROUP.DEPBAR.LE gsb0, 0x0 ;  /* 0x00008000000079c5 */ /* 0x000fe40000010000 */
[----:B------:R-:W2:Y:S01]  /*14330*/  MUFU.TANH R33, R33 ;  /* 0x0000002100217308 */ /* 0x000ea20000002400 */
[----:B-1----:R-:W-:Y:S01]  /*14340*/  FSEL R46, R51, -INF , P6 ;  /* 0xff800000332e7808 */ /* 0x002fe20003000000 */
[----:B------:R-:W-:Y:S01]  /*14350*/  FMUL.FTZ R49, R24, UR8 ;  /* 0x0000000818317c20 */ /* 0x000fe20008410000 */
[----:B------:R-:W-:Y:S01]  /*14360*/  ISETP.GT.AND P6, PT, R79, 0x48, PT ;  /* 0x000000484f00780c */ /* 0x000fe20003fc4270 */
[----:B------:R-:W-:Y:S01]  /*14370*/  FMUL.FTZ R25, R25, UR8 ;  /* 0x0000000819197c20 */ /* 0x000fe20008410000 */
[----:B0-----:R-:W-:Y:S01]  /*14380*/  FSEL R98, R5, -INF , P4 ;  /* 0xff80000005627808 */ /* 0x001fe20002000000 */
[----:B------:R-:W-:Y:S01]  /*14390*/  FMUL.FTZ R41, R28, UR8 ;  /* 0x000000081c297c20 */ /* 0x000fe20008410000 */
[----:B------:R-:W-:Y:S01]  /*143a0*/  FSEL R92, R92, -INF , P6 ;  /* 0xff8000005c5c7808 */ /* 0x000fe20003000000 */
[----:B------:R-:W0:Y:S01]  /*143b0*/  MUFU.TANH R13, R13 ;  /* 0x0000000d000d7308 */ /* 0x000e220000002400 */
[----:B------:R-:W-:Y:S01]  /*143c0*/  FSEL R24, R75, -INF , P2 ;  /* 0xff8000004b187808 */ /* 0x000fe20001000000 */
[----:B------:R-:W-:Y:S01]  /*143d0*/  FMUL.FTZ R29, R29, UR8 ;  /* 0x000000081d1d7c20 */ /* 0x000fe20008410000 */
[----:B------:R-:W-:Y:S01]  /*143e0*/  FMNMX.FTZ R65, R92, R65, !PT ;  /* 0x000000415c417209 */ /* 0x000fe20007810000 */
[----:B------:R-:W-:Y:S01]  /*143f0*/  IMAD.U32 R5, RZ, RZ, UR4 ;  /* 0x00000004ff057e24 */ /* 0x000fe2000f8e00ff */
[----:B------:R-:W-:Y:S01]  /*14400*/  ISETP.GT.AND P2, PT, R79, 0x58, PT ;  /* 0x000000584f00780c */ /* 0x000fe20003f44270 */
[----:B------:R-:W-:Y:S01]  /*14410*/  FMUL.FTZ R26, R26, UR8 ;  /* 0x000000081a1a7c20 */ /* 0x000fe20008410000 */
[----:B------:R-:W-:Y:S01]  /*14420*/  FMNMX.FTZ R65, R96, R65, !PT ;  /* 0x0000004160417209 */ /* 0x000fe20007810000 */
[----:B------:R-:W1:Y:S01]  /*14430*/  MUFU.TANH R47, R47 ;  /* 0x0000002f002f7308 */ /* 0x000e620000002400 */
[----:B--2---:R-:W-:Y:S01]  /*14440*/  FSEL R100, R33, -INF , P3 ;  /* 0xff80000021647808 */ /* 0x004fe20001800000 */
[----:B------:R-:W-:Y:S01]  /*14450*/  FMUL.FTZ R27, R27, UR8 ;  /* 0x000000081b1b7c20 */ /* 0x000fe20008410000 */
[----:B------:R-:W-:Y:S01]  /*14460*/  FMNMX.FTZ R65, R98, R65, !PT ;  /* 0x0000004162417209 */ /* 0x000fe20007810000 */
[----:B------:R-:W-:Y:S01]  /*14470*/  FMUL.FTZ R30, R30, UR8 ;  /* 0x000000081e1e7c20 */ /* 0x000fe20008410000 */
[----:B------:R-:W-:Y:S01]  /*14480*/  FSEL R28, R4, -INF , P6 ;  /* 0xff800000041c7808 */ /* 0x000fe20003000000 */
[----:B------:R-:W-:Y:S01]  /*14490*/  FMUL.FTZ R31, R31, UR8 ;  /* 0x000000081f1f7c20 */ /* 0x000fe20008410000 */
[----:B------:R-:W-:Y:S01]  /*144a0*/  ISETP.GT.AND P6, PT, R79, 0x59, PT ;  /* 0x000000594f00780c */ /* 0x000fe20003fc4270 */
[----:B------:R-:W2:Y:S01]  /*144b0*/  MUFU.TANH R37, R37 ;  /* 0x0000002500257308 */ /* 0x000ea20000002400 */
[----:B0-----:R-:W-:Y:S01]  /*144c0*/  FSEL R102, R13, -INF , P2 ;  /* 0xff8000000d667808 */ /* 0x001fe20001000000 */
[----:B------:R0:W-:Y:S01]  /*144d0*/  @!P1 SYNCS.ARRIVE.TRANS64.RED.A1T0 RZ, [R0+URZ], RZ ;  /* 0x000000ff00ff99a7 */ /* 0x0001e2000810043f */
[----:B------:R-:W-:-:S02]  /*144e0*/  FMNMX.FTZ R65, R100, R65, !PT ;  /* 0x0000004164417209 */ /* 0x000fc40007810000 */
[----:B------:R-:W-:Y:S02]  /*144f0*/  MOV R75, R119 ;  /* 0x00000077004b7202 */ /* 0x000fe40000000f00 */
[----:B------:R-:W-:Y:S01]  /*14500*/  FMNMX.FTZ R65, R102, R65, !PT ;  /* 0x0000004166417209 */ /* 0x000fe20007810000 */
[----:B------:R-:W3:Y:S01]  /*14510*/  MUFU.TANH R9, R9 ;  /* 0x0000000900097308 */ /* 0x000ee20000002400 */
[----:B-1----:R-:W-:Y:S02]  /*14520*/  FSEL R80, R47, -INF , P5 ;  /* 0xff8000002f507808 */ /* 0x002fe40002800000 */
[----:B------:R-:W-:Y:S02]  /*14530*/  ISETP.GT.AND P5, PT, R79, 0x60, PT ;  /* 0x000000604f00780c */ /* 0x000fe40003fa4270 */
[-C--:B------:R-:W-:Y:S02]  /*14540*/  MOV R63, R119.reuse ;  /* 0x00000077003f7202 */ /* 0x080fe40000000f00 */
[----:B------:R-:W-:Y:S01]  /*14550*/  MOV R57, R119 ;  /* 0x0000007700397202 */ /* 0x000fe20000000f00 */
[----:B------:R-:W1:Y:S01]  /*14560*/  MUFU.TANH R49, R49 ;  /* 0x0000003100317308 */ /* 0x000e620000002400 */
[----:B--2---:R-:W-:-:S02]  /*14570*/  FSEL R104, R37, -INF , P6 ;  /* 0xff80000025687808 */ /* 0x004fc40003000000 */
[----:B------:R-:W-:Y:S02]  /*14580*/  MOV R51, R119 ;  /* 0x0000007700337202 */ /* 0x000fe40000000f00 */
[----:B------:R-:W-:-:S03]  /*14590*/  FMNMX.FTZ R65, R104, R65, !PT ;  /* 0x0000004168417209 */ /* 0x000fc60007810000 */
[----:B------:R-:W2:Y:S01]  /*145a0*/  MUFU.TANH R35, R35 ;  /* 0x0000002300237308 */ /* 0x000ea20000002400 */
[----:B---3--:R-:W-:Y:S02]  /*145b0*/  FSEL R86, R9, -INF , P4 ;  /* 0xff80000009567808 */ /* 0x008fe40002000000 */
[----:B------:R-:W-:-:S05]  /*145c0*/  ISETP.GT.AND P4, PT, R79, 0x61, PT ;  /* 0x000000614f00780c */ /* 0x000fca0003f84270 */
[----:B------:R-:W3:Y:S01]  /*145d0*/  MUFU.TANH R25, R25 ;  /* 0x0000001900197308 */ /* 0x000ee20000002400 */
[----:B-1----:R-:W-:Y:S01]  /*145e0*/  FSEL R106, R49, -INF , P5 ;  /* 0xff800000316a7808 */ /* 0x002fe20002800000 */
[----:B------:R-:W-:-:S03]  /*145f0*/  IMAD.MOV.U32 R49, RZ, RZ, R119 ;  /* 0x000000ffff317224 */ /* 0x000fc600078e0077 */
[----:B------:R-:W-:-:S03]  /*14600*/  FMNMX.FTZ R65, R106, R65, !PT ;  /* 0x000000416a417209 */ /* 0x000fc60007810000 */
[----:B------:R-:W1:Y:S01]  /*14610*/  MUFU.TANH R21, R21 ;  /* 0x0000001500157308 */ /* 0x000e620000002400 */
[----:B--2---:R-:W-:Y:S02]  /*14620*/  FSEL R88, R35, -INF , P3 ;  /* 0xff80000023587808 */ /* 0x004fe40001800000 */
[----:B------:R-:W-:-:S05]  /*14630*/  ISETP.GT.AND P3, PT, R79, 0x68, PT ;  /* 0x000000684f00780c */ /* 0x000fca0003f64270 */
[----:B------:R-:W2:Y:S01]  /*14640*/  MUFU.TANH R41, R41 ;  /* 0x0000002900297308 */ /* 0x000ea20000002400 */
[----:B---3--:R-:W-:-:S04]  /*14650*/  FSEL R108, R25, -INF , P4 ;  /* 0xff800000196c7808 */ /* 0x008fc80002000000 */
[----:B------:R-:W-:-:S03]  /*14660*/  FMNMX.FTZ R65, R108, R65, !PT ;  /* 0x000000416c417209 */ /* 0x000fc60007810000 */
[----:B------:R-:W3:Y:S01]  /*14670*/  MUFU.TANH R29, R29 ;  /* 0x0000001d001d7308 */ /* 0x000ee20000002400 */
[----:B-1----:R-:W-:Y:S02]  /*14680*/  FSEL R94, R21, -INF , P2 ;  /* 0xff800000155e7808 */ /* 0x002fe40001000000 */
[----:B------:R-:W-:Y:S01]  /*14690*/  ISETP.GT.AND P2, PT, R79, 0x69, PT ;  /* 0x000000694f00780c */ /* 0x000fe20003f44270 */
[----:B------:R-:W-:-:S04]  /*146a0*/  IMAD.MOV.U32 R79, RZ, RZ, R119 ;  /* 0x000000ffff4f7224 */ /* 0x000fc800078e0077 */
[----:B------:R-:W1:Y:S01]  /*146b0*/  MUFU.TANH R39, R39 ;  /* 0x0000002700277308 */ /* 0x000e620000002400 */
[----:B--2---:R-:W-:-:S04]  /*146c0*/  FSEL R112, R41, -INF , P3 ;  /* 0xff80000029707808 */ /* 0x004fc80001800000 */
[----:B------:R-:W-:-:S03]  /*146d0*/  FMNMX.FTZ R65, R112, R65, !PT ;  /* 0x0000004170417209 */ /* 0x000fc60007810000 */
[----:B------:R-:W-:Y:S01]  /*146e0*/  MUFU.TANH R33, R27 ;  /* 0x0000001b00217308 */ /* 0x000fe20000002400 */
[----:B---3--:R-:W-:-:S04]  /*146f0*/  FSEL R110, R29, -INF , P2 ;  /* 0xff8000001d6e7808 */ /* 0x008fc80001000000 */
[----:B------:R-:W-:-:S03]  /*14700*/  FMNMX.FTZ R65, R110, R65, !PT ;  /* 0x000000416e417209 */ /* 0x000fc60007810000 */
[----:B------:R1:W2:Y:S02]  /*14710*/  MUFU.TANH R29, R26 ;  /* 0x0000001a001d7308 */ /* 0x0002a40000002400 */
[----:B------:R-:W3:Y:S06]  /*14720*/  SHFL.BFLY PT, R4, R65, 0x2, 0x1f ;  /* 0x0c401f0041047f89 */ /* 0x000eec00000e0000 */
[----:B------:R2:W4:Y:S01]  /*14730*/  MUFU.TANH R35, R30 ;  /* 0x0000001e00237308 */ /* 0x0005220000002400 */
[----:B-1----:R-:W-:-:S07]  /*14740*/  FSEL R26, R39, -INF , P6 ;  /* 0xff800000271a7808 */ /* 0x002fce0003000000 */
[----:B------:R-:W1:Y:S01]  /*14750*/  MUFU.TANH R31, R31 ;  /* 0x0000001f001f7308 */ /* 0x000e620000002400 */
[----:B--2---:R-:W-:Y:S02]  /*14760*/  FSEL R30, R29, -INF , P5 ;  /* 0xff8000001d1e7808 */ /* 0x004fe40002800000 */
[----:B---3--:R-:W-:Y:S01]  /*14770*/  FMNMX.FTZ R9, R65, R4, !PT ;  /* 0x0000000441097209 */ /* 0x008fe20007810000 */
[----:B------:R-:W-:-:S04]  /*14780*/  IMAD.MOV.U32 R65, RZ, RZ, R119 ;  /* 0x000000ffff417224 */ /* 0x000fc800078e0077 */
[----:B------:R-:W2:Y:S02]  /*14790*/  SHFL.BFLY PT, R4, R9, 0x1, 0x1f ;  /* 0x0c201f0009047f89 */ /* 0x000ea400000e0000 */
[----:B--2---:R-:W-:-:S04]  /*147a0*/  FMNMX.FTZ R4, R9, R4, !PT ;  /* 0x0000000409047209 */ /* 0x004fc80007810000 */
[C---:B------:R-:W-:Y:S01]  /*147b0*/  FSETP.NEU.FTZ.AND P0, PT, R4.reuse, -INF , PT ;  /* 0xff8000000400780b */ /* 0x040fe20003f1d000 */
[----:B------:R-:W-:-:S05]  /*147c0*/  FMUL.FTZ R13, R4, R5 ;  /* 0x00000005040d7220 */ /* 0x000fca0000410000 */
[----:B------:R-:W-:Y:S02]  /*147d0*/  FSEL R43, R13, RZ, P0 ;  /* 0x000000ff0d2b7208 */ /* 0x000fe40000000000 */
[----:B------:R-:W-:-:S03]  /*147e0*/  ISETP.NE.AND P0, PT, R11, RZ, PT ;  /* 0x000000ff0b00720c */ /* 0x000fc60003f05270 */
[--C-:B------:R-:W-:Y:S01]  /*147f0*/  FFMA.FTZ R9, R7, R5, -R43.reuse ;  /* 0x0000000507097223 */ /* 0x100fe2000001082b */
[----:B------:R-:W-:Y:S01]  /*14800*/  FMNMX.FTZ R7, R6, R3, !PT ;  /* 0x0000000306077209 */ /* 0x000fe20007810000 */
[-CC-:B------:R-:W-:Y:S01]  /*14810*/  FFMA.FTZ R198, R50, R5.reuse, -R43.reuse ;  /* 0x0000000532c67223 */ /* 0x180fe2000001082b */
[----:B------:R-:W-:Y:S01]  /*14820*/  FSEL R50, R33, -INF , P4 ;  /* 0xff80000021327808 */ /* 0x000fe20002000000 */
[--C-:B------:R-:W-:Y:S01]  /*14830*/  FFMA.FTZ R21, R52, R5, -R43.reuse ;  /* 0x0000000534157223 */ /* 0x100fe2000001082b */
[----:B------:R-:W-:Y:S01]  /*14840*/  FMNMX.FTZ R7, R8, R7, !PT ;  /* 0x0000000708077209 */ /* 0x000fe20007810000 */
[-CC-:B------:R-:W-:Y:S01]  /*14850*/  FFMA.FTZ R13, R54, R5.reuse, -R43.reuse ;  /* 0x00000005360d7223 */ /* 0x180fe2000001082b */
[----:B----4-:R-:W-:Y:S01]  /*14860*/  FSEL R52, R35, -INF , P3 ;  /* 0xff80000023347808 */ /* 0x010fe20001800000 */
[--C-:B------:R-:W-:Y:S01]  /*14870*/  FFMA.FTZ R11, R58, R5, -R43.reuse ;  /* 0x000000053a0b7223 */ /* 0x100fe2000001082b */
[----:B------:R-:W-:Y:S01]  /*14880*/  FMNMX.FTZ R7, R10, R7, !PT ;  /* 0x000000070a077209 */ /* 0x000fe20007810000 */
[-CC-:B------:R-:W-:Y:S01]  /*14890*/  FFMA.FTZ R200, R60, R5.reuse, -R43.reuse ;  /* 0x000000053cc87223 */ /* 0x180fe2000001082b */
[----:B-1----:R-:W-:Y:S01]  /*148a0*/  FSEL R54, R31, -INF , P2 ;  /* 0xff8000001f367808 */ /* 0x002fe20001000000 */
        /* <DEDUP_REMOVED lines=10> */
[----:B------:R-:W1:Y:S01]  /*14950*/  MUFU.EX2 R200, R200 ;  /* 0x000000c800c87308 */ /* 0x000e620000000800 */
[-CC-:B------:R-:W-:Y:S01]  /*14960*/  FFMA.FTZ R188, R74, R5.reuse, -R43.reuse ;  /* 0x000000054abc7223 */ /* 0x180fe2000001082b */
[--C-:B------:R-:W-:Y:S01]  /*14970*/  FFMA.FTZ R29, R76, R5, -R43.reuse ;  /* 0x000000054c1d7223 */ /* 0x100fe2000001082b */
[----:B------:R-:W-:Y:S01]  /*14980*/  FMNMX.FTZ R7, R40, R7, !PT ;  /* 0x0000000728077209 */ /* 0x000fe20007810000 */
[-CC-:B------:R-:W-:Y:S01]  /*14990*/  FFMA.FTZ R190, R78, R5.reuse, -R43.reuse ;  /* 0x000000054ebe7223 */ /* 0x180fe2000001082b */
[-CC-:B------:R-:W-:Y:S01]  /*149a0*/  FFMA.FTZ R31, R82, R5.reuse, -R43.reuse ;  /* 0x00000005521f7223 */ /* 0x180fe2000001082b */
[--C-:B------:R-:W-:Y:S01]  /*149b0*/  FFMA.FTZ R184, R84, R5, -R43.reuse ;  /* 0x0000000554b87223 */ /* 0x100fe2000001082b */
[----:B------:R-:W-:Y:S01]  /*149c0*/  FMNMX.FTZ R7, R32, R7, !PT ;  /* 0x0000000720077209 */ /* 0x000fe20007810000 */
[----:B------:R-:W2:Y:S01]  /*149d0*/  MUFU.EX2 R202, R202 ;  /* 0x000000ca00ca7308 */ /* 0x000ea20000000800 */
[-CC-:B------:R-:W-:Y:S01]  /*149e0*/  FFMA.FTZ R33, R90, R5.reuse, -R43.reuse ;  /* 0x000000055a217223 */ /* 0x180fe2000001082b */
[--C-:B------:R-:W-:Y:S01]  /*149f0*/  FFMA.FTZ R186, R92, R5, -R43.reuse ;  /* 0x000000055cba7223 */ /* 0x100fe2000001082b */
[----:B------:R-:W-:Y:S01]  /*14a00*/  FMNMX.FTZ R7, R42, R7, !PT ;  /* 0x000000072a077209 */ /* 0x000fe20007810000 */
[-CC-:B------:R-:W-:Y:S01]  /*14a10*/  FFMA.FTZ R35, R96, R5.reuse, -R43.reuse ;  /* 0x0000000560237223 */ /* 0x180fe2000001082b */
[-CC-:B------:R-:W-:Y:S01]  /*14a20*/  FFMA.FTZ R180, R98, R5.reuse, -R43.reuse ;  /* 0x0000000562b47223 */ /* 0x180fe2000001082b */
[--C-:B------:R-:W-:Y:S01]  /*14a30*/  FFMA.FTZ R37, R100, R5, -R43.reuse ;  /* 0x0000000564257223 */ /* 0x100fe2000001082b */
[----:B------:R-:W-:Y:S01]  /*14a40*/  FMNMX.FTZ R7, R34, R7, !PT ;  /* 0x0000000722077209 */ /* 0x000fe20007810000 */
[----:B------:R-:W3:Y:S01]  /*14a50*/  MUFU.EX2 R11, R11 ;  /* 0x0000000b000b7308 */ /* 0x000ee20000000800 */
[-CC-:B------:R-:W-:Y:S01]  /*14a60*/  FFMA.FTZ R182, R102, R5.reuse, -R43.reuse ;  /* 0x0000000566b67223 */ /* 0x180fe2000001082b */
[--C-:B------:R-:W-:Y:S01]  /*14a70*/  FFMA.FTZ R39, R104, R5, -R43.reuse ;  /* 0x0000000568277223 */ /* 0x100fe2000001082b */
[----:B------:R-:W-:Y:S01]  /*14a80*/  FMNMX.FTZ R7, R44, R7, !PT ;  /* 0x000000072c077209 */ /* 0x000fe20007810000 */
[-CC-:B------:R-:W-:Y:S01]  /*14a90*/  FFMA.FTZ R176, R106, R5.reuse, -R43.reuse ;  /* 0x000000056ab07223 */ /* 0x180fe2000001082b */
[-CC-:B------:R-:W-:Y:S01]  /*14aa0*/  FFMA.FTZ R41, R108, R5.reuse, -R43.reuse ;  /* 0x000000056c297223 */ /* 0x180fe2000001082b */
[--C-:B------:R-:W-:Y:S01]  /*14ab0*/  FFMA.FTZ R178, R112, R5, -R43.reuse ;  /* 0x0000000570b27223 */ /* 0x100fe2000001082b */
[----:B------:R-:W-:Y:S01]  /*14ac0*/  FMNMX.FTZ R7, R36, R7, !PT ;  /* 0x0000000724077209 */ /* 0x000fe20007810000 */
[----:B------:R-:W4:Y:S01]  /*14ad0*/  MUFU.EX2 R196, R196 ;  /* 0x000000c400c47308 */ /* 0x000f220000000800 */
[----:B------:R-:W-:Y:S01]  /*14ae0*/  FFMA.FTZ R43, R110, R5, -R43 ;  /* 0x000000056e2b7223 */ /* 0x000fe2000001082b */
[--C-:B------:R-:W-:Y:S01]  /*14af0*/  IMAD.MOV.U32 R112, RZ, RZ, R119.reuse ;  /* 0x000000ffff707224 */ /* 0x100fe200078e0077 */
[----:B------:R-:W-:Y:S01]  /*14b00*/  FMNMX.FTZ R7, R46, R7, !PT ;  /* 0x000000072e077209 */ /* 0x000fe20007810000 */
[--C-:B------:R-:W-:Y:S01]  /*14b10*/  IMAD.MOV.U32 R110, RZ, RZ, R119.reuse ;  /* 0x000000ffff6e7224 */ /* 0x100fe200078e0077 */
[----:B------:R-:W-:Y:S01]  /*14b20*/  MOV R108, R119 ;  /* 0x00000077006c7202 */ /* 0x000fe20000000f00 */
[--C-:B------:R-:W-:Y:S01]  /*14b30*/  IMAD.MOV.U32 R106, RZ, RZ, R119.reuse ;  /* 0x000000ffff6a7224 */ /* 0x100fe200078e0077 */
[----:B------:R-:W-:Y:S01]  /*14b40*/  FMNMX.FTZ R7, R48, R7, !PT ;  /* 0x0000000730077209 */ /* 0x000fe20007810000 */
[----:B------:R-:W5:Y:S01]  /*14b50*/  MUFU.EX2 R13, R13 ;  /* 0x0000000d000d7308 */ /* 0x000f620000000800 */
[--C-:B------:R-:W-:Y:S01]  /*14b60*/  IMAD.MOV.U32 R104, RZ, RZ, R119.reuse ;  /* 0x000000ffff687224 */ /* 0x100fe200078e0077 */
[----:B------:R-:W-:Y:S01]  /*14b70*/  MOV R102, R119 ;  /* 0x0000007700667202 */ /* 0x000fe20000000f00 */
[--C-:B------:R-:W-:Y:S01]  /*14b80*/  IMAD.MOV.U32 R100, RZ, RZ, R119.reuse ;  /* 0x000000ffff647224 */ /* 0x100fe200078e0077 */
[----:B------:R-:W-:Y:S01]  /*14b90*/  FMNMX.FTZ R7, R38, R7, !PT ;  /* 0x0000000726077209 */ /* 0x000fe20007810000 */
[--C-:B------:R-:W-:Y:S01]  /*14ba0*/  IMAD.MOV.U32 R98, RZ, RZ, R119.reuse ;  /* 0x000000ffff627224 */ /* 0x100fe200078e0077 */
[----:B------:R-:W-:Y:S01]  /*14bb0*/  MOV R96, R119 ;  /* 0x0000007700607202 */ /* 0x000fe20000000f00 */
[--C-:B------:R-:W-:Y:S01]  /*14bc0*/  IMAD.MOV.U32 R92, RZ, RZ, R119.reuse ;  /* 0x000000ffff5c7224 */ /* 0x100fe200078e0077 */
[----:B------:R-:W-:Y:S01]  /*14bd0*/  FMNMX.FTZ R7, R24, R7, !PT ;  /* 0x0000000718077209 */ /* 0x000fe20007810000 */
[----:B------:R-:W0:Y:S01]  /*14be0*/  MUFU.EX2 R198, R198 ;  /* 0x000000c600c67308 */ /* 0x000e220000000800 */
        /* <DEDUP_REMOVED lines=15> */
[----:B------:R-:W-:Y:S01]  /*14ce0*/  MUFU.EX2 R192, R192 ;  /* 0x000000c000c07308 */ /* 0x000fe20000000800 */
[----:B------:R-:W-:Y:S01]  /*14cf0*/  MOV R66, R119 ;  /* 0x0000007700427202 */ /* 0x000fe20000000f00 */
[----:B------:R-:W-:Y:S01]  /*14d00*/  IMAD.MOV.U32 R62, RZ, RZ, R119 ;  /* 0x000000ffff3e7224 */ /* 0x000fe200078e0077 */
[----:B------:R-:W-:-:S02]  /*14d10*/  FMNMX.FTZ R7, R88, R7, !PT ;  /* 0x0000000758077209 */ /* 0x000fc40007810000 */
[----:B------:R-:W-:Y:S02]  /*14d20*/  MOV R60, R119 ;  /* 0x00000077003c7202 */ /* 0x000fe40000000f00 */
        /* <DEDUP_REMOVED lines=8> */
[----:B------:R-:W-:-:S05]  /*14db0*/  FMNMX.FTZ R7, R54, R7, !PT ;  /* 0x0000000736077209 */ /* 0x000fca0007810000 */
[----:B------:R-:W1:Y:S01]  /*14dc0*/  SHFL.BFLY PT, R58, R7, 0x2, 0x1f ;  /* 0x0c401f00073a7f89 */ /* 0x000e6200000e0000 */
[----:B------:R-:W-:Y:S08]  /*14dd0*/  MUFU.EX2 R188, R188 ;  /* 0x000000bc00bc7308 */ /* 0x000ff00000000800 */
[----:B------:R-:W-:Y:S08]  /*14de0*/  MUFU.EX2 R29, R29 ;  /* 0x0000001d001d7308 */ /* 0x000ff00000000800 */
[----:B------:R-:W-:Y:S01]  /*14df0*/  MUFU.EX2 R190, R190 ;  /* 0x000000be00be7308 */ /* 0x000fe20000000800 */
[----:B-1----:R-:W-:-:S07]  /*14e00*/  FMNMX.FTZ R58, R7, R58, !PT ;  /* 0x0000003a073a7209 */ /* 0x002fce0007810000 */
[----:B------:R-:W-:Y:S01]  /*14e10*/  MUFU.EX2 R31, R31 ;  /* 0x0000001f001f7308 */ /* 0x000fe20000000800 */
[----:B------:R-:W1:Y:S07]  /*14e20*/  SHFL.BFLY PT, R7, R58, 0x1, 0x1f ;  /* 0x0c201f003a077f89 */ /* 0x000e6e00000e0000 */
[----:B------:R-:W-:Y:S08]  /*14e30*/  MUFU.EX2 R184, R184 ;  /* 0x000000b800b87308 */ /* 0x000ff00000000800 */
[----:B------:R-:W-:Y:S08]  /*14e40*/  MUFU.EX2 R33, R33 ;  /* 0x0000002100217308 */ /* 0x000ff00000000800 */
[----:B------:R-:W-:Y:S01]  /*14e50*/  MUFU.EX2 R186, R186 ;  /* 0x000000ba00ba7308 */ /* 0x000fe20000000800 */
[----:B-1----:R-:W-:Y:S01]  /*14e60*/  FMNMX.FTZ R7, R58, R7, !PT ;  /* 0x000000073a077209 */ /* 0x002fe20007810000 */
[----:B------:R-:W-:-:S03]  /*14e70*/  IMAD.MOV.U32 R58, RZ, RZ, R119 ;  /* 0x000000ffff3a7224 */ /* 0x000fc600078e0077 */
[C---:B------:R-:W-:Y:S01]  /*14e80*/  FSETP.NEU.FTZ.AND P2, PT, R7.reuse, -INF , PT ;  /* 0xff8000000700780b */ /* 0x040fe20003f5d000 */
[----:B------:R-:W-:Y:S02]  /*14e90*/  FMUL.FTZ R45, R7, R5 ;  /* 0x00000005072d7220 */ /* 0x000fe40000410000 */
[----:B------:R-:W-:Y:S03]  /*14ea0*/  MUFU.EX2 R35, R35 ;  /* 0x0000002300237308 */ /* 0x000fe60000000800 */
[----:B------:R-:W-:Y:S02]  /*14eb0*/  FSEL R45, R45, RZ, P2 ;  /* 0x000000ff2d2d7208 */ /* 0x000fe40001000000 */
[----:B------:R-:W-:-:S03]  /*14ec0*/  ISETP.GE.AND P2, PT, R153, 0x71, PT ;  /* 0x000000719900780c */ /* 0x000fc60003f46270 */
[----:B------:R-:W-:Y:S01]  /*14ed0*/  MUFU.EX2 R180, R180 ;  /* 0x000000b400b47308 */ /* 0x000fe20000000800 */
[-CC-:B------:R-:W-:Y:S01]  /*14ee0*/  FFMA.FTZ R201, R6, R5.reuse, -R45.reuse ;  /* 0x0000000506c97223 */ /* 0x180fe2000001082d */
[-CC-:B------:R-:W-:Y:S01]  /*14ef0*/  FFMA.FTZ R6, R3, R5.reuse, -R45.reuse ;  /* 0x0000000503067223 */ /* 0x180fe2000001082d */
[-C--:B------:R-:W-:Y:S01]  /*14f00*/  FFMA.FTZ R203, R8, R5.reuse, -R45 ;  /* 0x0000000508cb7223 */ /* 0x080fe2000001082d */
[----:B------:R-:W-:Y:S01]  /*14f10*/  FADD.FTZ R3, R200, R9 ;  /* 0x00000009c8037221 */ /* 0x000fe20000010000 */
[-CC-:B------:R-:W-:Y:S01]  /*14f20*/  FFMA.FTZ R10, R10, R5.reuse, -R45.reuse ;  /* 0x000000050a0a7223 */ /* 0x180fe2000001082d */
[-CC-:B------:R-:W-:Y:S01]  /*14f30*/  FFMA.FTZ R197, R12, R5.reuse, -R45.reuse ;  /* 0x000000050cc57223 */ /* 0x180fe2000001082d */
[-C--:B------:R-:W-:Y:S01]  /*14f40*/  FFMA.FTZ R12, R14, R5.reuse, -R45 ;  /* 0x000000050e0c7223 */ /* 0x080fe2000001082d */
[----:B------:R-:W-:Y:S01]  /*14f50*/  MUFU.EX2 R201, R201 ;  /* 0x000000c900c97308 */ /* 0x000fe20000000800 */
[----:B--2---:R-:W-:Y:S01]  /*14f60*/  FADD.FTZ R8, R202, R3 ;  /* 0x00000003ca087221 */ /* 0x004fe20000010000 */
[-CC-:B------:R-:W-:Y:S01]  /*14f70*/  FFMA.FTZ R199, R20, R5.reuse, -R45.reuse ;  /* 0x0000000514c77223 */ /* 0x180fe2000001082d */
[-CC-:B------:R-:W-:Y:S01]  /*14f80*/  FFMA.FTZ R14, R40, R5.reuse, -R45.reuse ;  /* 0x00000005280e7223 */ /* 0x180fe2000001082d */
[-CC-:B------:R-:W-:Y:S01]  /*14f90*/  FFMA.FTZ R193, R32, R5.reuse, -R45.reuse ;  /* 0x0000000520c17223 */ /* 0x180fe2000001082d */
[----:B---3--:R-:W-:Y:S01]  /*14fa0*/  FADD.FTZ R3, R11, R8 ;  /* 0x000000080b037221 */ /* 0x008fe20000010000 */
[-CC-:B------:R-:W-:Y:S01]  /*14fb0*/  FFMA.FTZ R42, R42, R5.reuse, -R45.reuse ;  /* 0x000000052a2a7223 */ /* 0x180fe2000001082d */
[-C--:B------:R-:W-:Y:S01]  /*14fc0*/  FFMA.FTZ R34, R34, R5.reuse, -R45 ;  /* 0x0000000522227223 */ /* 0x080fe2000001082d */
[----:B------:R-:W1:Y:S01]  /*14fd0*/  MUFU.EX2 R6, R6 ;  /* 0x0000000600067308 */ /* 0x000e620000000800 */
[----:B----4-:R-:W-:Y:S01]  /*14fe0*/  FADD.FTZ R8, R196, R3 ;  /* 0x00000003c4087221 */ /* 0x010fe20000010000 */
[-CC-:B------:R-:W-:Y:S01]  /*14ff0*/  FFMA.FTZ R44, R44, R5.reuse, -R45.reuse ;  /* 0x000000052c2c7223 */ /* 0x180fe2000001082d */
[-CC-:B------:R-:W-:Y:S01]  /*15000*/  FFMA.FTZ R36, R36, R5.reuse, -R45.reuse ;  /* 0x0000000524247223 */ /* 0x180fe2000001082d */
[-CC-:B------:R-:W-:Y:S01]  /*15010*/  FFMA.FTZ R46, R46, R5.reuse, -R45.reuse ;  /* 0x000000052e2e7223 */ /* 0x180fe2000001082d */
[----:B-----5:R-:W-:Y:S01]  /*15020*/  FADD.FTZ R3, R13, R8 ;  /* 0x000000080d037221 */ /* 0x020fe20000010000 */
[-CC-:B------:R-:W-:Y:S01]  /*15030*/  FFMA.FTZ R48, R48, R5.reuse, -R45.reuse ;  /* 0x0000000530307223 */ /* 0x180fe2000001082d */
[-C--:B------:R-:W-:Y:S01]  /*15040*/  FFMA.FTZ R38, R38, R5.reuse, -R45 ;  /* 0x0000000526267223 */ /* 0x080fe2000001082d */
[----:B------:R-:W2:Y:S01]  /*15050*/  MUFU.EX2 R203, R203 ;  /* 0x000000cb00cb7308 */ /* 0x000ea20000000800 */
[----:B0-----:R-:W-:Y:S01]  /*15060*/  FADD.FTZ R20, R198, R3 ;  /* 0x00000003c6147221 */ /* 0x001fe20000010000 */
[-CC-:B------:R-:W-:Y:S01]  /*15070*/  FFMA.FTZ R24, R24, R5.reuse, -R45.reuse ;  /* 0x0000000518187223 */ /* 0x180fe2000001082d */
[-CC-:B------:R-:W-:Y:S01]  /*15080*/  FFMA.FTZ R56, R56, R5.reuse, -R45.reuse ;  /* 0x0000000538387223 */ /* 0x180fe2000001082d */
[-CC-:B------:R-:W-:Y:S01]  /*15090*/  FFMA.FTZ R28, R28, R5.reuse, -R45.reuse ;  /* 0x000000051c1c7223 */ /* 0x180fe2000001082d */
[----:B------:R-:W-:Y:S01]  /*150a0*/  FADD.FTZ R47, R21, R20 ;  /* 0x00000014152f7221 */ /* 0x000fe20000010000 */
[-CC-:B------:R-:W-:Y:S01]  /*150b0*/  FFMA.FTZ R80, R80, R5.reuse, -R45.reuse ;  /* 0x0000000550507223 */ /* 0x180fe2000001082d */
[-C--:B------:R-:W-:Y:S01]  /*150c0*/  FFMA.FTZ R86, R86, R5.reuse, -R45 ;  /* 0x0000000556567223 */ /* 0x080fe2000001082d */
[----:B------:R-:W0:Y:S01]  /*150d0*/  MUFU.EX2 R10, R10 ;  /* 0x0000000a000a7308 */ /* 0x000e220000000800 */
[----:B-1----:R-:W-:Y:S01]  /*150e0*/  FADD.FTZ R8, R201, R6 ;  /* 0x00000006c9087221 */ /* 0x002fe20000010000 */
[----:B------:R-:W-:Y:S01]  /*150f0*/  FADD.FTZ R20, R192, R47 ;  /* 0x0000002fc0147221 */ /* 0x000fe20000010000 */
[-CC-:B------:R-:W-:Y:S01]  /*15100*/  FFMA.FTZ R88, R88, R5.reuse, -R45.reuse ;  /* 0x0000000558587223 */ /* 0x180fe2000001082d */
[-CC-:B------:R-:W-:Y:S01]  /*15110*/  FFMA.FTZ R94, R94, R5.reuse, -R45.reuse ;  /* 0x000000055e5e7223 */ /* 0x180fe2000001082d */
[-CC-:B------:R-:W-:Y:S01]  /*15120*/  FFMA.FTZ R26, R26, R5.reuse, -R45.reuse ;  /* 0x000000051a1a7223 */ /* 0x180fe2000001082d */
[----:B------:R-:W-:Y:S01]  /*15130*/  FADD.FTZ R47, R25, R20 ;  /* 0x00000014192f7221 */ /* 0x000fe20000010000 */
[-C--:B------:R-:W-:Y:S01]  /*15140*/  FFMA.FTZ R30, R30, R5.reuse, -R45 ;  /* 0x000000051e1e7223 */ /* 0x080fe2000001082d */
[----:B------:R-:W1:Y:S01]  /*15150*/  MUFU.EX2 R197, R197 ;  /* 0x000000c500c57308 */ /* 0x000e620000000800 */
[----:B--2---:R-:W-:Y:S01]  /*15160*/  FADD.FTZ R3, R203, R8 ;  /* 0x00000008cb037221 */ /* 0x004fe20000010000 */
[----:B------:R-:W-:Y:S01]  /*15170*/  FADD.FTZ R20, R194, R47 ;  /* 0x0000002fc2147221 */ /* 0x000fe20000010000 */
[----:B------:R-:W-:Y:S01]  /*15180*/  F2FP.F16.F32.PACK_AB R200, R9, R200 ;  /* 0x000000c809c8723e */ /* 0x000fe200000000ff */
[-CC-:B------:R-:W-:Y:S01]  /*15190*/  FFMA.FTZ R50, R50, R5.reuse, -R45.reuse ;  /* 0x0000000532327223 */ /* 0x180fe2000001082d */
[-CC-:B------:R-:W-:Y:S01]  /*151a0*/  FFMA.FTZ R52, R52, R5.reuse, -R45.reuse ;  /* 0x0000000534347223 */ /* 0x180fe2000001082d */
[----:B------:R-:W-:Y:S01]  /*151b0*/  FADD.FTZ R47, R27, R20 ;  /* 0x000000141b2f7221 */ /* 0x000fe20000010000 */
[----:B------:R-:W-:Y:S01]  /*151c0*/  FFMA.FTZ R45, R54, R5, -R45 ;  /* 0x00000005362d7223 */ /* 0x000fe2000001082d */
[----:B------:R-:W2:Y:S01]  /*151d0*/  MUFU.EX2 R12, R12 ;  /* 0x0000000c000c7308 */ /* 0x000ea20000000800 */
[----:B0-----:R-:W-:Y:S01]  /*151e0*/  FADD.FTZ R8, R10, R3 ;  /* 0x000000030a087221 */ /* 0x001fe20000010000 */
[----:B------:R-:W-:Y:S01]  /*151f0*/  FADD.FTZ R20, R188, R47 ;  /* 0x0000002fbc147221 */ /* 0x000fe20000010000 */
[----:B------:R-:W-:Y:S01]  /*15200*/  F2FP.F16.F32.PACK_AB R201, R6, R201 ;  /* 0x000000c906c9723e */ /* 0x000fe200000000ff */
[--C-:B------:R-:W-:Y:S01]  /*15210*/  IMAD.MOV.U32 R40, RZ, RZ, R119.reuse ;  /* 0x000000ffff287224 */ /* 0x100fe200078e0077 */
[----:B------:R-:W-:Y:S01]  /*15220*/  F2FP.F16.F32.PACK_AB R192, R25, R192 ;  /* 0x000000c019c0723e */ /* 0x000fe200000000ff */
[----:B------:R-:W-:Y:S01]  /*15230*/  FADD.FTZ R47, R29, R20 ;  /* 0x000000141d2f7221 */ /* 0x000fe20000010000 */
[----:B------:R-:W-:Y:S01]  /*15240*/  F2FP.F16.F32.PACK_AB R194, R27, R194 ;  /* 0x000000c21bc2723e */ /* 0x000fe200000000ff */
[----:B------:R-:W0:Y:S01]  /*15250*/  MUFU.EX2 R199, R199 ;  /* 0x000000c700c77308 */ /* 0x000e220000000800 */
[----:B-1----:R-:W-:Y:S01]  /*15260*/  FADD.FTZ R3, R197, R8 ;  /* 0x00000008c5037221 */ /* 0x002fe20000010000 */
[----:B------:R-:W-:Y:S01]  /*15270*/  F2FP.F16.F32.PACK_AB R188, R29, R188 ;  /* 0x000000bc1dbc723e */ /* 0x000fe200000000ff */
[--C-:B------:R-:W-:Y:S01]  /*15280*/  IMAD.MOV.U32 R32, RZ, RZ, R119.reuse ;  /* 0x000000ffff207224 */ /* 0x100fe200078e0077 */
[----:B------:R-:W-:Y:S01]  /*15290*/  F2FP.F16.F32.PACK_AB R202, R11, R202 ;  /* 0x000000ca0bca723e */ /* 0x000fe200000000ff */
[--C-:B------:R-:W-:Y:S01]  /*152a0*/  IMAD.MOV.U32 R29, RZ, RZ, R119.reuse ;  /* 0x000000ffff1d7224 */ /* 0x100fe200078e0077 */
[----:B------:R-:W-:Y:S01]  /*152b0*/  F2FP.F16.F32.PACK_AB R196, R13, R196 ;  /* 0x000000c40dc4723e */ /* 0x000fe200000000ff */
[----:B------:R-:W-:Y:S01]  /*152c0*/  IMAD.MOV.U32 R25, RZ, RZ, R119 ;  /* 0x000000ffff197224 */ /* 0x000fe200078e0077 */
[----:B------:R-:W1:Y:S01]  /*152d0*/  MUFU.EX2 R14, R14 ;  /* 0x0000000e000e7308 */ /* 0x000e620000000800 */
[----:B--2---:R-:W-:Y:S01]  /*152e0*/  FADD.FTZ R8, R12, R3 ;  /* 0x000000030c087221 */ /* 0x004fe20000010000 */
[----:B------:R-:W-:-:S02]  /*152f0*/  F2FP.F16.F32.PACK_AB R198, R21, R198 ;  /* 0x000000c615c6723e */ /* 0x000fc400000000ff */
[----:B------:R-:W-:Y:S02]  /*15300*/  F2FP.F16.F32.PACK_AB R203, R10, R203 ;  /* 0x000000cb0acb723e */ /* 0x000fe400000000ff */
[----:B------:R-:W-:Y:S02]  /*15310*/  F2FP.F16.F32.PACK_AB R197, R12, R197 ;  /* 0x000000c50cc5723e */ /* 0x000fe400000000ff */
[----:B------:R-:W2:Y:S01]  /*15320*/  MUFU.EX2 R193, R193 ;  /* 0x000000c100c17308 */ /* 0x000ea20000000800 */
[----:B0-----:R-:W-:Y:S01]  /*15330*/  FADD.FTZ R3, R199, R8 ;  /* 0x00000008c7037221 */ /* 0x001fe20000010000 */
[-C--:B------:R-:W-:Y:S02]  /*15340*/  MOV R54, R119.reuse ;  /* 0x0000007700367202 */ /* 0x080fe40000000f00 */
[----:B------:R-:W-:-:S04]  /*15350*/  MOV R27, R119 ;  /* 0x00000077001b7202 */ /* 0x000fc80000000f00 */
[----:B------:R-:W0:Y:S01]  /*15360*/  MUFU.EX2 R42, R42 ;  /* 0x0000002a002a7308 */ /* 0x000e220000000800 */
[C---:B-1----:R-:W-:Y:S01]  /*15370*/  FADD.FTZ R8, R14.reuse, R3 ;  /* 0x000000030e087221 */ /* 0x042fe20000010000 */
[----:B------:R-:W-:-:S06]  /*15380*/  F2FP.F16.F32.PACK_AB R199, R14, R199 ;  /* 0x000000c70ec7723e */ /* 0x000fcc00000000ff */
[----:B------:R-:W1:Y:S01]  /*15390*/  MUFU.EX2 R34, R34 ;  /* 0x0000002200227308 */ /* 0x000e620000000800 */
[----:B--2---:R-:W-:Y:S01]  /*153a0*/  FADD.FTZ R3, R193, R8 ;  /* 0x00000008c1037221 */ /* 0x004fe20000010000 */
[----:B------:R-:W-:Y:S01]  /*153b0*/  FADD.FTZ R8, R190, R47 ;  /* 0x0000002fbe087221 */ /* 0x000fe20000010000 */
[----:B------:R-:W-:-:S03]  /*153c0*/  F2FP.F16.F32.PACK_AB R190, R31, R190 ;  /* 0x000000be1fbe723e */ /* 0x000fc600000000ff */
[----:B------:R-:W-:Y:S01]  /*153d0*/  FADD.FTZ R47, R31, R8 ;  /* 0x000000081f2f7221 */ /* 0x000fe20000010000 */
[----:B------:R-:W-:Y:S01]  /*153e0*/  IMAD.MOV.U32 R31, RZ, RZ, R119 ;  /* 0x000000ffff1f7224 */ /* 0x000fe200078e0077 */
[----:B------:R2:W3:Y:S01]  /*153f0*/  MUFU.EX2 R195, R44 ;  /* 0x0000002c00c37308 */ /* 0x0004e20000000800 */
[----:B0-----:R-:W-:Y:S01]  /*15400*/  FADD.FTZ R3, R42, R3 ;  /* 0x000000032a037221 */ /* 0x001fe20000010000 */
[----:B------:R-:W-:Y:S01]  /*15410*/  FADD.FTZ R8, R184, R47 ;  /* 0x0000002fb8087221 */ /* 0x000fe20000010000 */
[C---:B------:R-:W-:Y:S02]  /*15420*/  F2FP.F16.F32.PACK_AB R184, R33.reuse, R184 ;  /* 0x000000b821b8723e */ /* 0x040fe400000000ff */
[----:B------:R-:W-:Y:S01]  /*15430*/  F2FP.F16.F32.PACK_AB R193, R42, R193 ;  /* 0x000000c12ac1723e */ /* 0x000fe200000000ff */
[----:B------:R-:W-:Y:S01]  /*15440*/  FADD.FTZ R47, R33, R8 ;  /* 0x00000008212f7221 */ /* 0x000fe20000010000 */
[-C--:B------:R-:W-:Y:S01]  /*15450*/  MOV R42, R119.reuse ;  /* 0x00000077002a7202 */ /* 0x080fe20000000f00 */
[----:B------:R-:W0:Y:S01]  /*15460*/  MUFU.EX2 R36, R36 ;  /* 0x0000002400247308 */ /* 0x000e220000000800 */
[----:B-1----:R-:W-:Y:S01]  /*15470*/  FADD.FTZ R0, R34, R3 ;  /* 0x0000000322007221 */ /* 0x002fe20000010000 */
[----:B------:R-:W-:Y:S01]  /*15480*/  FADD.FTZ R8, R186, R47 ;  /* 0x0000002fba087221 */ /* 0x000fe20000010000 */
[C---:B------:R-:W-:Y:S01]  /*15490*/  F2FP.F16.F32.PACK_AB R186, R35.reuse, R186 ;  /* 0x000000ba23ba723e */ /* 0x040fe200000000ff */
[--C-:B------:R-:W-:Y:S01]  /*154a0*/  IMAD.MOV.U32 R47, RZ, RZ, R119.reuse ;  /* 0x000000ffff2f7224 */ /* 0x100fe200078e0077 */
[----:B------:R-:W-:Y:S01]  /*154b0*/  MOV R33, R119 ;  /* 0x0000007700217202 */ /* 0x000fe20000000f00 */
[----:B------:R-:W-:Y:S01]  /*154c0*/  FADD.FTZ R9, R35, R8 ;  /* 0x0000000823097221 */ /* 0x000fe20000010000 */
[----:B--2---:R-:W-:Y:S01]  /*154d0*/  IMAD.MOV.U32 R44, RZ, RZ, R119 ;  /* 0x000000ffff2c7224 */ /* 0x004fe200078e0077 */
[----:B------:R1:W2:Y:S01]  /*154e0*/  MUFU.EX2 R189, R46 ;  /* 0x0000002e00bd7308 */ /* 0x0002a20000000800 */
[C---:B---3--:R-:W-:Y:S01]  /*154f0*/  FADD.FTZ R3, R195.reuse, R0 ;  /* 0x00000000c3037221 */ /* 0x048fe20000010000 */
[----:B------:R-:W-:Y:S01]  /*15500*/  FADD.FTZ R8, R180, R9 ;  /* 0x00000009b4087221 */ /* 0x000fe20000010000 */
[----:B------:R-:W-:Y:S01]  /*15510*/  F2FP.F16.F32.PACK_AB R195, R195, R34 ;  /* 0x00000022c3c3723e */ /* 0x000fe200000000ff */
[----:B------:R-:W-:-:S02]  /*15520*/  IMAD.MOV.U32 R35, RZ, RZ, R119 ;  /* 0x000000ffff237224 */ /* 0x000fc400078e0077 */
[----:B------:R-:W-:Y:S02]  /*15530*/  IMAD.MOV.U32 R34, RZ, RZ, R119 ;  /* 0x000000ffff227224 */ /* 0x000fe400078e0077 */
[----:B------:R-:W3:Y:S01]  /*15540*/  MUFU.EX2 R48, R48 ;  /* 0x0000003000307308 */ /* 0x000ee20000000800 */
[----:B0-----:R-:W-:Y:S01]  /*15550*/  FADD.FTZ R0, R36, R3 ;  /* 0x0000000324007221 */ /* 0x001fe20000010000 */
[----:B-1----:R-:W-:-:S06]  /*15560*/  IMAD.MOV.U32 R46, RZ, RZ, R119 ;  /* 0x000000ffff2e7224 */ /* 0x002fcc00078e0077 */
[----:B------:R0:W1:Y:S01]  /*15570*/  MUFU.EX2 R191, R38 ;  /* 0x0000002600bf7308 */ /* 0x0000620000000800 */
[C---:B--2---:R-:W-:Y:S01]  /*15580*/  FADD.FTZ R3, R189.reuse, R0 ;  /* 0x00000000bd037221 */ /* 0x044fe20000010000 */
[----:B------:R-:W-:Y:S02]  /*15590*/  F2FP.F16.F32.PACK_AB R189, R189, R36 ;  /* 0x00000024bdbd723e */ /* 0x000fe400000000ff */
[----:B------:R-:W-:-:S04]  /*155a0*/  MOV R36, R119 ;  /* 0x0000007700247202 */ /* 0x000fc80000000f00 */
[----:B------:R-:W2:Y:S01]  /*155b0*/  MUFU.EX2 R24, R24 ;  /* 0x0000001800187308 */ /* 0x000ea20000000800 */
[----:B---3--:R-:W-:Y:S01]  /*155c0*/  FADD.FTZ R0, R48, R3 ;  /* 0x0000000330007221 */ /* 0x008fe20000010000 */
[----:B0-----:R-:W-:-:S06]  /*155d0*/  IMAD.MOV.U32 R38, RZ, RZ, R119 ;  /* 0x000000ffff267224 */ /* 0x001fcc00078e0077 */
[----:B------:R0:W3:Y:S01]  /*155e0*/  MUFU.EX2 R185, R56 ;  /* 0x0000003800b97308 */ /* 0x0000e20000000800 */
[C---:B-1----:R-:W-:Y:S01]  /*155f0*/  FADD.FTZ R3, R191.reuse, R0 ;  /* 0x00000000bf037221 */ /* 0x042fe20000010000 */
[----:B------:R-:W-:Y:S02]  /*15600*/  F2FP.F16.F32.PACK_AB R191, R191, R48 ;  /* 0x00000030bfbf723e */ /* 0x000fe400000000ff */
[----:B------:R-:W-:-:S04]  /*15610*/  MOV R48, R119 ;  /* 0x0000007700307202 */ /* 0x000fc80000000f00 */
[----:B------:R-:W1:Y:S01]  /*15620*/  MUFU.EX2 R28, R28 ;  /* 0x0000001c001c7308 */ /* 0x000e620000000800 */
[----:B--2---:R-:W-:Y:S01]  /*15630*/  FADD.FTZ R0, R24, R3 ;  /* 0x0000000318007221 */ /* 0x004fe20000010000 */
[----:B0-----:R-:W-:-:S06]  /*15640*/  IMAD.MOV.U32 R56, RZ, RZ, R119 ;  /* 0x000000ffff387224 */ /* 0x001fcc00078e0077 */
[----:B------:R0:W2:Y:S01]  /*15650*/  MUFU.EX2 R187, R80 ;  /* 0x0000005000bb7308 */ /* 0x0000a20000000800 */
[C---:B---3--:R-:W-:Y:S01]  /*15660*/  FADD.FTZ R3, R185.reuse, R0 ;  /* 0x00000000b9037221 */ /* 0x048fe20000010000 */
[----:B------:R-:W-:Y:S02]  /*15670*/  F2FP.F16.F32.PACK_AB R185, R185, R24 ;  /* 0x00000018b9b9723e */ /* 0x000fe400000000ff */
[----:B------:R-:W-:-:S04]  /*15680*/  MOV R24, R119 ;  /* 0x0000007700187202 */ /* 0x000fc80000000f00 */
[----:B------:R-:W3:Y:S01]  /*15690*/  MUFU.EX2 R86, R86 ;  /* 0x0000005600567308 */ /* 0x000ee20000000800 */
[----:B-1----:R-:W-:Y:S01]  /*156a0*/  FADD.FTZ R0, R28, R3 ;  /* 0x000000031c007221 */ /* 0x002fe20000010000 */
[----:B0-----:R-:W-:-:S06]  /*156b0*/  IMAD.MOV.U32 R80, RZ, RZ, R119 ;  /* 0x000000ffff507224 */ /* 0x001fcc00078e0077 */
[----:B------:R-:W0:Y:S01]  /*156c0*/  MUFU.EX2 R37, R37 ;  /* 0x0000002500257308 */ /* 0x000e220000000800 */
[C---:B--2---:R-:W-:Y:S01]  /*156d0*/  FADD.FTZ R3, R187.reuse, R0 ;  /* 0x00000000bb037221 */ /* 0x044fe20000010000 */
[----:B------:R-:W-:Y:S01]  /*156e0*/  F2FP.F16.F32.PACK_AB R187, R187, R28 ;  /* 0x0000001cbbbb723e */ /* 0x000fe200000000ff */
[----:B------:R-:W-:-:S05]  /*156f0*/  IMAD.MOV.U32 R28, RZ, RZ, R119 ;  /* 0x000000ffff1c7224 */ /* 0x000fca00078e0077 */
[----:B------:R1:W2:Y:S01]  /*15700*/  MUFU.EX2 R181, R88 ;  /* 0x0000005800b57308 */ /* 0x0002a20000000800 */
[----:B---3--:R-:W-:-:S07]  /*15710*/  FADD.FTZ R0, R86, R3 ;  /* 0x0000000356007221 */ /* 0x008fce0000010000 */
[----:B------:R-:W3:Y:S01]  /*15720*/  MUFU.EX2 R182, R182 ;  /* 0x000000b600b67308 */ /* 0x000ee20000000800 */
[C---:B0-----:R-:W-:Y:S01]  /*15730*/  FADD.FTZ R9, R37.reuse, R8 ;  /* 0x0000000825097221 */ /* 0x041fe20000010000 */
[----:B------:R-:W-:Y:S01]  /*15740*/  F2FP.F16.F32.PACK_AB R180, R37, R180 ;  /* 0x000000b425b4723e */ /* 0x000fe200000000ff */
[--C-:B-1----:R-:W-:Y:S02]  /*15750*/  IMAD.MOV.U32 R88, RZ, RZ, R119.reuse ;  /* 0x000000ffff587224 */ /* 0x102fe400078e0077 */
[----:B------:R-:W-:-:S03]  /*15760*/  IMAD.MOV.U32 R37, RZ, RZ, R119 ;  /* 0x000000ffff257224 */ /* 0x000fc600078e0077 */
[----:B------:R-:W0:Y:S01]  /*15770*/  MUFU.EX2 R94, R94 ;  /* 0x0000005e005e7308 */ /* 0x000e220000000800 */
[C---:B--2---:R-:W-:Y:S01]  /*15780*/  FADD.FTZ R3, R181.reuse, R0 ;  /* 0x00000000b5037221 */ /* 0x044fe20000010000 */
[----:B------:R-:W-:Y:S01]  /*15790*/  F2FP.F16.F32.PACK_AB R181, R181, R86 ;  /* 0x00000056b5b5723e */ /* 0x000fe200000000ff */
[----:B------:R-:W-:-:S05]  /*157a0*/  IMAD.MOV.U32 R86, RZ, RZ, R119 ;  /* 0x000000ffff567224 */ /* 0x000fca00078e0077 */
[----:B------:R-:W1:Y:S01]  /*157b0*/  MUFU.EX2 R39, R39 ;  /* 0x0000002700277308 */ /* 0x000e620000000800 */
[----:B---3--:R-:W-:-:S07]  /*157c0*/  FADD.FTZ R8, R182, R9 ;  /* 0x00000009b6087221 */ /* 0x008fce0000010000 */
[----:B------:R2:W3:Y:S01]  /*157d0*/  MUFU.EX2 R183, R26 ;  /* 0x0000001a00b77308 */ /* 0x0004e20000000800 */
[----:B0-----:R-:W-:-:S07]  /*157e0*/  FADD.FTZ R0, R94, R3 ;  /* 0x000000035e007221 */ /* 0x001fce0000010000 */
[----:B------:R-:W0:Y:S01]  /*157f0*/  MUFU.EX2 R176, R176 ;  /* 0x000000b000b07308 */ /* 0x000e220000000800 */
[C---:B-1----:R-:W-:Y:S01]  /*15800*/  FADD.FTZ R9, R39.reuse, R8 ;  /* 0x0000000827097221 */ /* 0x042fe20000010000 */
[----:B------:R-:W-:Y:S01]  /*15810*/  F2FP.F16.F32.PACK_AB R182, R39, R182 ;  /* 0x000000b627b6723e */ /* 0x000fe200000000ff */
[----:B--2---:R-:W-:Y:S01]  /*15820*/  IMAD.MOV.U32 R26, RZ, RZ, R119 ;  /* 0x000000ffff1a7224 */ /* 0x004fe200078e0077 */
[----:B------:R-:W-:-:S04]  /*15830*/  MOV R39, R119 ;  /* 0x0000007700277202 */ /* 0x000fc80000000f00 */
[----:B------:R-:W1:Y:S01]  /*15840*/  MUFU.EX2 R30, R30 ;  /* 0x0000001e001e7308 */ /* 0x000e620000000800 */
[C---:B---3--:R-:W-:Y:S01]  /*15850*/  FADD.FTZ R3, R183.reuse, R0 ;  /* 0x00000000b7037221 */ /* 0x048fe20000010000 */
[----:B------:R-:W-:Y:S01]  /*15860*/  F2FP.F16.F32.PACK_AB R183, R183, R94 ;  /* 0x0000005eb7b7723e */ /* 0x000fe200000000ff */
[----:B------:R-:W-:-:S05]  /*15870*/  IMAD.MOV.U32 R94, RZ, RZ, R119 ;  /* 0x000000ffff5e7224 */ /* 0x000fca00078e0077 */
[----:B------:R-:W2:Y:S01]  /*15880*/  MUFU.EX2 R41, R41 ;  /* 0x0000002900297308 */ /* 0x000ea20000000800 */
[----:B0-----:R-:W-:-:S07]  /*15890*/  FADD.FTZ R8, R176, R9 ;  /* 0x00000009b0087221 */ /* 0x001fce0000010000 */
[----:B------:R0:W3:Y:S01]  /*158a0*/  MUFU.EX2 R177, R50 ;  /* 0x0000003200b17308 */ /* 0x0000e20000000800 */
[----:B-1----:R-:W-:-:S07]  /*158b0*/  FADD.FTZ R0, R30, R3 ;  /* 0x000000031e007221 */ /* 0x002fce0000010000 */
[----:B------:R-:W1:Y:S01]  /*158c0*/  MUFU.EX2 R178, R178 ;  /* 0x000000b200b27308 */ /* 0x000e620000000800 */
[C---:B--2---:R-:W-:Y:S01]  /*158d0*/  FADD.FTZ R9, R41.reuse, R8 ;  /* 0x0000000829097221 */ /* 0x044fe20000010000 */
[----:B------:R-:W-:Y:S01]  /*158e0*/  F2FP.F16.F32.PACK_AB R176, R41, R176 ;  /* 0x000000b029b0723e */ /* 0x000fe200000000ff */
[--C-:B0-----:R-:W-:Y:S02]  /*158f0*/  IMAD.MOV.U32 R50, RZ, RZ, R119.reuse ;  /* 0x000000ffff327224 */ /* 0x101fe400078e0077 */
[----:B------:R-:W-:-:S03]  /*15900*/  IMAD.MOV.U32 R41, RZ, RZ, R119 ;  /* 0x000000ffff297224 */ /* 0x000fc600078e0077 */
[----:B------:R-:W0:Y:S01]  /*15910*/  MUFU.EX2 R52, R52 ;  /* 0x0000003400347308 */ /* 0x000e220000000800 */
[C---:B---3--:R-:W-:Y:S01]  /*15920*/  FADD.FTZ R3, R177.reuse, R0 ;  /* 0x00000000b1037221 */ /* 0x048fe20000010000 */
[----:B------:R-:W-:Y:S02]  /*15930*/  F2FP.F16.F32.PACK_AB R177, R177, R30 ;  /* 0x0000001eb1b1723e */ /* 0x000fe400000000ff */
[----:B------:R-:W-:Y:S02]  /*15940*/  MOV R0, 0x3f800000 ;  /* 0x3f80000000007802 */ /* 0x000fe40000000f00 */
[----:B------:R-:W-:Y:S02]  /*15950*/  MOV R30, R119 ;  /* 0x00000077001e7202 */ /* 0x000fe40000000f00 */
[----:B------:R-:W2:Y:S01]  /*15960*/  MUFU.EX2 R43, R43 ;  /* 0x0000002b002b7308 */ /* 0x000ea20000000800 */
[----:B-1----:R-:W-:-:S07]  /*15970*/  FADD.FTZ R8, R178, R9 ;  /* 0x00000009b2087221 */ /* 0x002fce0000010000 */
[----:B------:R-:W1:Y:S01]  /*15980*/  MUFU.EX2 R45, R45 ;  /* 0x0000002d002d7308 */ /* 0x000e620000000800 */
[----:B0-----:R-:W-:Y:S01]  /*15990*/  FADD.FTZ R6, R52, R3 ;  /* 0x0000000334067221 */ /* 0x001fe20000010000 */
[----:B------:R-:W-:Y:S02]  /*159a0*/  IMAD.MOV.U32 R3, RZ, RZ, 0x3f800000 ;  /* 0x3f800000ff037424 */ /* 0x000fe400078e00ff */
[C---:B--2---:R-:W-:Y:S01]  /*159b0*/  FADD.FTZ R8, R43.reuse, R8 ;  /* 0x000000082b087221 */ /* 0x044fe20000010000 */
[----:B------:R-:W-:Y:S01]  /*159c0*/  F2FP.F16.F32.PACK_AB R178, R43, R178 ;  /* 0x000000b22bb2723e */ /* 0x000fe200000000ff */
[--C-:B------:R-:W-:Y:S02]  /*159d0*/  IMAD.MOV.U32 R43, RZ, RZ, R119.reuse ;  /* 0x000000ffff2b7224 */ /* 0x100fe400078e0077 */
[C---:B-1----:R-:W-:Y:S01]  /*159e0*/  FADD.FTZ R6, R45.reuse, R6 ;  /* 0x000000062d067221 */ /* 0x042fe20000010000 */
[----:B------:R-:W-:Y:S01]  /*159f0*/  F2FP.F16.F32.PACK_AB R179, R45, R52 ;  /* 0x000000342db3723e */ /* 0x000fe200000000ff */
[----:B------:R-:W-:Y:S01]  /*15a00*/  IMAD.MOV.U32 R52, RZ, RZ, R119 ;  /* 0x000000ffff347224 */ /* 0x000fe200078e0077 */
[----:B------:R-:W-:Y:S01]  /*15a10*/  MOV R45, R119 ;  /* 0x00000077002d7202 */ /* 0x000fe20000000f00 */
[----:B------:R-:W-:Y:S06]  /*15a20*/  @!P2 BRA `(.L_x_623) ;  /* 0x0000005400e4a947 */ /* 0x000fec0003800000 */
[----:B------:R-:W-:Y:S01]  /*15a30*/  VIADD R9, R155, 0xfffffffe ;  /* 0xfffffffe9b097836 */ /* 0x000fe20000000000 */
[----:B------:R-:W-:Y:S01]  /*15a40*/  MOV R11, R4 ;  /* 0x00000004000b7202 */ /* 0x000fe20000000f00 */
[----:B------:R-:W-:Y:S01]  /*15a50*/  IMAD.MOV.U32 R10, RZ, RZ, R7 ;  /* 0x000000ffff0a7224 */ /* 0x000fe200078e0007 */
[----:B------:R-:W-:Y:S01]  /*15a60*/  MOV R0, 0x3f800000 ;  /* 0x3f80000000007802 */ /* 0x000fe20000000f00 */
[----:B------:R-:W-:Y:S01]  /*15a70*/  IMAD.MOV.U32 R12, RZ, RZ, R213 ;  /* 0x000000ffff0c7224 */ /* 0x000fe200078e00d5 */
[----:B------:R-:W-:Y:S01]  /*15a80*/  CS2R R118, SRZ ;  /* 0x0000000000767805 */ /* 0x000fe2000001ff00 */
[----:B------:R-:W-:Y:S01]  /*15a90*/  IMAD.MOV.U32 R13, RZ, RZ, R211 ;  /* 0x000000ffff0d7224 */ /* 0x000fe200078e00d3 */
        /* <DEDUP_REMOVED lines=46> */
[----:B------:R-:W-:-:S07]  /*15d80*/  CS2R R24, SRZ ;  /* 0x0000000000187805 */ /* 0x000fce000001ff00 */
.L_x_634:
[----:B------:R-:W-:-:S05]  /*15d90*/  VIADD R4, R13, 0x1 ;  /* 0x000000010d047836 */ /* 0x000fca0000000000 */
[----:B------:R-:W-:-:S04]  /*15da0*/  ISETP.NE.AND P2, PT, R4, 0x2, PT ;  /* 0x000000020400780c */ /* 0x000fc80003f45270 */
[----:B------:R-:W-:Y:S02]  /*15db0*/  SEL R213, RZ, 0x1, P2 ;  /* 0x00000001ffd57807 */ /* 0x000fe40001000000 */
[----:B------:R-:W-:Y:S02]  /*15dc0*/  SEL R211, R4, RZ, P2 ;  /* 0x000000ff04d37207 */ /* 0x000fe40001000000 */
[----:B------:R-:W-:Y:S01]  /*15dd0*/  LOP3.LUT R213, R12, R213, RZ, 0x3c, !PT ;  /* 0x000000d50cd57212 */ /* 0x000fe200078e3cff */
[----:B------:R-:W-:Y:S06]  /*15de0*/  @!P0 BRA `(.L_x_624) ;  /* 0x0000000000048947 */ /* 0x000fec0003800000 */
[----:B------:R-:W-:Y:S01]  /*15df0*/  BPT.TRAP 0x1 ;  /* 0x000000040000795c */ /* 0x000fe20000300000 */
.L_x_624:
[----:B------:R-:W-:Y:S01]  /*15e00*/  IMAD R14, R211, 0x8, R2 ;  /* 0x00000008d30e7824 */ /* 0x000fe200078e0202 */
[----:B------:R-:W-:-:S04]  /*15e10*/  SHF.L.U32 R5, R213, 0x1f, RZ ;  /* 0x0000001fd5057819 */ /* 0x000fc800000006ff */
[----:B------:R0:W1:Y:S01]  /*15e20*/  SYNCS.PHASECHK.TRANS64.TRYWAIT P2, [R14+URZ+0x36830], R5 ;  /* 0x036830050e0075a7 */ /* 0x000062000804017f */
[----:B------:R-:W-:Y:S05]  /*15e30*/  @!P0 BRA `(.L_x_625) ;  /* 0x0000000000048947 */ /* 0x000fea0003800000 */
[----:B------:R-:W-:Y:S01]  /*15e40*/  BPT.TRAP 0x1 ;  /* 0x000000040000795c */ /* 0x000fe20000300000 */
.L_x_625:
[----:B------:R-:W-:Y:S01]  /*15e50*/  IMAD R4, R211, 0xa80, R15 ;  /* 0x00000a80d3047824 */ /* 0x000fe200078e020f */
[----:B------:R-:W-:Y:S03]  /*15e60*/  BSSY B1, `(.L_x_626) ;  /* 0x0000006000017945 */ /* 0x000fe60003800000 */
[C---:B------:R-:W-:Y:S01]  /*15e70*/  VIADD R123, R4.reuse, 0x100 ;  /* 0x00000100047b7836 */ /* 0x040fe20000000000 */
[----:B------:R-:W-:Y:S01]  /*15e80*/  IADD3 R120, R4, 0x80, RZ ;  /* 0x0000008004787810 */ /* 0x000fe20007ffe0ff */
[----:B-1----:R-:W-:Y:S06]  /*15e90*/  @P2 BRA `(.L_x_627) ;  /* 0x0000000000082947 */ /* 0x002fec0003800000 */
[----:B------:R-:W1:Y:S02]  /*15ea0*/  SYNCS.PHASECHK.TRANS64.TRYWAIT P2, [R14+URZ+0x36830], R5 ;  /* 0x036830050e0075a7 */ /* 0x000e64000804017f */
[----:B-1----:R-:W-:Y:S05]  /*15eb0*/  @!P2 BRA `(.L_x_628) ;  /* 0x000000ec0084a947 */ /* 0x002fea0003800000 */
.L_x_627:
[----:B------:R-:W-:Y:S05]  /*15ec0*/  BSYNC B1 ;  /* 0x0000000000017941 */ /* 0x000fea0003800000 */
.L_x_626:
[----:B------:R-:W2:Y:S04]  /*15ed0*/  LDL.64 R20, [R1+0x38] ;  /* 0x0000380001147983 */ /* 0x000ea80000100a00 */
[----:B------:R-:W3:Y:S01]  /*15ee0*/  LDL.64 R124, [R1+0x40] ;  /* 0x00004000017c7983 */ /* 0x000ee20000100a00 */
[----:B------:R-:W-:Y:S01]  /*15ef0*/  WARPGROUP.ARRIVE ;  /* 0x00000000000079c5 */ /* 0x000fe20000000000 */
[----:B------:R-:W-:Y:S01]  /*15f00*/  IMAD.MOV.U32 R121, RZ, RZ, 0x40000040 ;  /* 0x40000040ff797424 */ /* 0x000fe200078e00ff */
[----:B------:R-:W-:-:S04]  /*15f10*/  R2UR UR6, R120 ;  /* 0x00000000780672ca */ /* 0x000fc800000e0000 */
[C---:B------:R-:W-:Y:S01]  /*15f20*/  R2UR UR7, R121.reuse ;  /* 0x00000000790772ca */ /* 0x040fe200000e0000 */
[----:B------:R-:W-:Y:S01]  /*15f30*/  IMAD.MOV.U32 R120, RZ, RZ, R123 ;  /* 0x000000ffff787224 */ /* 0x000fe200078e007b */
[----:B------:R-:W-:-:S04]  /*15f40*/  R2UR UR19, R121 ;  /* 0x00000000791372ca */ /* 0x000fc800000e0000 */
[----:B------:R-:W-:Y:S02]  /*15f50*/  R2UR UR18, R120 ;  /* 0x00000000781272ca */ /* 0x000fe400000e0000 */
[----:B------:R-:W-:Y:S02]  /*15f60*/  IADD3 R122, R4, 0x200, RZ ;  /* 0x00000200047a7810 */ /* 0x000fe40007ffe0ff */
[----:B------:R-:W-:Y:S02]  /*15f70*/  MOV R123, 0x40000040 ;  /* 0x40000040007b7802 */ /* 0x000fe40000000f00 */
[----:B------:R-:W-:Y:S02]  /*15f80*/  R2UR UR14, R122 ;  /* 0x000000007a0e72ca */ /* 0x000fe400000e0000 */
[----:B------:R-:W-:Y:S02]  /*15f90*/  R2UR UR15, R123 ;  /* 0x000000007b0f72ca */ /* 0x000fe400000e0000 */
[----:B--2---:R-:W-:Y:S01]  /*15fa0*/  R2UR UR42, R20 ;  /* 0x00000000142a72ca */ /* 0x004fe200000e0000 */
[----:B------:R-:W-:Y:S01]  /*15fb0*/  IMAD.MOV.U32 R20, RZ, RZ, R4 ;  /* 0x000000ffff147224 */ /* 0x000fe200078e0004 */
[----:B------:R-:W-:-:S02]  /*15fc0*/  R2UR UR43, R21 ;  /* 0x00000000152b72ca */ /* 0x000fc400000e0000 */
[----:B------:R-:W-:Y:S02]  /*15fd0*/  MOV R21, 0x40000040 ;  /* 0x4000004000157802 */ /* 0x000fe40000000f00 */
[----:B---3--:R-:W-:Y:S02]  /*15fe0*/  R2UR UR28, R124 ;  /* 0x000000007c1c72ca */ /* 0x008fe400000e0000 */
[----:B------:R-:W-:Y:S02]  /*15ff0*/  R2UR UR29, R125 ;  /* 0x000000007d1d72ca */ /* 0x000fe400000e0000 */
[----:B------:R-:W-:Y:S02]  /*16000*/  R2UR UR26, R20 ;  /* 0x00000000141a72ca */ /* 0x000fe400000e0000 */
[----:B------:R-:W-:-:S07]  /*16010*/  R2UR UR27, R21 ;  /* 0x00000000151b72ca */ /* 0x000fce00000e0000 */
[----:B------:R-:W-:Y:S02]  /*16020*/  UMOV UR24, UR28 ;  /* 0x0000001c00187c82 */ /* 0x000fe40008000000 */
[----:B------:R-:W-:-:S04]  /*16030*/  UMOV UR25, UR29 ;  /* 0x0000001d00197c82 */ /* 0x000fc80008000000 */
[----:B------:R-:W-:Y:S01]  /*16040*/  HGMMA.64x16x16.F32 R168, gdesc[UR24], RZ, !UPT, gsb0 ;  /* 0x0020000018a879f0 */ /* 0x000fe2000c0008ff */
[----:B------:R-:W-:Y:S01]  /*16050*/  UMOV UR4, UR28 ;  /* 0x0000001c00047c82 */ /* 0x000fe20008000000 */
[----:B------:R-:W-:Y:S01]  /*16060*/  UMOV UR5, UR29 ;  /* 0x0000001d00057c82 */ /* 0x000fe20008000000 */
[----:B------:R-:W-:Y:S02]  /*16070*/  WARPGROUP.DEPBAR.LE gsb0, 0x0 ;  /* 0x00008000000079c5 */ /* 0x000fe40000010000 */
[----:B------:R-:W-:-:S06]  /*16080*/  WARPGROUP.ARRIVE ;  /* 0x00000000000079c5 */ /* 0x000fcc0000000000 */
[----:B------:R-:W-:Y:S01]  /*16090*/  HGMMA.64x16x16.F32 R160, gdesc[UR4], RZ, !UPT, gsb0 ;  /* 0x0020000004a079f0 */ /* 0x000fe2000c0008ff */
[----:B------:R-:W-:Y:S01]  /*160a0*/  UMOV UR16, UR28 ;  /* 0x0000001c00107c82 */ /* 0x000fe20008000000 */
[----:B------:R-:W-:Y:S01]  /*160b0*/  UMOV UR17, UR29 ;  /* 0x0000001d00117c82 */ /* 0x000fe20008000000 */
[----:B------:R-:W-:Y:S01]  /*160c0*/  VIADD R20, R4, 0x180 ;  /* 0x0000018004147836 */ /* 0x000fe20000000000 */
[----:B------:R-:W-:Y:S02]  /*160d0*/  WARPGROUP.DEPBAR.LE gsb0, 0x0 ;  /* 0x00008000000079c5 */ /* 0x000fe40000010000 */
[----:B------:R-:W-:-:S06]  /*160e0*/  WARPGROUP.ARRIVE ;  /* 0x00000000000079c5 */ /* 0x000fcc0000000000 */
[----:B------:R-:W-:Y:S01]  /*160f0*/  HGMMA.64x16x16.F32 R152, gdesc[UR16], RZ, !UPT, gsb0 ;  /* 0x00200000109879f0 */ /* 0x000fe2000c0008ff */
[----:B------:R-:W-:Y:S02]  /*16100*/  R2UR UR22, R20 ;  /* 0x00000000141672ca */ /* 0x000fe400000e0000 */
[----:B------:R-:W-:Y:S01]  /*16110*/  R2UR UR23, R21 ;  /* 0x00000000151772ca */ /* 0x000fe200000e0000 */
[----:B------:R-:W-:Y:S01]  /*16120*/  UMOV UR20, UR28 ;  /* 0x0000001c00147c82 */ /* 0x000fe20008000000 */
[----:B------:R-:W-:Y:S01]  /*16130*/  UMOV UR21, UR29 ;  /* 0x0000001d00157c82 */ /* 0x000fe20008000000 */
[----:B------:R-:W-:Y:S02]  /*16140*/  WARPGROUP.DEPBAR.LE gsb0, 0x0 ;  /* 0x00008000000079c5 */ /* 0x000fe40000010000 */
[----:B------:R-:W-:-:S08]  /*16150*/  WARPGROUP.ARRIVE ;  /* 0x00000000000079c5 */ /* 0x000fd00000000000 */
        /* <DEDUP_REMOVED lines=11> */
[----:B------:R-:W-:Y:S02]  /*16210*/  VIADD R122, R4, 0x2 ;  /* 0x00000002047a7836 */ /* 0x000fe40000000000 */
[----:B------:R-:W-:Y:S02]  /*16220*/  IMAD.MOV.U32 R123, RZ, RZ, 0x40000040 ;  /* 0x40000040ff7b7424 */ /* 0x000fe400078e00ff */
[----:B------:R-:W-:Y:S01]  /*16230*/  IMAD.MOV.U32 R121, RZ, RZ, 0x40000040 ;  /* 0x40000040ff797424 */ /* 0x000fe200078e00ff */
[----:B------:R-:W-:-:S02]  /*16240*/  WARPGROUP.DEPBAR.LE gsb0, 0x0 ;  /* 0x00008000000079c5 */ /* 0x000fc40000010000 */
[----:B------:R-:W-:-:S06]  /*16250*/  WARPGROUP.ARRIVE ;  /* 0x00000000000079c5 */ /* 0x000fcc0000000000 */
[----:B------:R-:W-:Y:S01]  /*16260*/  HGMMA.64x16x16.F32 R128, gdesc[UR8], RZ, !UPT, gsb0 ;  /* 0x00200000088079f0 */ /* 0x000fe2000c0008ff */
[----:B------:R-:W-:Y:S01]  /*16270*/  VIADD R120, R4, 0x102 ;  /* 0x0000010204787836 */ /* 0x000fe20000000000 */
[----:B------:R-:W-:Y:S01]  /*16280*/  R2UR UR34, R122 ;  /* 0x000000007a2272ca */ /* 0x000fe200000e0000 */
[C---:B------:R-:W-:Y:S01]  /*16290*/  VIADD R20, R4.reuse, 0x300 ;  /* 0x0000030004147836 */ /* 0x040fe20000000000 */
[----:B------:R-:W-:Y:S01]  /*162a0*/  R2UR UR35, R123 ;  /* 0x000000007b2372ca */ /* 0x000fe200000e0000 */
[----:B------:R-:W-:Y:S01]  /*162b0*/  VIADD R122, R4, 0x182 ;  /* 0x00000182047a7836 */ /* 0x000fe20000000000 */
[----:B------:R-:W-:Y:S01]  /*162c0*/  R2UR UR31, R121 ;  /* 0x00000000791f72ca */ /* 0x000fe200000e0000 */
[----:B------:R-:W-:Y:S01]  /*162d0*/  IMAD.MOV.U32 R123, RZ, RZ, 0x40000040 ;  /* 0x40000040ff7b7424 */ /* 0x000fe200078e00ff */
[----:B------:R-:W-:Y:S01]  /*162e0*/  R2UR UR30, R120 ;  /* 0x00000000781e72ca */ /* 0x000fe200000e0000 */
[----:B------:R-:W-:Y:S01]  /*162f0*/  IMAD.MOV.U32 R121, RZ, RZ, 0x40000040 ;  /* 0x40000040ff797424 */ /* 0x000fe200078e00ff */
[----:B------:R-:W-:-:S02]  /*16300*/  IADD3 R120, R4, 0x202, RZ ;  /* 0x0000020204787810 */ /* 0x000fc40007ffe0ff */
[----:B------:R-:W-:Y:S02]  /*16310*/  R2UR UR58, R20 ;  /* 0x00000000143a72ca */ /* 0x000fe400000e0000 */
[----:B------:R-:W-:Y:S02]  /*16320*/  R2UR UR59, R21 ;  /* 0x00000000153b72ca */ /* 0x000fe400000e0000 */
[----:B------:R-:W-:Y:S02]  /*16330*/  R2UR UR26, R122 ;  /* 0x000000007a1a72ca */ /* 0x000fe400000e0000 */
[----:B------:R-:W-:Y:S02]  /*16340*/  R2UR UR27, R123 ;  /* 0x000000007b1b72ca */ /* 0x000fe400000e0000 */
[----:B------:R-:W-:Y:S01]  /*16350*/  R2UR UR22, R120 ;  /* 0x00000000781672ca */ /* 0x000fe200000e0000 */
[----:B------:R-:W-:Y:S01]  /*16360*/  VIADD R120, R4, 0x4 ;  /* 0x0000000404787836 */ /* 0x000fe20000000000 */
[----:B------:R-:W-:-:S02]  /*16370*/  R2UR UR23, R121 ;  /* 0x00000000791772ca */ /* 0x000fc400000e0000 */
[----:B------:R-:W-:Y:S02]  /*16380*/  IADD3 R122, R4, 0x302, RZ ;  /* 0x00000302047a7810 */ /* 0x000fe40007ffe0ff */
[----:B------:R-:W-:Y:S02]  /*16390*/  MOV R123, 0x40000040 ;  /* 0x40000040007b7802 */ /* 0x000fe40000000f00 */
[----:B------:R-:W-:Y:S02]  /*163a0*/  MOV R121, 0x40000040 ;  /* 0x4000004000797802 */ /* 0x000fe40000000f00 */
[----:B------:R-:W-:Y:S02]  /*163b0*/  R2UR UR46, R122 ;  /* 0x000000007a2e72ca */ /* 0x000fe400000e0000 */
[----:B------:R-:W-:Y:S02]  /*163c0*/  R2UR UR47, R123 ;  /* 0x000000007b2f72ca */ /* 0x000fe400000e0000 */
[----:B------:R-:W-:-:S02]  /*163d0*/  R2UR UR14, R120 ;  /* 0x00000000780e72ca */ /* 0x000fc400000e0000 */
[----:B------:R-:W-:Y:S01]  /*163e0*/  R2UR UR15, R121 ;  /* 0x00000000790f72ca */ /* 0x000fe200000e0000 */
[----:B------:R-:W-:Y:S01]  /*163f0*/  UMOV UR56, UR28 ;  /* 0x0000001c00387c82 */ /* 0x000fe20008000000 */
[----:B------:R-:W-:Y:S01]  /*16400*/  UMOV UR57, UR29 ;  /* 0x0000001d00397c82 */ /* 0x000fe20008000000 */
[----:B------:R-:W-:Y:S02]  /*16410*/  WARPGROUP.DEPBAR.LE gsb0, 0x0 ;  /* 0x00008000000079c5 */ /* 0x000fe40000010000 */
[----:B------:R-:W-:-:S06]  /*16420*/  WARPGROUP.ARRIVE ;  /* 0x00000000000079c5 */ /* 0x000fcc0000000000 */
[----:B------:R-:W-:Y:S01]  /*16430*/  HGMMA.64x16x16.F32 R120, gdesc[UR56], RZ, !UPT, gsb0 ;  /* 0x00200000387879f0 */ /* 0x000fe2000c0008ff */
[----:B------:R-:W-:Y:S01]  /*16440*/  UMOV UR32, UR42 ;  /* 0x0000002a00207c82 */ /* 0x000fe20008000000 */
[----:B------:R-:W-:Y:S01]  /*16450*/  UMOV UR33, UR43 ;  /* 0x0000002b00217c82 */ /* 0x000fe20008000000 */
[----:B------:R-:W-:Y:S01]  /*16460*/  IADD3 R20, R4, 0x82, RZ ;  /* 0x0000008204147810 */ /* 0x000fe20007ffe0ff */
[----:B------:R-:W-:Y:S02]  /*16470*/  WARPGROUP.DEPBAR.LE gsb0, 0x0 ;  /* 0x00008000000079c5 */ /* 0x000fe40000010000 */
[----:B------:R-:W-:-:S06]  /*16480*/  WARPGROUP.ARRIVE ;  /* 0x00000000000079c5 */ /* 0x000fcc0000000000 */
[----:B------:R-:W-:Y:S01]  /*16490*/  HGMMA.64x16x16.F32 R168, gdesc[UR32], R168, gsb0 ;  /* 0x0020000020a879f0 */ /* 0x000fe200080008a8 */
[----:B------:R-:W-:Y:S02]  /*164a0*/  MOV R21, 0x40000040 ;  /* 0x4000004000157802 */ /* 0x000fe40000000f00 */
[----:B------:R-:W-:Y:S02]  /*164b0*/  R2UR UR6, R20 ;  /* 0x00000000140672ca */ /* 0x000fe400000e0000 */
[----:B------:R-:W-:Y:S01]  /*164c0*/  R2UR UR7, R21 ;  /* 0x00000000150772ca */ /* 0x000fe200000e0000 */
[----:B------:R-:W-:Y:S01]  /*164d0*/  UMOV UR4, UR42 ;  /* 0x0000002a00047c82 */ /* 0x000fe20008000000 */
[----:B------:R-:W-:Y:S01]  /*164e0*/  UMOV UR5, UR43 ;  /* 0x0000002b00057c82 */ /* 0x000fe20008000000 */
[----:B------:R-:W-:Y:S02]  /*164f0*/  WARPGROUP.DEPBAR.LE gsb0, 0x0 ;  /* 0x00008000000079c5 */ /* 0x000fe40000010000 */
[----:B------:R-:W-:-:S08]  /*16500*/  WARPGROUP.ARRIVE ;  /* 0x00000000000079c5 */ /* 0x000fd00000000000 */
[----:B------:R-:W-:Y:S01]  /*16510*/  HGMMA.64x16x16.F32 R160, gdesc[UR4], R160, gsb0 ;  /* 0x0020000004a079f0 */ /* 0x000fe200080008a0 */
[----:B------:R2:W-:Y:S04]  /*16520*/  STL.64 [R1+0x60], R8 ;  /* 0x0000600801007387 */ /* 0x0005e80000100a00 */
[----:B--2---:R-:W2:Y:S01]  /*16530*/  LDL.64 R8, [R1+0x30] ;  /* 0x0000300001087983 */ /* 0x004ea20000100a00 */
        /* <DEDUP_REMOVED lines=12> */
[----:B------:R-:W-:Y:S01]  /*16600*/  VIADD R20, R4, 0x282 ;  /* 0x0000028204147836 */ /* 0x000fe20000000000 */
[----:B------:R-:W-:Y:S02]  /*16610*/  WARPGROUP.DEPBAR.LE gsb0, 0x0 ;  /* 0x00008000000079c5 */ /* 0x000fe40000010000 */
[----:B------:R-:W-:-:S06]  /*16620*/  WARPGROUP.ARRIVE ;  /* 0x00000000000079c5 */ /* 0x000fcc0000000000 */
[----:B------:R-:W-:Y:S01]  /*16630*/  HGMMA.64x16x16.F32 R136, gdesc[UR20], R136, gsb0 ;  /* 0x00200000148879f0 */ /* 0x000fe20008000888 */
[----:B------:R-:W-:Y:S01]  /*16640*/  IMAD.MOV.U32 R21, RZ, RZ, 0x40000040 ;  /* 0x40000040ff157424 */ /* 0x000fe200078e00ff */
[----:B------:R-:W-:-:S04]  /*16650*/  R2UR UR18, R20 ;  /* 0x00000000141272ca */ /* 0x000fc800000e0000 */
[----:B------:R-:W-:Y:S01]  /*16660*/  R2UR UR19, R21 ;  /* 0x00000000151372ca */ /* 0x000fe200000e0000 */
[----:B------:R-:W-:Y:S01]  /*16670*/  UMOV UR16, UR42 ;  /* 0x0000002a00107c82 */ /* 0x000fe20008000000 */
[----:B------:R-:W-:Y:S01]  /*16680*/  UMOV UR17, UR43 ;  /* 0x0000002b00117c82 */ /* 0x000fe20008000000 */
[----:B------:R-:W-:Y:S02]  /*16690*/  WARPGROUP.DEPBAR.LE gsb0, 0x0 ;  /* 0x00008000000079c5 */ /* 0x000fe40000010000 */
[----:B------:R-:W-:-:S08]  /*166a0*/  WARPGROUP.ARRIVE ;  /* 0x00000000000079c5 */ /* 0x000fd00000000000 */
[----:B------:R-:W-:Y:S01]  /*166b0*/  HGMMA.64x16x16.F32 R128, gdesc[UR16], R128, gsb0 ;  /* 0x00200000108079f0 */ /* 0x000fe20008000880 */
[----:B------:R-:W-:Y:S01]  /*166c0*/  MOV R7, UR45 ;  /* 0x0000002d00077c02 */ /* 0x000fe20008000f00 */
[----:B------:R-:W-:Y:S01]  /*166d0*/  UMOV UR45, UR43 ;  /* 0x0000002b002d7c82 */ /* 0x000fe20008000000 */
[----:B01----:R-:W-:Y:S01]  /*166e0*/  MOV R5, UR44 ;  /* 0x0000002c00057c02 */ /* 0x003fe20008000f00 */
[----:B------:R-:W-:Y:S01]  /*166f0*/  UMOV UR44, UR42 ;  /* 0x0000002a002c7c82 */ /* 0x000fe20008000000 */
[----:B------:R-:W-:Y:S02]  /*16700*/  WARPGROUP.DEPBAR.LE gsb0, 0x0 ;  /* 0x00008000000079c5 */ /* 0x000fe40000010000 */
[----:B------:R-:W-:-:S06]  /*16710*/  WARPGROUP.ARRIVE ;  /* 0x00000000000079c5 */ /* 0x000fcc0000000000 */
[----:B------:R-:W-:Y:S01]  /*16720*/  HGMMA.64x16x16.F32 R120, gdesc[UR44], R120, gsb0 ;  /* 0x002000002c7879f0 */ /* 0x000fe20008000878 */
[----:B--2---:R-:W-:Y:S02]  /*16730*/  R2UR UR38, R8 ;  /* 0x00000000082672ca */ /* 0x004fe400000e0000 */
[----:B------:R-:W-:Y:S01]  /*16740*/  R2UR UR39, R9 ;  /* 0x00000000092772ca */ /* 0x000fe200000e0000 */
[----:B------:R-:W-:Y:S01]  /*16750*/  VIADD R20, R4, 0x84 ;  /* 0x0000008404147836 */ /* 0x000fe20000000000 */
[----:B------:R-:W2:Y:S09]  /*16760*/  LDL.64 R8, [R1+0x28] ;  /* 0x0000280001087983 */ /* 0x000eb20000100a00 */
[----:B------:R-:W-:-:S02]  /*16770*/  UMOV UR12, UR38 ;  /* 0x00000026000c7c82 */ /* 0x000fc40008000000 */
[----:B------:R-:W-:Y:S01]  /*16780*/  UMOV UR13, UR39 ;  /* 0x00000027000d7c82 */ /* 0x000fe20008000000 */
        /* <DEDUP_REMOVED lines=11> */
[----:B------:R-:W-:Y:S01]  /*16840*/  VIADD R20, R4, 0x104 ;  /* 0x0000010404147836 */ /* 0x000fe20000000000 */
[----:B------:R-:W-:-:S04]  /*16850*/  MOV R21, 0x40000040 ;  /* 0x4000004000157802 */ /* 0x000fc80000000f00 */
[----:B------:R-:W-:Y:S02]  /*16860*/  R2UR UR58, R20 ;  /* 0x00000000143a72ca */ /* 0x000fe400000e0000 */
[----:B------:R-:W-:Y:S01]  /*16870*/  R2UR UR59, R21 ;  /* 0x00000000153b72ca */ /* 0x000fe200000e0000 */
[----:B------:R-:W-:Y:S01]  /*16880*/  UMOV UR56, UR38 ;  /* 0x0000002600387c82 */ /* 0x000fe20008000000 */
[----:B------:R-:W-:Y:S01]  /*16890*/  UMOV UR57, UR39 ;  /* 0x0000002700397c82 */ /* 0x000fe20008000000 */
[----:B------:R-:W-:Y:S02]  /*168a0*/  WARPGROUP.DEPBAR.LE gsb0, 0x0 ;  /* 0x00008000000079c5 */ /* 0x000fe40000010000 */
[----:B------:R-:W-:-:S08]  /*168b0*/  WARPGROUP.ARRIVE ;  /* 0x00000000000079c5 */ /* 0x000fd00000000000 */
[----:B------:R-:W-:Y:S01]  /*168c0*/  HGMMA.64x16x16.F32 R152, gdesc[UR56], R152, gsb0 ;  /* 0x00200000389879f0 */ /* 0x000fe20008000898 */
[----:B------:R-:W-:Y:S02]  /*168d0*/  VIADD R20, R4, 0x184 ;  /* 0x0000018404147836 */ /* 0x000fe40000000000 */
[----:B------:R-:W-:-:S03]  /*168e0*/  IMAD.MOV.U32 R21, RZ, RZ, 0x40000040 ;  /* 0x40000040ff157424 */ /* 0x000fc600078e00ff */
[----:B------:R-:W-:Y:S02]  /*168f0*/  R2UR UR34, R20 ;  /* 0x00000000142272ca */ /* 0x000fe400000e0000 */
[----:B------:R-:W-:Y:S01]  /*16900*/  R2UR UR35, R21 ;  /* 0x00000000152372ca */ /* 0x000fe200000e0000 */
[----:B------:R-:W-:Y:S01]  /*16910*/  UMOV UR32, UR38 ;  /* 0x0000002600207c82 */ /* 0x000fe20008000000 */
[----:B------:R-:W-:Y:S01]  /*16920*/  UMOV UR33, UR39 ;  /* 0x0000002700217c82 */ /* 0x000fe20008000000 */
[----:B------:R-:W-:Y:S02]  /*16930*/  WARPGROUP.DEPBAR.LE gsb0, 0x0 ;  /* 0x00008000000079c5 */ /* 0x000fe40000010000 */
[----:B------:R-:W-:-:S08]  /*16940*/  WARPGROUP.ARRIVE ;  /* 0x00000000000079c5 */ /* 0x000fd00000000000 */
[----:B------:R-:W-:Y:S01]  /*16950*/  HGMMA.64x16x16.F32 R144, gdesc[UR32], R144, gsb0 ;  /* 0x00200000209079f0 */ /* 0x000fe20008000890 */
[----:B------:R-:W-:Y:S01]  /*16960*/  IMAD.MOV.U32 R21, RZ, RZ, 0x40000040 ;  /* 0x40000040ff157424 */ /* 0x000fe200078e00ff */
[----:B------:R-:W-:-:S04]  /*16970*/  IADD3 R20, R4, 0x204, RZ ;  /* 0x0000020404147810 */ /* 0x000fc80007ffe0ff */
[----:B------:R-:W-:Y:S02]  /*16980*/  R2UR UR6, R20 ;  /* 0x00000000140672ca */ /* 0x000fe400000e0000 */
        /* <DEDUP_REMOVED lines=25> */
[----:B------:R-:W-:Y:S02]  /*16b20*/  IADD3 R20, R4, 0x6, RZ ;  /* 0x0000000604147810 */ /* 0x000fe40007ffe0ff */
[----:B--2---:R-:W-:Y:S02]  /*16b30*/  R2UR UR42, R8 ;  /* 0x00000000082a72ca */ /* 0x004fe400000e0000 */
[----:B------:R-:W-:Y:S02]  /*16b40*/  R2UR UR43, R9 ;  /* 0x00000000092b72ca */ /* 0x000fe400000e0000 */
[----:B------:R-:W-:Y:S01]  /*16b50*/  R2UR UR22, R20 ;  /* 0x00000000141672ca */ /* 0x000fe200000e0000 */
[----:B------:R-:W2:Y:S01]  /*16b60*/  LDL.64 R8, [R1+0x20] ;  /* 0x0000200001087983 */ /* 0x000ea20000100a00 */
[----:B------:R-:W-:-:S07]  /*16b70*/  R2UR UR23, R21 ;  /* 0x00000000151772ca */ /* 0x000fce00000e0000 */
[----:B------:R-:W-:Y:S02]  /*16b80*/  UMOV UR20, UR42 ;  /* 0x0000002a00147c82 */ /* 0x000fe40008000000 */
[----:B------:R-:W-:Y:S01]  /*16b90*/  UMOV UR21, UR43 ;  /* 0x0000002b00157c82 */ /* 0x000fe20008000000 */
[----:B------:R-:W-:Y:S02]  /*16ba0*/  WARPGROUP.DEPBAR.LE gsb0, 0x0 ;  /* 0x00008000000079c5 */ /* 0x000fe40000010000 */
[----:B------:R-:W-:-:S06]  /*16bb0*/  WARPGROUP.ARRIVE ;  /* 0x00000000000079c5 */ /* 0x000fcc0000000000 */
        /* <DEDUP_REMOVED lines=56> */
[----:B------:R-:W-:Y:S02]  /*16f40*/  MOV R21, 0x40000040 ;  /* 0x4000004000157802 */ /* 0x000fe40000000f00 */
        /* <DEDUP_REMOVED lines=51> */
[----:B------:R-:W-:-:S09]  /*17280*/  UMOV UR17, UR39 ;  /* 0x0000002700117c82 */ /* 0x000fd20008000000 */
        /* <DEDUP_REMOVED lines=15> */
[----:B------:R-:W-:Y:S01]  /*17380*/  IMAD.MOV.U32 R21, RZ, RZ, 0x40000040 ;  /* 0x40000040ff157424 */ /* 0x000fe200078e00ff */
        /* <DEDUP_REMOVED lines=69> */
[----:B------:R-:W-:Y:S01]  /*177e0*/  UMOV UR28, UR52 ;  /* 0x00000034001c7c82 */ /* 0x000fe20008000000 */
[----:B------:R-:W-:Y:S01]  /*177f0*/  R2UR UR23, R21 ;  /* 0x00000000151772ca */ /* 0x000fe200000e0000 */
[----:B------:R-:W-:Y:S01]  /*17800*/  UMOV UR29, UR53 ;  /* 0x00000035001d7c82 */ /* 0x000fe20008000000 */
[----:B------:R-:W-:Y:S01]  /*17810*/  UMOV UR24, UR52 ;  /* 0x0000003400187c82 */ /* 0x000fe20008000000 */
[----:B------:R-:W-:Y:S01]  /*17820*/  UMOV UR25, UR53 ;  /* 0x0000003500197c82 */ /* 0x000fe20008000000 */
[----:B------:R-:W-:Y:S01]  /*17830*/  R2UR UR45, R7 ;  /* 0x00000000072d72ca */ /* 0x000fe200000e0000 */
[----:B------:R0:W5:Y:S02]  /*17840*/  LDL.LU.64 R8, [R1+0x60] ;  /* 0x0000600001087983 */ /* 0x0001640000300a00 */
[----:B------:R-:W-:-:S02]  /*17850*/  UMOV UR20, UR38 ;  /* 0x0000002600147c82 */ /* 0x000fc40008000000 */
        /* <DEDUP_REMOVED lines=62> */
[----:B------:R-:W-:Y:S02]  /*17c40*/  WARPGROUP.DEPBAR.LE gsb0, 0x0 ;  /* 0x00008000000079c5 */ /* 0x000fe40000010000 */
[----:B------:R-:W-:-:S10]  /*17c50*/  WARPGROUP.ARRIVE ;  /* 0x00000000000079c5 */ /* 0x000fd40000000000 */
[----:B------:R-:W-:Y:S01]  /*17c60*/  HGMMA.64x16x16.F32 R168, gdesc[UR52], R168, gsb0 ;  /* 0x0020000034a879f0 */ /* 0x000fe200080008a8 */
[----:B------:R-:W-:Y:S02]  /*17c70*/  VIADD R20, R4, 0x406 ;  /* 0x0000040604147836 */ /* 0x000fe40000000000 */
[----:B------:R-:W-:-:S03]  /*17c80*/  IMAD.MOV.U32 R21, RZ, RZ, 0x40000040 ;  /* 0x40000040ff157424 */ /* 0x000fc600078e00ff */
[----:B------:R-:W-:Y:S02]  /*17c90*/  R2UR UR30, R20 ;  /* 0x00000000141e72ca */ /* 0x000fe400000e0000 */
[----:B------:R-:W-:Y:S01]  /*17ca0*/  R2UR UR31, R21 ;  /* 0x00000000151f72ca */ /* 0x000fe200000e0000 */
[----:B------:R-:W-:Y:S02]  /*17cb0*/  WARPGROUP.DEPBAR.LE gsb0, 0x0 ;  /* 0x00008000000079c5 */ /* 0x000fe40000010000 */
[----:B------:R-:W-:-:S10]  /*17cc0*/  WARPGROUP.ARRIVE ;  /* 0x00000000000079c5 */ /* 0x000fd40000000000 */
[----:B------:R-:W-:Y:S01]  /*17cd0*/  HGMMA.64x16x16.F32 R160, gdesc[UR28], R160, gsb0 ;  /* 0x002000001ca079f0 */ /* 0x000fe200080008a0 */
[----:B------:R-:W-:Y:S01]  /*17ce0*/  IMAD.MOV.U32 R21, RZ, RZ, 0x40000040 ;  /* 0x40000040ff157424 */ /* 0x000fe200078e00ff */
[----:B------:R-:W-:-:S04]  /*17cf0*/  IADD3 R20, R4, 0x486, RZ ;  /* 0x0000048604147810 */ /* 0x000fc80007ffe0ff */
[----:B------:R-:W-:Y:S02]  /*17d00*/  R2UR UR26, R20 ;  /* 0x00000000141a72ca */ /* 0x000fe400000e0000 */
[----:B------:R-:W-:Y:S01]  /*17d10*/  R2UR UR27, R21 ;  /* 0x00000000151b72ca */ /* 0x000fe200000e0000 */
[----:B------:R-:W-:Y:S02]  /*17d20*/  WARPGROUP.DEPBAR.LE gsb0, 0x0 ;  /* 0x00008000000079c5 */ /* 0x000fe40000010000 */
[----:B------:R-:W-:-:S10]  /*17d30*/  WARPGROUP.ARRIVE ;  /* 0x00000000000079c5 */ /* 0x000fd40000000000 */
        /* <DEDUP_REMOVED lines=100> */
[----:B------:R-:W-:Y:S02]  /*18380*/  R2UR UR44, R5 ;  /* 0x00000000052c72ca */ /* 0x000fe400000e0000 */
[----:B------:R-:W-:Y:S02]  /*18390*/  R2UR UR18, R20 ;  /* 0x00000000141272ca */ /* 0x000fe400000e0000 */
[----:B------:R-:W-:Y:S01]  /*183a0*/  R2UR UR19, R21 ;  /* 0x00000000151372ca */ /* 0x000fe200000e0000 */
[----:B------:R-:W-:-:S08]  /*183b0*/  UMOV UR17, UR45 ;  /* 0x0000002d00117c82 */ /* 0x000fd00008000000 */
        /* <DEDUP_REMOVED lines=226> */
[----:B------:R-:W-:Y:S01]  /*191e0*/  FMUL.FTZ R26, R26, R0 ;  /* 0x000000001a1a7220 */ /* 0x000fe20000410000 */
[----:B------:R-:W-:-:S02]  /*191f0*/  WARPGROUP.DEPBAR.LE gsb0, 0x0 ;  /* 0x00008000000079c5 */ /* 0x000fc40000010000 */
        /* <DEDUP_REMOVED lines=47> */
[----:B0-----:R-:W-:Y:S06]  /*194f0*/  @!P0 BRA `(.L_x_629) ;  /* 0x0000000000048947 */ /* 0x001fec0003800000 */
[----:B------:R-:W-:Y:S01]  /*19500*/  BPT.TRAP 0x1 ;  /* 0x000000040000795c */ /* 0x000fe20000300000 */
.L_x_629:
[----:B------:R-:W-:Y:S01]  /*19510*/  SHF.L.U32 R0, R12, 0x1f, RZ ;  /* 0x0000001f0c007819 */ /* 0x000fe200000006ff */
[----:B------:R-:W-:-:S04]  /*19520*/  IMAD R20, R13, 0x8, R2 ;  /* 0x000000080d147824 */ /* 0x000fc800078e0202 */
[----:B------:R0:W1:Y:S01]  /*19530*/  SYNCS.PHASECHK.TRANS64.TRYWAIT P2, [R20+URZ+0x36850], R0 ;  /* 0x03685000140075a7 */ /* 0x000062000804017f */
[----:B------:R-:W-:Y:S05]  /*19540*/  @!P0 BRA `(.L_x_630) ;  /* 0x0000000000048947 */ /* 0x000fea0003800000 */
[----:B------:R-:W-:Y:S01]  /*19550*/  BPT.TRAP 0x1 ;  /* 0x000000040000795c */ /* 0x000fe20000300000 */
.L_x_630:
[----:B------:R-:W-:Y:S04]  /*19560*/  BSSY B1, `(.L_x_631) ;  /* 0x0000004000017945 */ /* 0x000fe80003800000 */
[----:B-1----:R-:W-:Y:S05]  /*19570*/  @P2 BRA `(.L_x_632) ;  /* 0x0000000000082947 */ /* 0x002fea0003800000 */
[----:B------:R-:W1:Y:S02]  /*19580*/  SYNCS.PHASECHK.TRANS64.TRYWAIT P2, [R20+URZ+0x36850], R0 ;  /* 0x03685000140075a7 */ /* 0x000e64000804017f */
[----:B-1----:R-:W-:Y:S05]  /*19590*/  @!P2 BRA `(.L_x_633) ;  /* 0x000000b400e0a947 */ /* 0x002fea0003800000 */
.L_x_632:
[----:B------:R-:W-:Y:S05]  /*195a0*/  BSYNC B1 ;  /* 0x0000000000017941 */ /* 0x000fea0003800000 */
.L_x_631:
[----:B01----:R-:W-:Y:S01]  /*195b0*/  IADD3 R0, R2, 0x400, RZ ;  /* 0x0000040002007810 */ /* 0x003fe20007ffe0ff */
[----:B------:R-:W-:Y:S01]  /*195c0*/  WARPGROUP.ARRIVE ;  /* 0x00000000000079c5 */ /* 0x000fe20000000000 */
[----:B------:R-:W-:Y:S01]  /*195d0*/  IMAD.MOV.U32 R5, RZ, RZ, 0x40000040 ;  /* 0x40000040ff057424 */ /* 0x000fe200078e00ff */
[----:B------:R-:W-:Y:S01]  /*195e0*/  ULDC UR5, c[0x0][0x9d8] ;  /* 0x0002760000057ab9 */ /* 0x000fe20000000800 */
[----:B------:R-:W-:Y:S01]  /*195f0*/  SHF.R.U32.HI R0, RZ, 0x4, R0 ;  /* 0x00000004ff007819 */ /* 0x000fe20000011600 */
[----:B------:R-:W-:Y:S01]  /*19600*/  FMUL.FTZ R7, R169, UR5 ;  /* 0x00000005a9077c20 */ /* 0x000fe20008410000 */
[----:B------:R-:W-:Y:S01]  /*19610*/  FMUL.FTZ R161, R161, UR5 ;  /* 0x00000005a1a17c20 */ /* 0x000fe20008410000 */
[----:B------:R-:W-:Y:S01]  /*19620*/  FMUL.FTZ R164, R164, UR5 ;  /* 0x00000005a4a47c20 */ /* 0x000fe20008410000 */
[----:B------:R-:W-:Y:S01]  /*19630*/  LOP3.LUT R0, R0, 0x3fff, RZ, 0xc0, !PT ;  /* 0x00003fff00007812 */ /* 0x000fe200078ec0ff */
[----:B------:R-:W-:Y:S01]  /*19640*/  FMUL.FTZ R165, R165, UR5 ;  /* 0x00000005a5a57c20 */ /* 0x000fe20008410000 */
[----:B------:R-:W-:Y:S01]  /*19650*/  FMUL.FTZ R153, R153, UR5 ;  /* 0x0000000599997c20 */ /* 0x000fe20008410000 */
[----:B------:R-:W-:Y:S01]  /*19660*/  MUFU.TANH R7, R7 ;  /* 0x0000000700077308 */ /* 0x000fe20000002400 */
[----:B------:R-:W-:Y:S01]  /*19670*/  LOP3.LUT R0, R0, 0x3800000, RZ, 0xfc, !PT ;  /* 0x0380000000007812 */ /* 0x000fe200078efcff */
[----:B------:R-:W-:Y:S01]  /*19680*/  FMUL.FTZ R156, R156, UR5 ;  /* 0x000000059c9c7c20 */ /* 0x000fe20008410000 */
[----:B------:R-:W-:Y:S01]  /*19690*/  FMUL.FTZ R157, R157, UR5 ;  /* 0x000000059d9d7c20 */ /* 0x000fe20008410000 */
[----:B------:R-:W-:Y:S01]  /*196a0*/  FMUL.FTZ R136, R136, UR5 ;  /* 0x0000000588887c20 */ /* 0x000fe20008410000 */
[----:B------:R-:W-:Y:S01]  /*196b0*/  FMUL.FTZ R137, R137, UR5 ;  /* 0x0000000589897c20 */ /* 0x000fe20008410000 */
[----:B------:R-:W-:-:S02]  /*196c0*/  IMAD R12, R13, 0xa80, R0 ;  /* 0x00000a800d0c7824 */ /* 0x000fc400078e0200 */
[----:B------:R-:W-:Y:S01]  /*196d0*/  FMUL.FTZ R0, R168, UR5 ;  /* 0x00000005a8007c20 */ /* 0x000fe20008410000 */
[----:B------:R-:W-:Y:S02]  /*196e0*/  IMAD.MOV.U32 R13, RZ, RZ, 0x40000040 ;  /* 0x40000040ff0d7424 */ /* 0x000fe400078e00ff */
[----:B------:R-:W-:Y:S01]  /*196f0*/  FMUL.FTZ R168, R172, UR5 ;  /* 0x00000005aca87c20 */ /* 0x000fe20008410000 */
[----:B------:R-:W-:Y:S01]  /*19700*/  FMUL.FTZ R172, R160, UR5 ;  /* 0x00000005a0ac7c20 */ /* 0x000fe20008410000 */
[----:B------:R-:W-:Y:S01]  /*19710*/  R2UR UR6, R12 ;  /* 0x000000000c0672ca */ /* 0x000fe200000e0000 */
[----:B------:R-:W-:Y:S01]  /*19720*/  MUFU.TANH R161, R161 ;  /* 0x000000a100a17308 */ /* 0x000fe20000002400 */
[----:B------:R-:W-:Y:S01]  /*19730*/  R2UR UR7, R13 ;  /* 0x000000000d0772ca */ /* 0x000fe200000e0000 */
[----:B------:R-:W-:Y:S01]  /*19740*/  FMUL.FTZ R13, R170, UR5 ;  /* 0x00000005aa0d7c20 */ /* 0x000fe20008410000 */
[----:B------:R-:W-:Y:S01]  /*19750*/  IADD3 R4, R12, 0x80, RZ ;  /* 0x000000800c047810 */ /* 0x000fe20007ffe0ff */
[----:B------:R-:W-:Y:S01]  /*19760*/  FMUL.FTZ R170, R173, UR5 ;  /* 0x00000005adaa7c20 */ /* 0x000fe20008410000 */
[----:B------:R-:W-:Y:S01]  /*19770*/  FMUL.FTZ R160, R162, UR5 ;  /* 0x00000005a2a07c20 */ /* 0x000fe20008410000 */
[----:B------:R-:W-:Y:S01]  /*19780*/  FMUL.FTZ R162, R163, UR5 ;  /* 0x00000005a3a27c20 */ /* 0x000fe20008410000 */
[----:B------:R-:W-:Y:S01]  /*19790*/  FMUL.FTZ R163, R166, UR5 ;  /* 0x00000005a6a37c20 */ /* 0x000fe20008410000 */
[----:B------:R-:W0:Y:S01]  /*197a0*/  MUFU.TANH R0, R0 ;  /* 0x0000000000007308 */ /* 0x000e220000002400 */
[----:B------:R-:W-:Y:S01]  /*197b0*/  FMUL.FTZ R166, R167, UR5 ;  /* 0x00000005a7a67c20 */ /* 0x000fe20008410000 */
[----:B------:R-:W-:Y:S01]  /*197c0*/  FMUL.FTZ R167, R152, UR5 ;  /* 0x0000000598a77c20 */ /* 0x000fe20008410000 */
[----:B------:R-:W-:Y:S01]  /*197d0*/  FMUL.FTZ R152, R154, UR5 ;  /* 0x000000059a987c20 */ /* 0x000fe20008410000 */
[----:B------:R-:W-:Y:S01]  /*197e0*/  FMUL.FTZ R154, R155, UR5 ;  /* 0x000000059b9a7c20 */ /* 0x000fe20008410000 */
[----:B------:R-:W-:Y:S01]  /*197f0*/  FMUL.FTZ R155, R158, UR5 ;  /* 0x000000059e9b7c20 */ /* 0x000fe20008410000 */
[----:B------:R-:W-:Y:S01]  /*19800*/  HGMMA.64x192x16.F32 R24, R200, gdesc[UR4].tnspB, R24, gsb0 ;  /* 0x42e00004c8187df0 */ /* 0x000fe20008000818 */
[----:B------:R-:W-:Y:S01]  /*19810*/  R2UR UR6, R4 ;  /* 0x00000000040672ca */ /* 0x000fe200000e0000 */
[----:B------:R-:W1:Y:S01]  /*19820*/  MUFU.TANH R168, R168 ;  /* 0x000000a800a87308 */ /* 0x000e620000002400 */
[----:B------:R-:W-:Y:S01]  /*19830*/  R2UR UR7, R5 ;  /* 0x00000000050772ca */ /* 0x000fe200000e0000 */
[----:B------:R-:W-:Y:S01]  /*19840*/  IMAD.MOV.U32 R5, RZ, RZ, 0x40000040 ;  /* 0x40000040ff057424 */ /* 0x000fe200078e00ff */
[----:B------:R-:W-:Y:S01]  /*19850*/  IADD3 R4, R12, 0x100, RZ ;  /* 0x000001000c047810 */ /* 0x000fe20007ffe0ff */
[----:B------:R-:W-:Y:S01]  /*19860*/  FMUL.FTZ R158, R159, UR5 ;  /* 0x000000059f9e7c20 */ /* 0x000fe20008410000 */
[----:B------:R-:W-:Y:S01]  /*19870*/  FMUL.FTZ R159, R144, UR5 ;  /* 0x00000005909f7c20 */ /* 0x000fe20008410000 */
[----:B------:R-:W-:Y:S01]  /*19880*/  FMUL.FTZ R173, R145, UR5 ;  /* 0x0000000591ad7c20 */ /* 0x000fe20008410000 */
[----:B------:R-:W-:Y:S01]  /*19890*/  FMUL.FTZ R145, R147, UR5 ;  /* 0x0000000593917c20 */ /* 0x000fe20008410000 */
[----:B------:R-:W2:Y:S01]  /*198a0*/  MUFU.TANH R170, R170 ;  /* 0x000000aa00aa7308 */ /* 0x000ea20000002400 */
[----:B0-----:R-:W-:Y:S01]  /*198b0*/  FMNMX.FTZ R3, R0, R11, !PT ;  /* 0x0000000b00037209 */ /* 0x001fe20007810000 */
[----:B------:R-:W-:Y:S01]  /*198c0*/  FMUL.FTZ R147, R148, UR5 ;  /* 0x0000000594937c20 */ /* 0x000fe20008410000 */
[----:B------:R-:W-:Y:S01]  /*198d0*/  FMUL.FTZ R148, R149, UR5 ;  /* 0x0000000595947c20 */ /* 0x000fe20008410000 */
[----:B------:R-:W-:Y:S01]  /*198e0*/  FMUL.FTZ R140, R140, UR5 ;  /* 0x000000058c8c7c20 */ /* 0x000fe20008410000 */
[----:B------:R-:W-:Y:S01]  /*198f0*/  FMNMX.FTZ R3, R7, R3, !PT ;  /* 0x0000000307037209 */ /* 0x000fe20007810000 */
[----:B------:R-:W-:Y:S01]  /*19900*/  FMUL.FTZ R141, R141, UR5 ;  /* 0x000000058d8d7c20 */ /* 0x000fe20008410000 */
[----:B------:R-:W-:Y:S01]  /*19910*/  FMUL.FTZ R128, R128, UR5 ;  /* 0x0000000580807c20 */ /* 0x000fe20008410000 */
[----:B------:R-:W0:Y:S01]  /*19920*/  MUFU.TANH R172, R172 ;  /* 0x000000ac00ac7308 */ /* 0x000e220000002400 */
        /* <DEDUP_REMOVED lines=8> */
[----:B--2---:R-:W-:Y:S01]  /*199b0*/  FMNMX.FTZ R3, R170, R3, !PT ;  /* 0x00000003aa037209 */ /* 0x004fe20007810000 */
[----:B------:R-:W-:Y:S01]  /*199c0*/  FMUL.FTZ R150, R121, UR5 ;  /* 0x0000000579967c20 */ /* 0x000fe20008410000 */
[----:B------:R-:W-:Y:S01]  /*199d0*/  VIADD R120, R12, 0x200 ;  /* 0x000002000c787836 */ /* 0x000fe20000000000 */
[----:B------:R-:W-:Y:S01]  /*199e0*/  MOV R121, 0x40000040 ;  /* 0x4000004000797802 */ /* 0x000fe20000000f00 */
[----:B------:R-:W-:Y:S01]  /*199f0*/  FMUL.FTZ R124, R124, UR5 ;  /* 0x000000057c7c7c20 */ /* 0x000fe20008410000 */
[----:B------:R-:W-:Y:S01]  /*19a00*/  FMUL.FTZ R125, R125, UR5 ;  /* 0x000000057d7d7c20 */ /* 0x000fe20008410000 */
[----:B------:R-:W-:Y:S01]  /*19a10*/  FMUL.FTZ R21, R171, UR5 ;  /* 0x00000005ab157c20 */ /* 0x000fe20008410000 */
[----:B------:R-:W2:Y:S01]  /*19a20*/  MUFU.TANH R165, R165 ;  /* 0x000000a500a57308 */ /* 0x000ea20000002400 */
[----:B0-----:R-:W-:Y:S01]  /*19a30*/  FMNMX.FTZ R3, R172, R3, !PT ;  /* 0x00000003ac037209 */ /* 0x001fe20007810000 */
[----:B------:R-:W-:Y:S01]  /*19a40*/  FMUL.FTZ R169, R174, UR5 ;  /* 0x00000005aea97c20 */ /* 0x000fe20008410000 */
[----:B------:R-:W-:Y:S01]  /*19a50*/  ULDC UR4, c[0x0][0x988] ;  /* 0x0002620000047ab9 */ /* 0x000fe20000000800 */
        /* <DEDUP_REMOVED lines=15> */
[----:B------:R-:W-:Y:S01]  /*19b50*/  FMUL.FTZ R122, R122, UR5 ;  /* 0x000000057a7a7c20 */ /* 0x000fe20008410000 */
[----:B------:R-:W-:Y:S01]  /*19b60*/  FMUL.FTZ R123, R123, UR5 ;  /* 0x000000057b7b7c20 */ /* 0x000fe20008410000 */
[----:B------:R-:W-:Y:S01]  /*19b70*/  FMUL.FTZ R126, R126, UR5 ;  /* 0x000000057e7e7c20 */ /* 0x000fe20008410000 */
[----:B------:R-:W-:Y:S01]  /*19b80*/  FMUL.FTZ R127, R127, UR5 ;  /* 0x000000057f7f7c20 */ /* 0x000fe20008410000 */
[----:B------:R-:W-:Y:S01]  /*19b90*/  @!P1 VIADD R14, R14, 0x36840 ;  /* 0x000368400e0e9836 */ /* 0x000fe20000000000 */
[----:B------:R-:W2:Y:S01]  /*19ba0*/  MUFU.TANH R156, R156 ;  /* 0x0000009c009c7308 */ /* 0x000ea20000002400 */
[----:B0-----:R-:W-:-:S02]  /*19bb0*/  FMNMX.FTZ R3, R167, R3, !PT ;  /* 0x00000003a7037209 */ /* 0x001fc40007810000 */
[----:B------:R-:W-:Y:S02]  /*19bc0*/  @!P1 IADD3 R20, R20, 0x36860, RZ ;  /* 0x0003686014149810 */ /* 0x000fe40007ffe0ff */
[----:B------:R-:W-:Y:S02]  /*19bd0*/  @!P1 PRMT R14, RZ, 0x654, R14 ;  /* 0x00000654ff0e9816 */ /* 0x000fe4000000000e */
[----:B------:R-:W-:Y:S01]  /*19be0*/  @!P1 PRMT R20, RZ, 0x654, R20 ;  /* 0x00000654ff149816 */ /* 0x000fe20000000014 */
[----:B------:R-:W0:Y:S01]  /*19bf0*/  MUFU.TANH R157, R157 ;  /* 0x0000009d009d7308 */ /* 0x000e220000002400 */
[----:B-1----:R-:W-:Y:S02]  /*19c00*/  FMNMX.FTZ R3, R153, R3, !PT ;  /* 0x0000000399037209 */ /* 0x002fe40007810000 */
[C---:B-----5:R-:W-:Y:S01]  /*19c10*/  ISETP.GT.AND P2, PT, R9.reuse, RZ, PT ;  /* 0x000000ff0900720c */ /* 0x060fe20003f44270 */
[----:B------:R-:W-:-:S04]  /*19c20*/  VIADD R9, R9, 0xffffffff ;  /* 0xffffffff09097836 */ /* 0x000fc80000000000 */
[----:B------:R-:W1:Y:S01]  /*19c30*/  MUFU.TANH R159, R159 ;  /* 0x0000009f009f7308 */ /* 0x000e620000002400 */
[----:B--2---:R-:W-:-:S07]  /*19c40*/  FMNMX.FTZ R3, R156, R3, !PT ;  /* 0x000000039c037209 */ /* 0x004fce0007810000 */
[----:B------:R-:W2:Y:S01]  /*19c50*/  MUFU.TANH R173, R173 ;  /* 0x000000ad00ad7308 */ /* 0x000ea20000002400 */
[----:B0-----:R-:W-:-:S07]  /*19c60*/  FMNMX.FTZ R3, R157, R3, !PT ;  /* 0x000000039d037209 */ /* 0x001fce0007810000 */
[----:B------:R-:W0:Y:S01]  /*19c70*/  MUFU.TANH R147, R147 ;  /* 0x0000009300937308 */ /* 0x000e220000002400 */
[----:B-1----:R-:W-:-:S07]  /*19c80*/  FMNMX.FTZ R3, R159, R3, !PT ;  /* 0x000000039f037209 */ /* 0x002fce0007810000 */
        /* <DEDUP_REMOVED lines=27> */
[----:B0-----:R-:W-:Y:S01]  /*19e40*/  FMNMX.FTZ R3, R124, R3, !PT ;  /* 0x000000037c037209 */ /* 0x001fe20007810000 */
[----:B------:R-:W-:Y:S02]  /*19e50*/  WARPGROUP.DEPBAR.LE gsb0, 0x0 ;  /* 0x00008000000079c5 */ /* 0x000fe40000010000 */
[----:B------:R-:W-:-:S04]  /*19e60*/  WARPGROUP.ARRIVE ;  /* 0x00000000000079c5 */ /* 0x000fc80000000000 */
[----:B------:R-:W0:Y:S02]  /*19e70*/  MUFU.TANH R21, R21 ;  /* 0x0000001500157308 */ /* 0x000e240000002400 */
[----:B------:R-:W-:Y:S01]  /*19e80*/  HGMMA.64x192x16.F32 R24, R196, gdesc[UR4].tnspB, R24, gsb0 ;  /* 0x42e00004c4187df0 */ /* 0x000fe20008000818 */
[----:B------:R-:W-:Y:S02]  /*19e90*/  R2UR UR6, R4 ;  /* 0x00000000040672ca */ /* 0x000fe400000e0000 */
[----:B------:R-:W-:Y:S01]  /*19ea0*/  R2UR UR7, R5 ;  /* 0x00000000050772ca */ /* 0x000fe200000e0000 */
[----:B------:R-:W-:Y:S01]  /*19eb0*/  IMAD.MOV.U32 R5, RZ, RZ, 0x40000040 ;  /* 0x40000040ff057424 */ /* 0x000fe200078e00ff */
[----:B------:R-:W-:Y:S01]  /*19ec0*/  IADD3 R4, R12, 0x180, RZ ;  /* 0x000001800c047810 */ /* 0x000fe20007ffe0ff */
[----:B------:R-:W3:Y:S08]  /*19ed0*/  MUFU.TANH R169, R169 ;  /* 0x000000a900a97308 */ /* 0x000ef00000002400 */
[----:B------:R-:W4:Y:S08]  /*19ee0*/  MUFU.TANH R171, R171 ;  /* 0x000000ab00ab7308 */ /* 0x000f300000002400 */
[----:B------:R-:W4:Y:S08]  /*19ef0*/  MUFU.TANH R160, R160 ;  /* 0x000000a000a07308 */ /* 0x000f300000002400 */
[----:B------:R-:W4:Y:S08]  /*19f00*/  MUFU.TANH R162, R162 ;  /* 0x000000a200a27308 */ /* 0x000f300000002400 */
[----:B------:R-:W4:Y:S08]  /*19f10*/  MUFU.TANH R163, R163 ;  /* 0x000000a300a37308 */ /* 0x000f300000002400 */
[----:B------:R-:W4:Y:S08]  /*19f20*/  MUFU.TANH R166, R166 ;  /* 0x000000a600a67308 */ /* 0x000f300000002400 */
        /* <DEDUP_REMOVED lines=20> */
[----:B------:R-:W-:-:S05]  /*1a070*/  WARPGROUP.ARRIVE ;  /* 0x00000000000079c5 */ /* 0x000fca0000000000 */
[----:B------:R-:W-:Y:S01]  /*1a080*/  MUFU.TANH R127, R127 ;  /* 0x0000007f007f7308 */ /* 0x000fe20000002400 */
[----:B------:R-:W-:Y:S01]  /*1a090*/  HGMMA.64x192x16.F32 R24, R192, gdesc[UR4].tnspB, R24, gsb0 ;  /* 0x42e00004c0187df0 */ /* 0x000fe20008000818 */
[----:B------:R-:W-:Y:S02]  /*1a0a0*/  R2UR UR6, R4 ;  /* 0x00000000040672ca */ /* 0x000fe400000e0000 */
[----:B------:R-:W-:Y:S02]  /*1a0b0*/  R2UR UR7, R5 ;  /* 0x00000000050772ca */ /* 0x000fe400000e0000 */
[----:B-1----:R-:W-:Y:S02]  /*1a0c0*/  FMNMX.FTZ R4, R125, R3, !PT ;  /* 0x000000037d047209 */ /* 0x002fe40007810000 */
[----:B------:R-:W-:-:S03]  /*1a0d0*/  MOV R5, UR4 ;  /* 0x0000000400057c02 */ /* 0x000fc60008000f00 */
[----:B------:R-:W1:Y:S02]  /*1a0e0*/  SHFL.BFLY PT, R3, R4, 0x2, 0x1f ;  /* 0x0c401f0004037f89 */ /* 0x000e6400000e0000 */
[----:B-1----:R-:W-:-:S05]  /*1a0f0*/  FMNMX.FTZ R4, R4, R3, !PT ;  /* 0x0000000304047209 */ /* 0x002fca0007810000 */
[----:B------:R-:W1:Y:S02]  /*1a100*/  SHFL.BFLY PT, R3, R4, 0x1, 0x1f ;  /* 0x0c201f0004037f89 */ /* 0x000e6400000e0000 */
[----:B-1----:R-:W-:-:S05]  /*1a110*/  FMNMX.FTZ R4, R4, R3, !PT ;  /* 0x0000000304047209 */ /* 0x002fca0007810000 */
[C---:B------:R-:W-:Y:S01]  /*1a120*/  FMUL.FTZ R174, R4.reuse, R5 ;  /* 0x0000000504ae7220 */ /* 0x040fe20000410000 */
[----:B------:R-:W-:-:S03]  /*1a130*/  FADD.FTZ R3, -R4, R11 ;  /* 0x0000000b04037221 */ /* 0x000fc60000010100 */
[-CC-:B------:R-:W-:Y:S01]  /*1a140*/  FFMA.FTZ R200, R0, R5.reuse, -R174.reuse ;  /* 0x0000000500c87223 */ /* 0x180fe200000108ae */
[----:B--2---:R-:W-:Y:S01]  /*1a150*/  FMNMX.FTZ R0, R13, R10, !PT ;  /* 0x0000000a0d007209 */ /* 0x004fe20007810000 */
[-CC-:B------:R-:W-:Y:S01]  /*1a160*/  FFMA.FTZ R11, R7, R5.reuse, -R174.reuse ;  /* 0x00000005070b7223 */ /* 0x180fe200000108ae */
[-C--:B------:R-:W-:Y:S01]  /*1a170*/  FMUL.FTZ R3, R3, R5.reuse ;  /* 0x0000000503037220 */ /* 0x080fe20000410000 */
[-CC-:B------:R-:W-:Y:S01]  /*1a180*/  FFMA.FTZ R202, R168, R5.reuse, -R174.reuse ;  /* 0x00000005a8ca7223 */ /* 0x180fe200000108ae */
[----:B0-----:R-:W-:Y:S01]  /*1a190*/  FMNMX.FTZ R0, R21, R0, !PT ;  /* 0x0000000015007209 */ /* 0x001fe20007810000 */
[----:B------:R-:W-:Y:S01]  /*1a1a0*/  MUFU.EX2 R200, R200 ;  /* 0x000000c800c87308 */ /* 0x000fe20000000800 */
[-CC-:B------:R-:W-:Y:S01]  /*1a1b0*/  FFMA.FTZ R168, R170, R5.reuse, -R174.reuse ;  /* 0x00000005aaa87223 */ /* 0x180fe200000108ae */
[-CC-:B------:R-:W-:Y:S01]  /*1a1c0*/  FFMA.FTZ R196, R172, R5.reuse, -R174.reuse ;  /* 0x00000005acc47223 */ /* 0x180fe200000108ae */
[----:B---3--:R-:W-:Y:S01]  /*1a1d0*/  FMNMX.FTZ R0, R169, R0, !PT ;  /* 0x00000000a9007209 */ /* 0x008fe20007810000 */
[-CC-:B------:R-:W-:Y:S01]  /*1a1e0*/  FFMA.FTZ R161, R161, R5.reuse, -R174.reuse ;  /* 0x00000005a1a17223 */ /* 0x180fe200000108ae */
[-CC-:B------:R-:W-:Y:S01]  /*1a1f0*/  FFMA.FTZ R198, R164, R5.reuse, -R174.reuse ;  /* 0x00000005a4c67223 */ /* 0x180fe200000108ae */
[-CC-:B------:R-:W-:Y:S01]  /*1a200*/  FFMA.FTZ R164, R165, R5.reuse, -R174.reuse ;  /* 0x00000005a5a47223 */ /* 0x180fe200000108ae */
[----:B----4-:R-:W-:Y:S01]  /*1a210*/  FMNMX.FTZ R0, R171, R0, !PT ;  /* 0x00000000ab007209 */ /* 0x010fe20007810000 */
[----:B------:R-:W0:Y:S01]  /*1a220*/  MUFU.EX2 R3, R3 ;  /* 0x0000000300037308 */ /* 0x000e220000000800 */
[-CC-:B------:R-:W-:Y:S01]  /*1a230*/  FFMA.FTZ R125, R125, R5.reuse, -R174.reuse ;  /* 0x000000057d7d7223 */ /* 0x180fe200000108ae */
[-CC-:B------:R-:W-:Y:S01]  /*1a240*/  FFMA.FTZ R165, R153, R5.reuse, -R174.reuse ;  /* 0x0000000599a57223 */ /* 0x180fe200000108ae */
[----:B------:R-:W-:Y:S01]  /*1a250*/  FMNMX.FTZ R0, R160, R0, !PT ;  /* 0x00000000a0007209 */ /* 0x000fe20007810000 */
[-CC-:B------:R-:W-:Y:S01]  /*1a260*/  FFMA.FTZ R153, R157, R5.reuse, -R174.reuse ;  /* 0x000000059d997223 */ /* 0x180fe200000108ae */
[----:B------:R-:W-:-:S02]  /*1a270*/  FFMA.FTZ R124, R124, R5, -R174 ;  /* 0x000000057c7c7223 */ /* 0x000fc400000108ae */
[----:B------:R-:W-:Y:S01]  /*1a280*/  FMNMX.FTZ R0, R162, R0, !PT ;  /* 0x00000000a2007209 */ /* 0x000fe20007810000 */
[----:B------:R-:W1:Y:S03]  /*1a290*/  MUFU.EX2 R11, R11 ;  /* 0x0000000b000b7308 */ /* 0x000e660000000800 */
[----:B------:R-:W-:-:S04]  /*1a2a0*/  FMNMX.FTZ R0, R163, R0, !PT ;  /* 0x00000000a3007209 */ /* 0x000fc80007810000 */
[----:B------:R-:W-:Y:S01]  /*1a2b0*/  FMNMX.FTZ R0, R166, R0, !PT ;  /* 0x00000000a6007209 */ /* 0x000fe20007810000 */
[----:B------:R-:W2:Y:S01]  /*1a2c0*/  MUFU.EX2 R202, R202 ;  /* 0x000000ca00ca7308 */ /* 0x000ea20000000800 */
[----:B0-----:R-:W-:Y:S02]  /*1a2d0*/  FFMA.FTZ R8, R3, R8, R200 ;  /* 0x0000000803087223 */ /* 0x001fe400000100c8 */
[----:B------:R-:W-:-:S04]  /*1a2e0*/  FMNMX.FTZ R0, R152, R0, !PT ;  /* 0x0000000098007209 */ /* 0x000fc80007810000 */
[----:B------:R-:W-:Y:S01]  /*1a2f0*/  FMNMX.FTZ R0, R154, R0, !PT ;  /* 0x000000009a007209 */ /* 0x000fe20007810000 */
[----:B------:R-:W0:Y:S01]  /*1a300*/  MUFU.EX2 R168, R168 ;  /* 0x000000a800a87308 */ /* 0x000e220000000800 */
[----:B-1----:R-:W-:Y:S02]  /*1a310*/  F2FP.F16.F32.PACK_AB R200, R11, R200 ;  /* 0x000000c80bc8723e */ /* 0x002fe400000000ff */
        /* <DEDUP_REMOVED lines=22> */
[----:B------:R-:W-:-:S04]  /*1a480*/  FMNMX.FTZ R0, R123, R0, !PT ;  /* 0x000000007b007209 */ /* 0x000fc80007810000 */
[----:B------:R-:W-:-:S04]  /*1a490*/  FMNMX.FTZ R0, R126, R0, !PT ;  /* 0x000000007e007209 */ /* 0x000fc80007810000 */
[----:B------:R-:W-:-:S05]  /*1a4a0*/  FMNMX.FTZ R0, R127, R0, !PT ;  /* 0x000000007f007209 */ /* 0x000fca0007810000 */
[----:B------:R-:W1:Y:S01]  /*1a4b0*/  SHFL.BFLY PT, R7, R0, 0x2, 0x1f ;  /* 0x0c401f0000077f89 */ /* 0x000e6200000e0000 */
[----:B------:R-:W-:Y:S02]  /*1a4c0*/  WARPGROUP.DEPBAR.LE gsb0, 0x0 ;  /* 0x00008000000079c5 */ /* 0x000fe40000010000 */
[----:B------:R-:W-:Y:S01]  /*1a4d0*/  WARPGROUP.ARRIVE ;  /* 0x00000000000079c5 */ /* 0x000fe20000000000 */
[--C-:B------:R-:W-:Y:S01]  /*1a4e0*/  FFMA.FTZ R192, R167, R5, -R174.reuse ;  /* 0x00000005a7c07223 */ /* 0x100fe200000108ae */
[----:B-1----:R-:W-:Y:S01]  /*1a4f0*/  FMNMX.FTZ R7, R0, R7, !PT ;  /* 0x0000000700077209 */ /* 0x002fe20007810000 */
[-CC-:B------:R-:W-:Y:S01]  /*1a500*/  FFMA.FTZ R194, R156, R5.reuse, -R174.reuse ;  /* 0x000000059cc27223 */ /* 0x180fe200000108ae */
[----:B------:R-:W-:Y:S02]  /*1a510*/  FFMA.FTZ R156, R173, R5, -R174 ;  /* 0x00000005ad9c7223 */ /* 0x000fe400000108ae */
[----:B------:R-:W-:Y:S01]  /*1a520*/  HGMMA.64x192x16.F32 R24, R188, gdesc[UR4].tnspB, R24, gsb0 ;  /* 0x42e00004bc187df0 */ /* 0x000fe20008000818 */
[----:B------:R-:W-:Y:S01]  /*1a530*/  R2UR UR6, R120 ;  /* 0x00000000780672ca */ /* 0x000fe200000e0000 */
[C---:B------:R-:W-:Y:S01]  /*1a540*/  VIADD R120, R12.reuse, 0x280 ;  /* 0x000002800c787836 */ /* 0x040fe20000000000 */
[----:B------:R-:W-:Y:S01]  /*1a550*/  R2UR UR7, R121 ;  /* 0x00000000790772ca */ /* 0x000fe200000e0000 */
[----:B------:R-:W1:Y:S01]  /*1a560*/  SHFL.BFLY PT, R0, R7, 0x1, 0x1f ;  /* 0x0c201f0007007f89 */ /* 0x000e6200000e0000 */
[----:B------:R-:W-:Y:S01]  /*1a570*/  MOV R121, 0x40000040 ;  /* 0x4000004000797802 */ /* 0x000fe20000000f00 */
[----:B------:R-:W-:Y:S01]  /*1a580*/  VIADD R12, R12, 0x300 ;  /* 0x000003000c0c7836 */ /* 0x000fe20000000000 */
[----:B------:R-:W-:Y:S08]  /*1a590*/  MUFU.EX2 R192, R192 ;  /* 0x000000c000c07308 */ /* 0x000ff00000000800 */
[----:B------:R-:W-:Y:S08]  /*1a5a0*/  MUFU.EX2 R194, R194 ;  /* 0x000000c200c27308 */ /* 0x000ff00000000800 */
[----:B------:R-:W-:Y:S01]  /*1a5b0*/  MUFU.EX2 R156, R156 ;  /* 0x0000009c009c7308 */ /* 0x000fe20000000800 */
[----:B-1----:R-:W-:-:S05]  /*1a5c0*/  FMNMX.FTZ R7, R7, R0, !PT ;  /* 0x0000000007077209 */ /* 0x002fca0007810000 */
[----:B------:R-:W-:Y:S02]  /*1a5d0*/  FADD.FTZ R0, -R7, R10 ;  /* 0x0000000a07007221 */ /* 0x000fe40000010100 */
[----:B------:R1:W-:Y:S02]  /*1a5e0*/  MUFU.EX2 R10, R125 ;  /* 0x0000007d000a7308 */ /* 0x0003e40000000800 */
[----:B------:R-:W-:-:S06]  /*1a5f0*/  FMUL.FTZ R0, R0, R5 ;  /* 0x0000000500007220 */ /* 0x000fcc0000410000 */
[----:B------:R-:W-:Y:S01]  /*1a600*/  MUFU.EX2 R0, R0 ;  /* 0x0000000000007308 */ /* 0x000fe20000000800 */
[----:B------:R-:W-:Y:S02]  /*1a610*/  WARPGROUP.DEPBAR.LE gsb0, 0x0 ;  /* 0x00008000000079c5 */ /* 0x000fe40000010000 */
[----:B------:R-:W-:Y:S01]  /*1a620*/  WARPGROUP.ARRIVE ;  /* 0x00000000000079c5 */ /* 0x000fe20000000000 */
[-CC-:B------:R-:W-:Y:S01]  /*1a630*/  FFMA.FTZ R190, R147, R5.reuse, -R174.reuse ;  /* 0x0000000593be7223 */ /* 0x180fe200000108ae */
[-CC-:B------:R-:W-:Y:S01]  /*1a640*/  FFMA.FTZ R147, R148, R5.reuse, -R174.reuse ;  /* 0x0000000594937223 */ /* 0x180fe200000108ae */
[----:B------:R-:W-:-:S03]  /*1a650*/  FFMA.FTZ R188, R159, R5, -R174 ;  /* 0x000000059fbc7223 */ /* 0x000fc600000108ae */
[----:B------:R-:W-:Y:S01]  /*1a660*/  HGMMA.64x192x16.F32 R24, R184, gdesc[UR4].tnspB, R24, gsb0 ;  /* 0x42e00004b8187df0 */ /* 0x000fe20008000818 */
[----:B------:R-:W-:Y:S01]  /*1a670*/  R2UR UR6, R120 ;  /* 0x00000000780672ca */ /* 0x000fe200000e0000 */
[-CC-:B------:R-:W-:Y:S01]  /*1a680*/  FFMA.FTZ R120, R141, R5.reuse, -R174.reuse ;  /* 0x000000058d787223 */ /* 0x180fe200000108ae */
[----:B------:R-:W-:Y:S01]  /*1a690*/  R2UR UR7, R121 ;  /* 0x00000000790772ca */ /* 0x000fe200000e0000 */
[----:B------:R-:W-:Y:S01]  /*1a6a0*/  MUFU.EX2 R188, R188 ;  /* 0x000000bc00bc7308 */ /* 0x000fe20000000800 */
[----:B------:R-:W-:-:S07]  /*1a6b0*/  FFMA.FTZ R121, R149, R5, -R174 ;  /* 0x0000000595797223 */ /* 0x000fce00000108ae */
[----:B------:R-:W-:Y:S08]  /*1a6c0*/  MUFU.EX2 R190, R190 ;  /* 0x000000be00be7308 */ /* 0x000ff00000000800 */
[----:B------:R-:W-:Y:S08]  /*1a6d0*/  MUFU.EX2 R147, R147 ;  /* 0x0000009300937308 */ /* 0x000ff00000000800 */
[----:B------:R-:W-:Y:S08]  /*1a6e0*/  MUFU.EX2 R120, R120 ;  /* 0x0000007800787308 */ /* 0x000ff00000000800 */
[----:B------:R-:W-:Y:S01]  /*1a6f0*/  MUFU.EX2 R121, R121 ;  /* 0x0000007900797308 */ /* 0x000fe20000000800 */
[----:B------:R-:W-:-:S02]  /*1a700*/  WARPGROUP.DEPBAR.LE gsb0, 0x0 ;  /* 0x00008000000079c5 */ /* 0x000fc40000010000 */
[----:B------:R-:W-:Y:S01]  /*1a710*/  WARPGROUP.ARRIVE ;  /* 0x00000000000079c5 */ /* 0x000fe20000000000 */
[-CC-:B------:R-:W-:Y:S01]  /*1a720*/  FFMA.FTZ R186, R140, R5.reuse, -R174.reuse ;  /* 0x000000058cba7223 */ /* 0x180fe200000108ae */
[-C--:B------:R-:W-:Y:S01]  /*1a730*/  FMUL.FTZ R140, R7, R5.reuse ;  /* 0x00000005078c7220 */ /* 0x080fe20000410000 */
[-CC-:B------:R-:W-:Y:S01]  /*1a740*/  FFMA.FTZ R184, R136, R5.reuse, -R174.reuse ;  /* 0x0000000588b87223 */ /* 0x180fe200000108ae */
[-C--:B------:R-:W-:Y:S02]  /*1a750*/  FFMA.FTZ R136, R137, R5.reuse, -R174 ;  /* 0x0000000589887223 */ /* 0x080fe400000108ae */
[----:B------:R-:W-:Y:S01]  /*1a760*/  HGMMA.64x192x16.F32 R24, R180, gdesc[UR4].tnspB, R24, gsb0 ;  /* 0x42e00004b4187df0 */ /* 0x000fe20008000818 */
[-CC-:B------:R-:W-:Y:S01]  /*1a770*/  FFMA.FTZ R201, R13, R5.reuse, -R140.reuse ;  /* 0x000000050dc97223 */ /* 0x180fe2000001088c */
[----:B------:R-:W-:Y:S01]  /*1a780*/  MOV R13, 0x40000040 ;  /* 0x40000040000d7802 */ /* 0x000fe20000000f00 */
[-CC-:B------:R-:W-:Y:S01]  /*1a790*/  FFMA.FTZ R21, R21, R5.reuse, -R140.reuse ;  /* 0x0000000515157223 */ /* 0x180fe2000001088c */
[----:B------:R-:W-:Y:S01]  /*1a7a0*/  R2UR UR6, R12 ;  /* 0x000000000c0672ca */ /* 0x000fe200000e0000 */
[-CC-:B------:R-:W-:Y:S01]  /*1a7b0*/  FFMA.FTZ R203, R169, R5.reuse, -R140.reuse ;  /* 0x00000005a9cb7223 */ /* 0x180fe2000001088c */
[----:B------:R-:W-:Y:S01]  /*1a7c0*/  R2UR UR7, R13 ;  /* 0x000000000d0772ca */ /* 0x000fe200000e0000 */
[----:B------:R-:W3:Y:S01]  /*1a7d0*/  MUFU.EX2 R201, R201 ;  /* 0x000000c900c97308 */ /* 0x000ee20000000800 */
[-CC-:B------:R-:W-:Y:S01]  /*1a7e0*/  FFMA.FTZ R141, R171, R5.reuse, -R140.reuse ;  /* 0x00000005ab8d7223 */ /* 0x180fe2000001088c */
[-CC-:B------:R-:W-:Y:S01]  /*1a7f0*/  FFMA.FTZ R197, R160, R5.reuse, -R140.reuse ;  /* 0x00000005a0c57223 */ /* 0x180fe2000001088c */
[-CC-:B------:R-:W-:Y:S01]  /*1a800*/  FFMA.FTZ R199, R163, R5.reuse, -R140.reuse ;  /* 0x00000005a3c77223 */ /* 0x180fe2000001088c */
[-C--:B------:R-:W-:Y:S01]  /*1a810*/  FFMA.FTZ R12, R145, R5.reuse, -R140 ;  /* 0x00000005910c7223 */ /* 0x080fe2000001088c */
[----:B------:R-:W-:Y:S01]  /*1a820*/  FADD.FTZ R145, R11, R8 ;  /* 0x000000080b917221 */ /* 0x000fe20000010000 */
[-CC-:B------:R-:W-:Y:S01]  /*1a830*/  FFMA.FTZ R148, R166, R5.reuse, -R140.reuse ;  /* 0x00000005a6947223 */ /* 0x180fe2000001088c */
[-CC-:B------:R-:W-:Y:S01]  /*1a840*/  FFMA.FTZ R193, R152, R5.reuse, -R140.reuse ;  /* 0x0000000598c17223 */ /* 0x180fe2000001088c */
[----:B------:R-:W4:Y:S01]  /*1a850*/  MUFU.EX2 R21, R21 ;  /* 0x0000001500157308 */ /* 0x000f220000000800 */
[----:B--2---:R-:W-:Y:S01]  /*1a860*/  FADD.FTZ R145, R202, R145 ;  /* 0x00000091ca917221 */ /* 0x004fe20000010000 */
[-CC-:B-1----:R-:W-:Y:S01]  /*1a870*/  FFMA.FTZ R125, R154, R5.reuse, -R140.reuse ;  /* 0x000000059a7d7223 */ /* 0x182fe2000001088c */
[-CC-:B------:R-:W-:Y:S01]  /*1a880*/  FFMA.FTZ R195, R155, R5.reuse, -R140.reuse ;  /* 0x000000059bc37223 */ /* 0x180fe2000001088c */
[-CC-:B------:R-:W-:Y:S01]  /*1a890*/  FFMA.FTZ R137, R158, R5.reuse, -R140.reuse ;  /* 0x000000059e897223 */ /* 0x180fe2000001088c */
[----:B0-----:R-:W-:Y:S01]  /*1a8a0*/  FADD.FTZ R145, R168, R145 ;  /* 0x00000091a8917221 */ /* 0x001fe20000010000 */
[-CC-:B------:R-:W-:Y:S01]  /*1a8b0*/  FFMA.FTZ R189, R144, R5.reuse, -R140.reuse ;  /* 0x0000000590bd7223 */ /* 0x180fe2000001088c */
[-CC-:B------:R-:W-:Y:S01]  /*1a8c0*/  FFMA.FTZ R191, R146, R5.reuse, -R140.reuse ;  /* 0x0000000592bf7223 */ /* 0x180fe2000001088c */
[----:B------:R-:W0:Y:S01]  /*1a8d0*/  MUFU.EX2 R203, R203 ;  /* 0x000000cb00cb7308 */ /* 0x000e220000000800 */
[----:B---3--:R-:W-:Y:S01]  /*1a8e0*/  FFMA.FTZ R6, R0, R6, R201 ;  /* 0x0000000600067223 */ /* 0x008fe200000100c9 */
[-CC-:B------:R-:W-:Y:S01]  /*1a8f0*/  FFMA.FTZ R13, R151, R5.reuse, -R140.reuse ;  /* 0x00000005970d7223 */ /* 0x180fe2000001088c */
[-CC-:B------:R-:W-:Y:S01]  /*1a900*/  FFMA.FTZ R185, R138, R5.reuse, -R140.reuse ;  /* 0x000000058ab97223 */ /* 0x180fe2000001088c */
[-CC-:B------:R-:W-:Y:S01]  /*1a910*/  FFMA.FTZ R187, R142, R5.reuse, -R140.reuse ;  /* 0x000000058ebb7223 */ /* 0x180fe2000001088c */
[-CC-:B------:R-:W-:Y:S01]  /*1a920*/  FFMA.FTZ R131, R131, R5.reuse, -R140.reuse ;  /* 0x0000000583837223 */ /* 0x180fe2000001088c */
[-CC-:B------:R-:W-:Y:S01]  /*1a930*/  FFMA.FTZ R134, R134, R5.reuse, -R140.reuse ;  /* 0x0000000586867223 */ /* 0x180fe2000001088c */
[-C--:B------:R-:W-:Y:S01]  /*1a940*/  FFMA.FTZ R135, R135, R5.reuse, -R140 ;  /* 0x0000000587877223 */ /* 0x080fe2000001088c */
[----:B------:R-:W1:Y:S01]  /*1a950*/  MUFU.EX2 R141, R141 ;  /* 0x0000008d008d7308 */ /* 0x000e620000000800 */
[----:B----4-:R-:W-:Y:S01]  /*1a960*/  FADD.FTZ R8, R21, R6 ;  /* 0x0000000615087221 */ /* 0x010fe20000010000 */
[--C-:B------:R-:W-:Y:S01]  /*1a970*/  FFMA.FTZ R6, R139, R5, -R140.reuse ;  /* 0x000000058b067223 */ /* 0x100fe2000001088c */
[----:B------:R-:W-:Y:S01]  /*1a980*/  F2FP.F16.F32.PACK_AB R201, R21, R201 ;  /* 0x000000c915c9723e */ /* 0x000fe200000000ff */
[-CC-:B------:R-:W-:Y:S01]  /*1a990*/  FFMA.FTZ R122, R122, R5.reuse, -R140.reuse ;  /* 0x000000057a7a7223 */ /* 0x180fe2000001088c */
[-CC-:B------:R-:W-:Y:S01]  /*1a9a0*/  FFMA.FTZ R123, R123, R5.reuse, -R140.reuse ;  /* 0x000000057b7b7223 */ /* 0x180fe2000001088c */
[-CC-:B------:R-:W-:Y:S01]  /*1a9b0*/  FFMA.FTZ R126, R126, R5.reuse, -R140.reuse ;  /* 0x000000057e7e7223 */ /* 0x180fe2000001088c */
[----:B------:R-:W-:Y:S01]  /*1a9c0*/  FFMA.FTZ R127, R127, R5, -R140 ;  /* 0x000000057f7f7223 */ /* 0x000fe2000001088c */
[----:B------:R-:W-:Y:S01]  /*1a9d0*/  MUFU.EX2 R197, R197 ;  /* 0x000000c500c57308 */ /* 0x000fe20000000800 */
[----:B0-----:R-:W-:Y:S01]  /*1a9e0*/  FADD.FTZ R8, R203, R8 ;  /* 0x00000008cb087221 */ /* 0x001fe20000010000 */
[----:B------:R-:W-:-:S06]  /*1a9f0*/  F2FP.F16.F32.PACK_AB R202, R168, R202 ;  /* 0x000000caa8ca723e */ /* 0x000fcc00000000ff */
[----:B------:R-:W-:Y:S01]  /*1aa00*/  MUFU.EX2 R199, R199 ;  /* 0x000000c700c77308 */ /* 0x000fe20000000800 */
[----:B-1----:R-:W-:-:S07]  /*1aa10*/  F2FP.F16.F32.PACK_AB R203, R141, R203 ;  /* 0x000000cb8dcb723e */ /* 0x002fce00000000ff */
        /* <DEDUP_REMOVED lines=20> */
[----:B------:R-:W-:Y:S01]  /*1ab60*/  WARPGROUP.ARRIVE ;  /* 0x00000000000079c5 */ /* 0x000fe20000000000 */
[-CC-:B------:R-:W-:Y:S01]  /*1ab70*/  FFMA.FTZ R180, R128, R5.reuse, -R174.reuse ;  /* 0x0000000580b47223 */ /* 0x180fe200000108ae */
[-CC-:B------:R-:W-:Y:S01]  /*1ab80*/  FFMA.FTZ R128, R129, R5.reuse, -R174.reuse ;  /* 0x0000000581807223 */ /* 0x180fe200000108ae */
[-C--:B------:R-:W-:Y:S01]  /*1ab90*/  FFMA.FTZ R129, R133, R5.reuse, -R174 ;  /* 0x0000000585817223 */ /* 0x080fe200000108ae */
[-CC-:B------:R-:W-:Y:S01]  /*1aba0*/  FFMA.FTZ R133, R162, R5.reuse, -R140.reuse ;  /* 0x00000005a2857223 */ /* 0x180fe2000001088c */
[-C--:B------:R-:W-:Y:S01]  /*1abb0*/  FFMA.FTZ R181, R130, R5.reuse, -R140 ;  /* 0x0000000582b57223 */ /* 0x080fe2000001088c */
[----:B------:R-:W-:Y:S01]  /*1abc0*/  HGMMA.64x192x16.F32 R24, R176, gdesc[UR4].tnspB, R24, gsb0 ;  /* 0x42e00004b0187df0 */ /* 0x000fe20008000818 */
[----:B------:R-:W-:Y:S01]  /*1abd0*/  MUFU.EX2 R180, R180 ;  /* 0x000000b400b47308 */ /* 0x000fe20000000800 */
[-CC-:B------:R-:W-:Y:S01]  /*1abe0*/  FFMA.FTZ R182, R132, R5.reuse, -R174.reuse ;  /* 0x0000000584b67223 */ /* 0x180fe200000108ae */
[----:B------:R-:W-:Y:S01]  /*1abf0*/  FFMA.FTZ R132, R150, R5, -R174 ;  /* 0x0000000596847223 */ /* 0x000fe200000108ae */
[----:B0-----:R-:W-:-:S05]  /*1ac00*/  F2FP.F16.F32.PACK_AB R183, R135, R134 ;  /* 0x0000008687b7723e */ /* 0x001fca00000000ff */
[----:B------:R-:W-:Y:S08]  /*1ac10*/  MUFU.EX2 R133, R133 ;  /* 0x0000008500857308 */ /* 0x000ff00000000800 */
[----:B------:R-:W-:Y:S08]  /*1ac20*/  MUFU.EX2 R181, R181 ;  /* 0x000000b500b57308 */ /* 0x000ff00000000800 */
[----:B------:R-:W-:Y:S08]  /*1ac30*/  MUFU.EX2 R128, R128 ;  /* 0x0000008000807308 */ /* 0x000ff00000000800 */
[----:B------:R-:W-:Y:S08]  /*1ac40*/  MUFU.EX2 R182, R182 ;  /* 0x000000b600b67308 */ /* 0x000ff00000000800 */
[----:B------:R-:W-:Y:S08]  /*1ac50*/  MUFU.EX2 R129, R129 ;  /* 0x0000008100817308 */ /* 0x000ff00000000800 */
[----:B------:R-:W0:Y:S08]  /*1ac60*/  MUFU.EX2 R132, R132 ;  /* 0x0000008400847308 */ /* 0x000e300000000800 */
[----:B------:R-:W1:Y:S08]  /*1ac70*/  MUFU.EX2 R123, R123 ;  /* 0x0000007b007b7308 */ /* 0x000e700000000800 */
[----:B------:R-:W-:Y:S01]  /*1ac80*/  MUFU.EX2 R127, R127 ;  /* 0x0000007f007f7308 */ /* 0x000fe20000000800 */
[----:B------:R-:W-:-:S02]  /*1ac90*/  WARPGROUP.DEPBAR.LE gsb0, 0x0 ;  /* 0x00008000000079c5 */ /* 0x000fc40000010000 */
[----:B------:R2:W-:Y:S05]  /*1aca0*/  @!P1 SYNCS.ARRIVE.TRANS64.RED.A1T0 RZ, [R14+URZ], RZ ;  /* 0x000000ff0eff99a7 */ /* 0x0005ea000810043f */
[----:B------:R-:W-:Y:S01]  /*1acb0*/  MUFU.EX2 R179, R126 ;  /* 0x0000007e00b37308 */ /* 0x000fe20000000800 */
[----:B------:R-:W-:Y:S02]  /*1acc0*/  F2FP.F16.F32.PACK_AB R178, R10, R124 ;  /* 0x0000007c0ab2723e */ /* 0x000fe400000000ff */
[----:B0-----:R-:W-:Y:S02]  /*1acd0*/  F2FP.F16.F32.PACK_AB R176, R132, R121 ;  /* 0x0000007984b0723e */ /* 0x001fe400000000ff */
[----:B-1----:R-:W-:Y:S01]  /*1ace0*/  F2FP.F16.F32.PACK_AB R177, R123, R122 ;  /* 0x0000007a7bb1723e */ /* 0x002fe200000000ff */
[----:B--2---:R-:W-:Y:S01]  /*1acf0*/  FADD.FTZ R14, R141, R8 ;  /* 0x000000088d0e7221 */ /* 0x004fe20000010000 */
[----:B------:R0:W-:Y:S01]  /*1ad00*/  @!P1 SYNCS.ARRIVE.TRANS64.RED.A1T0 RZ, [R20+URZ], RZ ;  /* 0x000000ff14ff99a7 */ /* 0x0001e2000810043f */
[----:B------:R-:W-:-:S02]  /*1ad10*/  FFMA.FTZ R8, R143, R5, -R140 ;  /* 0x000000058f087223 */ /* 0x000fc4000001088c */
[----:B------:R-:W-:Y:S01]  /*1ad20*/  FADD.FTZ R14, R197, R14 ;  /* 0x0000000ec50e7221 */ /* 0x000fe20000010000 */
[----:B------:R-:W-:-:S03]  /*1ad30*/  F2FP.F16.F32.PACK_AB R197, R133, R197 ;  /* 0x000000c585c5723e */ /* 0x000fc600000000ff */
[----:B------:R-:W-:Y:S01]  /*1ad40*/  FADD.FTZ R14, R133, R14 ;  /* 0x0000000e850e7221 */ /* 0x000fe20000010000 */
[----:B0-----:R-:W-:Y:S01]  /*1ad50*/  FADD.FTZ R20, R196, R145 ;  /* 0x00000091c4147221 */ /* 0x001fe20000010000 */
        /* <DEDUP_REMOVED lines=40> */
[C---:B0-----:R-:W-:Y:S02]  /*1afe0*/  F2FP.F16.F32.PACK_AB R187, R8.reuse, R187 ;  /* 0x000000bb08bb723e */ /* 0x041fe400000000ff */
        /* <DEDUP_REMOVED lines=11> */
[----:B------:R-:W-:-:S03]  /*1b0a0*/  FADD.FTZ R21, R128, R21 ;  /* 0x0000001580157221 */ /* 0x000fc60000010000 */
[----:B------:R-:W-:Y:S01]  /*1b0b0*/  FADD.FTZ R13, R135, R6 ;  /* 0x00000006870d7221 */ /* 0x000fe20000010000 */
[----:B------:R-:W-:Y:S01]  /*1b0c0*/  FADD.FTZ R12, R182, R21 ;  /* 0x00000015b60c7221 */ /* 0x000fe20000010000 */
[C---:B------:R-:W-:Y:S02]  /*1b0d0*/  F2FP.F16.F32.PACK_AB R182, R129.reuse, R182 ;  /* 0x000000b681b6723e */ /* 0x040fe400000000ff */
[----:B------:R-:W-:Y:S01]  /*1b0e0*/  FADD.FTZ R6, R122, R13 ;  /* 0x0000000d7a067221 */ /* 0x000fe20000010000 */
[----:B------:R-:W-:Y:S01]  /*1b0f0*/  FADD.FTZ R12, R129, R12 ;  /* 0x0000000c810c7221 */ /* 0x000fe20000010000 */
[----:B------:R-:W-:Y:S02]  /*1b100*/  IMAD.MOV.U32 R13, RZ, RZ, R211 ;  /* 0x000000ffff0d7224 */ /* 0x000fe400078e00d3 */
[----:B------:R-:W-:Y:S01]  /*1b110*/  FADD.FTZ R6, R123, R6 ;  /* 0x000000067b067221 */ /* 0x000fe20000010000 */
[----:B------:R-:W-:Y:S01]  /*1b120*/  FADD.FTZ R21, R121, R12 ;  /* 0x0000000c79157221 */ /* 0x000fe20000010000 */
[----:B------:R-:W-:-:S02]  /*1b130*/  MOV R12, R213 ;  /* 0x000000d5000c7202 */ /* 0x000fc40000000f00 */
[----:B------:R-:W-:Y:S01]  /*1b140*/  FADD.FTZ R6, R179, R6 ;  /* 0x00000006b3067221 */ /* 0x000fe20000010000 */
[----:B------:R-:W-:Y:S01]  /*1b150*/  FADD.FTZ R21, R132, R21 ;  /* 0x0000001584157221 */ /* 0x000fe20000010000 */
[C---:B------:R-:W-:Y:S02]  /*1b160*/  F2FP.F16.F32.PACK_AB R179, R127.reuse, R179 ;  /* 0x000000b37fb3723e */ /* 0x040fe400000000ff */
[----:B------:R-:W-:Y:S01]  /*1b170*/  FADD.FTZ R6, R127, R6 ;  /* 0x000000067f067221 */ /* 0x000fe20000010000 */
[----:B------:R-:W-:-:S04]  /*1b180*/  FADD.FTZ R21, R124, R21 ;  /* 0x000000157c157221 */ /* 0x000fc80000010000 */
[----:B------:R-:W-:Y:S01]  /*1b190*/  FADD.FTZ R8, R10, R21 ;  /* 0x000000150a087221 */ /* 0x000fe20000010000 */
[----:B------:R-:W-:Y:S01]  /*1b1a0*/  MOV R10, R7 ;  /* 0x00000007000a7202 */ /* 0x000fe20000000f00 */
[----:B------:R-:W-:Y:S06]  /*1b1b0*/  @P2 BRA `(.L_x_634) ;  /* 0xffffffa800f42947 */ /* 0x000fec000383ffff */
.L_x_623:
[----:B------:R-:W-:Y:S05]  /*1b1c0*/  BSYNC B0 ;  /* 0x0000000000007941 */ /* 0x000fea0003800000 */
.L_x_622:
        /* <DEDUP_REMOVED lines=99> */
.L_x_635:
[----:B------:R-:W-:Y:S02]  /*1b800*/  LEA R12, R211, R2, 0x3 ;  /* 0x00000002d30c7211 */ /* 0x000fe400078e18ff */
[----:B------:R-:W-:-:S04]  /*1b810*/  SHF.L.U32 R3, R213, 0x1f, RZ ;  /* 0x0000001fd5037819 */ /* 0x000fc800000006ff */
[----:B------:R0:W1:Y:S01]  /*1b820*/  SYNCS.PHASECHK.TRANS64.TRYWAIT P2, [R12+URZ+0x36850], R3 ;  /* 0x036850030c0075a7 */ /* 0x000062000804017f */
[----:B------:R-:W-:Y:S05]  /*1b830*/  @!P0 BRA `(.L_x_636) ;  /* 0x0000000000048947 */ /* 0x000fea0003800000 */
[----:B------:R-:W-:Y:S01]  /*1b840*/  BPT.TRAP 0x1 ;  /* 0x000000040000795c */ /* 0x000fe20000300000 */
.L_x_636:
[----:B------:R-:W-:Y:S01]  /*1b850*/  VIADD R2, R2, 0x400 ;  /* 0x0000040002027836 */ /* 0x000fe20000000000 */
[----:B------:R-:W-:Y:S04]  /*1b860*/  BSSY B0, `(.L_x_637) ;  /* 0x0000008000007945 */ /* 0x000fe80003800000 */
[----:B------:R-:W-:-:S04]  /*1b870*/  SHF.R.U32.HI R2, RZ, 0x4, R2 ;  /* 0x00000004ff027819 */ /* 0x000fc80000011602 */
[----:B------:R-:W-:-:S04]  /*1b880*/  LOP3.LUT R2, R2, 0x3fff, RZ, 0xc0, !PT ;  /* 0x00003fff02027812 */ /* 0x000fc800078ec0ff */
[----:B------:R-:W-:-:S05]  /*1b890*/  LOP3.LUT R0, R2, 0x3800000, RZ, 0xfc, !PT ;  /* 0x0380000002007812 */ /* 0x000fca00078efcff */
[----:B------:R-:W-:Y:S01]  /*1b8a0*/  IMAD R0, R211, 0xa80, R0 ;  /* 0x00000a80d3007824 */ /* 0x000fe200078e0200 */
[----:B-1----:R-:W-:Y:S06]  /*1b8b0*/  @P2 BRA `(.L_x_638) ;  /* 0x0000000000082947 */ /* 0x002fec0003800000 */
[----:B------:R-:W1:Y:S02]  /*1b8c0*/  SYNCS.PHASECHK.TRANS64.TRYWAIT P0, [R12+URZ+0x36850], R3 ;  /* 0x036850030c0075a7 */ /* 0x000e64000800017f */
[----:B-1----:R-:W-:Y:S05]  /*1b8d0*/  @!P0 BRA `(.L_x_639) ;  /* 0x0000009400248947 */ /* 0x002fea0003800000 */
.L_x_638:
[----:B------:R-:W-:Y:S05]  /*1b8e0*/  BSYNC B0 ;  /* 0x0000000000007941 */ /* 0x000fea0003800000 */
.L_x_637:
[----:B01----:R-:W-:Y:S01]  /*1b8f0*/  IMAD.MOV.U32 R3, RZ, RZ, 0x40000040 ;  /* 0x40000040ff037424 */ /* 0x003fe200078e00ff */
[----:B------:R-:W-:Y:S01]  /*1b900*/  MOV R2, R0 ;  /* 0x0000000000027202 */ /* 0x000fe20000000f00 */
[----:B------:R-:W-:Y:S01]  /*1b910*/  WARPGROUP.ARRIVE ;  /* 0x00000000000079c5 */ /* 0x000fe20000000000 */
[----:B------:R-:W0:Y:S01]  /*1b920*/  SHFL.BFLY PT, R9, R6, 0x2, 0x1f ;  /* 0x0c401f0006097f89 */ /* 0x000e2200000e0000 */
[----:B------:R-:W-:Y:S02]  /*1b930*/  @!P1 IADD3 R11, R12, 0x36860, RZ ;  /* 0x000368600c0b9810 */ /* 0x000fe40007ffe0ff */
[----:B------:R-:W-:Y:S02]  /*1b940*/  R2UR UR6, R2 ;  /* 0x00000000020672ca */ /* 0x000fe400000e0000 */
[----:B------:R-:W-:Y:S01]  /*1b950*/  R2UR UR7, R3 ;  /* 0x00000000030772ca */ /* 0x000fe200000e0000 */
[----:B------:R-:W-:Y:S01]  /*1b960*/  IMAD.MOV.U32 R3, RZ, RZ, 0x40000040 ;  /* 0x40000040ff037424 */ /* 0x000fe200078e00ff */
[----:B------:R-:W-:-:S02]  /*1b970*/  IADD3 R2, R0, 0x80, RZ ;  /* 0x0000008000027810 */ /* 0x000fc40007ffe0ff */
[----:B------:R-:W-:Y:S02]  /*1b980*/  @!P1 PRMT R11, RZ, 0x654, R11 ;  /* 0x00000654ff0b9816 */ /* 0x000fe4000000000b */
[----:B------:R-:W-:Y:S02]  /*1b990*/  IADD3 R211, R211, 0x1, RZ ;  /* 0x00000001d3d37810 */ /* 0x000fe40007ffe0ff */
[----:B------:R-:W-:Y:S02]  /*1b9a0*/  IADD3 R223, R223, 0x1, RZ ;  /* 0x00000001dfdf7810 */ /* 0x000fe40007ffe0ff */
[----:B------:R-:W-:-:S03]  /*1b9b0*/  ISETP.NE.AND P2, PT, R211, 0x2, PT ;  /* 0x00000002d300780c */ /* 0x000fc60003f45270 */
[----:B------:R-:W-:Y:S01]  /*1b9c0*/  HGMMA.64x192x16.F32 R24, R200, gdesc[UR4].tnspB, R24, gsb0 ;  /* 0x42e00004c8187df0 */ /* 0x000fe20008000818 */
[----:B------:R-:W-:Y:S02]  /*1b9d0*/  R2UR UR6, R2 ;  /* 0x00000000020672ca */ /* 0x000fe400000e0000 */
[----:B------:R-:W-:Y:S01]  /*1b9e0*/  R2UR UR7, R3 ;  /* 0x00000000030772ca */ /* 0x000fe200000e0000 */
[----:B------:R-:W-:Y:S01]  /*1b9f0*/  IMAD.MOV.U32 R3, RZ, RZ, 0x40000040 ;  /* 0x40000040ff037424 */ /* 0x000fe200078e00ff */
[----:B------:R-:W-:Y:S01]  /*1ba00*/  IADD3 R2, R0, 0x100, RZ ;  /* 0x0000010000027810 */ /* 0x000fe20007ffe0ff */
[----:B0-----:R-:W-:Y:S01]  /*1ba10*/  FADD.FTZ R9, R9, R6 ;  /* 0x0000000609097221 */ /* 0x001fe20000010000 */
[----:B------:R-:W-:Y:S01]  /*1ba20*/  IMAD.MOV.U32 R6, RZ, RZ, RZ ;  /* 0x000000ffff067224 */ /* 0x000fe200078e00ff */
[----:B------:R-:W-:Y:S01]  /*1ba30*/  SEL R211, R211, RZ, P2 ;  /* 0x000000ffd3d37207 */ /* 0x000fe20001000000 */
[----:B------:R-:W-:Y:S02]  /*1ba40*/  WARPGROUP.DEPBAR.LE gsb0, 0x0 ;  /* 0x00008000000079c5 */ /* 0x000fe40000010000 */
[----:B------:R-:W-:-:S09]  /*1ba50*/  WARPGROUP.ARRIVE ;  /* 0x00000000000079c5 */ /* 0x000fd20000000000 */
        /* <DEDUP_REMOVED lines=31> */
[----:B------:R-:W0:Y:S04]  /*1bc50*/  SHFL.BFLY PT, R2, R9, 0x1, 0x1f ;  /* 0x0c201f0009027f89 */ /* 0x000e2800000e0000 */
[----:B------:R-:W1:Y:S01]  /*1bc60*/  SHFL.BFLY PT, R3, R8, 0x2, 0x1f ;  /* 0x0c401f0008037f89 */ /* 0x000e6200000e0000 */
[----:B0-----:R-:W-:Y:S01]  /*1bc70*/  FADD.FTZ R14, R9, R2 ;  /* 0x00000002090e7221 */ /* 0x001fe20000010000 */
[----:B------:R-:W-:Y:S01]  /*1bc80*/  MOV R2, RZ ;  /* 0x000000ff00027202 */ /* 0x000fe20000000f00 */
[----:B-1----:R-:W-:-:S03]  /*1bc90*/  FADD.FTZ R3, R3, R8 ;  /* 0x0000000803037221 */ /* 0x002fc60000010000 */
[----:B------:R-:W-:Y:S02]  /*1bca0*/  FSETP.NE.FTZ.AND P3, PT, R14, RZ, PT ;  /* 0x000000ff0e00720b */ /* 0x000fe40003f75000 */
[----:B------:R-:W0:Y:S11]  /*1bcb0*/  SHFL.BFLY PT, R0, R3, 0x1, 0x1f ;  /* 0x0c201f0003007f89 */ /* 0x000e3600000e0000 */
[----:B------:R-:W1:Y:S08]  /*1bcc0*/  @P3 MUFU.LG2 R8, R14 ;  /* 0x0000000e00083308 */ /* 0x000e700000000c00 */
[----:B------:R-:W-:Y:S01]  /*1bcd0*/  @P3 MUFU.RCP R2, R14 ;  /* 0x0000000e00023308 */ /* 0x000fe20000001000 */
[----:B0-----:R-:W-:Y:S01]  /*1bce0*/  FADD.FTZ R13, R3, R0 ;  /* 0x00000000030d7221 */ /* 0x001fe20000010000 */
[----:B------:R-:W-:Y:S01]  /*1bcf0*/  SEL R0, RZ, 0x1, P2 ;  /* 0x00000001ff007807 */ /* 0x000fe20001000000 */
[----:B-1----:R-:W-:Y:S01]  /*1bd00*/  @P3 FMUL.FTZ R8, R8, 0.69314718246459960938 ;  /* 0x3f31721808083820 */ /* 0x002fe20000410000 */
[----:B------:R-:W-:-:S02]  /*1bd10*/  IMAD.MOV.U32 R3, RZ, RZ, -0x800000 ;  /* 0xff800000ff037424 */ /* 0x000fc400078e00ff */
[----:B------:R-:W-:Y:S02]  /*1bd20*/  FSETP.NE.FTZ.AND P0, PT, R13, RZ, PT ;  /* 0x000000ff0d00720b */ /* 0x000fe40003f15000 */
[----:B------:R-:W-:Y:S01]  /*1bd30*/  LOP3.LUT R213, R213, R0, RZ, 0x3c, !PT ;  /* 0x00000000d5d57212 */ /* 0x000fe200078e3cff */
[----:B------:R-:W-:-:S10]  /*1bd40*/  IMAD.MOV.U32 R0, RZ, RZ, -0x800000 ;  /* 0xff800000ff007424 */ /* 0x000fd400078e00ff */
        /* <DEDUP_REMOVED lines=21> */
[-C--:B-1----:R-:W-:Y:S01]  /*1bea0*/  FMUL.FTZ R24, R24, R6.reuse ;  /* 0x0000000618187220 */ /* 0x082fe20000410000 */
        /* <DEDUP_REMOVED lines=87> */
.L_x_559:
[----:B------:R-:W0:Y:S08]  /*1c420*/  S2UR UR5, SR_CgaCtaId ;  /* 0x00000000000579c3 */ /* 0x000e300000008800 */
[----:B------:R-:W-:Y:S06]  /*1c430*/  BAR.SYNC.DEFER_BLOCKING 0x5, 0x120 ;  /* 0x0144800000007b1d */ /* 0x000fec0000010000 */
[----:B------:R-:W-:Y:S01]  /*1c440*/  UMOV UR4, 0x400 ;  /* 0x0000040000047882 */ /* 0x000fe20000000000 */
[----:B------:R-:W-:Y:S01]  /*1c450*/  BSSY B0, `(.L_x_640) ;  /* 0x0000235000007945 */ /* 0x000fe20003800000 */
[----:B0-----:R-:W-:-:S06]  /*1c460*/  ULEA UR4, UR5, UR4, 0x18 ;  /* 0x0000000405047291 */ /* 0x001fcc000f8ec03f */
[----:B------:R-:W-:-:S05]  /*1c470*/  IMAD.U32 R2, RZ, RZ, UR4 ;  /* 0x00000004ff027e24 */ /* 0x000fca000f8e00ff */
[----:B------:R0:W1:Y:S01]  /*1c480*/  LDS.128 R148, [R2+0x368d0] ;  /* 0x0368d00002947984 */ /* 0x0000620000000c00 */
[----:B------:R-:W-:Y:S06]  /*1c490*/  BAR.ARV 0x4, 0x120 ;  /* 0x0104800000007b1d */ /* 0x000fec0000002000 */
[----:B------:R-:W-:Y:S05]  /*1c4a0*/  @P0 BRA `(.L_x_641) ;  /* 0x00000018000c0947 */ /* 0x000fea0003800000 */
[----:B------:R-:W2:Y:S01]  /*1c4b0*/  LDL R8, [R1+0x58] ;  /* 0x0000580001087983 */ /* 0x000ea20000100800 */
[----:B------:R-:W-:Y:S01]  /*1c4c0*/  F2FP.F16.F32.PACK_AB R24, R25, R24 ;  /* 0x000000181918723e */ /* 0x000fe200000000ff */
[----:B------:R-:W-:Y:S01]  /*1c4d0*/  ULDC.64 UR4, c[0x0][0xbd8] ;  /* 0x0002f60000047ab9 */ /* 0x000fe20000000a00 */
[----:B------:R-:W-:Y:S01]  /*1c4e0*/  F2FP.F16.F32.PACK_AB R25, R135, R124 ;  /* 0x0000007c8719723e */ /* 0x000fe200000000ff */
[----:B------:R-:W3:Y:S01]  /*1c4f0*/  S2R R7, SR_SWINHI ;  /* 0x0000000000077919 */ /* 0x000ee20000002f00 */
        /* <DEDUP_REMOVED lines=16> */
[----:B------:R-:W-:Y:S02]  /*1c600*/  MOV R4, R2 ;  /* 0x0000000200047202 */ /* 0x000fe40000000f00 */
[----:B---3--:R-:W-:Y:S02]  /*1c610*/  MOV R5, R7 ;  /* 0x0000000700057202 */ /* 0x008fe40000000f00 */
        /* <DEDUP_REMOVED lines=23> */
[----:B------:R-:W-:Y:S01]  /*1c790*/  F2FP.F16.F32.PACK_AB R115, R119, R118 ;  /* 0x000000767773723e */ /* 0x000fe200000000ff */
[----:B------:R-:W-:Y:S01]  /*1c7a0*/  BAR.SYNC.DEFER_BLOCKING 0x1, 0x100 ;  /* 0x0044000000007b1d */ /* 0x000fe20000010000 */
[----:B--2---:R-:W-:-:S03]  /*1c7b0*/  IMAD.WIDE R26, R8, 0x2, R4 ;  /* 0x00000002081a7825 */ /* 0x004fc600078e0204 */
[C---:B------:R-:W-:Y:S02]  /*1c7c0*/  LOP3.LUT R7, R26.reuse, 0x380, RZ, 0xc0, !PT ;  /* 0x000003801a077812 */ /* 0x040fe400078ec0ff */
[C---:B------:R-:W-:Y:S02]  /*1c7d0*/  IADD3 R137, P1, R26.reuse, 0x40, RZ ;  /* 0x000000401a897810 */ /* 0x040fe40007f3e0ff */
[C---:B------:R-:W-:Y:S02]  /*1c7e0*/  IADD3 R141, P5, R26.reuse, 0x4000, RZ ;  /* 0x000040001a8d7810 */ /* 0x040fe40007fbe0ff */
[C---:B------:R-:W-:Y:S01]  /*1c7f0*/  IADD3 R111, P2, R26.reuse, 0x20, RZ ;  /* 0x000000201a6f7810 */ /* 0x040fe20007f5e0ff */
[--C-:B------:R-:W-:Y:S01]  /*1c800*/  IMAD.X R11, RZ, RZ, R27.reuse, P1 ;  /* 0x000000ffff0b7224 */ /* 0x100fe200008e061b */
[----:B------:R-:W-:Y:S01]  /*1c810*/  IADD3 R139, P6, R26, 0x60, RZ ;  /* 0x000000601a8b7810 */ /* 0x000fe20007fde0ff */
[----:B------:R-:W-:Y:S01]  /*1c820*/  IMAD.X R15, RZ, RZ, R27, P5 ;  /* 0x000000ffff0f7224 */ /* 0x000fe200028e061b */
[----:B------:R-:W-:-:S02]  /*1c830*/  SHF.R.U64 R7, R7, 0x3, RZ ;  /* 0x0000000307077819 */ /* 0x000fc400000012ff */
[-C--:B------:R-:W-:Y:S02]  /*1c840*/  IADD3.X R9, RZ, R27.reuse, RZ, P2, !PT ;  /* 0x0000001bff097210 */ /* 0x080fe400017fe4ff */
[----:B------:R-:W-:Y:S02]  /*1c850*/  IADD3.X R13, RZ, R27, RZ, P6, !PT ;  /* 0x0000001bff0d7210 */ /* 0x000fe400037fe4ff */
[C---:B------:R-:W-:Y:S02]  /*1c860*/  IADD3 R143, P0, R26.reuse, 0x4020, RZ ;  /* 0x000040201a8f7810 */ /* 0x040fe40007f1e0ff */
[C---:B------:R-:W-:Y:S02]  /*1c870*/  IADD3 R145, P4, R26.reuse, 0x4040, RZ ;  /* 0x000040401a917810 */ /* 0x040fe40007f9e0ff */
[C---:B------:R-:W-:Y:S02]  /*1c880*/  IADD3 R147, P3, R26.reuse, 0x4060, RZ ;  /* 0x000040601a937810 */ /* 0x040fe40007f7e0ff */
[C---:B------:R-:W-:Y:S01]  /*1c890*/  IADD3 R153, P2, R26.reuse, 0x8000, RZ ;  /* 0x000080001a997810 */ /* 0x040fe20007f5e0ff */
[----:B------:R-:W-:Y:S01]  /*1c8a0*/  IMAD.X R31, RZ, RZ, R27, P4 ;  /* 0x000000ffff1f7224 */ /* 0x000fe200020e061b */
[----:B------:R-:W-:-:S02]  /*1c8b0*/  IADD3 R155, P1, R26, 0x8020, RZ ;  /* 0x000080201a9b7810 */ /* 0x000fc40007f3e0ff */
[C---:B------:R-:W-:Y:S01]  /*1c8c0*/  IADD3 R46, P6, R26.reuse, 0x8040, RZ ;  /* 0x000080401a2e7810 */ /* 0x040fe20007fde0ff */
[--C-:B------:R-:W-:Y:S01]  /*1c8d0*/  IMAD.X R39, RZ, RZ, R27.reuse, P2 ;  /* 0x000000ffff277224 */ /* 0x100fe200010e061b */
[----:B------:R-:W-:Y:S02]  /*1c8e0*/  IADD3 R157, P5, R26, 0x8060, RZ ;  /* 0x000080601a9d7810 */ /* 0x000fe40007fbe0ff */
[----:B------:R-:W-:Y:S01]  /*1c8f0*/  LOP3.LUT R26, R7, R26, RZ, 0x3c, !PT ;  /* 0x0000001a071a7212 */ /* 0x000fe200078e3cff */
[----:B------:R-:W-:Y:S01]  /*1c900*/  IMAD.X R47, RZ, RZ, R27, P6 ;  /* 0x000000ffff2f7224 */ /* 0x000fe200030e061b */
[----:B------:R-:W-:Y:S02]  /*1c910*/  LOP3.LUT R8, R111, 0x380, RZ, 0xc0, !PT ;  /* 0x000003806f087812 */ /* 0x000fe400078ec0ff */
[-C--:B------:R-:W-:Y:S02]  /*1c920*/  IADD3.X R21, RZ, R27.reuse, RZ, P0, !PT ;  /* 0x0000001bff157210 */ /* 0x080fe400007fe4ff */
[----:B------:R-:W-:-:S02]  /*1c930*/  IADD3.X R35, RZ, R27, RZ, P3, !PT ;  /* 0x0000001bff237210 */ /* 0x000fc40001ffe4ff */
[-C--:B------:R-:W-:Y:S02]  /*1c940*/  IADD3.X R43, RZ, R27.reuse, RZ, P1, !PT ;  /* 0x0000001bff2b7210 */ /* 0x080fe40000ffe4ff */
[-C--:B------:R-:W-:Y:S02]  /*1c950*/  IADD3.X R7, RZ, R27.reuse, RZ, P5, !PT ;  /* 0x0000001bff077210 */ /* 0x080fe40002ffe4ff */
[----:B------:R-:W-:Y:S02]  /*1c960*/  LOP3.LUT R10, R137, 0x380, RZ, 0xc0, !PT ;  /* 0x00000380890a7812 */ /* 0x000fe400078ec0ff */
[----:B------:R-:W-:Y:S02]  /*1c970*/  LOP3.LUT R34, R147, 0x380, RZ, 0xc0, !PT ;  /* 0x0000038093227812 */ /* 0x000fe400078ec0ff */
[----:B------:R-:W-:Y:S02]  /*1c980*/  MOV R78, R26 ;  /* 0x0000001a004e7202 */ /* 0x000fe40000000f00 */
[----:B------:R-:W-:-:S02]  /*1c990*/  LOP3.LUT R27, R155, 0x380, RZ, 0xc0, !PT ;  /* 0x000003809b1b7812 */ /* 0x000fc400078ec0ff */
[----:B------:R-:W-:Y:S02]  /*1c9a0*/  LOP3.LUT R12, R139, 0x380, RZ, 0xc0, !PT ;  /* 0x000003808b0c7812 */ /* 0x000fe400078ec0ff */
[----:B------:R-:W-:Y:S02]  /*1c9b0*/  SHF.R.U64 R8, R8, 0x3, RZ ;  /* 0x0000000308087819 */ /* 0x000fe400000012ff */
[----:B------:R-:W-:Y:S02]  /*1c9c0*/  LOP3.LUT R14, R141, 0x380, RZ, 0xc0, !PT ;  /* 0x000003808d0e7812 */ /* 0x000fe400078ec0ff */
[----:B------:R-:W-:Y:S02]  /*1c9d0*/  SHF.R.U64 R10, R10, 0x3, RZ ;  /* 0x000000030a0a7819 */ /* 0x000fe400000012ff */
[----:B------:R-:W-:Y:S02]  /*1c9e0*/  SHF.R.U64 R34, R34, 0x3, RZ ;  /* 0x0000000322227819 */ /* 0x000fe400000012ff */
[----:B------:R-:W-:-:S02]  /*1c9f0*/  LOP3.LUT R42, R46, 0x380, RZ, 0xc0, !PT ;  /* 0x000003802e2a7812 */ /* 0x000fc400078ec0ff */
[----:B------:R-:W-:Y:S02]  /*1ca00*/  F2FP.F16.F32.PACK_AB R26, R29, R28 ;  /* 0x0000001c1d1a723e */ /* 0x000fe400000000ff */
[----:B------:R-:W-:Y:S02]  /*1ca10*/  LOP3.LUT R20, R143, 0x380, RZ, 0xc0, !PT ;  /* 0x000003808f147812 */ /* 0x000fe400078ec0ff */
[----:B------:R-:W-:Y:S02]  /*1ca20*/  SHF.R.U64 R28, R27, 0x3, RZ ;  /* 0x000000031b1c7819 */ /* 0x000fe400000012ff */
[----:B------:R-:W-:Y:S02]  /*1ca30*/  LOP3.LUT R30, R145, 0x380, RZ, 0xc0, !PT ;  /* 0x00000380911e7812 */ /* 0x000fe400078ec0ff */
[----:B------:R-:W-:Y:S02]  /*1ca40*/  SHF.R.U64 R12, R12, 0x3, RZ ;  /* 0x000000030c0c7819 */ /* 0x000fe400000012ff */
[----:B------:R-:W-:-:S02]  /*1ca50*/  LOP3.LUT R8, R8, R111, RZ, 0x3c, !PT ;  /* 0x0000006f08087212 */ /* 0x000fc400078e3cff */
[----:B------:R-:W-:Y:S02]  /*1ca60*/  SHF.R.U64 R14, R14, 0x3, RZ ;  /* 0x000000030e0e7819 */ /* 0x000fe400000012ff */
[----:B------:R-:W-:Y:S02]  /*1ca70*/  LOP3.LUT R10, R10, R137, RZ, 0x3c, !PT ;  /* 0x000000890a0a7212 */ /* 0x000fe400078e3cff */
[----:B------:R-:W-:Y:S02]  /*1ca80*/  LOP3.LUT R34, R34, R147, RZ, 0x3c, !PT ;  /* 0x0000009322227212 */ /* 0x000fe400078e3cff */
[----:B------:R-:W-:Y:S02]  /*1ca90*/  SHF.R.U64 R29, R42, 0x3, RZ ;  /* 0x000000032a1d7819 */ /* 0x000fe400000012ff */
[----:B------:R-:W-:Y:S02]  /*1caa0*/  SHF.R.U64 R20, R20, 0x3, RZ ;  /* 0x0000000314147819 */ /* 0x000fe400000012ff */
[----:B------:R-:W-:-:S02]  /*1cab0*/  LOP3.LUT R42, R28, R155, RZ, 0x3c, !PT ;  /* 0x0000009b1c2a7212 */ /* 0x000fc400078e3cff */
[----:B------:R-:W-:Y:S02]  /*1cac0*/  SHF.R.U64 R30, R30, 0x3, RZ ;  /* 0x000000031e1e7819 */ /* 0x000fe400000012ff */
[----:B------:R-:W-:Y:S02]  /*1cad0*/  LOP3.LUT R12, R12, R139, RZ, 0x3c, !PT ;  /* 0x0000008b0c0c7212 */ /* 0x000fe400078e3cff */
[----:B------:R-:W-:Y:S02]  /*1cae0*/  MOV R28, R8 ;  /* 0x00000008001c7202 */ /* 0x000fe40000000f00 */
[----:B------:R-:W-:Y:S02]  /*1caf0*/  LOP3.LUT R14, R14, R141, RZ, 0x3c, !PT ;  /* 0x0000008d0e0e7212 */ /* 0x000fe400078e3cff */
[----:B------:R-:W-:Y:S02]  /*1cb00*/  F2FP.F16.F32.PACK_AB R27, R134, R6 ;  /* 0x00000006861b723e */ /* 0x000fe400000000ff */
[----:B------:R-:W-:-:S02]  /*1cb10*/  MOV R9, R10 ;  /* 0x0000000a00097202 */ /* 0x000fc40000000f00 */
[----:B------:R-:W-:Y:S01]  /*1cb20*/  MOV R8, R34 ;  /* 0x0000002200087202 */ /* 0x000fe20000000f00 */
[----:B------:R-:W-:Y:S01]  /*1cb30*/  STSM.16.M88.4 [R78], R24 ;  /* 0x000000184e007844 */ /* 0x000fe20000000200 */
[----:B------:R-:W-:Y:S02]  /*1cb40*/  LOP3.LUT R38, R153, 0x380, RZ, 0xc0, !PT ;  /* 0x0000038099267812 */ /* 0x000fe400078ec0ff */
[----:B------:R-:W-:Y:S02]  /*1cb50*/  LOP3.LUT R20, R20, R143, RZ, 0x3c, !PT ;  /* 0x0000008f14147212 */ /* 0x000fe400078e3cff */
[----:B------:R-:W-:Y:S02]  /*1cb60*/  MOV R11, R42 ;  /* 0x0000002a000b7202 */ /* 0x000fe40000000f00 */
[----:B------:R-:W-:Y:S02]  /*1cb70*/  F2FP.F16.F32.PACK_AB R34, R37, R36 ;  /* 0x000000242522723e */ /* 0x000fe400000000ff */
[----:B------:R-:W-:-:S02]  /*1cb80*/  F2FP.F16.F32.PACK_AB R35, R132, R122 ;  /* 0x0000007a8423723e */ /* 0x000fc400000000ff */
[----:B------:R-:W-:Y:S02]  /*1cb90*/  LOP3.LUT R30, R30, R145, RZ, 0x3c, !PT ;  /* 0x000000911e1e7212 */ /* 0x000fe400078e3cff */
[----:B------:R-:W-:Y:S01]  /*1cba0*/  F2FP.F16.F32.PACK_AB R42, R45, R44 ;  /* 0x0000002c2d2a723e */ /* 0x000fe200000000ff */
[----:B------:R-:W-:Y:S01]  /*1cbb0*/  STSM.16.M88.4 [R28], R32 ;  /* 0x000000201c007844 */ /* 0x000fe20000000200 */
[----:B------:R-:W-:Y:S02]  /*1cbc0*/  F2FP.F16.F32.PACK_AB R43, R130, R120 ;  /* 0x00000078822b723e */ /* 0x000fe400000000ff */
[----:B------:R-:W-:Y:S02]  /*1cbd0*/  MOV R12, R12 ;  /* 0x0000000c000c7202 */ /* 0x000fe40000000f00 */
[----:B------:R-:W-:Y:S01]  /*1cbe0*/  LOP3.LUT R86, R157, 0x380, RZ, 0xc0, !PT ;  /* 0x000003809d567812 */ /* 0x000fe200078ec0ff */
[----:B------:R-:W-:Y:S01]  /*1cbf0*/  STSM.16.M88.4 [R9], R40 ;  /* 0x0000002809007844 */ /* 0x000fe20000000200 */
[----:B------:R-:W-:-:S02]  /*1cc00*/  MOV R14, R14 ;  /* 0x0000000e000e7202 */ /* 0x000fc40000000f00 */
[----:B------:R-:W-:Y:S01]  /*1cc10*/  SHF.R.U64 R38, R38, 0x3, RZ ;  /* 0x0000000326267819 */ /* 0x000fe200000012ff */
[----:B------:R-:W-:Y:S01]  /*1cc20*/  STSM.16.M88.4 [R12], R48 ;  /* 0x000000300c007844 */ /* 0x000fe20000000200 */
[----:B------:R-:W-:Y:S02]  /*1cc30*/  MOV R20, R20 ;  /* 0x0000001400147202 */ /* 0x000fe40000000f00 */
[----:B------:R-:W-:Y:S01]  /*1cc40*/  MOV R30, R30 ;  /* 0x0000001e001e7202 */ /* 0x000fe20000000f00 */
[----:B------:R-:W-:Y:S01]  /*1cc50*/  STSM.16.M88.4 [R14], R56 ;  /* 0x000000380e007844 */ /* 0x000fe20000000200 */
[----:B------:R-:W-:Y:S02]  /*1cc60*/  SHF.R.U64 R86, R86, 0x3, RZ ;  /* 0x0000000356567819 */ /* 0x000fe400000012ff */
[----:B------:R-:W-:Y:S01]  /*1cc70*/  LOP3.LUT R38, R38, R153, RZ, 0x3c, !PT ;  /* 0x0000009926267212 */ /* 0x000fe200078e3cff */
[----:B------:R2:W-:Y:S01]  /*1cc80*/  STSM.16.M88.4 [R20], R64 ;  /* 0x0000004014007844 */ /* 0x0005e20000000200 */
[----:B------:R-:W-:-:S02]  /*1cc90*/  LOP3.LUT R46, R29, R46, RZ, 0x3c, !PT ;  /* 0x0000002e1d2e7212 */ /* 0x000fc400078e3cff */
[----:B------:R-:W-:Y:S01]  /*1cca0*/  LOP3.LUT R6, R86, R157, RZ, 0x3c, !PT ;  /* 0x0000009d56067212 */ /* 0x000fe200078e3cff */
[----:B------:R-:W-:Y:S01]  /*1ccb0*/  STSM.16.M88.4 [R30], R72 ;  /* 0x000000481e007844 */ /* 0x000fe20000000200 */
[----:B------:R-:W-:Y:S02]  /*1ccc0*/  MOV R38, R38 ;  /* 0x0000002600267202 */ /* 0x000fe40000000f00 */
[----:B------:R-:W-:Y:S01]  /*1ccd0*/  ISETP.NE.U32.AND P0, PT, RZ, UR4, PT ;  /* 0x00000004ff007c0c */ /* 0x000fe2000bf05070 */
[----:B------:R3:W-:Y:S01]  /*1cce0*/  STSM.16.M88.4 [R8], R80 ;  /* 0x0000005008007844 */ /* 0x0007e20000000200 */
[----:B------:R-:W-:Y:S02]  /*1ccf0*/  MOV R46, R46 ;  /* 0x0000002e002e7202 */ /* 0x000fe40000000f00 */
[----:B------:R-:W-:Y:S01]  /*1cd00*/  MOV R10, R6 ;  /* 0x00000006000a7202 */ /* 0x000fe20000000f00 */
[----:B------:R-:W-:Y:S01]  /*1cd10*/  STSM.16.M88.4 [R38], R88 ;  /* 0x0000005826007844 */ /* 0x000fe20000000200 */
[----:B------:R-:W-:-:S03]  /*1cd20*/  ISETP.NE.AND.EX P0, PT, RZ, UR5, PT, P0 ;  /* 0x00000005ff007c0c */ /* 0x000fc6000bf05300 */
[----:B------:R4:W-:Y:S01]  /*1cd30*/  STSM.16.M88.4 [R11], R96 ;  /* 0x000000600b007844 */ /* 0x0009e20000000200 */
[----:B--2---:R-:W-:-:S03]  /*1cd40*/  IMAD.MOV.U32 R65, RZ, RZ, RZ ;  /* 0x000000ffff417224 */ /* 0x004fc600078e00ff */
[----:B------:R-:W-:Y:S01]  /*1cd50*/  STSM.16.M88.4 [R46], R104 ;  /* 0x000000682e007844 */ /* 0x000fe20000000200 */
[----:B---3--:R-:W-:-:S03]  /*1cd60*/  IADD3 R8, P1, R219, UR4, RZ ;  /* 0x00000004db087c10 */ /* 0x008fc6000ff3e0ff */
[----:B------:R2:W-:Y:S01]  /*1cd70*/  STSM.16.M88.4 [R10], R112 ;  /* 0x000000700a007844 */ /* 0x0005e20000000200 */
[----:B------:R-:W-:Y:S01]  /*1cd80*/  IADD3.X R9, R220, UR5, RZ, P1, !PT ;  /* 0x00000005dc097c10 */ /* 0x000fe20008ffe4ff */
[----:B------:R-:W-:Y:S01]  /*1cd90*/  ULDC.64 UR4, c[0x0][0xbe0] ;  /* 0x0002f80000047ab9 */ /* 0x000fe20000000a00 */
[----:B------:R-:W-:Y:S01]  /*1cda0*/  BAR.SYNC.DEFER_BLOCKING 0x1, 0x100 ;  /* 0x0044000000007b1d */ /* 0x000fe20000010000 */
[----:B------:R-:W-:-:S04]  /*1cdb0*/  ISETP.NE.U32.AND P1, PT, RZ, UR4, PT ;  /* 0x00000004ff007c0c */ /* 0x000fc8000bf25070 */
[----:B------:R-:W-:Y:S02]  /*1cdc0*/  ISETP.NE.AND.EX P1, PT, RZ, UR5, PT, P1 ;  /* 0x00000005ff007c0c */ /* 0x000fe4000bf25310 */
[----:B------:R-:W-:-:S05]  /*1cdd0*/  LEA R7, R216, R214, 0x6 ;  /* 0x000000d6d8077211 */ /* 0x000fca00078e30ff */
[----:B------:R-:W-:-:S06]  /*1cde0*/  IMAD.WIDE R4, R7, 0x2, R4 ;  /* 0x0000000207047825 */ /* 0x000fcc00078e0204 */
[----:B------:R-:W-:Y:S01]  /*1cdf0*/  @P1 IADD3 R6, P2, R219, UR4, RZ ;  /* 0x00000004db061c10 */ /* 0x000fe2000ff5e0ff */
[----:B------:R-:W-:Y:S02]  /*1ce00*/  ULDC UR4, c[0x0][0xa88] ;  /* 0x0002a20000047ab9 */ /* 0x000fe40000000800 */
[----:B------:R-:W-:Y:S01]  /*1ce10*/  IMAD.U32 R63, RZ, RZ, UR4 ;  /* 0x00000004ff3f7e24 */ /* 0x000fe2000f8e00ff */
[----:B------:R-:W-:Y:S01]  /*1ce20*/  @P1 IADD3.X R7, R220, UR5, RZ, P2, !PT ;  /* 0x00000005dc071c10 */ /* 0x000fe200097fe4ff */
[----:B------:R3:W5:Y:S01]  /*1ce30*/  @P0 LDG.E R65, desc[UR60][R8.64] ;  /* 0x0000003c08410981 */ /* 0x000762000c1e1900 */
[----:B----4-:R-:W-:-:S03]  /*1ce40*/  IADD3 R11, P4, R4, 0x1000, RZ ;  /* 0x00001000040b7810 */ /* 0x010fc60007f9e0ff */
[----:B------:R3:W5:Y:S01]  /*1ce50*/  @P1 LDG.E R63, desc[UR60][R6.64] ;  /* 0x0000003c063f1981 */ /* 0x000762000c1e1900 */
[----:B--2---:R-:W-:Y:S01]  /*1ce60*/  LOP3.LUT R10, R11, 0x380, RZ, 0xc0, !PT ;  /* 0x000003800b0a7812 */ /* 0x004fe200078ec0ff */
[----:B------:R-:W-:Y:S08]  /*1ce70*/  @P1 BRA `(.L_x_642) ;  /* 0x0000000000101947 */ /* 0x000ff00003800000 */
[----:B------:R-:W-:Y:S05]  /*1ce80*/  @!P0 BRA `(.L_x_642) ;  /* 0x00000000000c8947 */ /* 0x000fea0003800000 */
[----:B---3--:R-:W2:Y:S04]  /*1ce90*/  LDG.E R6, desc[UR60][R8.64] ;  /* 0x0000003c08067981 */ /* 0x008ea8000c1e1900 */
[----:B-----5:R-:W2:Y:S02]  /*1cea0*/  LDG.E R63, desc[UR60][R8.64+0x4] ;  /* 0x0000043c083f7981 */ /* 0x020ea4000c1e1900 */
[----:B--2---:R-:W-:-:S07]  /*1ceb0*/  IADD3 R63, -R6, R63, RZ ;  /* 0x0000003f063f7210 */ /* 0x004fce0007ffe1ff */
.L_x_642:
[----:B------:R-:W2:Y:S01]  /*1cec0*/  LDL R14, [R1+0x54] ;  /* 0x00005400010e7983 */ /* 0x000ea20000100800 */
[----:B------:R-:W-:Y:S01]  /*1ced0*/  SHF.R.S32.HI R62, RZ, 0x1f, R218 ;  /* 0x0000001fff3e7819 */ /* 0x000fe200000114da */
[----:B------:R-:W-:Y:S01]  /*1cee0*/  ULDC.64 UR4, c[0x0][0xb70] ;  /* 0x0002dc0000047ab9 */ /* 0x000fe20000000a00 */
[--C-:B-----5:R-:W-:Y:S01]  /*1cef0*/  SHF.R.S32.HI R21, RZ, 0x1f, R65.reuse ;  /* 0x0000001fff157819 */ /* 0x120fe20000011441 */
[----:B------:R-:W-:Y:S01]  /*1cf00*/  IMAD.MOV.U32 R20, RZ, RZ, R65 ;  /* 0x000000ffff147224 */ /* 0x000fe200078e0041 */
[----:B---3--:R-:W-:Y:S01]  /*1cf10*/  SHF.R.U64 R8, R10, 0x3, RZ ;  /* 0x000000030a087819 */ /* 0x008fe200000012ff */
[----:B------:R-:W-:Y:S01]  /*1cf20*/  IMAD R7, R62, UR4, RZ ;  /* 0x000000043e077c24 */ /* 0x000fe2000f8e02ff */
[----:B------:R-:W-:Y:S02]  /*1cf30*/  SEL R225, R225, RZ, !P0 ;  /* 0x000000ffe1e17207 */ /* 0x000fe40004000000 */
[----:B------:R-:W-:Y:S01]  /*1cf40*/  SEL R221, R221, RZ, !P0 ;  /* 0x000000ffdddd7207 */ /* 0x000fe20004000000 */
[----:B------:R-:W-:Y:S01]  /*1cf50*/  IMAD R9, R218, UR5, R7 ;  /* 0x00000005da097c24 */ /* 0x000fe2000f8e0207 */
[----:B------:R-:W-:Y:S01]  /*1cf60*/  LOP3.LUT R8, R8, R11, RZ, 0x3c, !PT ;  /* 0x0000000b08087212 */ /* 0x000fe200078e3cff */
[----:B------:R-:W-:Y:S01]  /*1cf70*/  IMAD.WIDE.U32 R6, R218, UR4, R20 ;  /* 0x00000004da067c25 */ /* 0x000fe2000f8e0014 */
[----:B------:R-:W-:Y:S01]  /*1cf80*/  ULDC.64 UR4, c[0x0][0xb78] ;  /* 0x0002de0000047ab9 */ /* 0x000fe20000000a00 */
[----:B------:R-:W-:-:S02]  /*1cf90*/  IADD3 R29, P0, R4, 0x4000, RZ ;  /* 0x00004000041d7810 */ /* 0x000fc40007f1e0ff */
[C---:B------:R-:W-:Y:S02]  /*1cfa0*/  IADD3 R13, P5, R4.reuse, 0x2000, RZ ;  /* 0x00002000040d7810 */ /* 0x040fe40007fbe0ff */
[----:B------:R-:W-:Y:S01]  /*1cfb0*/  IADD3 R7, R7, R9, RZ ;  /* 0x0000000907077210 */ /* 0x000fe20007ffe0ff */
[----:B------:R-:W-:Y:S01]  /*1cfc0*/  IMAD R9, R225, UR4, RZ ;  /* 0x00000004e1097c24 */ /* 0x000fe2000f8e02ff */
[C---:B------:R-:W-:Y:S02]  /*1cfd0*/  IADD3 R25, P6, R4.reuse, 0x3000, RZ ;  /* 0x0000300004197810 */ /* 0x040fe40007fde0ff */
[C---:B------:R-:W-:Y:S01]  /*1cfe0*/  IADD3 R37, P2, R4.reuse, 0x6000, RZ ;  /* 0x0000600004257810 */ /* 0x040fe20007f5e0ff */
[----:B------:R-:W-:Y:S01]  /*1cff0*/  IMAD.WIDE.U32 R6, R221, UR4, R6 ;  /* 0x00000004dd067c25 */ /* 0x000fe2000f8e0006 */
[----:B------:R-:W-:Y:S02]  /*1d000*/  IADD3 R33, P1, R4, 0x5000, RZ ;  /* 0x0000500004217810 */ /* 0x000fe40007f3e0ff */
[----:B------:R-:W-:Y:S01]  /*1d010*/  LOP3.LUT R28, R29, 0x380, RZ, 0xc0, !PT ;  /* 0x000003801d1c7812 */ /* 0x000fe200078ec0ff */
[----:B------:R-:W-:Y:S01]  /*1d020*/  IMAD R10, R221, UR5, R9 ;  /* 0x00000005dd0a7c24 */ /* 0x000fe2000f8e0209 */
[----:B------:R-:W-:Y:S01]  /*1d030*/  LOP3.LUT R12, R13, 0x380, RZ, 0xc0, !PT ;  /* 0x000003800d0c7812 */ /* 0x000fe200078ec0ff */
[----:B------:R-:W-:Y:S01]  /*1d040*/  ULDC.64 UR4, c[0x0][0xb40] ;  /* 0x0002d00000047ab9 */ /* 0x000fe20000000a00 */
[----:B------:R-:W-:-:S02]  /*1d050*/  LOP3.LUT R24, R25, 0x380, RZ, 0xc0, !PT ;  /* 0x0000038019187812 */ /* 0x000fc400078ec0ff */
[----:B------:R-:W-:Y:S02]  /*1d060*/  LOP3.LUT R36, R37, 0x380, RZ, 0xc0, !PT ;  /* 0x0000038025247812 */ /* 0x000fe400078ec0ff */
[----:B------:R-:W-:Y:S02]  /*1d070*/  LOP3.LUT R32, R33, 0x380, RZ, 0xc0, !PT ;  /* 0x0000038021207812 */ /* 0x000fe400078ec0ff */
[----:B------:R-:W-:Y:S02]  /*1d080*/  SHF.R.U64 R28, R28, 0x3, RZ ;  /* 0x000000031c1c7819 */ /* 0x000fe400000012ff */
[----:B------:R-:W-:Y:S02]  /*1d090*/  SHF.R.U64 R12, R12, 0x3, RZ ;  /* 0x000000030c0c7819 */ /* 0x000fe400000012ff */
[----:B------:R-:W-:Y:S02]  /*1d0a0*/  SHF.R.U64 R24, R24, 0x3, RZ ;  /* 0x0000000318187819 */ /* 0x000fe400000012ff */
[----:B------:R-:W-:-:S02]  /*1d0b0*/  SHF.R.U64 R36, R36, 0x3, RZ ;  /* 0x0000000324247819 */ /* 0x000fc400000012ff */
[----:B------:R-:W-:Y:S02]  /*1d0c0*/  SHF.R.U64 R32, R32, 0x3, RZ ;  /* 0x0000000320207819 */ /* 0x000fe400000012ff */
[----:B------:R-:W-:Y:S01]  /*1d0d0*/  LOP3.LUT R28, R28, R29, RZ, 0x3c, !PT ;  /* 0x0000001d1c1c7212 */ /* 0x000fe200078e3cff */
[--C-:B------:R-:W-:Y:S01]  /*1d0e0*/  IMAD.X R29, RZ, RZ, R5.reuse, P0 ;  /* 0x000000ffff1d7224 */ /* 0x100fe200000e0605 */
[----:B------:R-:W-:Y:S01]  /*1d0f0*/  LOP3.LUT R12, R12, R13, RZ, 0x3c, !PT ;  /* 0x0000000d0c0c7212 */ /* 0x000fe200078e3cff */
[----:B------:R-:W-:Y:S01]  /*1d100*/  IMAD.X R13, RZ, RZ, R5, P5 ;  /* 0x000000ffff0d7224 */ /* 0x000fe200028e0605 */
[----:B------:R-:W-:Y:S02]  /*1d110*/  LOP3.LUT R24, R24, R25, RZ, 0x3c, !PT ;  /* 0x0000001918187212 */ /* 0x000fe400078e3cff */
[----:B------:R-:W-:Y:S02]  /*1d120*/  LOP3.LUT R36, R36, R37, RZ, 0x3c, !PT ;  /* 0x0000002524247212 */ /* 0x000fe400078e3cff */
[----:B------:R-:W-:-:S02]  /*1d130*/  IADD3.X R25, RZ, R5, RZ, P6, !PT ;  /* 0x00000005ff197210 */ /* 0x000fc400037fe4ff */
[----:B------:R-:W-:Y:S02]  /*1d140*/  LOP3.LUT P0, RZ, R228, 0x3, RZ, 0xc0, !PT ;  /* 0x00000003e4ff7812 */ /* 0x000fe4000780c0ff */
[C---:B------:R-:W-:Y:S02]  /*1d150*/  IADD3 R49, P5, R4.reuse, 0x9000, RZ ;  /* 0x0000900004317810 */ /* 0x040fe40007fbe0ff */
[----:B------:R-:W-:Y:S02]  /*1d160*/  IADD3 R53, P6, R4, 0xa000, RZ ;  /* 0x0000a00004357810 */ /* 0x000fe40007fde0ff */
[----:B------:R-:W-:Y:S02]  /*1d170*/  IADD3.X R37, RZ, R5, RZ, P2, !PT ;  /* 0x00000005ff257210 */ /* 0x000fe400017fe4ff */
[----:B------:R-:W-:Y:S02]  /*1d180*/  LOP3.LUT R32, R32, R33, RZ, 0x3c, !PT ;  /* 0x0000002120207212 */ /* 0x000fe400078e3cff */
[----:B------:R-:W-:-:S02]  /*1d190*/  IADD3.X R33, RZ, R5, RZ, P1, !PT ;  /* 0x00000005ff217210 */ /* 0x000fc40000ffe4ff */
[----:B------:R-:W-:Y:S02]  /*1d1a0*/  LOP3.LUT R48, R49, 0x380, RZ, 0xc0, !PT ;  /* 0x0000038031307812 */ /* 0x000fe400078ec0ff */
[----:B------:R-:W-:Y:S02]  /*1d1b0*/  LOP3.LUT R52, R53, 0x380, RZ, 0xc0, !PT ;  /* 0x0000038035347812 */ /* 0x000fe400078ec0ff */
[----:B------:R-:W-:Y:S02]  /*1d1c0*/  SHF.R.U64 R48, R48, 0x3, RZ ;  /* 0x0000000330307819 */ /* 0x000fe400000012ff */
[----:B------:R-:W-:Y:S02]  /*1d1d0*/  SHF.R.U64 R52, R52, 0x3, RZ ;  /* 0x0000000334347819 */ /* 0x000fe400000012ff */
[----:B------:R-:W-:Y:S01]  /*1d1e0*/  LOP3.LUT R48, R48, R49, RZ, 0x3c, !PT ;  /* 0x0000003130307212 */ /* 0x000fe200078e3cff */
[----:B------:R-:W-:Y:S01]  /*1d1f0*/  IMAD.X R49, RZ, RZ, R5, P5 ;  /* 0x000000ffff317224 */ /* 0x000fe200028e0605 */
[----:B------:R-:W-:-:S02]  /*1d200*/  LOP3.LUT R52, R52, R53, RZ, 0x3c, !PT ;  /* 0x0000003534347212 */ /* 0x000fc400078e3cff */
[----:B------:R-:W-:Y:S02]  /*1d210*/  IADD3.X R53, RZ, R5, RZ, P6, !PT ;  /* 0x00000005ff357210 */ /* 0x000fe400037fe4ff */
[----:B------:R-:W-:Y:S02]  /*1d220*/  SHF.R.S32.HI R61, RZ, 0x1f, R214 ;  /* 0x0000001fff3d7819 */ /* 0x000fe400000114d6 */
[----:B------:R-:W-:Y:S02]  /*1d230*/  MOV R60, R214 ;  /* 0x000000d6003c7202 */ /* 0x000fe40000000f00 */
[----:B------:R-:W-:Y:S01]  /*1d240*/  SHF.R.S32.HI R217, RZ, 0x1f, R216 ;  /* 0x0000001fffd97819 */ /* 0x000fe200000114d8 */
[----:B------:R-:W-:Y:S01]  /*1d250*/  BSSY B1, `(.L_x_643) ;  /* 0x0000060000017945 */ /* 0x000fe20003800000 */
[----:B--2---:R-:W-:-:S05]  /*1d260*/  IMAD R11, R224, 0x80, R14 ;  /* 0x00000080e00b7824 */ /* 0x004fca00078e020e */
[----:B------:R-:W-:Y:S02]  /*1d270*/  SHF.R.S32.HI R9, RZ, 0x1f, R11 ;  /* 0x0000001fff097819 */ /* 0x000fe4000001140b */
[C---:B------:R-:W-:Y:S02]  /*1d280*/  IADD3 R6, P3, R11.reuse, R6, RZ ;  /* 0x000000060b067210 */ /* 0x040fe40007f7e0ff */
[----:B------:R-:W-:Y:S02]  /*1d290*/  ISETP.GE.OR P1, PT, R11, R63, P0 ;  /* 0x0000003f0b00720c */ /* 0x000fe40000726670 */
[----:B------:R-:W-:Y:S02]  /*1d2a0*/  IADD3.X R9, R9, R7, R10, P3, !PT ;  /* 0x0000000709097210 */ /* 0x000fe40001ffe40a */
[----:B------:R-:W-:Y:S02]  /*1d2b0*/  LEA R54, P3, R6, UR4, 0x2 ;  /* 0x0000000406367c11 */ /* 0x000fe4000f8610ff */
[----:B------:R-:W-:-:S02]  /*1d2c0*/  IADD3 R7, P2, R4, 0xb000, RZ ;  /* 0x0000b00004077810 */ /* 0x000fc40007f5e0ff */
[----:B------:R-:W-:Y:S01]  /*1d2d0*/  LEA.HI.X R55, R6, UR5, R9, 0x2, P3 ;  /* 0x0000000506377c11 */ /* 0x000fe200098f1409 */
[----:B------:R-:W-:Y:S01]  /*1d2e0*/  VIADD R6, R11, 0x8 ;  /* 0x000000080b067836 */ /* 0x000fe20000000000 */
[----:B------:R-:W-:Y:S01]  /*1d2f0*/  IADD3.X R9, RZ, R5, RZ, P4, !PT ;  /* 0x00000005ff097210 */ /* 0x000fe200027fe4ff */
[----:B------:R-:W-:Y:S01]  /*1d300*/  IMAD.X R57, RZ, RZ, R5, P2 ;  /* 0x000000ffff397224 */ /* 0x000fe200010e0605 */
[C---:B------:R-:W-:Y:S01]  /*1d310*/  IADD3 R41, P3, R4.reuse, 0x7000, RZ ;  /* 0x0000700004297810 */ /* 0x040fe20007f7e0ff */
[----:B------:R-:W-:Y:S01]  /*1d320*/  @!P1 STG.E desc[UR60][R54.64], R3 ;  /* 0x0000000336009986 */ /* 0x000fe2000c10193c */
[----:B------:R-:W-:Y:S01]  /*1d330*/  IADD3 R45, P4, R4, 0x8000, RZ ;  /* 0x00008000042d7810 */ /* 0x000fe20007f9e0ff */
[----:B------:R-:W-:Y:S01]  /*1d340*/  ULDC.64 UR4, c[0x0][0xaa0] ;  /* 0x0002a80000047ab9 */ /* 0x000fe20000000a00 */
[----:B------:R-:W-:Y:S02]  /*1d350*/  LOP3.LUT R40, R41, 0x380, RZ, 0xc0, !PT ;  /* 0x0000038029287812 */ /* 0x000fe400078ec0ff */
[----:B------:R-:W-:-:S02]  /*1d360*/  LOP3.LUT R44, R45, 0x380, RZ, 0xc0, !PT ;  /* 0x000003802d2c7812 */ /* 0x000fc400078ec0ff */
[----:B------:R-:W-:Y:S02]  /*1d370*/  ISETP.GE.OR P0, PT, R6, R63, P0 ;  /* 0x0000003f0600720c */ /* 0x000fe40000706670 */
[----:B------:R-:W-:Y:S02]  /*1d380*/  LOP3.LUT R11, R4, 0x380, RZ, 0xc0, !PT ;  /* 0x00000380040b7812 */ /* 0x000fe400078ec0ff */
[----:B------:R-:W-:Y:S02]  /*1d390*/  LOP3.LUT R6, R7, 0x380, RZ, 0xc0, !PT ;  /* 0x0000038007067812 */ /* 0x000fe400078ec0ff */
[----:B------:R-:W-:Y:S02]  /*1d3a0*/  SHF.R.U64 R40, R40, 0x3, RZ ;  /* 0x0000000328287819 */ /* 0x000fe400000012ff */
[----:B------:R-:W-:Y:S02]  /*1d3b0*/  SHF.R.U64 R44, R44, 0x3, RZ ;  /* 0x000000032c2c7819 */ /* 0x000fe400000012ff */
[----:B------:R-:W-:-:S02]  /*1d3c0*/  SHF.R.U64 R11, R11, 0x3, RZ ;  /* 0x000000030b0b7819 */ /* 0x000fc400000012ff */
[----:B------:R-:W-:Y:S01]  /*1d3d0*/  SHF.R.U64 R6, R6, 0x3, RZ ;  /* 0x0000000306067819 */ /* 0x000fe200000012ff */
[----:B------:R2:W-:Y:S01]  /*1d3e0*/  @!P0 STG.E desc[UR60][R54.64+0x20], R0 ;  /* 0x0000200036008986 */ /* 0x0005e2000c10193c */
[----:B------:R-:W-:Y:S01]  /*1d3f0*/  LOP3.LUT R40, R40, R41, RZ, 0x3c, !PT ;  /* 0x0000002928287212 */ /* 0x000fe200078e3cff */
[----:B------:R-:W-:Y:S01]  /*1d400*/  IMAD.X R41, RZ, RZ, R5, P3 ;  /* 0x000000ffff297224 */ /* 0x000fe200018e0605 */
[----:B------:R-:W-:Y:S01]  /*1d410*/  LOP3.LUT R44, R44, R45, RZ, 0x3c, !PT ;  /* 0x0000002d2c2c7212 */ /* 0x000fe200078e3cff */
[----:B------:R-:W5:Y:S01]  /*1d420*/  LD.E.128 R12, desc[UR60][R12.64] ;  /* 0x0000003c0c0c7980 */ /* 0x000f62000c101d00 */
[----:B------:R-:W-:Y:S02]  /*1d430*/  IADD3.X R45, RZ, R5, RZ, P4, !PT ;  /* 0x00000005ff2d7210 */ /* 0x000fe400027fe4ff */
[----:B------:R-:W-:Y:S01]  /*1d440*/  LOP3.LUT R4, R11, R4, RZ, 0x3c, !PT ;  /* 0x000000040b047212 */ /* 0x000fe200078e3cff */
[----:B------:R-:W5:Y:S01]  /*1d450*/  LD.E.128 R24, desc[UR60][R24.64] ;  /* 0x0000003c18187980 */ /* 0x000f62000c101d00 */
[----:B------:R-:W-:-:S03]  /*1d460*/  LOP3.LUT R56, R6, R7, RZ, 0x3c, !PT ;  /* 0x0000000706387212 */ /* 0x000fc600078e3cff */
[----:B------:R-:W5:Y:S04]  /*1d470*/  LD.E.128 R8, desc[UR60][R8.64] ;  /* 0x0000003c08087980 */ /* 0x000f68000c101d00 */
[----:B------:R-:W5:Y:S04]  /*1d480*/  LD.E.128 R4, desc[UR60][R4.64] ;  /* 0x0000003c04047980 */ /* 0x000f68000c101d00 */
[----:B------:R-:W5:Y:S04]  /*1d490*/  LD.E.128 R28, desc[UR60][R28.64] ;  /* 0x0000003c1c1c7980 */ /* 0x000f68000c101d00 */
[----:B------:R-:W5:Y:S04]  /*1d4a0*/  LD.E.128 R32, desc[UR60][R32.64] ;  /* 0x0000003c20207980 */ /* 0x000f68000c101d00 */
[----:B------:R-:W5:Y:S04]  /*1d4b0*/  LD.E.128 R36, desc[UR60][R36.64] ;  /* 0x0000003c24247980 */ /* 0x000f68000c101d00 */
[----:B------:R-:W5:Y:S04]  /*1d4c0*/  LD.E.128 R40, desc[UR60][R40.64] ;  /* 0x0000003c28287980 */ /* 0x000f68000c101d00 */
[----:B------:R-:W5:Y:S04]  /*1d4d0*/  LD.E.128 R44, desc[UR60][R44.64] ;  /* 0x0000003c2c2c7980 */ /* 0x000f68000c101d00 */
[----:B------:R-:W5:Y:S04]  /*1d4e0*/  LD.E.128 R48, desc[UR60][R48.64] ;  /* 0x0000003c30307980 */ /* 0x000f68000c101d00 */
[----:B--2---:R-:W5:Y:S04]  /*1d4f0*/  LD.E.128 R52, desc[UR60][R52.64] ;  /* 0x0000003c34347980 */ /* 0x004f68000c101d00 */
[----:B------:R-:W5:Y:S01]  /*1d500*/  LD.E.128 R56, desc[UR60][R56.64] ;  /* 0x0000003c38387980 */ /* 0x000f62000c101d00 */
[----:B------:R-:W-:Y:S01]  /*1d510*/  IMAD R0, R21, UR4, RZ ;  /* 0x0000000415007c24 */ /* 0x000fe2000f8e02ff */
[----:B------:R-:W-:Y:S01]  /*1d520*/  @!PT LDS RZ, [RZ] ;  /* 0x00000000fffff984 */ /* 0x000fe20000000800 */
[----:B------:R-:W-:Y:S01]  /*1d530*/  @!PT LDS RZ, [RZ] ;  /* 0x00000000fffff984 */ /* 0x000fe20000000800 */
[----:B------:R-:W-:Y:S01]  /*1d540*/  @!PT LDS RZ, [RZ] ;  /* 0x00000000fffff984 */ /* 0x000fe20000000800 */
[----:B------:R-:W-:Y:S01]  /*1d550*/  @!PT LDS RZ, [RZ] ;  /* 0x00000000fffff984 */ /* 0x000fe20000000800 */
[----:B------:R2:W-:Y:S06]  /*1d560*/  MEMBAR.ALL.CTA ;  /* 0x0000000000007992 */ /* 0x0005ec0000008000 */
[----:B--2---:R-:W2:Y:S01]  /*1d570*/  FENCE.VIEW.ASYNC.S ;  /* 0x00000000000073c6 */ /* 0x004ea20000000000 */
[----:B------:R-:W-:-:S04]  /*1d580*/  IMAD.WIDE.U32 R20, R65, UR4, R60 ;  /* 0x0000000441147c25 */ /* 0x000fc8000f8e003c */
[----:B------:R-:W-:Y:S01]  /*1d590*/  IMAD R65, R65, UR5, R0 ;  /* 0x0000000541417c24 */ /* 0x000fe2000f8e0200 */
[----:B------:R-:W-:Y:S01]  /*1d5a0*/  ULDC.64 UR4, c[0x0][0xae0] ;  /* 0x0002b80000047ab9 */ /* 0x000fe20000000a00 */
[----:B------:R-:W-:Y:S01]  /*1d5b0*/  IMAD R63, R224, -0x80, R63 ;  /* 0xffffff80e03f7824 */ /* 0x000fe200078e023f */
[----:B------:R-:W-:Y:S01]  /*1d5c0*/  IADD3 R0, R216, 0x20, RZ ;  /* 0x00000020d8007810 */ /* 0x000fe20007ffe0ff */
[----:B------:R-:W-:Y:S02]  /*1d5d0*/  IMAD.IADD R21, R21, 0x1, R65 ;  /* 0x0000000115157824 */ /* 0x000fe400078e0241 */
[----:B------:R-:W-:Y:S01]  /*1d5e0*/  IMAD R61, R62, UR4, RZ ;  /* 0x000000043e3d7c24 */ /* 0x000fe2000f8e02ff */
[CC--:B------:R-:W-:Y:S01]  /*1d5f0*/  ISETP.GE.AND P3, PT, R216.reuse, R63.reuse, PT ;  /* 0x0000003fd800720c */ /* 0x0c0fe20003f66270 */
[----:B------:R-:W-:Y:S01]  /*1d600*/  VIADD R3, R216, 0x40 ;  /* 0x00000040d8037836 */ /* 0x000fe20000000000 */
[----:B------:R-:W-:Y:S01]  /*1d610*/  ISETP.GE.AND P0, PT, R0, R63, PT ;  /* 0x0000003f0000720c */ /* 0x000fe20003f06270 */
[----:B------:R-:W-:Y:S01]  /*1d620*/  IMAD R61, R218, UR5, R61 ;  /* 0x00000005da3d7c24 */ /* 0x000fe2000f8e023d */
[----:B------:R-:W-:Y:S01]  /*1d630*/  IADD3 R0, R2, 0x36820, RZ ;  /* 0x0003682002007810 */ /* 0x000fe20007ffe0ff */
[----:B------:R-:W-:Y:S01]  /*1d640*/  IMAD.WIDE.U32 R20, R218, UR4, R20 ;  /* 0x00000004da147c25 */ /* 0x000fe2000f8e0014 */
[----:B------:R-:W-:Y:S01]  /*1d650*/  ULDC.64 UR4, c[0x0][0xae8] ;  /* 0x0002ba0000047ab9 */ /* 0x000fe20000000a00 */
[----:B------:R-:W-:-:S02]  /*1d660*/  IADD3 R60, R216, 0x60, RZ ;  /* 0x00000060d83c7810 */ /* 0x000fc40007ffe0ff */
[-C--:B------:R-:W-:Y:S01]  /*1d670*/  ISETP.GE.AND P1, PT, R3, R63.reuse, PT ;  /* 0x0000003f0300720c */ /* 0x080fe20003f26270 */
[----:B------:R-:W-:Y:S01]  /*1d680*/  IMAD.IADD R21, R21, 0x1, R61 ;  /* 0x0000000115157824 */ /* 0x000fe200078e023d */
[----:B------:R-:W-:Y:S01]  /*1d690*/  PRMT R0, RZ, 0x654, R0 ;  /* 0x00000654ff007816 */ /* 0x000fe20000000000 */
[----:B------:R-:W-:Y:S01]  /*1d6a0*/  IMAD R3, R225, UR4, RZ ;  /* 0x00000004e1037c24 */ /* 0x000fe2000f8e02ff */
[----:B------:R-:W-:Y:S01]  /*1d6b0*/  ISETP.GE.AND P2, PT, R60, R63, PT ;  /* 0x0000003f3c00720c */ /* 0x000fe20003f46270 */
[C---:B------:R-:W-:Y:S01]  /*1d6c0*/  IMAD.WIDE.U32 R62, R221.reuse, UR4, R20 ;  /* 0x00000004dd3e7c25 */ /* 0x040fe2000f8e0014 */
[----:B--2---:R2:W-:Y:S03]  /*1d6d0*/  SYNCS.ARRIVE.TRANS64.RED.A1T0 RZ, [R0+URZ], RZ ;  /* 0x000000ff00ff79a7 */ /* 0x0045e6000810043f */
[----:B------:R-:W-:Y:S02]  /*1d6e0*/  IMAD R3, R221, UR5, R3 ;  /* 0x00000005dd037c24 */ /* 0x000fe4000f8e0203 */
[----:B------:R-:W-:-:S04]  /*1d6f0*/  IMAD.WIDE R60, R224, 0x80, R216 ;  /* 0x00000080e03c7825 */ /* 0x000fc800078e02d8 */
[----:B------:R-:W-:Y:S01]  /*1d700*/  IMAD.IADD R67, R63, 0x1, R3 ;  /* 0x000000013f437824 */ /* 0x000fe200078e0203 */
[----:B--2---:R-:W-:Y:S06]  /*1d710*/  @P3 BRA `(.L_x_644) ;  /* 0x00000000004c3947 */ /* 0x004fec0003800000 */
[----:B------:R-:W-:Y:S01]  /*1d720*/  ULDC.64 UR6, c[0x0][0xad8] ;  /* 0x0002b60000067ab9 */ /* 0x000fe20000000a00 */
[----:B------:R-:W-:Y:S01]  /*1d730*/  MOV R20, R62 ;  /* 0x0000003e00147202 */ /* 0x000fe20000000f00 */
[C---:B------:R-:W-:Y:S01]  /*1d740*/  VIADD R64, R214.reuse, 0x80 ;  /* 0x00000080d6407836 */ /* 0x040fe20000000000 */
[----:B------:R-:W-:Y:S01]  /*1d750*/  IADD3 R0, R214, 0x40, RZ ;  /* 0x00000040d6007810 */ /* 0x000fe20007ffe0ff */
[----:B------:R-:W-:Y:S01]  /*1d760*/  IMAD R3, R61, UR6, RZ ;  /* 0x000000063d037c24 */ /* 0x000fe2000f8e02ff */
[----:B------:R-:W-:Y:S01]  /*1d770*/  ULDC UR4, c[0x0][0xa8c] ;  /* 0x0002a30000047ab9 */ /* 0x000fe20000000800 */
[----:B------:R-:W-:Y:S01]  /*1d780*/  IMAD.MOV.U32 R21, RZ, RZ, R67 ;  /* 0x000000ffff157224 */ /* 0x000fe200078e0043 */
[----:B------:R-:W-:Y:S01]  /*1d790*/  ISETP.GE.AND P4, PT, R0, UR4, PT ;  /* 0x0000000400007c0c */ /* 0x000fe2000bf86270 */
[----:B------:R-:W-:Y:S01]  /*1d7a0*/  IMAD R3, R60, UR7, R3 ;  /* 0x000000073c037c24 */ /* 0x000fe2000f8e0203 */
[----:B------:R-:W-:Y:S01]  /*1d7b0*/  ISETP.GE.AND P3, PT, R214, UR4, PT ;  /* 0x00000004d6007c0c */ /* 0x000fe2000bf66270 */
[----:B------:R-:W-:Y:S01]  /*1d7c0*/  IMAD.WIDE.U32 R20, R60, UR6, R20 ;  /* 0x000000063c147c25 */ /* 0x000fe2000f8e0014 */
[----:B------:R-:W-:Y:S01]  /*1d7d0*/  ISETP.GE.AND P5, PT, R64, UR4, PT ;  /* 0x0000000440007c0c */ /* 0x000fe2000bfa6270 */
[----:B------:R-:W-:-:S02]  /*1d7e0*/  ULDC.64 UR6, c[0x0][0xa80] ;  /* 0x0002a00000067ab9 */ /* 0x000fc40000000a00 */
[----:B------:R-:W-:Y:S02]  /*1d7f0*/  LEA R64, P6, R20, UR6, 0x1 ;  /* 0x0000000614407c11 */ /* 0x000fe4000f8c08ff */
[----:B------:R-:W-:-:S04]  /*1d800*/  IADD3 R3, R21, R3, RZ ;  /* 0x0000000315037210 */ /* 0x000fc80007ffe0ff */
[----:B------:R-:W-:-:S05]  /*1d810*/  LEA.HI.X R65, R20, UR7, R3, 0x1, P6 ;  /* 0x0000000714417c11 */ /* 0x000fca000b0f0c03 */
[----:B-----5:R2:W-:Y:S04]  /*1d820*/  @!P3 STG.E.128 desc[UR60][R64.64], R4 ;  /* 0x000000044000b986 */ /* 0x0205e8000c101d3c */
[----:B------:R2:W-:Y:S04]  /*1d830*/  @!P4 STG.E.128 desc[UR60][R64.64+0x80], R28 ;  /* 0x0000801c4000c986 */ /* 0x0005e8000c101d3c */
[----:B------:R2:W-:Y:S02]  /*1d840*/  @!P5 STG.E.128 desc[UR60][R64.64+0x100], R44 ;  /* 0x0001002c4000d986 */ /* 0x0005e4000c101d3c */
.L_x_644:
[----:B------:R-:W-:Y:S05]  /*1d850*/  BSYNC B1 ;  /* 0x0000000000017941 */ /* 0x000fea0003800000 */
.L_x_643:
[----:B------:R-:W-:Y:S04]  /*1d860*/  BSSY B1, `(.L_x_645) ;  /* 0x0000017000017945 */ /* 0x000fe80003800000 */
[----:B------:R-:W-:Y:S05]  /*1d870*/  @P0 BRA `(.L_x_646) ;  /* 0x0000000000540947 */ /* 0x000fea0003800000 */
[----:B------:R-:W-:Y:S01]  /*1d880*/  IADD3 R3, P0, R60, 0x20, RZ ;  /* 0x000000203c037810 */ /* 0x000fe20007f1e0ff */
[----:B------:R-:W-:Y:S01]  /*1d890*/  ULDC UR4, c[0x0][0xa8c] ;  /* 0x0002a30000047ab9 */ /* 0x000fe20000000800 */
[C---:B--2--5:R-:W-:Y:S01]  /*1d8a0*/  IADD3 R4, R214.reuse, 0x40, RZ ;  /* 0x00000040d6047810 */ /* 0x064fe20007ffe0ff */
        /* <DEDUP_REMOVED lines=12> */
[----:B------:R-:W-:Y:S02]  /*1d970*/  LEA R6, P0, R4, UR6, 0x1 ;  /* 0x0000000604067c11 */ /* 0x000fe4000f8008ff */
[----:B------:R-:W-:-:S04]  /*1d980*/  IADD3 R3, R5, R3, RZ ;  /* 0x0000000305037210 */ /* 0x000fc80007ffe0ff */
[----:B------:R-:W-:-:S05]  /*1d990*/  LEA.HI.X R7, R4, UR7, R3, 0x1, P0 ;  /* 0x0000000704077c11 */ /* 0x000fca00080f0c03 */
[----:B------:R3:W-:Y:S04]  /*1d9a0*/  @!P3 STG.E.128 desc[UR60][R6.64], R8 ;  /* 0x000000080600b986 */ /* 0x0007e8000c101d3c */
[----:B------:R3:W-:Y:S04]  /*1d9b0*/  @!P4 STG.E.128 desc[UR60][R6.64+0x80], R32 ;  /* 0x000080200600c986 */ /* 0x0007e8000c101d3c */
[----:B------:R3:W-:Y:S02]  /*1d9c0*/  @!P5 STG.E.128 desc[UR60][R6.64+0x100], R48 ;  /* 0x000100300600d986 */ /* 0x0007e4000c101d3c */
.L_x_646:
[----:B------:R-:W-:Y:S05]  /*1d9d0*/  BSYNC B1 ;  /* 0x0000000000017941 */ /* 0x000fea0003800000 */
.L_x_645:
        /* <DEDUP_REMOVED lines=10> */
[----:B---3--:R-:W-:Y:S01]  /*1da80*/  VIADD R6, R214, 0x80 ;  /* 0x00000080d6067836 */ /* 0x008fe20000000000 */
        /* <DEDUP_REMOVED lines=12> */
.L_x_648:
[----:B------:R-:W-:Y:S05]  /*1db50*/  BSYNC B1 ;  /* 0x0000000000017941 */ /* 0x000fea0003800000 */
.L_x_647:
[----:B------:R-:W-:Y:S05]  /*1db60*/  @P2 BRA `(.L_x_649) ;  /* 0x0000000c000c2947 */ /* 0x000fea0003800000 */
[----:B------:R-:W-:Y:S01]  /*1db70*/  IADD3 R3, P0, R60, 0x60, RZ ;  /* 0x000000603c037810 */ /* 0x000fe20007f1e0ff */
[----:B------:R-:W-:Y:S01]  /*1db80*/  ULDC.64 UR4, c[0x0][0xad8] ;  /* 0x0002b60000047ab9 */ /* 0x000fe20000000a00 */
[----:B--2--5:R-:W-:Y:S01]  /*1db90*/  MOV R4, R62 ;  /* 0x0000003e00047202 */ /* 0x024fe20000000f00 */
[----:B------:R-:W-:Y:S01]  /*1dba0*/  IMAD.MOV.U32 R5, RZ, RZ, R67 ;  /* 0x000000ffff057224 */ /* 0x000fe200078e0043 */
[----:B------:R-:W-:Y:S01]  /*1dbb0*/  IADD3 R0, R214, 0x40, RZ ;  /* 0x00000040d6007810 */ /* 0x000fe20007ffe0ff */
[----:B------:R-:W-:Y:S01]  /*1dbc0*/  IMAD.X R60, RZ, RZ, R61, P0 ;  /* 0x000000ffff3c7224 */ /* 0x000fe200000e063d */
[----:B------:R-:W-:Y:S01]  /*1dbd0*/  ULDC.64 UR6, c[0x0][0xa80] ;  /* 0x0002a00000067ab9 */ /* 0x000fe20000000a00 */
[----:B------:R-:W-:-:S04]  /*1dbe0*/  IMAD.WIDE.U32 R4, R3, UR4, R4 ;  /* 0x0000000403047c25 */ /* 0x000fc8000f8e0004 */
[----:B------:R-:W-:Y:S01]  /*1dbf0*/  IMAD R60, R60, UR4, RZ ;  /* 0x000000043c3c7c24 */ /* 0x000fe2000f8e02ff */
[----:B------:R-:W-:Y:S01]  /*1dc00*/  ULDC UR4, c[0x0][0xa8c] ;  /* 0x0002a30000047ab9 */ /* 0x000fe20000000800 */
[----:B---34-:R-:W-:Y:S02]  /*1dc10*/  LEA R6, P0, R4, UR6, 0x1 ;  /* 0x0000000604067c11 */ /* 0x018fe4000f8008ff */
[----:B------:R-:W-:Y:S01]  /*1dc20*/  IMAD R3, R3, UR5, R60 ;  /* 0x0000000503037c24 */ /* 0x000fe2000f8e023c */
[----:B------:R-:W-:Y:S02]  /*1dc30*/  ISETP.GE.AND P1, PT, R214, UR4, PT ;  /* 0x00000004d6007c0c */ /* 0x000fe4000bf26270 */
[----:B------:R-:W-:Y:S01]  /*1dc40*/  ISETP.GE.AND P2, PT, R0, UR4, PT ;  /* 0x0000000400007c0c */ /* 0x000fe2000bf46270 */
[----:B------:R-:W-:Y:S01]  /*1dc50*/  IMAD.IADD R3, R5, 0x1, R3 ;  /* 0x0000000105037824 */ /* 0x000fe200078e0203 */
[----:B------:R-:W-:-:S04]  /*1dc60*/  IADD3 R0, R214, 0x80, RZ ;  /* 0x00000080d6007810 */ /* 0x000fc80007ffe0ff */
[----:B------:R-:W-:Y:S02]  /*1dc70*/  LEA.HI.X R7, R4, UR7, R3, 0x1, P0 ;  /* 0x0000000704077c11 */ /* 0x000fe400080f0c03 */
[----:B------:R-:W-:-:S03]  /*1dc80*/  ISETP.GE.AND P0, PT, R0, UR4, PT ;  /* 0x0000000400007c0c */ /* 0x000fc6000bf06270 */
[----:B------:R2:W-:Y:S04]  /*1dc90*/  @!P1 STG.E.128 desc[UR60][R6.64], R24 ;  /* 0x0000001806009986 */ /* 0x0005e8000c101d3c */
[----:B------:R2:W-:Y:S06]  /*1dca0*/  @!P2 STG.E.128 desc[UR60][R6.64+0x80], R40 ;  /* 0x000080280600a986 */ /* 0x0005ec000c101d3c */
[----:B------:R-:W-:Y:S05]  /*1dcb0*/  @P0 BRA `(.L_x_649) ;  /* 0x0000000800b80947 */ /* 0x000fea0003800000 */
[----:B------:R3:W-:Y:S01]  /*1dcc0*/  STG.E.128 desc[UR60][R6.64+0x100], R56 ;  /* 0x0001003806007986 */ /* 0x0007e2000c101d3c */
[----:B------:R-:W-:Y:S05]  /*1dcd0*/  BRA `(.L_x_649) ;  /* 0x0000000800b07947 */ /* 0x000fea0003800000 */
.L_x_641:
[----:B------:R-:W-:Y:S01]  /*1dce0*/  ULDC.64 UR4, c[0x0][0xbd8] ;  /* 0x0002f60000047ab9 */ /* 0x000fe20000000a00 */
[----:B------:R-:W-:Y:S01]  /*1dcf0*/  IMAD.MOV.U32 R9, RZ, RZ, RZ ;  /* 0x000000ffff097224 */ /* 0x000fe200078e00ff */
[----:B------:R-:W-:Y:S02]  /*1dd00*/  ISETP.NE.U32.AND P0, PT, RZ, UR4, PT ;  /* 0x00000004ff007c0c */ /* 0x000fe4000bf05070 */
[----:B------:R-:W-:Y:S02]  /*1dd10*/  IADD3 R4, P1, R219, UR4, RZ ;  /* 0x00000004db047c10 */ /* 0x000fe4000ff3e0ff */
[----:B------:R-:W-:Y:S02]  /*1dd20*/  ISETP.NE.AND.EX P0, PT, RZ, UR5, PT, P0 ;  /* 0x00000005ff007c0c */ /* 0x000fe4000bf05300 */
[----:B------:R-:W-:Y:S01]  /*1dd30*/  IADD3.X R5, R220, UR5, RZ, P1, !PT ;  /* 0x00000005dc057c10 */ /* 0x000fe20008ffe4ff */
[----:B------:R-:W-:Y:S02]  /*1dd40*/  ULDC.64 UR4, c[0x0][0xbe0] ;  /* 0x0002f80000047ab9 */ /* 0x000fe40000000a00 */
[----:B------:R-:W-:-:S04]  /*1dd50*/  ISETP.NE.U32.AND P1, PT, RZ, UR4, PT ;  /* 0x00000004ff007c0c */ /* 0x000fc8000bf25070 */
[----:B------:R-:W-:-:S04]  /*1dd60*/  ISETP.NE.AND.EX P1, PT, RZ, UR5, PT, P1 ;  /* 0x00000005ff007c0c */ /* 0x000fc8000bf25310 */
[----:B------:R2:W5:Y:S09]  /*1dd70*/  @P0 LDG.E R9, desc[UR60][R4.64] ;  /* 0x0000003c04090981 */ /* 0x000572000c1e1900 */
[----:B------:R-:W-:Y:S01]  /*1dd80*/  @P1 IADD3 R6, P2, R219, UR4, RZ ;  /* 0x00000004db061c10 */ /* 0x000fe2000ff5e0ff */
[----:B------:R-:W-:-:S02]  /*1dd90*/  ULDC UR4, c[0x0][0xa88] ;  /* 0x0002a20000047ab9 */ /* 0x000fc40000000800 */
[----:B------:R-:W-:Y:S02]  /*1dda0*/  MOV R3, UR4 ;  /* 0x0000000400037c02 */ /* 0x000fe40008000f00 */
[----:B------:R-:W-:-:S05]  /*1ddb0*/  @P1 IADD3.X R7, R220, UR5, RZ, P2, !PT ;  /* 0x00000005dc071c10 */ /* 0x000fca00097fe4ff */
[----:B------:R2:W5:Y:S01]  /*1ddc0*/  @P1 LDG.E R3, desc[UR60][R6.64] ;  /* 0x0000003c06031981 */ /* 0x000562000c1e1900 */
[----:B------:R-:W3:Y:S02]  /*1ddd0*/  S2R R11, SR_TID.X ;  /* 0x00000000000b7919 */ /* 0x000ee40000002100 */
[----:B---3--:R-:W-:-:S05]  /*1dde0*/  VIADD R0, R11, 0xffffff80 ;  /* 0xffffff800b007836 */ /* 0x008fca0000000000 */
[----:B------:R-:W-:Y:S01]  /*1ddf0*/  ISETP.GE.AND P2, PT, R0, 0x80, PT ;  /* 0x000000800000780c */ /* 0x000fe20003f46270 */
[----:B--2---:R-:W-:-:S12]  /*1de00*/  @P1 BRA `(.L_x_650) ;  /* 0x0000000000101947 */ /* 0x004fd80003800000 */
[----:B------:R-:W-:Y:S05]  /*1de10*/  @!P0 BRA `(.L_x_650) ;  /* 0x00000000000c8947 */ /* 0x000fea0003800000 */
[----:B------:R-:W2:Y:S04]  /*1de20*/  LDG.E R0, desc[UR60][R4.64] ;  /* 0x0000003c04007981 */ /* 0x000ea8000c1e1900 */
[----:B-----5:R-:W2:Y:S02]  /*1de30*/  LDG.E R3, desc[UR60][R4.64+0x4] ;  /* 0x0000043c04037981 */ /* 0x020ea4000c1e1900 */
[----:B--2---:R-:W-:-:S07]  /*1de40*/  IADD3 R3, -R0, R3, RZ ;  /* 0x0000000300037210 */ /* 0x004fce0007ffe1ff */
.L_x_650:
[----:B------:R-:W-:Y:S01]  /*1de50*/  BSSY B1, `(.L_x_651) ;  /* 0x000001c000017945 */ /* 0x000fe20003800000 */
[----:B------:R-:W-:Y:S02]  /*1de60*/  SHF.R.S32.HI R10, RZ, 0x1f, R218 ;  /* 0x0000001fff0a7819 */ /* 0x000fe400000114da */
[----:B------:R-:W-:Y:S02]  /*1de70*/  SHF.R.S32.HI R13, RZ, 0x1f, R214 ;  /* 0x0000001fff0d7819 */ /* 0x000fe400000114d6 */
[----:B------:R-:W-:Y:S02]  /*1de80*/  SEL R221, R221, RZ, !P0 ;  /* 0x000000ffdddd7207 */ /* 0x000fe40004000000 */
[----:B------:R-:W-:Y:S02]  /*1de90*/  SEL R225, R225, RZ, !P0 ;  /* 0x000000ffe1e17207 */ /* 0x000fe40004000000 */
[----:B-----5:R-:W-:Y:S01]  /*1dea0*/  SHF.R.S32.HI R8, RZ, 0x1f, R9 ;  /* 0x0000001fff087819 */ /* 0x020fe20000011409 */
[----:B------:R-:W-:Y:S06]  /*1deb0*/  @P2 BRA `(.L_x_652) ;  /* 0x0000000000542947 */ /* 0x000fec0003800000 */
[----:B------:R-:W-:-:S05]  /*1dec0*/  IMAD R0, R224, 0x80, R11 ;  /* 0x00000080e0007824 */ /* 0x000fca00078e020b */
[----:B------:R-:W-:-:S04]  /*1ded0*/  IADD3 R0, R0, -0x80, RZ ;  /* 0xffffff8000007810 */ /* 0x000fc80007ffe0ff */
[----:B------:R-:W-:-:S13]  /*1dee0*/  ISETP.GE.AND P0, PT, R0, R3, PT ;  /* 0x000000030000720c */ /* 0x000fda0003f06270 */
[----:B------:R-:W-:Y:S05]  /*1def0*/  @P0 BRA `(.L_x_652) ;  /* 0x0000000000440947 */ /* 0x000fea0003800000 */
[----:B------:R-:W-:Y:S01]  /*1df00*/  IADD3 R4, P0, R0, R9, RZ ;  /* 0x0000000900047210 */ /* 0x000fe20007f1e0ff */
[----:B------:R-:W-:Y:S02]  /*1df10*/  ULDC.64 UR4, c[0x0][0xb70] ;  /* 0x0002dc0000047ab9 */ /* 0x000fe40000000a00 */
[----:B------:R-:W-:Y:S01]  /*1df20*/  IMAD R7, R10, UR4, RZ ;  /* 0x000000040a077c24 */ /* 0x000fe2000f8e02ff */
[----:B------:R-:W-:-:S03]  /*1df30*/  LEA.HI.X.SX32 R5, R0, R8, 0x1, P0 ;  /* 0x0000000800057211 */ /* 0x000fc600000f0eff */
[C---:B------:R-:W-:Y:S02]  /*1df40*/  IMAD R7, R218.reuse, UR5, R7 ;  /* 0x00000005da077c24 */ /* 0x040fe4000f8e0207 */
[----:B------:R-:W-:Y:S01]  /*1df50*/  IMAD.WIDE.U32 R4, R218, UR4, R4 ;  /* 0x00000004da047c25 */ /* 0x000fe2000f8e0004 */
[----:B------:R-:W-:-:S03]  /*1df60*/  ULDC.64 UR4, c[0x0][0xb78] ;  /* 0x0002de0000047ab9 */ /* 0x000fc60000000a00 */
[----:B------:R-:W-:Y:S02]  /*1df70*/  IMAD R0, R225, UR4, RZ ;  /* 0x00000004e1007c24 */ /* 0x000fe4000f8e02ff */
[----:B------:R-:W-:Y:S02]  /*1df80*/  IMAD.IADD R5, R5, 0x1, R7 ;  /* 0x0000000105057824 */ /* 0x000fe400078e0207 */
[C---:B------:R-:W-:Y:S02]  /*1df90*/  IMAD R7, R221.reuse, UR5, R0 ;  /* 0x00000005dd077c24 */ /* 0x040fe4000f8e0200 */
[----:B------:R-:W-:Y:S01]  /*1dfa0*/  IMAD.WIDE.U32 R4, R221, UR4, R4 ;  /* 0x00000004dd047c25 */ /* 0x000fe2000f8e0004 */
[----:B------:R-:W-:-:S04]  /*1dfb0*/  ULDC.64 UR4, c[0x0][0xb40] ;  /* 0x0002d00000047ab9 */ /* 0x000fc80000000a00 */
[----:B------:R-:W-:Y:S02]  /*1dfc0*/  IADD3 R5, R5, R7, RZ ;  /* 0x0000000705057210 */ /* 0x000fe40007ffe0ff */
[----:B------:R-:W-:-:S04]  /*1dfd0*/  LEA R6, P0, R4, UR4, 0x2 ;  /* 0x0000000404067c11 */ /* 0x000fc8000f8010ff */
[----:B------:R-:W-:Y:S01]  /*1dfe0*/  LEA.HI.X R7, R4, UR5, R5, 0x2, P0 ;  /* 0x0000000504077c11 */ /* 0x000fe200080f1405 */
[----:B------:R-:W-:-:S05]  /*1dff0*/  IMAD.MOV.U32 R5, RZ, RZ, -0x800000 ;  /* 0xff800000ff057424 */ /* 0x000fca00078e00ff */
[----:B------:R2:W-:Y:S03]  /*1e000*/  STG.E desc[UR60][R6.64], R5 ;  /* 0x0000000506007986 */ /* 0x0005e6000c10193c */
.L_x_652:
[----:B------:R-:W-:Y:S05]  /*1e010*/  BSYNC B1 ;  /* 0x0000000000017941 */ /* 0x000fea0003800000 */
.L_x_651:
[----:B------:R-:W-:Y:S01]  /*1e020*/  ULDC.64 UR4, c[0x0][0xaa0] ;  /* 0x0002a80000047ab9 */ /* 0x000fe20000000a00 */
[----:B------:R-:W-:Y:S01]  /*1e030*/  MOV R4, R214 ;  /* 0x000000d600047202 */ /* 0x000fe20000000f00 */
[----:B--2---:R-:W-:Y:S01]  /*1e040*/  IMAD.MOV.U32 R5, RZ, RZ, R13 ;  /* 0x000000ffff057224 */ /* 0x004fe200078e000d */
[----:B------:R-:W-:Y:S01]  /*1e050*/  IADD3 R6, R216, 0x40, RZ ;  /* 0x00000040d8067810 */ /* 0x000fe20007ffe0ff */
[----:B------:R-:W-:Y:S01]  /*1e060*/  IMAD R0, R8, UR4, RZ ;  /* 0x0000000408007c24 */ /* 0x000fe2000f8e02ff */
[----:B------:R-:W-:Y:S01]  /*1e070*/  BSSY B1, `(.L_x_653) ;  /* 0x000002c000017945 */ /* 0x000fe20003800000 */
[----:B------:R-:W-:-:S04]  /*1e080*/  IMAD.WIDE.U32 R4, R9, UR4, R4 ;  /* 0x0000000409047c25 */ /* 0x000fc8000f8e0004 */
[----:B------:R-:W-:Y:S01]  /*1e090*/  IMAD R9, R9, UR5, R0 ;  /* 0x0000000509097c24 */ /* 0x000fe2000f8e0200 */
[----:B------:R-:W-:Y:S01]  /*1e0a0*/  ULDC.64 UR4, c[0x0][0xae0] ;  /* 0x0002b80000047ab9 */ /* 0x000fe20000000a00 */
[----:B------:R-:W-:Y:S02]  /*1e0b0*/  VIADD R0, R216, 0x20 ;  /* 0x00000020d8007836 */ /* 0x000fe40000000000 */
[----:B------:R-:W-:Y:S01]  /*1e0c0*/  IMAD R3, R224, -0x80, R3 ;  /* 0xffffff80e0037824 */ /* 0x000fe200078e0203 */
[----:B------:R-:W-:Y:S01]  /*1e0d0*/  IADD3 R5, R5, R9, RZ ;  /* 0x0000000905057210 */ /* 0x000fe20007ffe0ff */
[----:B------:R-:W-:Y:S01]  /*1e0e0*/  IMAD R7, R10, UR4, RZ ;  /* 0x000000040a077c24 */ /* 0x000fe2000f8e02ff */
[--C-:B------:R-:W-:Y:S01]  /*1e0f0*/  SHF.R.S32.HI R9, RZ, 0x1f, R216.reuse ;  /* 0x0000001fff097819 */ /* 0x100fe200000114d8 */
[----:B------:R-:W-:Y:S01]  /*1e100*/  IMAD.MOV.U32 R8, RZ, RZ, R216 ;  /* 0x000000ffff087224 */ /* 0x000fe200078e00d8 */
[-C--:B------:R-:W-:Y:S01]  /*1e110*/  ISETP.GE.AND P2, PT, R0, R3.reuse, PT ;  /* 0x000000030000720c */ /* 0x080fe20003f46270 */
[----:B------:R-:W-:Y:S01]  /*1e120*/  IMAD R7, R218, UR5, R7 ;  /* 0x00000005da077c24 */ /* 0x000fe2000f8e0207 */
[-C--:B------:R-:W-:Y:S01]  /*1e130*/  ISETP.GE.AND P3, PT, R216, R3.reuse, PT ;  /* 0x00000003d800720c */ /* 0x080fe20003f66270 */
[----:B------:R-:W-:Y:S01]  /*1e140*/  IMAD.WIDE.U32 R4, R218, UR4, R4 ;  /* 0x00000004da047c25 */ /* 0x000fe2000f8e0004 */
[----:B------:R-:W-:Y:S01]  /*1e150*/  ULDC.64 UR4, c[0x0][0xae8] ;  /* 0x0002ba0000047ab9 */ /* 0x000fe20000000a00 */
[----:B------:R-:W-:-:S02]  /*1e160*/  ISETP.GE.AND P1, PT, R6, R3, PT ;  /* 0x000000030600720c */ /* 0x000fc40003f26270 */
[----:B------:R-:W-:Y:S01]  /*1e170*/  VIADD R0, R216, 0x60 ;  /* 0x00000060d8007836 */ /* 0x000fe20000000000 */
[----:B------:R-:W-:Y:S01]  /*1e180*/  IADD3 R5, R5, R7, RZ ;  /* 0x0000000705057210 */ /* 0x000fe20007ffe0ff */
[----:B------:R-:W-:-:S03]  /*1e190*/  IMAD.WIDE R8, R224, 0x80, R8 ;  /* 0x00000080e0087825 */ /* 0x000fc600078e0208 */
[----:B------:R-:W-:Y:S01]  /*1e1a0*/  ISETP.GE.AND P0, PT, R0, R3, PT ;  /* 0x000000030000720c */ /* 0x000fe20003f06270 */
[----:B------:R-:W-:Y:S02]  /*1e1b0*/  IMAD R0, R225, UR4, RZ ;  /* 0x00000004e1007c24 */ /* 0x000fe4000f8e02ff */
[----:B------:R-:W-:-:S04]  /*1e1c0*/  IMAD.WIDE.U32 R6, R221, UR4, R4 ;  /* 0x00000004dd067c25 */ /* 0x000fc8000f8e0004 */
[----:B------:R-:W-:-:S05]  /*1e1d0*/  IMAD R3, R221, UR5, R0 ;  /* 0x00000005dd037c24 */ /* 0x000fca000f8e0200 */
[----:B------:R-:W-:Y:S01]  /*1e1e0*/  IADD3 R11, R7, R3, RZ ;  /* 0x00000003070b7210 */ /* 0x000fe20007ffe0ff */
[----:B------:R-:W-:Y:S06]  /*1e1f0*/  @P3 BRA `(.L_x_654) ;  /* 0x00000000004c3947 */ /* 0x000fec0003800000 */
        /* <DEDUP_REMOVED lines=13> */
[----:B------:R-:W-:Y:S01]  /*1e2d0*/  IMAD.IADD R3, R5, 0x1, R3 ;  /* 0x0000000105037824 */ /* 0x000fe200078e0203 */
[----:B------:R-:W-:-:S04]  /*1e2e0*/  LEA R12, P3, R4, UR6, 0x1 ;  /* 0x00000006040c7c11 */ /* 0x000fc8000f8608ff */
[----:B------:R-:W-:-:S05]  /*1e2f0*/  LEA.HI.X R13, R4, UR7, R3, 0x1, P3 ;  /* 0x00000007040d7c11 */ /* 0x000fca00098f0c03 */
[----:B------:R2:W-:Y:S04]  /*1e300*/  @!P4 STG.E.128 desc[UR60][R12.64], RZ ;  /* 0x000000ff0c00c986 */ /* 0x0005e8000c101d3c */
[----:B------:R2:W-:Y:S04]  /*1e310*/  @!P5 STG.E.128 desc[UR60][R12.64+0x80], RZ ;  /* 0x000080ff0c00d986 */ /* 0x0005e8000c101d3c */
[----:B------:R2:W-:Y:S02]  /*1e320*/  @!P6 STG.E.128 desc[UR60][R12.64+0x100], RZ ;  /* 0x000100ff0c00e986 */ /* 0x0005e4000c101d3c */
.L_x_654:
[----:B------:R-:W-:Y:S05]  /*1e330*/  BSYNC B1 ;  /* 0x0000000000017941 */ /* 0x000fea0003800000 */
.L_x_653:
[----:B------:R-:W-:Y:S04]  /*1e340*/  BSSY B1, `(.L_x_655) ;  /* 0x0000017000017945 */ /* 0x000fe80003800000 */
[----:B------:R-:W-:Y:S05]  /*1e350*/  @P2 BRA `(.L_x_656) ;  /* 0x0000000000542947 */ /* 0x000fea0003800000 */
[----:B------:R-:W-:Y:S01]  /*1e360*/  IADD3 R3, P2, R8, 0x20, RZ ;  /* 0x0000002008037810 */ /* 0x000fe20007f5e0ff */
[----:B------:R-:W-:Y:S01]  /*1e370*/  VIADD R4, R214, 0x40 ;  /* 0x00000040d6047836 */ /* 0x000fe20000000000 */
[----:B------:R-:W-:Y:S01]  /*1e380*/  ULDC UR4, c[0x0][0xa8c] ;  /* 0x0002a30000047ab9 */ /* 0x000fe20000000800 */
[----:B------:R-:W-:Y:S01]  /*1e390*/  ULDC.64 UR6, c[0x0][0xad8] ;  /* 0x0002b60000067ab9 */ /* 0x000fe20000000a00 */
[----:B------:R-:W-:Y:S02]  /*1e3a0*/  IADD3.X R0, RZ, R9, RZ, P2, !PT ;  /* 0x00000009ff007210 */ /* 0x000fe400017fe4ff */
[----:B------:R-:W-:Y:S01]  /*1e3b0*/  ISETP.GE.AND P4, PT, R4, UR4, PT ;  /* 0x0000000404007c0c */ /* 0x000fe2000bf86270 */
[----:B------:R-:W-:Y:S01]  /*1e3c0*/  IMAD.MOV.U32 R4, RZ, RZ, R6 ;  /* 0x000000ffff047224 */ /* 0x000fe200078e0006 */
[----:B------:R-:W-:Y:S01]  /*1e3d0*/  MOV R5, R11 ;  /* 0x0000000b00057202 */ /* 0x000fe20000000f00 */
[----:B------:R-:W-:Y:S01]  /*1e3e0*/  IMAD R0, R0, UR6, RZ ;  /* 0x0000000600007c24 */ /* 0x000fe2000f8e02ff */
[----:B------:R-:W-:-:S02]  /*1e3f0*/  IADD3 R10, R214, 0x80, RZ ;  /* 0x00000080d60a7810 */ /* 0x000fc40007ffe0ff */
[----:B------:R-:W-:Y:S01]  /*1e400*/  ISETP.GE.AND P3, PT, R214, UR4, PT ;  /* 0x00000004d6007c0c */ /* 0x000fe2000bf66270 */
[----:B------:R-:W-:Y:S01]  /*1e410*/  IMAD.WIDE.U32 R4, R3, UR6, R4 ;  /* 0x0000000603047c25 */ /* 0x000fe2000f8e0004 */
[----:B------:R-:W-:-:S03]  /*1e420*/  ISETP.GE.AND P5, PT, R10, UR4, PT ;  /* 0x000000040a007c0c */ /* 0x000fc6000bfa6270 */
[----:B------:R-:W-:Y:S01]  /*1e430*/  IMAD R3, R3, UR7, R0 ;  /* 0x0000000703037c24 */ /* 0x000fe2000f8e0200 */
[----:B------:R-:W-:Y:S02]  /*1e440*/  ULDC.64 UR6, c[0x0][0xa80] ;  /* 0x0002a00000067ab9 */ /* 0x000fe40000000a00 */
[----:B--2---:R-:W-:Y:S01]  /*1e450*/  LEA R12, P2, R4, UR6, 0x1 ;  /* 0x00000006040c7c11 */ /* 0x004fe2000f8408ff */
[----:B------:R-:W-:-:S05]  /*1e460*/  IMAD.IADD R3, R5, 0x1, R3 ;  /* 0x0000000105037824 */ /* 0x000fca00078e0203 */
[----:B------:R-:W-:-:S05]  /*1e470*/  LEA.HI.X R13, R4, UR7, R3, 0x1, P2 ;  /* 0x00000007040d7c11 */ /* 0x000fca00090f0c03 */
[----:B------:R3:W-:Y:S04]  /*1e480*/  @!P3 STG.E.128 desc[UR60][R12.64], RZ ;  /* 0x000000ff0c00b986 */ /* 0x0007e8000c101d3c */
[----:B------:R3:W-:Y:S04]  /*1e490*/  @!P4 STG.E.128 desc[UR60][R12.64+0x80], RZ ;  /* 0x000080ff0c00c986 */ /* 0x0007e8000c101d3c */
[----:B------:R3:W-:Y:S02]  /*1e4a0*/  @!P5 STG.E.128 desc[UR60][R12.64+0x100], RZ ;  /* 0x000100ff0c00d986 */ /* 0x0007e4000c101d3c */
.L_x_656:
[----:B------:R-:W-:Y:S05]  /*1e4b0*/  BSYNC B1 ;  /* 0x0000000000017941 */ /* 0x000fea0003800000 */
.L_x_655:
        /* <DEDUP_REMOVED lines=17> */
[----:B--23--:R-:W-:Y:S01]  /*1e5d0*/  LEA R12, P1, R4, UR6, 0x1 ;  /* 0x00000006040c7c11 */ /* 0x00cfe2000f8208ff */
[----:B------:R-:W-:-:S05]  /*1e5e0*/  IMAD.IADD R3, R5, 0x1, R3 ;  /* 0x0000000105037824 */ /* 0x000fca00078e0203 */
[----:B------:R-:W-:-:S05]  /*1e5f0*/  LEA.HI.X R13, R4, UR7, R3, 0x1, P1 ;  /* 0x00000007040d7c11 */ /* 0x000fca00088f0c03 */
[----:B------:R4:W-:Y:S04]  /*1e600*/  @!P2 STG.E.128 desc[UR60][R12.64], RZ ;  /* 0x000000ff0c00a986 */ /* 0x0009e8000c101d3c */
[----:B------:R4:W-:Y:S04]  /*1e610*/  @!P3 STG.E.128 desc[UR60][R12.64+0x80], RZ ;  /* 0x000080ff0c00b986 */ /* 0x0009e8000c101d3c */
[----:B------:R4:W-:Y:S02]  /*1e620*/  @!P4 STG.E.128 desc[UR60][R12.64+0x100], RZ ;  /* 0x000100ff0c00c986 */ /* 0x0009e4000c101d3c */
.L_x_658:
[----:B------:R-:W-:Y:S05]  /*1e630*/  BSYNC B1 ;  /* 0x0000000000017941 */ /* 0x000fea0003800000 */
.L_x_657:
[----:B------:R-:W-:Y:S05]  /*1e640*/  @P0 BRA `(.L_x_649) ;  /* 0x0000000000540947 */ /* 0x000fea0003800000 */
[----:B------:R-:W-:Y:S01]  /*1e650*/  IADD3 R3, P0, R8, 0x60, RZ ;  /* 0x0000006008037810 */ /* 0x000fe20007f1e0ff */
[----:B------:R-:W-:Y:S01]  /*1e660*/  VIADD R0, R214, 0x40 ;  /* 0x00000040d6007836 */ /* 0x000fe20000000000 */
[----:B------:R-:W-:Y:S01]  /*1e670*/  MOV R5, R11 ;  /* 0x0000000b00057202 */ /* 0x000fe20000000f00 */
[----:B------:R-:W-:Y:S01]  /*1e680*/  ULDC.64 UR6, c[0x0][0xad8] ;  /* 0x0002b60000067ab9 */ /* 0x000fe20000000a00 */
[----:B------:R-:W-:Y:S01]  /*1e690*/  IADD3.X R8, RZ, R9, RZ, P0, !PT ;  /* 0x00000009ff087210 */ /* 0x000fe200007fe4ff */
[----:B------:R-:W-:Y:S01]  /*1e6a0*/  ULDC UR4, c[0x0][0xa8c] ;  /* 0x0002a30000047ab9 */ /* 0x000fe20000000800 */
[----:B------:R-:W-:Y:S01]  /*1e6b0*/  IMAD.MOV.U32 R4, RZ, RZ, R6 ;  /* 0x000000ffff047224 */ /* 0x000fe200078e0006 */
[----:B------:R-:W-:Y:S02]  /*1e6c0*/  ISETP.GE.AND P2, PT, R0, UR4, PT ;  /* 0x0000000400007c0c */ /* 0x000fe4000bf46270 */
[----:B------:R-:W-:Y:S01]  /*1e6d0*/  IMAD R8, R8, UR6, RZ ;  /* 0x0000000608087c24 */ /* 0x000fe2000f8e02ff */
[C---:B------:R-:W-:Y:S01]  /*1e6e0*/  IADD3 R0, R214.reuse, 0x80, RZ ;  /* 0x00000080d6007810 */ /* 0x040fe20007ffe0ff */
[----:B------:R-:W-:Y:S01]  /*1e6f0*/  IMAD.WIDE.U32 R4, R3, UR6, R4 ;  /* 0x0000000603047c25 */ /* 0x000fe2000f8e0004 */
[----:B------:R-:W-:-:S02]  /*1e700*/  ISETP.GE.AND P1, PT, R214, UR4, PT ;  /* 0x00000004d6007c0c */ /* 0x000fc4000bf26270 */
        /* <DEDUP_REMOVED lines=9> */
.L_x_649:
[----:B------:R-:W-:Y:S05]  /*1e7a0*/  BSYNC B0 ;  /* 0x0000000000007941 */ /* 0x000fea0003800000 */
.L_x_640:
[----:B------:R-:W-:Y:S02]  /*1e7b0*/  ULDC UR4, c[0x0][0xc14] ;  /* 0x0003050000047ab9 */ /* 0x000fe40000000800 */
[----:B-1----:R-:W-:-:S13]  /*1e7c0*/  ISETP.GE.AND P0, PT, R151, UR4, PT ;  /* 0x0000000497007c0c */ /* 0x002fda000bf06270 */
[----:B------:R-:W-:Y:S05]  /*1e7d0*/  @!P0 BRA `(.L_x_659) ;  /* 0xfffffe2800908947 */ /* 0x000fea000383ffff */
[----:B------:R-:W-:Y:S05]  /*1e7e0*/  BRA `(.L_x_448) ;  /* 0x0000005c00647947 */ /* 0x000fea0003800000 */
.L_x_446:
[----:B------:R-:W-:-:S08]  /*1e7f0*/  NOP ;  /* 0x0000000000007918 */ /* 0x000fd00000000000 */
[----:B0-----:R-:W0:-:S00]  /*1e800*/  USETMAXREG.DEALLOC.CTAPOOL 0x18 ;  /* 0x00000018000079c8 */ /* 0x001e0000080e0500 */
[----:B0-----:R-:W-:-:S06]  /*1e810*/  LOP3.LUT R0, R0, 0x3, RZ, 0xc0, !PT ;  /* 0x0000000300007812 */ /* 0x001fcc00078ec0ff */
[----:B------:R-:W0:Y:S02]  /*1e820*/  SHFL.IDX PT, R0, R0, RZ, 0x1f ;  /* 0x00001fff00007589 */ /* 0x000e2400000e0000 */
[----:B0-----:R-:W-:-:S13]  /*1e830*/  ISETP.NE.AND P0, PT, R0, RZ, PT ;  /* 0x000000ff0000720c */ /* 0x001fda0003f05270 */
[----:B------:R-:W-:Y:S05]  /*1e840*/  @P0 BRA `(.L_x_448) ;  /* 0x0000005c004c0947 */ /* 0x000fea0003800000 */
[C---:B------:R-:W-:Y:S01]  /*1e850*/  LOP3.LUT R8, R4.reuse, 0x1f, RZ, 0xc0, !PT ;  /* 0x0000001f04087812 */ /* 0x040fe200078ec0ff */
[----:B------:R-:W-:Y:S01]  /*1e860*/  ULDC UR5, c[0x0][0xc14] ;  /* 0x0003050000057ab9 */ /* 0x000fe20000000800 */
[----:B------:R-:W-:Y:S02]  /*1e870*/  LOP3.LUT R4, R4, 0xffffffdf, RZ, 0xc0, !PT ;  /* 0xffffffdf04047812 */ /* 0x000fe400078ec0ff */
[----:B------:R-:W-:Y:S01]  /*1e880*/  MOV R0, RZ ;  /* 0x000000ff00007202 */ /* 0x000fe20000000f00 */
[----:B------:R-:W0:Y:S01]  /*1e890*/  S2UR UR6, SR_CTAID.X ;  /* 0x00000000000679c3 */ /* 0x000e220000002500 */
[----:B------:R-:W-:Y:S01]  /*1e8a0*/  ISETP.NE.AND P0, PT, R8, 0x1f, PT ;  /* 0x0000001f0800780c */ /* 0x000fe20003f05270 */
[----:B------:R-:W-:-:S12]  /*1e8b0*/  ULDC UR4, c[0x0][0xc10] ;  /* 0x0003040000047ab9 */ /* 0x000fd80000000800 */
[----:B------:R-:W-:Y:S02]  /*1e8c0*/  @P0 LOP3.LUT R4, R4, 0x20, RZ, 0xfc, !PT ;  /* 0x0000002004040812 */ /* 0x000fe400078efcff */
[----:B------:R-:W-:-:S13]  /*1e8d0*/  ISETP.GE.OR P0, PT, R8, UR5, !P0 ;  /* 0x0000000508007c0c */ /* 0x000fda000c706670 */
[----:B------:R-:W1:Y:S02]  /*1e8e0*/  @!P0 LDC.64 R2, c[0x0][0xc58] ;  /* 0x00031600ff028b82 */ /* 0x000e640000000a00 */
[----:B-1----:R-:W-:-:S05]  /*1e8f0*/  @!P0 IMAD.WIDE.U32 R2, R8, 0x4, R2 ;  /* 0x0000000408028825 */ /* 0x002fca00078e0002 */
[----:B------:R-:W2:Y:S01]  /*1e900*/  @!P0 LDG.E R0, desc[UR60][R2.64] ;  /* 0x0000003c02008981 */ /* 0x000ea2000c1e1900 */
[C---:B------:R-:W-:Y:S01]  /*1e910*/  ISETP.NE.AND P1, PT, R8.reuse, RZ, PT ;  /* 0x000000ff0800720c */ /* 0x040fe20003f25270 */
[----:B------:R-:W-:Y:S01]  /*1e920*/  IMAD.MOV.U32 R19, RZ, RZ, RZ ;  /* 0x000000ffff137224 */ /* 0x000fe200078e00ff */
[----:B------:R-:W-:Y:S02]  /*1e930*/  ISETP.GE.U32.AND P0, PT, R8, 0x2, PT ;  /* 0x000000020800780c */ /* 0x000fe40003f06070 */
[----:B------:R-:W-:Y:S02]  /*1e940*/  LOP3.LUT R4, R4, 0xfffffffe, RZ, 0xc0, !PT ;  /* 0xfffffffe04047812 */ /* 0x000fe400078ec0ff */
[----:B------:R-:W-:-:S07]  /*1e950*/  MOV R16, RZ ;  /* 0x000000ff00107202 */ /* 0x000fce0000000f00 */
[----:B------:R-:W-:-:S04]  /*1e960*/  @P1 LOP3.LUT R4, R4, 0x1, RZ, 0xfc, !PT ;  /* 0x0000000104041812 */ /* 0x000fc800078efcff */
[----:B------:R-:W-:-:S04]  /*1e970*/  LOP3.LUT R4, R4, 0xffffffef, RZ, 0xc0, !PT ;  /* 0xffffffef04047812 */ /* 0x000fc800078ec0ff */
[----:B------:R-:W-:-:S04]  /*1e980*/  @P0 LOP3.LUT R4, R4, 0x10, RZ, 0xfc, !PT ;  /* 0x0000001004040812 */ /* 0x000fc800078efcff */
[----:B------:R-:W-:Y:S01]  /*1e990*/  LOP3.LUT R4, R4, 0xfffffff7, RZ, 0xc0, !PT ;  /* 0xfffffff704047812 */ /* 0x000fe200078ec0ff */
[----:B--2---:R-:W1:Y:S02]  /*1e9a0*/  SHFL.UP PT, R5, R0, 0x1, RZ ;  /* 0x0420000000057989 */ /* 0x004e6400000e00ff */
[----:B-1----:R-:W-:-:S05]  /*1e9b0*/  SEL R5, R5, RZ, P1 ;  /* 0x000000ff05057207 */ /* 0x002fca0000800000 */
[----:B------:R-:W-:-:S05]  /*1e9c0*/  IMAD.IADD R5, R0, 0x1, R5 ;  /* 0x0000000100057824 */ /* 0x000fca00078e0205 */
[----:B------:R-:W1:Y:S02]  /*1e9d0*/  SHFL.UP PT, R6, R5, 0x2, RZ ;  /* 0x0440000005067989 */ /* 0x000e6400000e00ff */
[----:B-1----:R-:W-:Y:S02]  /*1e9e0*/  SEL R6, R6, RZ, P0 ;  /* 0x000000ff06067207 */ /* 0x002fe40000000000 */
[----:B------:R-:W-:Y:S02]  /*1e9f0*/  ISETP.GE.U32.AND P0, PT, R8, 0x4, PT ;  /* 0x000000040800780c */ /* 0x000fe40003f06070 */
[----:B------:R-:W-:-:S05]  /*1ea00*/  IADD3 R6, R5, R6, RZ ;  /* 0x0000000605067210 */ /* 0x000fca0007ffe0ff */
[----:B------:R-:W1:Y:S06]  /*1ea10*/  SHFL.UP PT, R7, R6, 0x4, RZ ;  /* 0x0480000006077989 */ /* 0x000e6c00000e00ff */
[----:B------:R-:W-:-:S04]  /*1ea20*/  @P0 LOP3.LUT R4, R4, 0x8, RZ, 0xfc, !PT ;  /* 0x0000000804040812 */ /* 0x000fc800078efcff */
[----:B------:R-:W-:Y:S02]  /*1ea30*/  LOP3.LUT R4, R4, 0xfffffffb, RZ, 0xc0, !PT ;  /* 0xfffffffb04047812 */ /* 0x000fe400078ec0ff */
[----:B-1----:R-:W-:Y:S02]  /*1ea40*/  SEL R7, R7, RZ, P0 ;  /* 0x000000ff07077207 */ /* 0x002fe40000000000 */
[----:B------:R-:W-:-:S03]  /*1ea50*/  ISETP.GE.U32.AND P0, PT, R8, 0x8, PT ;  /* 0x000000080800780c */ /* 0x000fc60003f06070 */
[----:B------:R-:W-:-:S05]  /*1ea60*/  IMAD.IADD R7, R6, 0x1, R7 ;  /* 0x0000000106077824 */ /* 0x000fca00078e0207 */
[----:B------:R-:W1:Y:S05]  /*1ea70*/  SHFL.UP PT, R2, R7, 0x8, RZ ;  /* 0x0500000007027989 */ /* 0x000e6a00000e00ff */
[----:B------:R-:W-:-:S04]  /*1ea80*/  @P0 LOP3.LUT R4, R4, 0x4, RZ, 0xfc, !PT ;  /* 0x0000000404040812 */ /* 0x000fc800078efcff */
[----:B------:R-:W-:Y:S02]  /*1ea90*/  LOP3.LUT R4, R4, 0xfffffffd, RZ, 0xc0, !PT ;  /* 0xfffffffd04047812 */ /* 0x000fe400078ec0ff */
[----:B-1----:R-:W-:Y:S02]  /*1eaa0*/  SEL R2, R2, RZ, P0 ;  /* 0x000000ff02027207 */ /* 0x002fe40000000000 */
[----:B------:R-:W-:Y:S02]  /*1eab0*/  ISETP.GE.U32.AND P0, PT, R8, 0x10, PT ;  /* 0x000000100800780c */ /* 0x000fe40003f06070 */
[----:B------:R-:W-:-:S05]  /*1eac0*/  IADD3 R3, R7, R2, RZ ;  /* 0x0000000207037210 */ /* 0x000fca0007ffe0ff */
[----:B------:R-:W1:Y:S06]  /*1ead0*/  SHFL.UP PT, R2, R3, 0x10, RZ ;  /* 0x0600000003027989 */ /* 0x000e6c00000e00ff */
[----:B------:R-:W-:Y:S02]  /*1eae0*/  @P0 LOP3.LUT R4, R4, 0x2, RZ, 0xfc, !PT ;  /* 0x0000000204040812 */ /* 0x000fe400078efcff */
[----:B-1----:R-:W-:-:S05]  /*1eaf0*/  SEL R2, R2, RZ, P0 ;  /* 0x000000ff02027207 */ /* 0x002fca0000000000 */
[----:B------:R-:W-:-:S05]  /*1eb00*/  IMAD.IADD R2, R3, 0x1, R2 ;  /* 0x0000000103027824 */ /* 0x000fca00078e0202 */
[----:B------:R-:W1:Y:S02]  /*1eb10*/  SHFL.IDX PT, R5, R2, 0x1f, 0x1f ;  /* 0x03e01f0002057f89 */ /* 0x000e6400000e0000 */
[----:B-1----:R-:W-:-:S05]  /*1eb20*/  IMAD R5, R5, UR4, RZ ;  /* 0x0000000405057c24 */ /* 0x002fca000f8e02ff */
[----:B0-----:R-:W-:Y:S02]  /*1eb30*/  ISETP.GT.AND P0, PT, R5, UR6, PT ;  /* 0x0000000605007c0c */ /* 0x001fe4000bf04270 */
[----:B------:R-:W-:-:S11]  /*1eb40*/  MOV R6, R5 ;  /* 0x0000000500067202 */ /* 0x000fd60000000f00 */
[----:B------:R-:W-:Y:S05]  /*1eb50*/  @P0 BRA `(.L_x_660) ;  /* 0x0000000000c00947 */ /* 0x000fea0003800000 */
[----:B------:R-:W-:Y:S01]  /*1eb60*/  IMAD.MOV.U32 R5, RZ, RZ, R6 ;  /* 0x000000ffff057224 */ /* 0x000fe200078e0006 */
[----:B------:R-:W-:Y:S01]  /*1eb70*/  MOV R19, RZ ;  /* 0x000000ff00137202 */ /* 0x000fe20000000f00 */
[----:B------:R-:W-:Y:S01]  /*1eb80*/  ULDC UR5, c[0x0][0xc14] ;  /* 0x0003050000057ab9 */ /* 0x000fe20000000800 */
[----:B------:R-:W-:Y:S01]  /*1eb90*/  ULDC UR7, c[0x0][0xc14] ;  /* 0x0003050000077ab9 */ /* 0x000fe20000000800 */
[----:B------:R-:W-:-:S05]  /*1eba0*/  ULDC UR4, c[0x0][0xc10] ;  /* 0x0003040000047ab9 */ /* 0x000fca0000000800 */
.L_x_664:
[----:B------:R-:W-:Y:S01]  /*1ebb0*/  VIADD R0, R19, 0x1f ;  /* 0x0000001f13007836 */ /* 0x000fe20000000000 */
[----:B------:R-:W-:-:S04]  /*1ebc0*/  MOV R19, UR7 ;  /* 0x0000000700137c02 */ /* 0x000fc80008000f00 */
[----:B------:R-:W-:-:S13]  /*1ebd0*/  ISETP.GE.AND P0, PT, R0, UR5, PT ;  /* 0x0000000500007c0c */ /* 0x000fda000bf06270 */
[----:B------:R-:W-:Y:S05]  /*1ebe0*/  @P0 BRA `(.L_x_661) ;  /* 0x0000000400400947 */ /* 0x000fea0003800000 */
[----:B------:R-:W0:Y:S01]  /*1ebf0*/  S2R R8, SR_TID.X ;  /* 0x0000000000087919 */ /* 0x000e220000002100 */
[----:B------:R-:W-:Y:S01]  /*1ec00*/  IMAD.MOV.U32 R19, RZ, RZ, R0 ;  /* 0x000000ffff137224 */ /* 0x000fe200078e0000 */
[----:B------:R-:W-:Y:S01]  /*1ec10*/  BSSY B0, `(.L_x_662) ;  /* 0x000000a000007945 */ /* 0x000fe20003800000 */
[----:B------:R-:W-:Y:S01]  /*1ec20*/  IMAD.MOV.U32 R0, RZ, RZ, RZ ;  /* 0x000000ffff007224 */ /* 0x000fe200078e00ff */
[----:B0-----:R-:W-:-:S04]  /*1ec30*/  LOP3.LUT R8, R8, 0x1f, RZ, 0xc0, !PT ;  /* 0x0000001f08087812 */ /* 0x001fc800078ec0ff */
[C---:B------:R-:W-:Y:S02]  /*1ec40*/  ISETP.NE.AND P1, PT, R8.reuse, 0x1f, PT ;  /* 0x0000001f0800780c */ /* 0x040fe40003f25270 */
[----:B------:R-:W-:-:S04]  /*1ec50*/  IADD3 R7, R8, R19, RZ ;  /* 0x0000001308077210 */ /* 0x000fc80007ffe0ff */
[----:B------:R-:W-:-:S13]  /*1ec60*/  ISETP.GE.OR P0, PT, R7, UR5, !P1 ;  /* 0x0000000507007c0c */ /* 0x000fda000cf06670 */
[----:B------:R-:W-:Y:S05]  /*1ec70*/  @P0 BRA `(.L_x_663) ;  /* 0x00000000000c0947 */ /* 0x000fea0003800000 */
[----:B------:R-:W0:Y:S02]  /*1ec80*/  LDC.64 R2, c[0x0][0xc58] ;  /* 0x00031600ff027b82 */ /* 0x000e240000000a00 */
[----:B0-----:R-:W-:-:S05]  /*1ec90*/  IMAD.WIDE R2, R7, 0x4, R2 ;  /* 0x0000000407027825 */ /* 0x001fca00078e0202 */
[----:B------:R0:W5:Y:S02]  /*1eca0*/  LDG.E R0, desc[UR60][R2.64] ;  /* 0x0000003c02007981 */ /* 0x000164000c1e1900 */
.L_x_663:
[----:B------:R-:W-:Y:S05]  /*1ecb0*/  BSYNC B0 ;  /* 0x0000000000007941 */ /* 0x000fea0003800000 */
.L_x_662:
[----:B0----5:R-:W0:Y:S01]  /*1ecc0*/  SHFL.UP PT, R2, R0, 0x1, RZ ;  /* 0x0420000000027989 */ /* 0x021e2200000e00ff */
[C---:B------:R-:W-:Y:S02]  /*1ecd0*/  ISETP.NE.AND P0, PT, R8.reuse, RZ, PT ;  /* 0x000000ff0800720c */ /* 0x040fe40003f05270 */
[----:B------:R-:W-:Y:S02]  /*1ece0*/  ISETP.GE.U32.AND P1, PT, R8, 0x2, PT ;  /* 0x000000020800780c */ /* 0x000fe40003f26070 */
[----:B0-----:R-:W-:Y:S02]  /*1ecf0*/  SEL R3, R2, RZ, P0 ;  /* 0x000000ff02037207 */ /* 0x001fe40000000000 */
        /* <DEDUP_REMOVED lines=8> */
[----:B------:R-:W-:Y:S02]  /*1ed80*/  ISETP.GE.U32.AND P0, PT, R8, 0x10, PT ;  /* 0x000000100800780c */ /* 0x000fe40003f06070 */
[----:B------:R-:W-:-:S05]  /*1ed90*/  IADD3 R7, R2, R7, RZ ;  /* 0x0000000702077210 */ /* 0x000fca0007ffe0ff */
[----:B------:R-:W0:Y:S02]  /*1eda0*/  SHFL.UP PT, R6, R7, 0x8, RZ ;  /* 0x0500000007067989 */ /* 0x000e2400000e00ff */
[----:B0-----:R-:W-:-:S05]  /*1edb0*/  SEL R6, R6, RZ, P1 ;  /* 0x000000ff06067207 */ /* 0x001fca0000800000 */
[----:B------:R-:W-:-:S05]  /*1edc0*/  IMAD.IADD R6, R7, 0x1, R6 ;  /* 0x0000000107067824 */ /* 0x000fca00078e0206 */
[----:B------:R-:W0:Y:S02]  /*1edd0*/  SHFL.UP PT, R8, R6, 0x10, RZ ;  /* 0x0600000006087989 */ /* 0x000e2400000e00ff */
[----:B0-----:R-:W-:-:S04]  /*1ede0*/  SEL R9, R8, RZ, P0 ;  /* 0x000000ff08097207 */ /* 0x001fc80000000000 */
[----:B------:R-:W-:-:S05]  /*1edf0*/  IADD3 R9, R6, R9, RZ ;  /* 0x0000000906097210 */ /* 0x000fca0007ffe0ff */
[----:B------:R-:W0:Y:S02]  /*1ee00*/  SHFL.IDX PT, R3, R9, 0x1f, 0x1f ;  /* 0x03e01f0009037f89 */ /* 0x000e2400000e0000 */
[----:B0-----:R-:W-:-:S04]  /*1ee10*/  IMAD R6, R3, UR4, RZ ;  /* 0x0000000403067c24 */ /* 0x001fc8000f8e02ff */
[----:B------:R-:W-:-:S05]  /*1ee20*/  IMAD.IADD R5, R6, 0x1, R5 ;  /* 0x0000000106057824 */ /* 0x000fca00078e0205 */
[----:B------:R-:W-:-:S13]  /*1ee30*/  ISETP.GT.AND P0, PT, R5, UR6, PT ;  /* 0x0000000605007c0c */ /* 0x000fda000bf04270 */
[----:B------:R-:W-:Y:S05]  /*1ee40*/  @!P0 BRA `(.L_x_664) ;  /* 0xfffffffc00588947 */ /* 0x000fea000383ffff */
[----:B------:R-:W-:-:S07]  /*1ee50*/  MOV R2, R9 ;  /* 0x0000000900027202 */ /* 0x000fce0000000f00 */
.L_x_660:
        /* <DEDUP_REMOVED lines=10> */
[----:B0-----:R-:W-:-:S06]  /*1ef00*/  IADD3 R3, R9, 0xffffffe, RZ ;  /* 0x0ffffffe09037810 */ /* 0x001fcc0007ffe0ff */
[----:B------:R-:W0:Y:S02]  /*1ef10*/  F2I.FTZ.U32.TRUNC.NTZ R3, R3 ;  /* 0x0000000300037305 */ /* 0x000e24000021f000 */
[----:B0-----:R-:W-:Y:S01]  /*1ef20*/  IMAD.MOV R11, RZ, RZ, -R3 ;  /* 0x000000ffff0b7224 */ /* 0x001fe200078e0a03 */
[----:B------:R-:W-:Y:S06]  /*1ef30*/  @!P0 BRA `(.L_x_665) ;  /* 0x0000000000088947 */ /* 0x000fec0003800000 */
[----:B------:R-:W-:-:S05]  /*1ef40*/  IADD3 R9, R5, -0x1, RZ ;  /* 0xffffffff05097810 */ /* 0x000fca0007ffe0ff */
[----:B------:R0:W1:Y:S02]  /*1ef50*/  SHFL.IDX PT, R16, R2, R9, 0x1f ;  /* 0x00001f0902107589 */ /* 0x00006400000e0000 */
.L_x_665:
[----:B-1----:R-:W-:Y:S01]  /*1ef60*/  IMAD R16, R16, UR4, R7 ;  /* 0x0000000410107c24 */ /* 0x002fe2000f8e0207 */
[----:B------:R-:W-:Y:S01]  /*1ef70*/  IADD3 R19, R5, R19, RZ ;  /* 0x0000001305137210 */ /* 0x000fe20007ffe0ff */
[----:B------:R-:W-:Y:S02]  /*1ef80*/  IMAD R7, R11, R6, RZ ;  /* 0x000000060b077224 */ /* 0x000fe400078e02ff */
[----:B0-----:R-:W-:Y:S01]  /*1ef90*/  IMAD.MOV.U32 R2, RZ, RZ, RZ ;  /* 0x000000ffff027224 */ /* 0x001fe200078e00ff */
[----:B------:R-:W-:-:S03]  /*1efa0*/  IADD3 R17, -R16, UR6, RZ ;  /* 0x0000000610117c10 */ /* 0x000fc6000fffe1ff */
[----:B------:R-:W-:Y:S01]  /*1efb0*/  IMAD.HI.U32 R2, R3, R7, R2 ;  /* 0x0000000703027227 */ /* 0x000fe200078e0002 */
[----:B------:R-:W-:Y:S02]  /*1efc0*/  IABS R7, R0 ;  /* 0x0000000000077213 */ /* 0x000fe40000000000 */
[----:B------:R-:W-:Y:S02]  /*1efd0*/  IABS R3, R17 ;  /* 0x0000001100037213 */ /* 0x000fe40000000000 */
[----:B------:R-:W-:-:S03]  /*1efe0*/  IADD3 R7, RZ, -R7, RZ ;  /* 0x80000007ff077210 */ /* 0x000fc60007ffe0ff */
[----:B------:R-:W-:-:S04]  /*1eff0*/  IMAD.HI.U32 R2, R2, R3, RZ ;  /* 0x0000000302027227 */ /* 0x000fc800078e00ff */
[----:B------:R-:W-:-:S05]  /*1f000*/  IMAD R3, R2, R7, R3 ;  /* 0x0000000702037224 */ /* 0x000fca00078e0203 */
[----:B------:R-:W-:-:S13]  /*1f010*/  ISETP.GT.U32.AND P0, PT, R6, R3, PT ;  /* 0x000000030600720c */ /* 0x000fda0003f04070 */
[----:B------:R-:W-:Y:S01]  /*1f020*/  @!P0 IADD3 R3, R3, -R6, RZ ;  /* 0x8000000603038210 */ /* 0x000fe20007ffe0ff */
        /* <DEDUP_REMOVED lines=12> */
.L_x_661:
[----:B------:R-:W-:Y:S01]  /*1f0f0*/  MOV R17, RZ ;  /* 0x000000ff00117202 */ /* 0x000fe20000000f00 */
[----:B------:R-:W-:Y:S01]  /*1f100*/  IMAD.U32 R16, RZ, RZ, UR6 ;  /* 0x00000006ff107e24 */ /* 0x000fe2000f8e00ff */
[----:B------:R-:W-:-:S07]  /*1f110*/  MOV R18, RZ ;  /* 0x000000ff00127202 */ /* 0x000fce0000000f00 */
.L_x_666:
        /* <DEDUP_REMOVED lines=9> */
[----:B------:R-:W-:Y:S01]  /*1f1b0*/  ISETP.GE.AND P0, PT, R19, UR5, PT ;  /* 0x0000000513007c0c */ /* 0x000fe2000bf06270 */
[----:B0-----:R-:W-:-:S05]  /*1f1c0*/  IMAD.MOV.U32 R0, RZ, RZ, 0x1 ;  /* 0x00000001ff007424 */ /* 0x001fca00078e00ff */
[----:B------:R0:W-:Y:S04]  /*1f1d0*/  STL [R1+0x8], R0 ;  /* 0x0000080001007387 */ /* 0x0001e80000100800 */
[----:B------:R0:W-:Y:S03]  /*1f1e0*/  STL [R1], RZ ;  /* 0x000000ff01007387 */ /* 0x0001e60000100800 */
[----:B------:R-:W-:Y:S05]  /*1f1f0*/  @P0 BRA `(.L_x_667) ;  /* 0x0000004c00f00947 */ /* 0x000fea0003800000 */
[----:B0-----:R-:W-:Y:S01]  /*1f200*/  MOV R0, 0x1 ;  /* 0x0000000100007802 */ /* 0x001fe20000000f00 */
[----:B------:R0:W-:Y:S01]  /*1f210*/  STL [R1], RZ ;  /* 0x000000ff01007387 */ /* 0x0001e20000100800 */
[----:B------:R-:W-:Y:S01]  /*1f220*/  ULDC.64 UR36, c[0x0][0x198] ;  /* 0x0000660000247ab9 */ /* 0x000fe20000000a00 */
[----:B------:R-:W-:Y:S02]  /*1f230*/  ULDC UR38, c[0x0][0xc] ;  /* 0x0000030000267ab9 */ /* 0x000fe40000000800 */
[----:B------:R0:W-:Y:S04]  /*1f240*/  STL [R1+0x8], R0 ;  /* 0x0000080001007387 */ /* 0x0001e80000100800 */
[----:B------:R0:W-:Y:S04]  /*1f250*/  STL [R1+0x10], RZ ;  /* 0x000010ff01007387 */ /* 0x0001e80000100800 */
[----:B------:R0:W-:Y:S04]  /*1f260*/  STL [R1+0x14], R0 ;  /* 0x0000140001007387 */ /* 0x0001e80000100800 */
[----:B------:R0:W-:Y:S02]  /*1f270*/  STL [R1+0x30], RZ ;  /* 0x000030ff01007387 */ /* 0x0001e40000100800 */
.L_x_751:
[----:B-1----:R-:W1:Y:S02]  /*1f280*/  LDC.64 R2, c[0x0][0xc60] ;  /* 0x00031800ff027b82 */ /* 0x002e640000000a00 */
[----:B-1----:R-:W-:-:S05]  /*1f290*/  IMAD.WIDE R2, R19, 0x4, R2 ;  /* 0x0000000413027825 */ /* 0x002fca00078e0202 */
[----:B------:R-:W0:Y:S01]  /*1f2a0*/  LDG.E R11, desc[UR60][R2.64] ;  /* 0x0000003c020b7981 */ /* 0x000e22000c1e1900 */
[----:B------:R-:W-:Y:S05]  /*1f2b0*/  YIELD ;  /* 0x0000000000007946 */ /* 0x000fea0003800000 */
[----:B------:R-:W-:Y:S01]  /*1f2c0*/  ULDC.64 UR4, c[0x0][0xa28] ;  /* 0x00028a0000047ab9 */ /* 0x000fe20000000a00 */
[----:B------:R-:W-:Y:S01]  /*1f2d0*/  IMAD.MOV.U32 R7, RZ, RZ, RZ ;  /* 0x000000ffff077224 */ /* 0x000fe200078e00ff */
[----:B------:R-:W-:Y:S01]  /*1f2e0*/  ISETP.NE.U32.AND P0, PT, RZ, UR4, PT ;  /* 0x00000004ff007c0c */ /* 0x000fe2000bf05070 */
[----:B------:R-:W-:-:S03]  /*1f2f0*/  ULDC.64 UR6, c[0x0][0xa10] ;  /* 0x0002840000067ab9 */ /* 0x000fc60000000a00 */
[----:B------:R-:W-:Y:S02]  /*1f300*/  ISETP.NE.AND.EX P0, PT, RZ, UR5, PT, P0 ;  /* 0x00000005ff007c0c */ /* 0x000fe4000bf05300 */
[----:B------:R-:W-:Y:S02]  /*1f310*/  MOV R4, RZ ;  /* 0x000000ff00047202 */ /* 0x000fe40000000f00 */
[----:B0-----:R-:W-:Y:S01]  /*1f320*/  SHF.R.S32.HI R0, RZ, 0x1f, R11 ;  /* 0x0000001fff007819 */ /* 0x001fe2000001140b */
[----:B------:R-:W-:Y:S08]  /*1f330*/  STL [R1+0x20], R11 ;  /* 0x0000200b01007387 */ /* 0x000ff00000100800 */
[----:B------:R-:W-:-:S04]  /*1f340*/  @P0 LEA R2, P1, R11, UR4, 0x2 ;  /* 0x000000040b020c11 */ /* 0x000fc8000f8210ff */
        /* <DEDUP_REMOVED lines=8> */
[----:B--2---:R-:W2:Y:S01]  /*1f3d0*/  @P0 LDG.E R4, desc[UR60][R2.64] ;  /* 0x0000003c02040981 */ /* 0x004ea2000c1e1900 */
[----:B------:R-:W-:Y:S02]  /*1f3e0*/  ISETP.NE.U32.AND P1, PT, RZ, UR4, PT ;  /* 0x00000004ff007c0c */ /* 0x000fe4000bf25070 */
[C---:B------:R-:W-:Y:S02]  /*1f3f0*/  SHF.L.U64.HI R0, R11.reuse, 0x2, R0 ;  /* 0x000000020b007819 */ /* 0x040fe40000010200 */
[----:B------:R-:W-:Y:S02]  /*1f400*/  ISETP.NE.AND.EX P1, PT, RZ, UR5, PT, P1 ;  /* 0x00000005ff007c0c */ /* 0x000fe4000bf25310 */
[----:B------:R-:W-:Y:S01]  /*1f410*/  MOV R10, RZ ;  /* 0x000000ff000a7202 */ /* 0x000fe20000000f00 */
[----:B--2---:R0:W-:Y:S02]  /*1f420*/  STL [R1+0x38], R4 ;  /* 0x0000380401007387 */ /* 0x0041e40000100800 */
[----:B0-----:R-:W-:-:S08]  /*1f430*/  IMAD.SHL.U32 R4, R11, 0x4, RZ ;  /* 0x000000040b047824 */ /* 0x001fd000078e00ff */
[----:B------:R-:W-:Y:S01]  /*1f440*/  @P1 IADD3 R8, P0, R4, UR4, RZ ;  /* 0x0000000404081c10 */ /* 0x000fe2000ff1e0ff */
[----:B------:R0:W-:Y:S03]  /*1f450*/  STL [R1+0x28], R4 ;  /* 0x0000280401007387 */ /* 0x0001e60000100800 */
[----:B------:R-:W-:Y:S01]  /*1f460*/  @P1 IADD3.X R9, R0, UR5, RZ, P0, !PT ;  /* 0x0000000500091c10 */ /* 0x000fe200087fe4ff */
[----:B------:R-:W-:Y:S01]  /*1f470*/  ULDC.64 UR4, c[0x0][0xa08] ;  /* 0x0002820000047ab9 */ /* 0x000fe20000000a00 */
[----:B------:R1:W-:Y:S01]  /*1f480*/  STL [R1+0x2c], R0 ;  /* 0x00002c0001007387 */ /* 0x0003e20000100800 */
[----:B------:R-:W-:Y:S02]  /*1f490*/  IADD3 R2, P0, R4, UR4, RZ ;  /* 0x0000000404027c10 */ /* 0x000fe4000ff1e0ff */
[----:B------:R-:W-:Y:S02]  /*1f4a0*/  ISETP.NE.U32.AND P2, PT, RZ, UR4, PT ;  /* 0x00000004ff007c0c */ /* 0x000fe4000bf45070 */
[----:B------:R-:W-:-:S02]  /*1f4b0*/  IADD3.X R3, R0, UR5, RZ, P0, !PT ;  /* 0x0000000500037c10 */ /* 0x000fc400087fe4ff */
[----:B------:R-:W-:Y:S01]  /*1f4c0*/  ISETP.NE.AND.EX P2, PT, RZ, UR5, PT, P2 ;  /* 0x00000005ff007c0c */ /* 0x000fe2000bf45320 */
[----:B------:R-:W-:Y:S01]  /*1f4d0*/  ULDC.64 UR4, c[0x0][0x3f8] ;  /* 0x0000fe0000047ab9 */ /* 0x000fe20000000a00 */
[----:B0-----:R-:W-:Y:S01]  /*1f4e0*/  IADD3 R4, P0, R4, UR6, RZ ;  /* 0x0000000604047c10 */ /* 0x001fe2000ff1e0ff */
[----:B------:R-:W-:-:S03]  /*1f4f0*/  UISETP.NE.U32.AND UP0, UPT, UR4, URZ, UPT ;  /* 0x0000003f0400728c */ /* 0x000fc6000bf05070 */
[----:B------:R-:W-:Y:S01]  /*1f500*/  ULDC UR4, c[0x0][0x404] ;  /* 0x0001010000047ab9 */ /* 0x000fe20000000800 */
[----:B------:R-:W-:Y:S01]  /*1f510*/  UISETP.NE.AND.EX UP0, UPT, UR5, URZ, UPT, UP0 ;  /* 0x0000003f0500728c */ /* 0x000fe2000bf05300 */
[----:B------:R-:W-:Y:S02]  /*1f520*/  IADD3.X R5, R0, UR7, RZ, P0, !PT ;  /* 0x0000000700057c10 */ /* 0x000fe400087fe4ff */
[----:B------:R-:W-:Y:S01]  /*1f530*/  ULDC UR5, c[0x0][0x2e0] ;  /* 0x0000b80000057ab9 */ /* 0x000fe20000000800 */
[----:B------:R-:W-:Y:S02]  /*1f540*/  USEL UR4, UR4, 0x1, UP0 ;  /* 0x0000000104047887 */ /* 0x000fe40008000000 */
[----:B------:R0:W5:Y:S02]  /*1f550*/  @P2 LDG.E R10, desc[UR60][R2.64] ;  /* 0x0000003c020a2981 */ /* 0x000164000c1e1900 */
[----:B------:R-:W-:-:S06]  /*1f560*/  UIMAD UR4, UR4, UR5, URZ ;  /* 0x00000005040472a4 */ /* 0x000fcc000f8e023f */
[----:B------:R-:W-:-:S06]  /*1f570*/  IMAD.U32 R6, RZ, RZ, UR4 ;  /* 0x00000004ff067e24 */ /* 0x000fcc000f8e00ff */
[----:B------:R0:W5:Y:S01]  /*1f580*/  @P1 LDG.E R6, desc[UR60][R8.64] ;  /* 0x0000003c08061981 */ /* 0x000162000c1e1900 */
[----:B------:R-:W-:Y:S01]  /*1f590*/  ISETP.NE.U32.AND P0, PT, RZ, UR6, PT ;  /* 0x00000006ff007c0c */ /* 0x000fe2000bf05070 */
[----:B------:R-:W-:Y:S02]  /*1f5a0*/  ULDC UR4, c[0x0][0x338] ;  /* 0x0000ce0000047ab9 */ /* 0x000fe40000000800 */
[----:B-1----:R-:W-:Y:S02]  /*1f5b0*/  MOV R0, UR4 ;  /* 0x0000000400007c02 */ /* 0x002fe40008000f00 */
[----:B------:R-:W-:Y:S01]  /*1f5c0*/  ISETP.NE.AND.EX P0, PT, RZ, UR7, PT, P0 ;  /* 0x00000007ff007c0c */ /* 0x000fe2000bf05300 */
[----:B------:R-:W-:-:S12]  /*1f5d0*/  @P1 BRA `(.L_x_668) ;  /* 0x0000000000101947 */ /* 0x000fd80003800000 */
[----:B------:R-:W-:Y:S05]  /*1f5e0*/  @!P2 BRA `(.L_x_668) ;  /* 0x00000000000ca947 */ /* 0x000fea0003800000 */
[----:B-----5:R-:W2:Y:S04]  /*1f5f0*/  LDG.E R6, desc[UR60][R2.64] ;  /* 0x0000003c02067981 */ /* 0x020ea8000c1e1900 */
[----:B0-----:R-:W2:Y:S02]  /*1f600*/  LDG.E R2, desc[UR60][R2.64+0x4] ;  /* 0x0000043c02027981 */ /* 0x001ea4000c1e1900 */
[----:B--2---:R-:W-:-:S07]  /*1f610*/  IMAD.IADD R6, R2, 0x1, -R6 ;  /* 0x0000000102067824 */ /* 0x004fce00078e0a06 */
.L_x_668:
[----:B0-----:R-:W2:Y:S04]  /*1f620*/  @P0 LDG.E R2, desc[UR60][R4.64] ;  /* 0x0000003c04020981 */ /* 0x001ea8000c1e1900 */
[----:B------:R-:W2:Y:S01]  /*1f630*/  @P0 LDG.E R3, desc[UR60][R4.64+0x4] ;  /* 0x0000043c04030981 */ /* 0x000ea2000c1e1900 */
[----:B-----5:R-:W-:Y:S01]  /*1f640*/  IMAD.IADD R6, R6, 0x1, -R7 ;  /* 0x0000000106067824 */ /* 0x020fe200078e0a07 */
[----:B--2---:R-:W-:Y:S02]  /*1f650*/  @P0 IADD3 R0, -R2, R3, RZ ;  /* 0x0000000302000210 */ /* 0x004fe40007ffe1ff */
[----:B------:R-:W-:Y:S02]  /*1f660*/  MOV R2, RZ ;  /* 0x000000ff00027202 */ /* 0x000fe40000000f00 */
[----:B------:R-:W-:-:S05]  /*1f670*/  IADD3 R8, R6, R0, RZ ;  /* 0x0000000006087210 */ /* 0x000fca0007ffe0ff */
[----:B------:R-:W-:Y:S01]  /*1f680*/  VIADD R3, R8, 0x6f ;  /* 0x0000006f08037836 */ /* 0x000fe20000000000 */
[----:B------:R0:W-:Y:S03]  /*1f690*/  STL [R1+0x34], R8 ;  /* 0x0000340801007387 */ /* 0x0001e60000100800 */
[----:B------:R-:W-:-:S05]  /*1f6a0*/  IMAD.HI R2, R3, -0x6db6db6d, R2 ;  /* 0x9249249303027827 */ /* 0x000fca00078e0202 */
[----:B------:R-:W-:-:S04]  /*1f6b0*/  SHF.R.U32.HI R3, RZ, 0x1f, R2 ;  /* 0x0000001fff037819 */ /* 0x000fc80000011602 */
[----:B0-----:R-:W-:-:S05]  /*1f6c0*/  LEA.HI.SX32 R8, R2, R3, 0x1a ;  /* 0x0000000302087211 */ /* 0x001fca00078fd2ff */
[--C-:B------:R-:W-:Y:S01]  /*1f6d0*/  IMAD R2, R8, 0x70, -R6.reuse ;  /* 0x0000007008027824 */ /* 0x100fe200078e0a06 */
[----:B------:R0:W-:Y:S01]  /*1f6e0*/  STL [R1+0x24], R8 ;  /* 0x0000240801007387 */ /* 0x0001e20000100800 */
[----:B------:R-:W-:-:S03]  /*1f6f0*/  IMAD.MOV R6, RZ, RZ, -R6 ;  /* 0x000000ffff067224 */ /* 0x000fc600078e0a06 */
[----:B------:R-:W-:Y:S02]  /*1f700*/  VIMNMX R0, R2, R0, PT ;  /* 0x0000000002007248 */ /* 0x000fe40003fe0100 */
[----:B------:R-:W-:-:S04]  /*1f710*/  VIMNMX R2, RZ, R6, !PT ;  /* 0x00000006ff027248 */ /* 0x000fc80007fe0100 */
[----:B------:R-:W-:Y:S02]  /*1f720*/  ISETP.GT.AND P1, PT, R0, R2, PT ;  /* 0x000000020000720c */ /* 0x000fe40003f24270 */
[----:B0-----:R-:W-:-:S05]  /*1f730*/  SHF.R.U32.HI R8, RZ, 0x4, R2 ;  /* 0x00000004ff087819 */ /* 0x001fca0000011602 */
[----:B------:R-:W-:-:S06]  /*1f740*/  IMAD.WIDE.U32 R8, R8, 0x24924925, RZ ;  /* 0x2492492508087825 */ /* 0x000fcc00078e00ff */
[----:B------:R-:W-:Y:S01]  /*1f750*/  @P1 IADD3 R3, R0, 0x6f, RZ ;  /* 0x0000006f00031810 */ /* 0x000fe20007ffe0ff */
[----:B------:R-:W-:Y:S01]  /*1f760*/  @P1 IMAD.MOV.U32 R2, RZ, RZ, RZ ;  /* 0x000000ffff021224 */ /* 0x000fe200078e00ff */
[----:B------:R-:W-:-:S03]  /*1f770*/  MOV R0, R9 ;  /* 0x0000000900007202 */ /* 0x000fc60000000f00 */
[----:B------:R-:W-:-:S04]  /*1f780*/  @P1 IMAD.HI R3, R3, -0x6db6db6d, R2 ;  /* 0x9249249303031827 */ /* 0x000fc800078e0202 */
[----:B------:R-:W-:Y:S01]  /*1f790*/  IMAD.MOV.U32 R2, RZ, RZ, R0 ;  /* 0x000000ffff027224 */ /* 0x000fe200078e0000 */
[----:B------:R-:W-:-:S04]  /*1f7a0*/  @P1 SHF.R.U32.HI R6, RZ, 0x1f, R3 ;  /* 0x0000001fff061819 */ /* 0x000fc80000011603 */
[----:B------:R-:W-:Y:S02]  /*1f7b0*/  @P1 LEA.HI.SX32 R2, R3, R6, 0x1a ;  /* 0x0000000603021211 */ /* 0x000fe400078fd2ff */
[----:B------:R-:W-:-:S06]  /*1f7c0*/  MOV R6, RZ ;  /* 0x000000ff00067202 */ /* 0x000fcc0000000f00 */
[----:B------:R0:W5:Y:S01]  /*1f7d0*/  @P0 LDG.E R6, desc[UR60][R4.64] ;  /* 0x0000003c04060981 */ /* 0x000162000c1e1900 */
[----:B------:R-:W-:Y:S01]  /*1f7e0*/  IMAD.IADD R3, R10, 0x1, R7 ;  /* 0x000000010a037824 */ /* 0x000fe200078e0207 */
[----:B------:R-:W-:Y:S01]  /*1f7f0*/  ISETP.GT.AND P1, PT, R2, R0, PT ;  /* 0x000000000200720c */ /* 0x000fe20003f24270 */
[----:B------:R-:W-:Y:S01]  /*1f800*/  BSSY B0, `(.L_x_669) ;  /* 0x00000dc000007945 */ /* 0x000fe20003800000 */
[----:B------:R-:W-:Y:S02]  /*1f810*/  PLOP3.LUT P2, PT, PT, PT, PT, 0x80, 0x0 ;  /* 0x000000000000781c */ /* 0x000fe40003f4f070 */
[----:B------:R0:W-:Y:S09]  /*1f820*/  STL [R1+0x4], R3 ;  /* 0x0000040301007387 */ /* 0x0001f20000100800 */
[----:B------:R-:W-:Y:S05]  /*1f830*/  @!P1 BRA `(.L_x_670) ;  /* 0x0000000c00609947 */ /* 0x000fea0003800000 */
[----:B0-----:R-:W0:Y:S01]  /*1f840*/  LDC R3, c[0x0][0x428] ;  /* 0x00010a00ff037b82 */ /* 0x001e220000000800 */
[----:B------:R-:W-:Y:S01]  /*1f850*/  UMOV UR4, 0xffffffff ;  /* 0xffffffff00047882 */ /* 0x000fe20000000000 */
[----:B0-----:R-:W-:Y:S02]  /*1f860*/  ISETP.NE.AND P1, PT, R3, 0x1, PT ;  /* 0x000000010300780c */ /* 0x001fe40003f25270 */
[----:B------:R-:W-:-:S11]  /*1f870*/  MOV R3, R18 ;  /* 0x0000001200037202 */ /* 0x000fd60000000f00 */
[----:B------:R-:W0:Y:S08]  /*1f880*/  @P1 LDC R4, c[0x0][0x42c] ;  /* 0x00010b00ff041b82 */ /* 0x000e300000000800 */
[----:B------:R-:W1:Y:S01]  /*1f890*/  @P1 LDC R5, c[0x0][0x430] ;  /* 0x00010c00ff051b82 */ /* 0x000e620000000800 */
[----:B0-----:R-:W-:-:S05]  /*1f8a0*/  @P1 IMAD.HI.U32 R4, R18, R4, RZ ;  /* 0x0000000412041227 */ /* 0x001fca00078e00ff */
[----:B-1----:R-:W-:Y:S02]  /*1f8b0*/  @P1 SHF.R.U32.HI R3, RZ, R5, R4 ;  /* 0x00000005ff031219 */ /* 0x002fe40000011604 */
[----:B------:R-:W-:Y:S01]  /*1f8c0*/  SEL R4, R11, RZ, !P0 ;  /* 0x000000ff0b047207 */ /* 0x000fe20004000000 */
[----:B------:R-:W-:Y:S06]  /*1f8d0*/  BRA.DIV UR4, `(.L_x_671) ;  /* 0x0000005604387947 */ /* 0x000fec000b800000 */
.L_x_794:
[----:B------:R-:W-:-:S03]  /*1f8e0*/  UMOV UR4, 0xffffffff ;  /* 0xffffffff00047882 */ /* 0x000fc60000000000 */
[----:B------:R-:W-:Y:S05]  /*1f8f0*/  BRA.DIV UR4, `(.L_x_672) ;  /* 0x0000005604647947 */ /* 0x000fea000b800000 */
[----:B------:R-:W-:-:S13]  /*1f900*/  ELECT P6, URZ, PT ;  /* 0x00000000003f782f */ /* 0x000fda00038c0000 */
.L_x_797:
[----:B------:R-:W2:Y:S01]  /*1f910*/  LDL R5, [R1+0x30] ;  /* 0x0000300001057983 */ /* 0x000ea20000100800 */
[----:B------:R-:W-:Y:S01]  /*1f920*/  BSSY B1, `(.L_x_673) ;  /* 0x000000b000017945 */ /* 0x000fe20003800000 */
[----:B------:R-:W0:Y:S01]  /*1f930*/  S2R R9, SR_CgaCtaId ;  /* 0x0000000000097919 */ /* 0x000e220000008800 */
[----:B--2---:R-:W-:-:S05]  /*1f940*/  VIADD R5, R5, 0x1 ;  /* 0x0000000105057836 */ /* 0x004fca0000000000 */
[----:B------:R-:W-:-:S04]  /*1f950*/  LEA.HI R7, R5, R5, RZ, 0x1 ;  /* 0x0000000505077211 */ /* 0x000fc800078f08ff */
[----:B------:R-:W-:-:S04]  /*1f960*/  LOP3.LUT R7, R7, 0xfffffffe, RZ, 0xc0, !PT ;  /* 0xfffffffe07077812 */ /* 0x000fc800078ec0ff */
[----:B------:R-:W-:Y:S02]  /*1f970*/  IADD3 R5, R5, -R7, RZ ;  /* 0x8000000705057210 */ /* 0x000fe40007ffe0ff */
[----:B------:R-:W-:Y:S02]  /*1f980*/  MOV R7, 0x400 ;  /* 0x0000040000077802 */ /* 0x000fe40000000f00 */
[----:B------:R-:W-:Y:S02]  /*1f990*/  SHF.L.U32 R5, R5, 0x1f, RZ ;  /* 0x0000001f05057819 */ /* 0x000fe400000006ff */
[----:B0-----:R-:W-:-:S04]  /*1f9a0*/  LEA R9, R9, R7, 0x18 ;  /* 0x0000000709097211 */ /* 0x001fc800078ec0ff */
[----:B------:R-:W0:Y:S02]  /*1f9b0*/  SYNCS.PHASECHK.TRANS64.TRYWAIT P0, [R9+URZ+0x36820], R5 ;  /* 0x03682005090075a7 */ /* 0x000e24000800017f */
[----:B0-----:R-:W-:Y:S05]  /*1f9c0*/  @!P0 BRA `(.L_x_674) ;  /* 0x0000005400508947 */ /* 0x001fea0003800000 */
.L_x_798:
[----:B------:R-:W-:Y:S05]  /*1f9d0*/  BSYNC B1 ;  /* 0x0000000000017941 */ /* 0x000fea0003800000 */
.L_x_673:
[----:B------:R-:W-:Y:S04]  /*1f9e0*/  BSSY B1, `(.L_x_675) ;  /* 0x0000050000017945 */ /* 0x000fe80003800000 */
[----:B------:R-:W-:Y:S05]  /*1f9f0*/  @!P6 BRA `(.L_x_676) ;  /* 0x000000040038e947 */ /* 0x000fea0003800000 */
[----:B------:R-:W0:Y:S04]  /*1fa00*/  LDL R8, [R1+0x10] ;  /* 0x0000100001087983 */ /* 0x000e280000100800 */
[----:B------:R-:W2:Y:S01]  /*1fa10*/  LDL R7, [R1+0x14] ;  /* 0x0000140001077983 */ /* 0x000ea20000100800 */
[----:B0-----:R-:W-:Y:S01]  /*1fa20*/  IMAD R5, R8, 0x8, R9 ;  /* 0x0000000808057824 */ /* 0x001fe200078e0209 */
[----:B--2---:R-:W-:-:S04]  /*1fa30*/  SHF.L.U32 R10, R7, 0x1f, RZ ;  /* 0x0000001f070a7819 */ /* 0x004fc800000006ff */
[----:B------:R-:W0:Y:S02]  /*1fa40*/  SYNCS.PHASECHK.TRANS64.TRYWAIT P0, [R5+URZ+0x368a0], R10 ;  /* 0x0368a00a050075a7 */ /* 0x000e24000800017f */
[----:B0-----:R-:W-:Y:S05]  /*1fa50*/  @!P0 BRA `(.L_x_677) ;  /* 0x0000005400408947 */ /* 0x001fea0003800000 */
.L_x_799:
[----:B------:R-:W1:Y:S02]  /*1fa60*/  S2R R7, SR_TID.X ;  /* 0x0000000000077919 */ /* 0x000e640000002100 */
[----:B-1----:R-:W-:-:S04]  /*1fa70*/  LOP3.LUT R7, R7, 0x7f, RZ, 0xc0, !PT ;  /* 0x0000007f07077812 */ /* 0x002fc800078ec0ff */
[----:B------:R-:W-:-:S13]  /*1fa80*/  ISETP.NE.AND P1, PT, R7, RZ, PT ;  /* 0x000000ff0700720c */ /* 0x000fda0003f25270 */
[----:B------:R-:W-:Y:S05]  /*1fa90*/  @P1 BRA `(.L_x_678) ;  /* 0x00000000001c1947 */ /* 0x000fea0003800000 */
[----:B------:R-:W1:Y:S02]  /*1faa0*/  S2R R7, SR_TID.X ;  /* 0x0000000000077919 */ /* 0x000e640000002100 */
[----:B-1----:R-:W-:-:S04]  /*1fab0*/  LOP3.LUT R7, R7, 0x1f, RZ, 0xc0, !PT ;  /* 0x0000001f07077812 */ /* 0x002fc800078ec0ff */
[----:B------:R-:W-:Y:S02]  /*1fac0*/  ISETP.NE.AND P0, PT, R7, RZ, PT ;  /* 0x000000ff0700720c */ /* 0x000fe40003f05270 */
[----:B------:R-:W-:-:S04]  /*1fad0*/  MOV R7, 0xa800 ;  /* 0x0000a80000077802 */ /* 0x000fc80000000f00 */
[----:B------:R1:W-:Y:S07]  /*1fae0*/  SYNCS.ARRIVE.TRANS64 RZ, [R5+URZ+0x36890], R7 ;  /* 0x0368900705ff79a7 */ /* 0x0003ee000800003f */
[----:B------:R-:W-:Y:S05]  /*1faf0*/  @!P0 BRA `(.L_x_678) ;  /* 0x0000000000048947 */ /* 0x000fea0003800000 */
[----:B------:R-:W-:Y:S01]  /*1fb00*/  BPT.TRAP 0x1 ;  /* 0x000000040000795c */ /* 0x000fe20000300000 */
.L_x_678:
[----:B-1----:R-:W2:Y:S01]  /*1fb10*/  LDL R7, [R1+0x10] ;  /* 0x0000100001077983 */ /* 0x002ea20000100800 */
[----:B------:R-:W-:Y:S01]  /*1fb20*/  R2UR UR9, R5 ;  /* 0x00000000050972ca */ /* 0x000fe200000e0000 */
[----:B-----5:R-:W-:Y:S01]  /*1fb30*/  IMAD R8, R2, 0x70, R6 ;  /* 0x0000007002087824 */ /* 0x020fe200078e0206 */
[----:B------:R-:W-:Y:S01]  /*1fb40*/  UIADD3 UR4, UP0, UR36, 0x570, URZ ;  /* 0x0000057024047890 */ /* 0x000fe2000ff1e03f */
[----:B------:R-:W-:Y:S01]  /*1fb50*/  R2UR UR12, R3 ;  /* 0x00000000030c72ca */ /* 0x000fe200000e0000 */
[----:B------:R-:W-:Y:S01]  /*1fb60*/  UMOV UR10, URZ ;  /* 0x0000003f000a7c82 */ /* 0x000fe20008000000 */
[----:B------:R-:W-:Y:S01]  /*1fb70*/  VIADD R8, R8, 0xffffff90 ;  /* 0xffffff9008087836 */ /* 0x000fe20000000000 */
[----:B------:R-:W-:Y:S01]  /*1fb80*/  R2UR UR13, R4 ;  /* 0x00000000040d72ca */ /* 0x000fe200000e0000 */
[----:B------:R-:W-:Y:S01]  /*1fb90*/  UIADD3.X UR5, URZ, UR37, URZ, UP0, !UPT ;  /* 0x000000253f057290 */ /* 0x000fe200087fe43f */
[----:B------:R-:W-:Y:S02]  /*1fba0*/  UMOV UR6, 0x0 ;  /* 0x0000000000067882 */ /* 0x000fe40000000000 */
[----:B------:R-:W-:Y:S01]  /*1fbb0*/  R2UR UR11, R8 ;  /* 0x00000000080b72ca */ /* 0x000fe200000e0000 */
[----:B------:R-:W-:Y:S01]  /*1fbc0*/  UMOV UR7, 0x12f00000 ;  /* 0x12f0000000077882 */ /* 0x000fe20000000000 */
[----:B------:R-:W-:Y:S01]  /*1fbd0*/  UMOV UR16, 0x40 ;  /* 0x0000004000107882 */ /* 0x000fe20000000000 */
[----:B------:R-:W-:Y:S01]  /*1fbe0*/  UIADD3 UR9, UR9, 0x36890, URZ ;  /* 0x0003689009097890 */ /* 0x000fe2000fffe03f */
[----:B--2---:R-:W-:-:S05]  /*1fbf0*/  IMAD R7, R7, 0xa800, R9 ;  /* 0x0000a80007077824 */ /* 0x004fca00078e0209 */
        /* <DEDUP_REMOVED lines=11> */
[----:B------:R1:W-:Y:S01]  /*1fcb0*/  UTMALDG.4D [UR8], [UR4], desc[UR6] ;  /* 0x00000608040075b4 */ /* 0x0003e20008019000 */
[----:B------:R-:W2:Y:S02]  /*1fcc0*/  SYNCS.PHASECHK.TRANS64.TRYWAIT P0, [R5+URZ+0x368c0], R10 ;  /* 0x0368c00a050075a7 */ /* 0x000ea4000800017f */
[----:B-12---:R-:W-:Y:S05]  /*1fcd0*/  @!P0 BRA `(.L_x_679) ;  /* 0x0000005000b48947 */ /* 0x006fea0003800000 */
.L_x_800:
[----:B------:R-:W-:Y:S05]  /*1fce0*/  @P1 BRA `(.L_x_680) ;  /* 0x00000000001c1947 */ /* 0x000fea0003800000 */
[----:B------:R-:W2:Y:S01]  /*1fcf0*/  S2R R11, SR_TID.X ;  /* 0x00000000000b7919 */ /* 0x000ea20000002100 */
[----:B01----:R-:W-:-:S04]  /*1fd00*/  MOV R10, 0xa800 ;  /* 0x0000a800000a7802 */ /* 0x003fc80000000f00 */
[----:B------:R3:W-:Y:S01]  /*1fd10*/  SYNCS.ARRIVE.TRANS64 RZ, [R5+URZ+0x368b0], R10 ;  /* 0x0368b00a05ff79a7 */ /* 0x0007e2000800003f */
[----:B--2---:R-:W-:-:S04]  /*1fd20*/  LOP3.LUT R11, R11, 0x1f, RZ, 0xc0, !PT ;  /* 0x0000001f0b0b7812 */ /* 0x004fc800078ec0ff */
[----:B------:R-:W-:-:S13]  /*1fd30*/  ISETP.NE.AND P0, PT, R11, RZ, PT ;  /* 0x000000ff0b00720c */ /* 0x000fda0003f05270 */
[----:B---3--:R-:W-:Y:S05]  /*1fd40*/  @!P0 BRA `(.L_x_680) ;  /* 0x0000000000048947 */ /* 0x008fea0003800000 */
[----:B------:R-:W-:Y:S01]  /*1fd50*/  BPT.TRAP 0x1 ;  /* 0x000000040000795c */ /* 0x000fe20000300000 */
.L_x_680:
[----:B------:R-:W-:Y:S01]  /*1fd60*/  R2UR UR15, R7 ;  /* 0x00000000070f72ca */ /* 0x000fe200000e0000 */
        /* <DEDUP_REMOVED lines=9> */
[----:B------:R-:W-:-:S03]  /*1fe00*/  UMOV UR16, 0x40 ;  /* 0x0000004000107882 */ /* 0x000fc60000000000 */
[----:B------:R-:W-:Y:S02]  /*1fe10*/  UIADD3 UR8, UR15, 0x400, URZ ;  /* 0x000004000f087890 */ /* 0x000fe4000fffe03f */
[----:B------:R-:W-:Y:S02]  /*1fe20*/  UIADD3 UR9, UR9, 0x368b0, URZ ;  /* 0x000368b009097890 */ /* 0x000fe4000fffe03f */
[----:B------:R-:W-:Y:S02]  /*1fe30*/  UIADD3 UR14, UR15, 0x3c00, URZ ;  /* 0x00003c000f0e7890 */ /* 0x000fe4000fffe03f */
[----:B------:R-:W-:-:S05]  /*1fe40*/  UIADD3 UR15, UR15, 0x7400, URZ ;  /* 0x000074000f0f7890 */ /* 0x000fca000fffe03f */
[----:B------:R2:W-:Y:S02]  /*1fe50*/  UTMALDG.4D [UR8], [UR4], desc[UR6] ;  /* 0x00000608040075b4 */ /* 0x0005e40008019000 */
[----:B--2---:R-:W-:Y:S01]  /*1fe60*/  UMOV UR8, UR14 ;  /* 0x0000000e00087c82 */ /* 0x004fe20008000000 */
[----:B------:R-:W-:Y:S01]  /*1fe70*/  UMOV UR10, UR16 ;  /* 0x00000010000a7c82 */ /* 0x000fe20008000000 */
[----:B------:R-:W-:Y:S01]  /*1fe80*/  UMOV UR14, 0x80 ;  /* 0x00000080000e7882 */ /* 0x000fe20000000000 */
[----:B------:R2:W-:Y:S02]  /*1fe90*/  UTMALDG.4D [UR8], [UR4], desc[UR6] ;  /* 0x00000608040075b4 */ /* 0x0005e40008019000 */
[----:B--2---:R-:W-:Y:S01]  /*1fea0*/  UMOV UR8, UR15 ;  /* 0x0000000f00087c82 */ /* 0x004fe20008000000 */
[----:B------:R-:W-:Y:S02]  /*1feb0*/  UMOV UR10, UR14 ;  /* 0x0000000e000a7c82 */ /* 0x000fe40008000000 */
[----:B------:R2:W-:Y:S02]  /*1fec0*/  UTMALDG.4D [UR8], [UR4], desc[UR6] ;  /* 0x00000608040075b4 */ /* 0x0005e40008019000 */
[----:B--2---:R-:W-:Y:S01]  /*1fed0*/  NOP ;  /* 0x0000000000007918 */ /* 0x004fe20000000000 */
.L_x_676:
[----:B------:R-:W-:Y:S05]  /*1fee0*/  BSYNC B1 ;  /* 0x0000000000017941 */ /* 0x000fea0003800000 */
.L_x_675:
[----:B01----:R-:W2:Y:S04]  /*1fef0*/  LDL.LU R5, [R1+0x10] ;  /* 0x0000100001057983 */ /* 0x003ea80000300800 */
[----:B------:R-:W3:Y:S01]  /*1ff00*/  LDL.LU R8, [R1+0x14] ;  /* 0x0000140001087983 */ /* 0x000ee20000300800 */
[----:B------:R-:W-:Y:S01]  /*1ff10*/  PLOP3.LUT P2, PT, PT, PT, PT, 0x8, 0x0 ;  /* 0x000000000000781c */ /* 0x000fe20003f4e170 */
[----:B--2---:R-:W-:-:S05]  /*1ff20*/  VIADD R5, R5, 0x1 ;  /* 0x0000000105057836 */ /* 0x004fca0000000000 */
[----:B------:R-:W-:-:S04]  /*1ff30*/  ISETP.NE.AND P0, PT, R5, 0x2, PT ;  /* 0x000000020500780c */ /* 0x000fc80003f05270 */
[----:B------:R-:W-:Y:S02]  /*1ff40*/  SEL R7, RZ, 0x1, P0 ;  /* 0x00000001ff077807 */ /* 0x000fe40000000000 */
[----:B------:R-:W-:Y:S02]  /*1ff50*/  SEL R10, R5, RZ, P0 ;  /* 0x000000ff050a7207 */ /* 0x000fe40000000000 */
[----:B---3--:R-:W-:Y:S02]  /*1ff60*/  LOP3.LUT R8, R8, R7, RZ, 0x3c, !PT ;  /* 0x0000000708087212 */ /* 0x008fe400078e3cff */
[----:B------:R-:W-:Y:S01]  /*1ff70*/  IADD3 R5, R2, -0x2, RZ ;  /* 0xfffffffe02057810 */ /* 0x000fe20007ffe0ff */
[----:B------:R1:W-:Y:S03]  /*1ff80*/  STL [R1+0x10], R10 ;  /* 0x0000100a01007387 */ /* 0x0003e60000100800 */
[----:B------:R-:W-:Y:S01]  /*1ff90*/  ISETP.GE.AND P0, PT, R5, R0, PT ;  /* 0x000000000500720c */ /* 0x000fe20003f06270 */
[----:B------:R1:W-:-:S12]  /*1ffa0*/  STL [R1+0x14], R8 ;  /* 0x0000140801007387 */ /* 0x0003d80000100800 */
[----:B-1----:R-:W-:Y:S05]  /*1ffb0*/  @!P0 BRA `(.L_x_670) ;  /* 0x0000000400808947 */ /* 0x002fea0003800000 */
[C---:B-----5:R-:W-:Y:S02]  /*1ffc0*/  IMAD R5, R2.reuse, 0x70, R6 ;  /* 0x0000007002057824 */ /* 0x060fe400078e0206 */
[----:B------:R-:W-:-:S03]  /*1ffd0*/  VIADD R2, R2, 0xffffffff ;  /* 0xffffffff02027836 */ /* 0x000fc60000000000 */
[----:B------:R-:W-:-:S07]  /*1ffe0*/  IADD3 R5, R5, -0xe0, RZ ;  /* 0xffffff2005057810 */ /* 0x000fce0007ffe0ff */
.L_x_687:
[----:B------:R-:W-:Y:S05]  /*1fff0*/  YIELD ;  /* 0x0000000000007946 */ /* 0x000fea0003800000 */
[----:B------:R-:W-:Y:S04]  /*20000*/  BSSY B1, `(.L_x_681) ;  /* 0x000004e000017945 */ /* 0x000fe80003800000 */
[----:B-1----:R-:W-:Y:S05]  /*20010*/  @!P6 BRA `(.L_x_682) ;  /* 0x000000040030e947 */ /* 0x002fea0003800000 */
[----:B------:R-:W2:Y:S04]  /*20020*/  LDL R6, [R1+0x10] ;  /* 0x0000100001067983 */ /* 0x000ea80000100800 */
[----:B------:R-:W3:Y:S01]  /*20030*/  LDL R7, [R1+0x14] ;  /* 0x0000140001077983 */ /* 0x000ee20000100800 */
[----:B--2---:R-:W-:Y:S01]  /*20040*/  IMAD R6, R6, 0x8, R9 ;  /* 0x0000000806067824 */ /* 0x004fe200078e0209 */
[----:B---3--:R-:W-:-:S04]  /*20050*/  SHF.L.U32 R7, R7, 0x1f, RZ ;  /* 0x0000001f07077819 */ /* 0x008fc800000006ff */
[----:B------:R-:W0:Y:S02]  /*20060*/  SYNCS.PHASECHK.TRANS64.TRYWAIT P0, [R6+URZ+0x368a0], R7 ;  /* 0x0368a007060075a7 */ /* 0x000e24000800017f */
[----:B0-----:R-:W-:Y:S05]  /*20070*/  @!P0 BRA `(.L_x_683) ;  /* 0x0000004c00e08947 */ /* 0x001fea0003800000 */
.L_x_801:
        /* <DEDUP_REMOVED lines=11> */
.L_x_684:
[----:B-1----:R-:W2:Y:S01]  /*20130*/  LDL R8, [R1+0x10] ;  /* 0x0000100001087983 */ /* 0x002ea20000100800 */
        /* <DEDUP_REMOVED lines=9> */
[----:B------:R-:W-:-:S04]  /*201d0*/  UMOV UR16, 0x40 ;  /* 0x0000004000107882 */ /* 0x000fc80000000000 */
        /* <DEDUP_REMOVED lines=16> */
.L_x_802:
[----:B------:R-:W-:Y:S05]  /*202e0*/  @P0 BRA `(.L_x_686) ;  /* 0x00000000001c0947 */ /* 0x000fea0003800000 */
[----:B------:R-:W2:Y:S01]  /*202f0*/  S2R R10, SR_TID.X ;  /* 0x00000000000a7919 */ /* 0x000ea20000002100 */
[----:B01----:R-:W-:-:S04]  /*20300*/  IMAD.MOV.U32 R7, RZ, RZ, 0xa800 ;  /* 0x0000a800ff077424 */ /* 0x003fc800078e00ff */
[----:B------:R3:W-:Y:S01]  /*20310*/  SYNCS.ARRIVE.TRANS64 RZ, [R6+URZ+0x368b0], R7 ;  /* 0x0368b00706ff79a7 */ /* 0x0007e2000800003f */
[----:B--2---:R-:W-:-:S04]  /*20320*/  LOP3.LUT R10, R10, 0x1f, RZ, 0xc0, !PT ;  /* 0x0000001f0a0a7812 */ /* 0x004fc800078ec0ff */
[----:B------:R-:W-:-:S13]  /*20330*/  ISETP.NE.AND P1, PT, R10, RZ, PT ;  /* 0x000000ff0a00720c */ /* 0x000fda0003f25270 */
[----:B---3--:R-:W-:Y:S05]  /*20340*/  @!P1 BRA `(.L_x_686) ;  /* 0x0000000000049947 */ /* 0x008fea0003800000 */
[----:B------:R-:W-:Y:S01]  /*20350*/  BPT.TRAP 0x1 ;  /* 0x000000040000795c */ /* 0x000fe20000300000 */
.L_x_686:
        /* <DEDUP_REMOVED lines=24> */
.L_x_682:
[----:B------:R-:W-:Y:S05]  /*204e0*/  BSYNC B1 ;  /* 0x0000000000017941 */ /* 0x000fea0003800000 */
.L_x_681:
[----:B01----:R-:W2:Y:S04]  /*204f0*/  LDL.LU R6, [R1+0x10] ;  /* 0x0000100001067983 */ /* 0x003ea80000300800 */
[----:B------:R-:W3:Y:S01]  /*20500*/  LDL.LU R7, [R1+0x14] ;  /* 0x0000140001077983 */ /* 0x000ee20000300800 */
[----:B------:R-:W-:Y:S01]  /*20510*/  VIADD R2, R2, 0xffffffff ;  /* 0xffffffff02027836 */ /* 0x000fe20000000000 */
[----:B------:R-:W-:Y:S02]  /*20520*/  IADD3 R5, R5, -0x70, RZ ;  /* 0xffffff9005057810 */ /* 0x000fe40007ffe0ff */
[----:B--2---:R-:W-:-:S04]  /*20530*/  IADD3 R6, R6, 0x1, RZ ;  /* 0x0000000106067810 */ /* 0x004fc80007ffe0ff */
[----:B------:R-:W-:-:S04]  /*20540*/  ISETP.NE.AND P0, PT, R6, 0x2, PT ;  /* 0x000000020600780c */ /* 0x000fc80003f05270 */
[----:B------:R-:W-:Y:S02]  /*20550*/  SEL R8, R6, RZ, P0 ;  /* 0x000000ff06087207 */ /* 0x000fe40000000000 */
[----:B------:R-:W-:Y:S02]  /*20560*/  SEL R6, RZ, 0x1, P0 ;  /* 0x00000001ff067807 */ /* 0x000fe40000000000 */
[----:B------:R-:W-:Y:S01]  /*20570*/  ISETP.GT.AND P0, PT, R2, R0, PT ;  /* 0x000000000200720c */ /* 0x000fe20003f04270 */
[----:B------:R1:W-:Y:S01]  /*20580*/  STL [R1+0x10], R8 ;  /* 0x0000100801007387 */ /* 0x0003e20000100800 */
[----:B---3--:R-:W-:-:S05]  /*20590*/  LOP3.LUT R7, R7, R6, RZ, 0x3c, !PT ;  /* 0x0000000607077212 */ /* 0x008fca00078e3cff */
[----:B------:R1:W-:Y:S06]  /*205a0*/  STL [R1+0x14], R7 ;  /* 0x0000140701007387 */ /* 0x0003ec0000100800 */
[----:B------:R-:W-:Y:S05]  /*205b0*/  @P0 BRA `(.L_x_687) ;  /* 0xfffffff8008c0947 */ /* 0x000fea000383ffff */
.L_x_670:
[----:B------:R-:W-:Y:S05]  /*205c0*/  BSYNC B0 ;  /* 0x0000000000007941 */ /* 0x000fea0003800000 */
.L_x_669:
[----:B-----5:R-:W2:Y:S01]  /*205d0*/  LDL R6, [R1+0x34] ;  /* 0x0000340001067983 */ /* 0x020ea20000100800 */
[----:B------:R-:W-:Y:S05]  /*205e0*/  @!P2 WARPSYNC.ALL ;  /* 0x000000000000a948 */ /* 0x000fea0003800000 */
[----:B------:R-:W-:Y:S01]  /*205f0*/  BSSY B6, `(.L_x_688) ;  /* 0x000031f000067945 */ /* 0x000fe20003800000 */
[----:B------:R-:W-:Y:S01]  /*20600*/  @!P2 BAR.SYNC.DEFER_BLOCKING 0xc, 0x120 ;  /* 0x030480000000ab1d */ /* 0x000fe20000010000 */
[----:B--2---:R-:W-:-:S13]  /*20610*/  ISETP.GT.AND P0, PT, R6, RZ, PT ;  /* 0x000000ff0600720c */ /* 0x004fda0003f04270 */
[----:B------:R-:W-:Y:S05]  /*20620*/  @P0 BRA `(.L_x_689) ;  /* 0x0000000000440947 */ /* 0x000fea0003800000 */
[----:B------:R-:W2:Y:S02]  /*20630*/  S2R R6, SR_TID.X ;  /* 0x0000000000067919 */ /* 0x000ea40000002100 */
[----:B--2---:R-:W-:-:S04]  /*20640*/  LOP3.LUT R6, R6, 0x1f, RZ, 0xc0, !PT ;  /* 0x0000001f06067812 */ /* 0x004fc800078ec0ff */
[----:B------:R-:W-:-:S13]  /*20650*/  ISETP.NE.AND P1, PT, R6, RZ, PT ;  /* 0x000000ff0600720c */ /* 0x000fda0003f25270 */
[----:B------:R-:W-:Y:S05]  /*20660*/  @P1 BRA `(.L_x_690) ;  /* 0x00000030005c1947 */ /* 0x000fea0003800000 */
[----:B-1----:R-:W1:Y:S01]  /*20670*/  S2R R7, SR_LANEID ;  /* 0x0000000000077919 */ /* 0x002e620000000000 */
[----:B------:R-:W-:Y:S01]  /*20680*/  VOTEU.ANY UR4, UPT, PT ;  /* 0x0000000000047886 */ /* 0x000fe200038e0100 */
[----:B0-----:R-:W0:Y:S01]  /*20690*/  LDC.64 R2, c[0x0][0xc38] ;  /* 0x00030e00ff027b82 */ /* 0x001e220000000a00 */
[----:B------:R-:W1:Y:S08]  /*206a0*/  FLO.U32 R0, UR4 ;  /* 0x0000000400007d00 */ /* 0x000e7000080e0000 */
[----:B------:R-:W0:Y:S01]  /*206b0*/  POPC R5, UR4 ;  /* 0x0000000400057d09 */ /* 0x000e220008000000 */
[----:B-1----:R-:W-:-:S13]  /*206c0*/  ISETP.EQ.U32.AND P0, PT, R0, R7, PT ;  /* 0x000000070000720c */ /* 0x002fda0003f02070 */
[----:B0-----:R-:W2:Y:S01]  /*206d0*/  @P0 ATOMG.E.ADD.STRONG.GPU PT, R3, desc[UR60][R2.64], R5 ;  /* 0x00000005020309a8 */ /* 0x001ea200081ee1fc */
[----:B------:R-:W0:Y:S02]  /*206e0*/  S2R R4, SR_LTMASK ;  /* 0x0000000000047919 */ /* 0x000e240000003900 */
[----:B0-----:R-:W-:-:S04]  /*206f0*/  LOP3.LUT R4, R4, UR4, RZ, 0xc0, !PT ;  /* 0x0000000404047c12 */ /* 0x001fc8000f8ec0ff */
[----:B------:R-:W0:Y:S01]  /*20700*/  POPC R7, R4 ;  /* 0x0000000400077309 */ /* 0x000e220000000000 */
[----:B--2---:R-:W0:Y:S02]  /*20710*/  SHFL.IDX PT, R0, R3, R0, 0x1f ;  /* 0x00001f0003007589 */ /* 0x004e2400000e0000 */
[----:B0-----:R-:W-:Y:S01]  /*20720*/  IADD3 R16, R0, UR38, R7 ;  /* 0x0000002600107c10 */ /* 0x001fe2000fffe007 */
[----:B------:R-:W-:Y:S06]  /*20730*/  BRA `(.L_x_690) ;  /* 0x0000003000287947 */ /* 0x000fec0003800000 */
.L_x_689:
[----:B------:R-:W0:Y:S01]  /*20740*/  S2R R0, SR_CgaCtaId ;  /* 0x0000000000007919 */ /* 0x000e220000008800 */
[----:B------:R-:W-:-:S04]  /*20750*/  MOV R2, 0x400 ;  /* 0x0000040000027802 */ /* 0x000fc80000000f00 */
[----:B0-----:R-:W-:-:S05]  /*20760*/  LEA R3, R0, R2, 0x18 ;  /* 0x0000000200037211 */ /* 0x001fca00078ec0ff */
[----:B------:R0:W-:Y:S01]  /*20770*/  STL [R1+0x18], R3 ;  /* 0x0000180301007387 */ /* 0x0001e20000100800 */
[----:B------:R-:W-:-:S05]  /*20780*/  VIADD R0, R3, 0x21400 ;  /* 0x0002140003007836 */ /* 0x000fca0000000000 */
[----:B------:R-:W-:-:S13]  /*20790*/  LOP3.LUT P0, RZ, R0, 0x3ff, RZ, 0xc0, !PT ;  /* 0x000003ff00ff7812 */ /* 0x000fda000780c0ff */
[----:B0-----:R-:W-:Y:S05]  /*207a0*/  @!P0 BRA `(.L_x_691) ;  /* 0x0000000000408947 */ /* 0x001fea0003800000 */
[----:B------:R-:W-:Y:S01]  /*207b0*/  MOV R2, 0x0 ;  /* 0x0000000000027802 */ /* 0x000fe20000000f00 */
[----:B------:R-:W-:Y:S01]  /*207c0*/  ULDC.64 UR6, c[0x4][0xa8] ;  /* 0x01002a0000067ab9 */ /* 0x000fe20000000a00 */
[----:B------:R-:W-:Y:S01]  /*207d0*/  ULDC.64 UR8, c[0x4][0xb0] ;  /* 0x01002c0000087ab9 */ /* 0x000fe20000000a00 */
[----:B------:R-:W-:Y:S01]  /*207e0*/  ULDC.64 UR4, c[0x4][0x8] ;  /* 0x0100020000047ab9 */ /* 0x000fe20000000a00 */
[----:B------:R-:W-:Y:S01]  /*207f0*/  MOV R4, UR6 ;  /* 0x0000000600047c02 */ /* 0x000fe20008000f00 */
[----:B------:R-:W-:Y:S01]  /*20800*/  IMAD.U32 R5, RZ, RZ, UR7 ;  /* 0x00000007ff057e24 */ /* 0x000fe2000f8e00ff */
[----:B------:R-:W0:Y:S01]  /*20810*/  LDC.64 R2, c[0x4][R2] ;  /* 0x0100000002027b82 */ /* 0x000e220000000a00 */
[----:B------:R-:W-:Y:S01]  /*20820*/  MOV R6, UR8 ;  /* 0x0000000800067c02 */ /* 0x000fe20008000f00 */
[----:B-1----:R-:W-:Y:S01]  /*20830*/  IMAD.U32 R7, RZ, RZ, UR9 ;  /* 0x00000009ff077e24 */ /* 0x002fe2000f8e00ff */
[----:B------:R-:W-:Y:S01]  /*20840*/  MOV R10, UR4 ;  /* 0x00000004000a7c02 */ /* 0x000fe20008000f00 */
[----:B------:R-:W-:Y:S01]  /*20850*/  IMAD.U32 R11, RZ, RZ, UR5 ;  /* 0x00000005ff0b7e24 */ /* 0x000fe2000f8e00ff */
[----:B------:R-:W-:Y:S01]  /*20860*/  MOV R8, 0x70 ;  /* 0x0000007000087802 */ /* 0x000fe20000000f00 */
[----:B------:R-:W-:Y:S01]  /*20870*/  IMAD.MOV.U32 R12, RZ, RZ, 0x1 ;  /* 0x00000001ff0c7424 */ /* 0x000fe200078e00ff */
[----:B------:R-:W-:-:S07]  /*20880*/  MOV R13, RZ ;  /* 0x000000ff000d7202 */ /* 0x000fce0000000f00 */
[----:B------:R-:W-:-:S07]  /*20890*/  LEPC R20, `(.L_x_691) ;  /* 0x000000001014794e */ /* 0x000fce0000000000 */
[----:B0-----:R-:W-:Y:S05]  /*208a0*/  CALL.ABS.NOINC R2 ;  /* 0x0000000002007343 */ /* 0x001fea0003c00000 */
.L_x_691:
        /* <DEDUP_REMOVED lines=12> */
[----:B-1----:R-:W-:Y:S01]  /*20970*/  IMAD.U32 R7, RZ, RZ, UR9 ;  /* 0x00000009ff077e24 */ /* 0x002fe2000f8e00ff */
[----:B------:R-:W-:Y:S01]  /*20980*/  MOV R10, UR4 ;  /* 0x00000004000a7c02 */ /* 0x000fe20008000f00 */
[----:B------:R-:W-:Y:S01]  /*20990*/  IMAD.U32 R11, RZ, RZ, UR5 ;  /* 0x00000005ff0b7e24 */ /* 0x000fe2000f8e00ff */
[----:B------:R-:W-:Y:S01]  /*209a0*/  MOV R8, 0x70 ;  /* 0x0000007000087802 */ /* 0x000fe20000000f00 */
[----:B------:R-:W-:Y:S01]  /*209b0*/  IMAD.MOV.U32 R12, RZ, RZ, 0x1 ;  /* 0x00000001ff0c7424 */ /* 0x000fe200078e00ff */
[----:B0-----:R-:W-:-:S07]  /*209c0*/  MOV R13, RZ ;  /* 0x000000ff000d7202 */ /* 0x001fce0000000f00 */
[----:B------:R-:W-:-:S07]  /*209d0*/  LEPC R20, `(.L_x_693) ;  /* 0x000000001014794e */ /* 0x000fce0000000000 */
[----:B--2---:R-:W-:Y:S05]  /*209e0*/  CALL.ABS.NOINC R2 ;  /* 0x0000000002007343 */ /* 0x004fea0003c00000 */
.L_x_693:
[----:B------:R-:W-:Y:S01]  /*209f0*/  MOV R2, 0x0 ;  /* 0x0000000000027802 */ /* 0x000fe20000000f00 */
[----:B------:R-:W-:Y:S01]  /*20a00*/  ULDC.64 UR4, c[0x4][0xa8] ;  /* 0x01002a0000047ab9 */ /* 0x000fe20000000a00 */
[----:B------:R-:W-:Y:S01]  /*20a10*/  ULDC.64 UR6, c[0x4][0xb0] ;  /* 0x01002c0000067ab9 */ /* 0x000fe20000000a00 */
[----:B------:R-:W-:Y:S01]  /*20a20*/  ULDC.64 UR8, c[0x4][0x18] ;  /* 0x0100060000087ab9 */ /* 0x000fe20000000a00 */
[----:B------:R-:W-:Y:S01]  /*20a30*/  IMAD.U32 R4, RZ, RZ, UR4 ;  /* 0x00000004ff047e24 */ /* 0x000fe2000f8e00ff */
[----:B------:R-:W-:Y:S01]  /*20a40*/  MOV R5, UR5 ;  /* 0x0000000500057c02 */ /* 0x000fe20008000f00 */
[----:B------:R-:W0:Y:S01]  /*20a50*/  LDC.64 R2, c[0x4][R2] ;  /* 0x0100000002027b82 */ /* 0x000e220000000a00 */
[----:B------:R-:W-:Y:S01]  /*20a60*/  IMAD.U32 R6, RZ, RZ, UR6 ;  /* 0x00000006ff067e24 */ /* 0x000fe2000f8e00ff */
[----:B------:R-:W-:Y:S01]  /*20a70*/  MOV R7, UR7 ;  /* 0x0000000700077c02 */ /* 0x000fe20008000f00 */
[----:B------:R-:W-:Y:S01]  /*20a80*/  IMAD.U32 R10, RZ, RZ, UR8 ;  /* 0x00000008ff0a7e24 */ /* 0x000fe2000f8e00ff */
[----:B------:R-:W-:Y:S01]  /*20a90*/  MOV R11, UR9 ;  /* 0x00000009000b7c02 */ /* 0x000fe20008000f00 */
[----:B------:R-:W-:Y:S01]  /*20aa0*/  IMAD.MOV.U32 R8, RZ, RZ, 0x70 ;  /* 0x00000070ff087424 */ /* 0x000fe200078e00ff */
[----:B------:R-:W-:Y:S01]  /*20ab0*/  MOV R12, 0x1 ;  /* 0x00000001000c7802 */ /* 0x000fe20000000f00 */
[----:B------:R-:W-:-:S07]  /*20ac0*/  IMAD.MOV.U32 R13, RZ, RZ, RZ ;  /* 0x000000ffff0d7224 */ /* 0x000fce00078e00ff */
[----:B------:R-:W-:-:S07]  /*20ad0*/  LEPC R20, `(.L_x_692) ;  /* 0x000000001014794e */ /* 0x000fce0000000000 */
[----:B0-----:R-:W-:Y:S05]  /*20ae0*/  CALL.ABS.NOINC R2 ;  /* 0x0000000002007343 */ /* 0x001fea0003c00000 */
.L_x_692:
        /* <DEDUP_REMOVED lines=17> */
[----:B----4-:R-:W-:Y:S02]  /*20c00*/  IMAD R17, R17, 0x80, R4 ;  /* 0x0000008011117824 */ /* 0x010fe400078e0204 */
[----:B------:R-:W0:Y:S01]  /*20c10*/  LDC R4, c[0x0][0x428] ;  /* 0x00010a00ff047b82 */ /* 0x000e220000000800 */
[----:B------:R-:W-:-:S06]  /*20c20*/  MOV R0, R5 ;  /* 0x0000000500007202 */ /* 0x000fcc0000000f00 */
[----:B------:R2:W5:Y:S01]  /*20c30*/  @P0 LDG.E R0, desc[UR60][R2.64] ;  /* 0x0000003c02000981 */ /* 0x000562000c1e1900 */
[----:B------:R-:W-:Y:S02]  /*20c40*/  PLOP3.LUT P1, PT, P6, PT, PT, 0x8, 0x0 ;  /* 0x000000000000781c */ /* 0x000fe4000372e170 */
[----:B0-----:R-:W-:Y:S02]  /*20c50*/  ISETP.NE.AND P0, PT, R4, 0x1, PT ;  /* 0x000000010400780c */ /* 0x001fe40003f05270 */
[----:B------:R-:W-:-:S11]  /*20c60*/  MOV R4, R18 ;  /* 0x0000001200047202 */ /* 0x000fd60000000f00 */
[----:B--2---:R-:W0:Y:S08]  /*20c70*/  @P0 LDC R3, c[0x0][0x42c] ;  /* 0x00010b00ff030b82 */ /* 0x004e300000000800 */
[----:B------:R-:W2:Y:S01]  /*20c80*/  @P0 LDC R2, c[0x0][0x430] ;  /* 0x00010c00ff020b82 */ /* 0x000ea20000000800 */
[----:B0-----:R-:W-:-:S05]  /*20c90*/  @P0 IMAD.HI.U32 R3, R18, R3, RZ ;  /* 0x0000000312030227 */ /* 0x001fca00078e00ff */
[----:B--2---:R-:W-:Y:S02]  /*20ca0*/  @P0 SHF.R.U32.HI R4, RZ, R2, R3 ;  /* 0x00000002ff040219 */ /* 0x004fe40000011603 */
[----:B------:R-:W-:-:S04]  /*20cb0*/  ISETP.NE.U32.AND P0, PT, RZ, UR4, PT ;  /* 0x00000004ff007c0c */ /* 0x000fc8000bf05070 */
[----:B------:R-:W-:-:S04]  /*20cc0*/  ISETP.NE.AND.EX P0, PT, RZ, UR5, PT, P0 ;  /* 0x00000005ff007c0c */ /* 0x000fc8000bf05300 */
[----:B------:R-:W-:-:S09]  /*20cd0*/  SEL R2, R5, RZ, !P0 ;  /* 0x000000ff05027207 */ /* 0x000fd20004000000 */
.L_x_694:
        /* <DEDUP_REMOVED lines=16> */
.L_x_695:
        /* <DEDUP_REMOVED lines=15> */
.L_x_696:
        /* <DEDUP_REMOVED lines=9> */
[----:B-1----:R-:W0:Y:S01]  /*20f60*/  LDC.64 R8, c[0x0][0x3f8] ;  /* 0x0000fe00ff087b82 */ /* 0x002e220000000a00 */
[----:B------:R-:W-:Y:S02]  /*20f70*/  ULDC.64 UR4, c[0x0][0xa08] ;  /* 0x0002820000047ab9 */ /* 0x000fe40000000a00 */
[----:B0-----:R-:W-:Y:S01]  /*20f80*/  LOP3.LUT P0, RZ, R8, UR4, RZ, 0xfc, !PT ;  /* 0x0000000408ff7c12 */ /* 0x001fe2000f80fcff */
[----:B------:R-:W-:-:S03]  /*20f90*/  UMOV UR4, 0xffffffff ;  /* 0xffffffff00047882 */ /* 0x000fc60000000000 */
[----:B------:R-:W-:-:S04]  /*20fa0*/  LOP3.LUT P0, RZ, R9, UR5, RZ, 0xfc, P0 ;  /* 0x0000000509ff7c12 */ /* 0x000fc8000800fcff */
[----:B-----5:R-:W-:Y:S01]  /*20fb0*/  SEL R5, R0, RZ, !P0 ;  /* 0x000000ff00057207 */ /* 0x020fe20004000000 */
[----:B------:R-:W-:Y:S08]  /*20fc0*/  BRA.DIV UR4, `(.L_x_697) ;  /* 0x0000004204347947 */ /* 0x000ff0000b800000 */
.L_x_805:
[----:B------:R-:W2:Y:S01]  /*20fd0*/  LDL R3, [R1+0x24] ;  /* 0x0000240001037983 */ /* 0x000ea20000100800 */
[----:B------:R-:W-:Y:S01]  /*20fe0*/  UMOV UR4, 0xffffffff ;  /* 0xffffffff00047882 */ /* 0x000fe20000000000 */
[----:B------:R-:W-:Y:S01]  /*20ff0*/  SHF.R.S32.HI R12, RZ, 0x1f, R0 ;  /* 0x0000001fff0c7819 */ /* 0x000fe20000011400 */
[----:B--2---:R-:W-:Y:S01]  /*21000*/  VIADD R3, R3, 0xffffffff ;  /* 0xffffffff03037836 */ /* 0x004fe20000000000 */
[----:B------:R-:W-:Y:S06]  /*21010*/  BRA.DIV UR4, `(.L_x_698) ;  /* 0x0000004204547947 */ /* 0x000fec000b800000 */
[----:B------:R-:W-:-:S13]  /*21020*/  ELECT P6, URZ, PT ;  /* 0x00000000003f782f */ /* 0x000fda00038c0000 */
.L_x_808:
[----:B------:R-:W-:Y:S05]  /*21030*/  @!P6 BRA `(.L_x_699) ;  /* 0x000000040034e947 */ /* 0x000fea0003800000 */
[----:B------:R0:W-:Y:S01]  /*21040*/  STL [R1+0xc], R3 ;  /* 0x00000c0301007387 */ /* 0x0001e20000100800 */
[----:B------:R-:W-:-:S04]  /*21050*/  ISETP.NE.U32.AND P0, PT, R8, RZ, PT ;  /* 0x000000ff0800720c */ /* 0x000fc80003f05070 */
[----:B------:R-:W-:-:S13]  /*21060*/  ISETP.NE.AND.EX P0, PT, R9, RZ, PT, P0 ;  /* 0x000000ff0900720c */ /* 0x000fda0003f05300 */
[----:B0-----:R-:W-:Y:S05]  /*21070*/  @!P0 BRA `(.L_x_700) ;  /* 0x00000000004c8947 */ /* 0x001fea0003800000 */
[----:B------:R-:W0:Y:S01]  /*21080*/  LDC R10, c[0x0][0x41c] ;  /* 0x00010700ff0a7b82 */ /* 0x000e220000000800 */
[----:B------:R-:W-:Y:S01]  /*21090*/  MOV R5, R3 ;  /* 0x0000000300057202 */ /* 0x000fe20000000f00 */
        /* <DEDUP_REMOVED lines=9> */
[----:B------:R-:W-:Y:S01]  /*21130*/  IMAD R10, R0, UR5, R6 ;  /* 0x00000005000a7c24 */ /* 0x000fe2000f8e0206 */
[----:B------:R-:W-:Y:S02]  /*21140*/  MOV R6, R5 ;  /* 0x0000000500067202 */ /* 0x000fe40000000f00 */
[----:B0-----:R-:W-:-:S03]  /*21150*/  SHF.R.S32.HI R7, RZ, 0x1f, R5 ;  /* 0x0000001fff077819 */ /* 0x001fc60000011405 */
[----:B------:R-:W-:-:S04]  /*21160*/  IMAD.WIDE.U32 R6, R0, UR4, R6 ;  /* 0x0000000400067c25 */ /* 0x000fc8000f8e0006 */
[----:B------:R-:W-:Y:S01]  /*21170*/  IMAD.IADD R5, R7, 0x1, R10 ;  /* 0x0000000107057824 */ /* 0x000fe200078e020a */
[----:B------:R-:W-:-:S04]  /*21180*/  LEA R10, P0, R6, R8, 0x2 ;  /* 0x00000008060a7211 */ /* 0x000fc800078010ff */
[----:B------:R-:W-:-:S05]  /*21190*/  LEA.HI.X R11, R6, R9, R5, 0x2, P0 ;  /* 0x00000009060b7211 */ /* 0x000fca00000f1405 */
[----:B------:R0:W5:Y:S04]  /*211a0*/  LDG.E R5, desc[UR60][R10.64] ;  /* 0x0000003c0a057981 */ /* 0x000168000c1e1900 */
.L_x_700:
[----:B------:R-:W2:Y:S01]  /*211b0*/  LDL R6, [R1] ;  /* 0x0000000001067983 */ /* 0x000ea20000100800 */
[----:B0-----:R-:W-:-:S03]  /*211c0*/  MOV R10, 0x400 ;  /* 0x00000400000a7802 */ /* 0x001fc60000000f00 */
[----:B------:R-:W3:Y:S01]  /*211d0*/  LDL R7, [R1+0x8] ;  /* 0x0000080001077983 */ /* 0x000ee20000100800 */
[----:B------:R-:W0:Y:S02]  /*211e0*/  S2R R11, SR_CgaCtaId ;  /* 0x00000000000b7919 */ /* 0x000e240000008800 */
[----:B0-----:R-:W-:-:S04]  /*211f0*/  LEA R10, R11, R10, 0x18 ;  /* 0x0000000a0b0a7211 */ /* 0x001fc800078ec0ff */
[----:B--2---:R-:W-:Y:S02]  /*21200*/  LEA R6, R6, R10, 0x3 ;  /* 0x0000000a06067211 */ /* 0x004fe400078e18ff */
[----:B---3--:R-:W-:-:S04]  /*21210*/  SHF.L.U32 R7, R7, 0x1f, RZ ;  /* 0x0000001f07077819 */ /* 0x008fc800000006ff */
[----:B------:R-:W0:Y:S02]  /*21220*/  SYNCS.PHASECHK.TRANS64.TRYWAIT P0, [R6+URZ+0x36840], R7 ;  /* 0x03684007060075a7 */ /* 0x000e24000800017f */
[----:B0-----:R-:W-:Y:S05]  /*21230*/  @!P0 BRA `(.L_x_701) ;  /* 0x0000003c00ec8947 */ /* 0x001fea0003800000 */
.L_x_809:
        /* <DEDUP_REMOVED lines=11> */
.L_x_702:
        /* <DEDUP_REMOVED lines=34> */
.L_x_699:
        /* <DEDUP_REMOVED lines=17> */
[----:B------:R-:W-:Y:S01]  /*21620*/  UMOV UR15, 0x12f00000 ;  /* 0x12f00000000f7882 */ /* 0x000fe20000000000 */
[----:B------:R-:W-:Y:S01]  /*21630*/  @P0 MOV R6, 0xc000 ;  /* 0x0000c00000060802 */ /* 0x000fe20000000f00 */
        /* <DEDUP_REMOVED lines=23> */
[----:B------:R-:W-:-:S04]  /*217b0*/  LOP3.LUT R2, R2, 0xfffffffe, RZ, 0xc0, !PT ;  /* 0xfffffffe02027812 */ /* 0x000fc800078ec0ff */
[----:B------:R-:W-:-:S04]  /*217c0*/  IADD3 R2, R11, -R2, RZ ;  /* 0x800000020b027210 */ /* 0x000fc80007ffe0ff */
[----:B------:R-:W-:-:S04]  /*217d0*/  SHF.L.U32 R2, R2, 0x1f, RZ ;  /* 0x0000001f02027819 */ /* 0x000fc800000006ff */
[----:B------:R-:W1:Y:S02]  /*217e0*/  SYNCS.PHASECHK.TRANS64.TRYWAIT P0, [R7+URZ+0x36820], R2 ;  /* 0x03682002070075a7 */ /* 0x000e64000800017f */
[----:B01----:R-:W-:Y:S05]  /*217f0*/  @!P0 BRA `(.L_x_704) ;  /* 0x0000003800908947 */ /* 0x003fea0003800000 */
.L_x_810:
[----:B------:R-:W-:Y:S05]  /*21800*/  BSYNC B0 ;  /* 0x0000000000007941 */ /* 0x000fea0003800000 */
.L_x_703:
[----:B0-----:R-:W2:Y:S01]  /*21810*/  LDL.LU R6, [R1+0x34] ;  /* 0x0000340001067983 */ /* 0x001ea20000300800 */
[----:B------:R-:W-:Y:S01]  /*21820*/  BSSY B0, `(.L_x_705) ;  /* 0x00001a7000007945 */ /* 0x000fe20003800000 */
[----:B--2---:R-:W-:-:S13]  /*21830*/  ISETP.GE.AND P0, PT, R6, 0x71, PT ;  /* 0x000000710600780c */ /* 0x004fda0003f06270 */
[----:B------:R-:W-:Y:S05]  /*21840*/  @!P0 BRA `(.L_x_706) ;  /* 0x0000001800908947 */ /* 0x000fea0003800000 */
[----:B------:R-:W2:Y:S01]  /*21850*/  LDL R6, [R1+0x24] ;  /* 0x0000240001067983 */ /* 0x000ea20000100800 */
[----:B------:R-:W-:Y:S01]  /*21860*/  MOV R2, 0x1 ;  /* 0x0000000100027802 */ /* 0x000fe20000000f00 */
[----:B------:R-:W-:Y:S01]  /*21870*/  BSSY B1, `(.L_x_707) ;  /* 0x0000094000017945 */ /* 0x000fe20003800000 */
[----:B--2---:R-:W-:-:S05]  /*21880*/  IMAD.MOV R13, RZ, RZ, -R6 ;  /* 0x000000ffff0d7224 */ /* 0x004fca00078e0a06 */
[----:B------:R-:W-:-:S05]  /*21890*/  VIADDMNMX R13, R13, R2, 0xffffffff, !PT ;  /* 0xffffffff0d0d7446 */ /* 0x000fca0007800102 */
[C---:B------:R-:W-:Y:S01]  /*218a0*/  IMAD.IADD R2, R6.reuse, 0x1, R13 ;  /* 0x0000000106027824 */ /* 0x040fe200078e020d */
[----:B------:R-:W-:-:S04]  /*218b0*/  IADD3 R6, R6, -0x2, RZ ;  /* 0xfffffffe06067810 */ /* 0x000fc80007ffe0ff */
[----:B------:R-:W-:-:S04]  /*218c0*/  LOP3.LUT R2, R2, 0x1, RZ, 0xc0, !PT ;  /* 0x0000000102027812 */ /* 0x000fc800078ec0ff */
[----:B------:R-:W-:-:S13]  /*218d0*/  ISETP.NE.U32.AND P0, PT, R2, 0x1, PT ;  /* 0x000000010200780c */ /* 0x000fda0003f05070 */
        /* <DEDUP_REMOVED lines=10> */
[----:B------:R-:W-:Y:S02]  /*21980*/  ISETP.NE.U32.AND P0, PT, R8, RZ, PT ;  /* 0x000000ff0800720c */ /* 0x000fe40003f05070 */
[----:B------:R-:W-:Y:S02]  /*21990*/  MOV R2, R5 ;  /* 0x0000000500027202 */ /* 0x000fe40000000f00 */
[----:B------:R-:W-:-:S13]  /*219a0*/  ISETP.NE.AND.EX P0, PT, R9, RZ, PT, P0 ;  /* 0x000000ff0900720c */ /* 0x000fda0003f05300 */
[----:B------:R-:W-:Y:S05]  /*219b0*/  @!P0 BRA `(.L_x_711) ;  /* 0x0000000000488947 */ /* 0x000fea0003800000 */
[----:B------:R-:W0:Y:S01]  /*219c0*/  LDC R17, c[0x0][0x41c] ;  /* 0x00010700ff117b82 */ /* 0x000e220000000800 */
[----:B------:R-:W-:Y:S01]  /*219d0*/  IMAD.MOV.U32 R2, RZ, RZ, R6 ;  /* 0x000000ffff027224 */ /* 0x000fe200078e0006 */
[----:B------:R-:W-:Y:S01]  /*219e0*/  ULDC.64 UR4, c[0x0][0x408] ;  /* 0x0001020000047ab9 */ /* 0x000fe20000000a00 */
[----:B0-----:R-:W-:-:S13]  /*219f0*/  ISETP.NE.AND P0, PT, R17, 0x1, PT ;  /* 0x000000011100780c */ /* 0x001fda0003f05270 */
[----:B------:R-:W0:Y:S02]  /*21a00*/  @P0 LDC.64 R10, c[0x0][0x420] ;  /* 0x00010800ff0a0b82 */ /* 0x000e240000000a00 */
[----:B0-----:R-:W-:-:S05]  /*21a10*/  @P0 IMAD.HI.U32 R10, R6, R10, RZ ;  /* 0x0000000a060a0227 */ /* 0x001fca00078e00ff */
[----:B------:R-:W-:Y:S01]  /*21a20*/  @P0 SHF.R.U32.HI R2, RZ, R11, R10 ;  /* 0x0000000bff020219 */ /* 0x000fe2000001160a */
[----:B------:R-:W-:-:S03]  /*21a30*/  IMAD R10, R12, UR4, RZ ;  /* 0x000000040c0a7c24 */ /* 0x000fc6000f8e02ff */
[----:B------:R-:W-:Y:S01]  /*21a40*/  SHF.R.S32.HI R11, RZ, 0x1f, R2 ;  /* 0x0000001fff0b7819 */ /* 0x000fe20000011402 */
[----:B------:R-:W-:Y:S01]  /*21a50*/  IMAD R15, R0, UR5, R10 ;  /* 0x00000005000f7c24 */ /* 0x000fe2000f8e020a */
[----:B------:R-:W-:Y:S02]  /*21a60*/  MOV R10, R2 ;  /* 0x00000002000a7202 */ /* 0x000fe40000000f00 */
[----:B------:R-:W-:-:S03]  /*21a70*/  IADD3 R2, -R2, RZ, RZ ;  /* 0x000000ff02027210 */ /* 0x000fc60007ffe1ff */
[----:B------:R-:W-:-:S04]  /*21a80*/  IMAD.WIDE.U32 R10, R0, UR4, R10 ;  /* 0x00000004000a7c25 */ /* 0x000fc8000f8e000a */
[----:B------:R-:W-:Y:S01]  /*21a90*/  IMAD.IADD R15, R15, 0x1, R11 ;  /* 0x000000010f0f7824 */ /* 0x000fe200078e020b */
[----:B------:R-:W-:Y:S01]  /*21aa0*/  LEA R8, P0, R10, R8, 0x2 ;  /* 0x000000080a087211 */ /* 0x000fe200078010ff */
[----:B------:R-:W-:-:S03]  /*21ab0*/  IMAD R6, R17, R2, R6 ;  /* 0x0000000211067224 */ /* 0x000fc600078e0206 */
[----:B------:R-:W-:-:S05]  /*21ac0*/  LEA.HI.X R9, R10, R9, R15, 0x2, P0 ;  /* 0x000000090a097211 */ /* 0x000fca00000f140f */
[----:B------:R0:W5:Y:S04]  /*21ad0*/  LDG.E R2, desc[UR60][R8.64] ;  /* 0x0000003c08027981 */ /* 0x000168000c1e1900 */
.L_x_711:
[----:B0-----:R-:W0:Y:S01]  /*21ae0*/  S2R R9, SR_CgaCtaId ;  /* 0x0000000000097919 */ /* 0x001e220000008800 */
[----:B------:R-:W-:-:S04]  /*21af0*/  MOV R8, 0x400 ;  /* 0x0000040000087802 */ /* 0x000fc80000000f00 */
[----:B0-----:R-:W-:Y:S02]  /*21b00*/  LEA R8, R9, R8, 0x18 ;  /* 0x0000000809087211 */ /* 0x001fe400078ec0ff */
[----:B------:R-:W-:-:S03]  /*21b10*/  SHF.L.U32 R9, R14, 0x1f, RZ ;  /* 0x0000001f0e097819 */ /* 0x000fc600000006ff */
[----:B------:R-:W-:-:S04]  /*21b20*/  IMAD R8, R7, 0x8, R8 ;  /* 0x0000000807087824 */ /* 0x000fc800078e0208 */
[----:B------:R-:W0:Y:S02]  /*21b30*/  SYNCS.PHASECHK.TRANS64.TRYWAIT P0, [R8+URZ+0x36840], R9 ;  /* 0x03684009080075a7 */ /* 0x000e24000800017f */
[----:B0-----:R-:W-:Y:S05]  /*21b40*/  @!P0 BRA `(.L_x_712) ;  /* 0x0000003400dc8947 */ /* 0x001fea0003800000 */
.L_x_811:
[----:B------:R-:W1:Y:S02]  /*21b50*/  S2R R10, SR_TID.X ;  /* 0x00000000000a7919 */ /* 0x000e640000002100 */
[----:B-1----:R-:W-:-:S04]  /*21b60*/  LOP3.LUT R10, R10, 0x7f, RZ, 0xc0, !PT ;  /* 0x0000007f0a0a7812 */ /* 0x002fc800078ec0ff */
[----:B------:R-:W-:-:S13]  /*21b70*/  ISETP.NE.AND P1, PT, R10, RZ, PT ;  /* 0x000000ff0a00720c */ /* 0x000fda0003f25270 */
[----:B------:R-:W-:Y:S05]  /*21b80*/  @P1 BRA `(.L_x_713) ;  /* 0x00000000001c1947 */ /* 0x000fea0003800000 */
[----:B------:R-:W1:Y:S01]  /*21b90*/  S2R R10, SR_TID.X ;  /* 0x00000000000a7919 */ /* 0x000e620000002100 */
[----:B0-----:R-:W-:-:S04]  /*21ba0*/  MOV R9, 0xa800 ;  /* 0x0000a80000097802 */ /* 0x001fc80000000f00 */
[----:B------:R2:W-:Y:S01]  /*21bb0*/  SYNCS.ARRIVE.TRANS64 RZ, [R8+URZ+0x36830], R9 ;  /* 0x0368300908ff79a7 */ /* 0x0005e2000800003f */
[----:B-1----:R-:W-:-:S04]  /*21bc0*/  LOP3.LUT R10, R10, 0x1f, RZ, 0xc0, !PT ;  /* 0x0000001f0a0a7812 */ /* 0x002fc800078ec0ff */
[----:B------:R-:W-:-:S13]  /*21bd0*/  ISETP.NE.AND P0, PT, R10, RZ, PT ;  /* 0x000000ff0a00720c */ /* 0x000fda0003f05270 */
[----:B--2---:R-:W-:Y:S05]  /*21be0*/  @!P0 BRA `(.L_x_713) ;  /* 0x0000000000048947 */ /* 0x004fea0003800000 */
[----:B------:R-:W-:Y:S01]  /*21bf0*/  BPT.TRAP 0x1 ;  /* 0x000000040000795c */ /* 0x000fe20000300000 */
.L_x_713:
        /* <DEDUP_REMOVED lines=37> */
.L_x_812:
[----:B------:R-:W-:Y:S05]  /*21e50*/  @P1 BRA `(.L_x_715) ;  /* 0x0000000000301947 */ /* 0x000fea0003800000 */
[----:B------:R-:W2:Y:S01]  /*21e60*/  LDL R10, [R1] ;  /* 0x00000000010a7983 */ /* 0x000ea20000100800 */
[----:B------:R-:W-:Y:S01]  /*21e70*/  MOV R11, 0x400 ;  /* 0x00000400000b7802 */ /* 0x000fe20000000f00 */
[----:B------:R-:W1:Y:S01]  /*21e80*/  S2R R17, SR_TID.X ;  /* 0x0000000000117919 */ /* 0x000e620000002100 */
[----:B------:R-:W3:Y:S01]  /*21e90*/  S2R R15, SR_CgaCtaId ;  /* 0x00000000000f7919 */ /* 0x000ee20000008800 */
[----:B0-----:R-:W-:Y:S02]  /*21ea0*/  MOV R9, 0xa800 ;  /* 0x0000a80000097802 */ /* 0x001fe40000000f00 */
[----:B-1----:R-:W-:-:S04]  /*21eb0*/  LOP3.LUT R17, R17, 0x1f, RZ, 0xc0, !PT ;  /* 0x0000001f11117812 */ /* 0x002fc800078ec0ff */
[----:B------:R-:W-:Y:S02]  /*21ec0*/  ISETP.NE.AND P0, PT, R17, RZ, PT ;  /* 0x000000ff1100720c */ /* 0x000fe40003f05270 */
[----:B---3--:R-:W-:-:S05]  /*21ed0*/  LEA R11, R15, R11, 0x18 ;  /* 0x0000000b0f0b7211 */ /* 0x008fca00078ec0ff */
[----:B--2---:R-:W-:-:S04]  /*21ee0*/  IMAD R8, R10, 0x8, R11 ;  /* 0x000000080a087824 */ /* 0x004fc800078e020b */
[----:B------:R1:W-:Y:S02]  /*21ef0*/  SYNCS.ARRIVE.TRANS64 RZ, [R8+URZ+0x36850], R9 ;  /* 0x0368500908ff79a7 */ /* 0x0003e4000800003f */
[----:B------:R-:W-:Y:S05]  /*21f00*/  @!P0 BRA `(.L_x_715) ;  /* 0x0000000000048947 */ /* 0x000fea0003800000 */
[----:B------:R-:W-:Y:S01]  /*21f10*/  BPT.TRAP 0x1 ;  /* 0x000000040000795c */ /* 0x000fe20000300000 */
.L_x_715:
        /* <DEDUP_REMOVED lines=14> */
[----:B------:R-:W-:-:S02]  /*22000*/  MOV R5, R2 ;  /* 0x0000000200057202 */ /* 0x000fc40000000f00 */
        /* <DEDUP_REMOVED lines=21> */
.L_x_710:
[----:B------:R-:W-:Y:S05]  /*22160*/  BSYNC B2 ;  /* 0x0000000000027941 */ /* 0x000fea0003800000 */
.L_x_709:
[----:B------:R-:W2:Y:S04]  /*22170*/  LDL.LU R2, [R1+0x24] ;  /* 0x0000240001027983 */ /* 0x000ea80000300800 */
[----:B------:R0:W-:Y:S04]  /*22180*/  STL [R1], R7 ;  /* 0x0000000701007387 */ /* 0x0001e80000100800 */
[----:B------:R0:W-:Y:S02]  /*22190*/  STL [R1+0x8], R14 ;  /* 0x0000080e01007387 */ /* 0x0001e40000100800 */
[----:B0-2---:R-:W-:-:S07]  /*221a0*/  VIADD R6, R2, 0xfffffffd ;  /* 0xfffffffd02067836 */ /* 0x005fce0000000000 */
.L_x_708:
[----:B------:R-:W-:Y:S05]  /*221b0*/  BSYNC B1 ;  /* 0x0000000000017941 */ /* 0x000fea0003800000 */
.L_x_707:
[----:B------:R-:W-:-:S04]  /*221c0*/  IADD3 R2, -R13, RZ, RZ ;  /* 0x000000ff0d027210 */ /* 0x000fc80007ffe1ff */
[----:B------:R-:W-:-:S13]  /*221d0*/  ISETP.NE.AND P0, PT, R3, R2, PT ;  /* 0x000000020300720c */ /* 0x000fda0003f05270 */
[----:B------:R-:W-:Y:S05]  /*221e0*/  @!P0 BRA `(.L_x_706) ;  /* 0x0000001000288947 */ /* 0x000fea0003800000 */
[----:B------:R-:W-:-:S07]  /*221f0*/  IMAD.MOV.U32 R10, RZ, RZ, R5 ;  /* 0x000000ffff0a7224 */ /* 0x000fce00078e0005 */
.L_x_730:
[----:B------:R-:W2:Y:S04]  /*22200*/  LDL R3, [R1] ;  /* 0x0000000001037983 */ /* 0x000ea80000100800 */
[----:B------:R-:W3:Y:S01]  /*22210*/  LDL R2, [R1+0x8] ;  /* 0x0000080001027983 */ /* 0x000ee20000100800 */
[----:B------:R-:W-:Y:S05]  /*22220*/  YIELD ;  /* 0x0000000000007946 */ /* 0x000fea0003800000 */
[----:B------:R-:W-:Y:S01]  /*22230*/  BSSY B1, `(.L_x_716) ;  /* 0x0000080000017945 */ /* 0x000fe20003800000 */
[----:B--2---:R-:W-:-:S04]  /*22240*/  IADD3 R7, R3, 0x1, RZ ;  /* 0x0000000103077810 */ /* 0x004fc80007ffe0ff */
        /* <DEDUP_REMOVED lines=14> */
[----:B0-----:R-:W-:Y:S01]  /*22330*/  @P0 IMAD.HI.U32 R9, R6, R2, RZ ;  /* 0x0000000206090227 */ /* 0x001fe200078e00ff */
[----:B------:R-:W-:-:S04]  /*22340*/  MOV R2, R6 ;  /* 0x0000000600027202 */ /* 0x000fc80000000f00 */
[----:B------:R-:W-:-:S04]  /*22350*/  @P0 SHF.R.U32.HI R2, RZ, R3, R9 ;  /* 0x00000003ff020219 */ /* 0x000fc80000011609 */
[--C-:B------:R-:W-:Y:S01]  /*22360*/  SHF.R.S32.HI R3, RZ, 0x1f, R2.reuse ;  /* 0x0000001fff037819 */ /* 0x100fe20000011402 */
[----:B------:R-:W-:-:S04]  /*22370*/  IMAD.MOV R9, RZ, RZ, -R2 ;  /* 0x000000ffff097224 */ /* 0x000fc800078e0a02 */
[----:B------:R-:W-:Y:S02]  /*22380*/  IMAD R9, R10, R9, R6 ;  /* 0x000000090a097224 */ /* 0x000fe400078e0206 */
[----:B------:R-:W-:Y:S02]  /*22390*/  IMAD R10, R12, UR6, RZ ;  /* 0x000000060c0a7c24 */ /* 0x000fe4000f8e02ff */
[----:B------:R-:W-:-:S04]  /*223a0*/  IMAD.WIDE.U32 R2, R0, UR6, R2 ;  /* 0x0000000600027c25 */ /* 0x000fc8000f8e0002 */
[----:B------:R-:W-:-:S05]  /*223b0*/  IMAD R10, R0, UR7, R10 ;  /* 0x00000007000a7c24 */ /* 0x000fca000f8e020a */
[----:B------:R-:W-:Y:S02]  /*223c0*/  IADD3 R3, R10, R3, RZ ;  /* 0x000000030a037210 */ /* 0x000fe40007ffe0ff */
[----:B------:R-:W-:-:S04]  /*223d0*/  LEA R10, P0, R2, UR4, 0x2 ;  /* 0x00000004020a7c11 */ /* 0x000fc8000f8010ff */
[----:B------:R-:W-:-:S05]  /*223e0*/  LEA.HI.X R11, R2, UR5, R3, 0x2, P0 ;  /* 0x00000005020b7c11 */ /* 0x000fca00080f1403 */
[----:B------:R0:W5:Y:S04]  /*223f0*/  LDG.E R10, desc[UR60][R10.64] ;  /* 0x0000003c0a0a7981 */ /* 0x000168000c1e1900 */
.L_x_718:
[----:B------:R-:W1:Y:S01]  /*22400*/  S2R R3, SR_CgaCtaId ;  /* 0x0000000000037919 */ /* 0x000e620000008800 */
[----:B------:R-:W-:-:S04]  /*22410*/  MOV R2, 0x400 ;  /* 0x0000040000027802 */ /* 0x000fc80000000f00 */
[----:B-1----:R-:W-:Y:S02]  /*22420*/  LEA R2, R3, R2, 0x18 ;  /* 0x0000000203027211 */ /* 0x002fe400078ec0ff */
[----:B------:R-:W-:-:S03]  /*22430*/  SHF.L.U32 R3, R8, 0x1f, RZ ;  /* 0x0000001f08037819 */ /* 0x000fc600000006ff */
[----:B------:R-:W-:-:S04]  /*22440*/  IMAD R2, R7, 0x8, R2 ;  /* 0x0000000807027824 */ /* 0x000fc800078e0202 */
[----:B------:R-:W1:Y:S02]  /*22450*/  SYNCS.PHASECHK.TRANS64.TRYWAIT P0, [R2+URZ+0x36840], R3 ;  /* 0x03684003020075a7 */ /* 0x000e64000800017f */
[----:B-1----:R-:W-:Y:S05]  /*22460*/  @!P0 BRA `(.L_x_719) ;  /* 0x0000002c00bc8947 */ /* 0x002fea0003800000 */
.L_x_813:
[----:B0-----:R-:W0:Y:S02]  /*22470*/  S2R R11, SR_TID.X ;  /* 0x00000000000b7919 */ /* 0x001e240000002100 */
[----:B0-----:R-:W-:-:S04]  /*22480*/  LOP3.LUT R11, R11, 0x7f, RZ, 0xc0, !PT ;  /* 0x0000007f0b0b7812 */ /* 0x001fc800078ec0ff */
[----:B------:R-:W-:-:S13]  /*22490*/  ISETP.NE.AND P0, PT, R11, RZ, PT ;  /* 0x000000ff0b00720c */ /* 0x000fda0003f05270 */
[----:B------:R-:W-:Y:S05]  /*224a0*/  @P0 BRA `(.L_x_720) ;  /* 0x00000000001c0947 */ /* 0x000fea0003800000 */
[----:B------:R-:W0:Y:S01]  /*224b0*/  S2R R11, SR_TID.X ;  /* 0x00000000000b7919 */ /* 0x000e220000002100 */
[----:B-1----:R-:W-:-:S04]  /*224c0*/  MOV R3, 0xa800 ;  /* 0x0000a80000037802 */ /* 0x002fc80000000f00 */
[----:B------:R2:W-:Y:S01]  /*224d0*/  SYNCS.ARRIVE.TRANS64 RZ, [R2+URZ+0x36830], R3 ;  /* 0x0368300302ff79a7 */ /* 0x0005e2000800003f */
[----:B0-----:R-:W-:-:S04]  /*224e0*/  LOP3.LUT R11, R11, 0x1f, RZ, 0xc0, !PT ;  /* 0x0000001f0b0b7812 */ /* 0x001fc800078ec0ff */
[----:B------:R-:W-:-:S13]  /*224f0*/  ISETP.NE.AND P1, PT, R11, RZ, PT ;  /* 0x000000ff0b00720c */ /* 0x000fda0003f25270 */
[----:B--2---:R-:W-:Y:S05]  /*22500*/  @!P1 BRA `(.L_x_720) ;  /* 0x0000000000049947 */ /* 0x004fea0003800000 */
[----:B------:R-:W-:Y:S01]  /*22510*/  BPT.TRAP 0x1 ;  /* 0x000000040000795c */ /* 0x000fe20000300000 */
.L_x_720:
[----:B------:R-:W2:Y:S04]  /*22520*/  LDL R15, [R1+0x4] ;  /* 0x00000400010f7983 */ /* 0x000ea80000100800 */
[----:B------:R-:W3:Y:S01]  /*22530*/  LDL.LU R14, [R1+0x8] ;  /* 0x00000800010e7983 */ /* 0x000ee20000300800 */
[----:B-1----:R-:W-:-:S03]  /*22540*/  MOV R3, 0x400 ;  /* 0x0000040000037802 */ /* 0x002fc60000000f00 */
        /* <DEDUP_REMOVED lines=34> */
.L_x_814:
        /* <DEDUP_REMOVED lines=8> */
.L_x_722:
        /* <DEDUP_REMOVED lines=36> */
.L_x_717:
[----:B------:R-:W-:Y:S05]  /*22a30*/  BSYNC B1 ;  /* 0x0000000000017941 */ /* 0x000fea0003800000 */
.L_x_716:
        /* <DEDUP_REMOVED lines=10> */
[----:B------:R-:W-:Y:S02]  /*22ae0*/  IADD3 R9, R6, -0x1, RZ ;  /* 0xffffffff06097810 */ /* 0x000fe40007ffe0ff */
        /* <DEDUP_REMOVED lines=17> */
[----:B------:R-:W-:-:S04]  /*22c00*/  LEA R10, P0, R2, UR4, 0x2 ;  /* 0x00000004020a7c11 */ /* 0x000fc8000f8010ff */
[----:B------:R-:W-:-:S05]  /*22c10*/  LEA.HI.X R11, R2, UR5, R3, 0x2, P0 ;  /* 0x00000005020b7c11 */ /* 0x000fca00080f1403 */
[----:B------:R1:W5:Y:S04]  /*22c20*/  LDG.E R10, desc[UR60][R10.64] ;  /* 0x0000003c0a0a7981 */ /* 0x000368000c1e1900 */
.L_x_725:
[----:B------:R-:W2:Y:S01]  /*22c30*/  S2R R3, SR_CgaCtaId ;  /* 0x0000000000037919 */ /* 0x000ea20000008800 */
[----:B------:R-:W-:-:S04]  /*22c40*/  MOV R2, 0x400 ;  /* 0x0000040000027802 */ /* 0x000fc80000000f00 */
[----:B--2---:R-:W-:Y:S02]  /*22c50*/  LEA R2, R3, R2, 0x18 ;  /* 0x0000000203027211 */ /* 0x004fe400078ec0ff */
[----:B------:R-:W-:Y:S02]  /*22c60*/  SHF.L.U32 R3, R13, 0x1f, RZ ;  /* 0x0000001f0d037819 */ /* 0x000fe400000006ff */
[----:B------:R-:W-:-:S04]  /*22c70*/  LEA R2, R14, R2, 0x3 ;  /* 0x000000020e027211 */ /* 0x000fc800078e18ff */
[----:B------:R-:W2:Y:S02]  /*22c80*/  SYNCS.PHASECHK.TRANS64.TRYWAIT P0, [R2+URZ+0x36840], R3 ;  /* 0x03684003020075a7 */ /* 0x000ea4000800017f */
[----:B--2---:R-:W-:Y:S05]  /*22c90*/  @!P0 BRA `(.L_x_726) ;  /* 0x0000002400d88947 */ /* 0x004fea0003800000 */
.L_x_815:
        /* <DEDUP_REMOVED lines=11> */
.L_x_727:
[----:B0-----:R-:W3:Y:S01]  /*22d50*/  LDL R13, [R1] ;  /* 0x00000000010d7983 */ /* 0x001ee20000100800 */
[----:B------:R-:W-:-:S03]  /*22d60*/  MOV R14, 0x400 ;  /* 0x00000400000e7802 */ /* 0x000fc60000000f00 */
[----:B------:R-:W4:Y:S01]  /*22d70*/  LDL R11, [R1+0x4] ;  /* 0x00000400010b7983 */ /* 0x000f220000100800 */
[----:B------:R-:W0:Y:S01]  /*22d80*/  S2R R15, SR_CgaCtaId ;  /* 0x00000000000f7919 */ /* 0x000e220000008800 */
[----:B------:R-:W-:Y:S01]  /*22d90*/  R2UR UR11, R9 ;  /* 0x00000000090b72ca */ /* 0x000fe200000e0000 */
[----:B------:R-:W-:Y:S01]  /*22da0*/  UIADD3 UR4, UP0, UR36, 0x370, URZ ;  /* 0x0000037024047890 */ /* 0x000fe2000ff1e03f */
[----:B------:R-:W-:Y:S02]  /*22db0*/  R2UR UR12, R4 ;  /* 0x00000000040c72ca */ /* 0x000fe400000e0000 */
[----:B0-----:R-:W-:-:S04]  /*22dc0*/  LEA R14, R15, R14, 0x18 ;  /* 0x0000000e0f0e7211 */ /* 0x001fc800078ec0ff */
[----:B--2---:R-:W-:Y:S02]  /*22dd0*/  IADD3 R2, R14, 0x36800, RZ ;  /* 0x000368000e027810 */ /* 0x004fe40007ffe0ff */
        /* <DEDUP_REMOVED lines=20> */
[----:B------:R-:W-:Y:S01]  /*22f20*/  LEA R2, R7, R2, 0x3 ;  /* 0x0000000207027211 */ /* 0x000fe200078e18ff */
        /* <DEDUP_REMOVED lines=8> */
.L_x_816:
        /* <DEDUP_REMOVED lines=8> */
.L_x_729:
        /* <DEDUP_REMOVED lines=34> */
.L_x_724:
[----:B------:R-:W-:Y:S05]  /*23250*/  BSYNC B1 ;  /* 0x0000000000017941 */ /* 0x000fea0003800000 */
.L_x_723:
[C---:B------:R-:W-:Y:S01]  /*23260*/  ISETP.GT.AND P0, PT, R6.reuse, 0x1, PT ;  /* 0x000000010600780c */ /* 0x040fe20003f04270 */
[----:B------:R-:W-:-:S12]  /*23270*/  VIADD R6, R6, 0xfffffffe ;  /* 0xfffffffe06067836 */ /* 0x000fd80000000000 */
[----:B------:R-:W-:Y:S05]  /*23280*/  @P0 BRA `(.L_x_730) ;  /* 0xffffffec00dc0947 */ /* 0x000fea000383ffff */
.L_x_706:
[----:B------:R-:W-:Y:S05]  /*23290*/  BSYNC B0 ;  /* 0x0000000000007941 */ /* 0x000fea0003800000 */
.L_x_705:
        /* <DEDUP_REMOVED lines=8> */
[----:B------:R-:W1:Y:S02]  /*23320*/  FLO.U32 R0, UR4 ;  /* 0x0000000400007d00 */ /* 0x000e6400080e0000 */
[----:B-1----:R-:W-:-:S06]  /*23330*/  ISETP.EQ.U32.AND P0, PT, R0, R7, PT ;  /* 0x000000070000720c */ /* 0x002fcc0003f02070 */
[----:B------:R-:W2:Y:S07]  /*23340*/  POPC R7, UR4 ;  /* 0x0000000400077d09 */ /* 0x000eae0008000000 */
[----:B--2---:R-:W2:Y:S01]  /*23350*/  @P0 ATOMG.E.ADD.STRONG.GPU PT, R3, desc[UR60][R2.64], R7 ;  /* 0x00000007020309a8 */ /* 0x004ea200081ee1fc */
[----:B------:R-:W1:Y:S02]  /*23360*/  S2R R6, SR_LTMASK ;  /* 0x0000000000067919 */ /* 0x000e640000003900 */
[----:B-1----:R-:W-:-:S04]  /*23370*/  LOP3.LUT R6, R6, UR4, RZ, 0xc0, !PT ;  /* 0x0000000406067c12 */ /* 0x002fc8000f8ec0ff */
[----:B------:R-:W1:Y:S01]  /*23380*/  POPC R9, R6 ;  /* 0x0000000600097309 */ /* 0x000e620000000000 */
[----:B--2---:R-:W1:Y:S02]  /*23390*/  SHFL.IDX PT, R0, R3, R0, 0x1f ;  /* 0x00001f0003007589 */ /* 0x004e6400000e0000 */
[----:B-1----:R-:W-:-:S07]  /*233a0*/  IADD3 R16, R0, UR38, R9 ;  /* 0x0000002600107c10 */ /* 0x002fce000fffe009 */
.L_x_732:
[----:B------:R-:W-:Y:S05]  /*233b0*/  BSYNC B0 ;  /* 0x0000000000007941 */ /* 0x000fea0003800000 */
.L_x_731:
[----:B------:R-:W-:Y:S04]  /*233c0*/  BSSY B0, `(.L_x_733) ;  /* 0x0000038000007945 */ /* 0x000fe80003800000 */
[----:B------:R-:W-:Y:S05]  /*233d0*/  @!P6 BRA `(.L_x_734) ;  /* 0x0000000000d8e947 */ /* 0x000fea0003800000 */
[----:B------:R-:W2:Y:S01]  /*233e0*/  LDL R2, [R1] ;  /* 0x0000000001027983 */ /* 0x000ea20000100800 */
[----:B------:R-:W-:-:S03]  /*233f0*/  MOV R3, 0x400 ;  /* 0x0000040000037802 */ /* 0x000fc60000000f00 */
[----:B------:R-:W3:Y:S01]  /*23400*/  LDL R0, [R1+0x8] ;  /* 0x0000080001007983 */ /* 0x000ee20000100800 */
[----:B------:R-:W1:Y:S02]  /*23410*/  S2R R6, SR_CgaCtaId ;  /* 0x0000000000067919 */ /* 0x000e640000008800 */
[----:B-1----:R-:W-:-:S04]  /*23420*/  LEA R3, R6, R3, 0x18 ;  /* 0x0000000306037211 */ /* 0x002fc800078ec0ff */
[----:B--2---:R-:W-:Y:S02]  /*23430*/  LEA R3, R2, R3, 0x3 ;  /* 0x0000000302037211 */ /* 0x004fe400078e18ff */
[----:B---3--:R-:W-:-:S04]  /*23440*/  SHF.L.U32 R0, R0, 0x1f, RZ ;  /* 0x0000001f00007819 */ /* 0x008fc800000006ff */
[----:B------:R-:W1:Y:S02]  /*23450*/  SYNCS.PHASECHK.TRANS64.TRYWAIT P0, [R3+URZ+0x36860], R0 ;  /* 0x03686000030075a7 */ /* 0x000e64000800017f */
[----:B-1----:R-:W-:Y:S05]  /*23460*/  @!P0 BRA `(.L_x_735) ;  /* 0x00000020000c8947 */ /* 0x002fea0003800000 */
.L_x_817:
        /* <DEDUP_REMOVED lines=11> */
.L_x_736:
        /* <DEDUP_REMOVED lines=34> */
.L_x_734:
[----:B------:R-:W-:Y:S05]  /*23740*/  BSYNC B0 ;  /* 0x0000000000007941 */ /* 0x000fea0003800000 */
.L_x_733:
[----:B------:R-:W2:Y:S04]  /*23750*/  LDL.LU R0, [R1] ;  /* 0x0000000001007983 */ /* 0x000ea80000300800 */
[----:B------:R-:W3:Y:S01]  /*23760*/  LDL.LU R3, [R1+0x8] ;  /* 0x0000080001037983 */ /* 0x000ee20000300800 */
[----:B--2---:R-:W-:-:S04]  /*23770*/  IADD3 R0, R0, 0x1, RZ ;  /* 0x0000000100007810 */ /* 0x004fc80007ffe0ff */
[----:B------:R-:W-:-:S04]  /*23780*/  ISETP.NE.AND P0, PT, R0, 0x2, PT ;  /* 0x000000020000780c */ /* 0x000fc80003f05270 */
[----:B------:R-:W-:Y:S02]  /*23790*/  SEL R2, RZ, 0x1, P0 ;  /* 0x00000001ff027807 */ /* 0x000fe40000000000 */
[----:B------:R-:W-:Y:S02]  /*237a0*/  SEL R0, R0, RZ, P0 ;  /* 0x000000ff00007207 */ /* 0x000fe40000000000 */
[----:B---3--:R-:W-:-:S05]  /*237b0*/  LOP3.LUT R3, R3, R2, RZ, 0x3c, !PT ;  /* 0x0000000203037212 */ /* 0x008fca00078e3cff */
[----:B------:R1:W-:Y:S04]  /*237c0*/  STL [R1+0x8], R3 ;  /* 0x0000080301007387 */ /* 0x0003e80000100800 */
[----:B------:R1:W-:Y:S02]  /*237d0*/  STL [R1], R0 ;  /* 0x0000000001007387 */ /* 0x0003e40000100800 */
.L_x_690:
[----:B------:R-:W-:Y:S05]  /*237e0*/  BSYNC B6 ;  /* 0x0000000000067941 */ /* 0x000fea0003800000 */
.L_x_688:
[----:B------:R-:W-:-:S03]  /*237f0*/  UMOV UR4, 0xffffffff ;  /* 0xffffffff00047882 */ /* 0x000fc60000000000 */
[----:B------:R-:W-:Y:S05]  /*23800*/  BRA.DIV UR4, `(.L_x_737) ;  /* 0x0000001e04387947 */ /* 0x000fea000b800000 */
[----:B0-----:R0:W2:Y:S04]  /*23810*/  SHFL.IDX PT, R4, R16, RZ, 0x1f ;  /* 0x00001fff10047589 */ /* 0x0010a800000e0000 */
[----:B------:R0:W3:Y:S02]  /*23820*/  SHFL.IDX PT, R6, R16, 0x1, 0x1f ;  /* 0x00201f0010067f89 */ /* 0x0000e400000e0000 */
.L_x_821:
[----:B-1----:R-:W1:Y:S01]  /*23830*/  S2R R8, SR_TID.X ;  /* 0x0000000000087919 */ /* 0x002e620000002100 */
[----:B------:R-:W-:Y:S01]  /*23840*/  ULDC UR4, c[0x0][0xc14] ;  /* 0x0003050000047ab9 */ /* 0x000fe20000000800 */
[----:B------:R-:W-:Y:S01]  /*23850*/  BSSY B0, `(.L_x_738) ;  /* 0x000000b000007945 */ /* 0x000fe20003800000 */
[----:B------:R-:W-:Y:S01]  /*23860*/  MOV R0, UR4 ;  /* 0x0000000400007c02 */ /* 0x000fe20008000f00 */
[----:B------:R-:W-:Y:S01]  /*23870*/  IMAD.MOV.U32 R17, RZ, RZ, RZ ;  /* 0x000000ffff117224 */ /* 0x000fe200078e00ff */
[----:B-1----:R-:W-:-:S04]  /*23880*/  LOP3.LUT R8, R8, 0x1f, RZ, 0xc0, !PT ;  /* 0x0000001f08087812 */ /* 0x002fc800078ec0ff */
[C---:B------:R-:W-:Y:S01]  /*23890*/  ISETP.NE.AND P0, PT, R8.reuse, 0x1f, PT ;  /* 0x0000001f0800780c */ /* 0x040fe20003f05270 */
[----:B------:R-:W-:-:S05]  /*238a0*/  IMAD.IADD R5, R8, 0x1, R19 ;  /* 0x0000000108057824 */ /* 0x000fca00078e0213 */
[----:B------:R-:W-:-:S13]  /*238b0*/  ISETP.GE.OR P0, PT, R5, R0, !P0 ;  /* 0x000000000500720c */ /* 0x000fda0004706670 */
[----:B------:R-:W-:Y:S05]  /*238c0*/  @P0 BRA `(.L_x_739) ;  /* 0x00000000000c0947 */ /* 0x000fea0003800000 */
[----:B------:R-:W1:Y:S02]  /*238d0*/  LDC.64 R2, c[0x0][0xc58] ;  /* 0x00031600ff027b82 */ /* 0x000e640000000a00 */
[----:B-1----:R-:W-:-:S05]  /*238e0*/  IMAD.WIDE R2, R5, 0x4, R2 ;  /* 0x0000000405027825 */ /* 0x002fca00078e0202 */
[----:B------:R1:W5:Y:S02]  /*238f0*/  LDG.E R17, desc[UR60][R2.64] ;  /* 0x0000003c02117981 */ /* 0x000364000c1e1900 */
.L_x_739:
[----:B------:R-:W-:Y:S05]  /*23900*/  BSYNC B0 ;  /* 0x0000000000007941 */ /* 0x000fea0003800000 */
.L_x_738:
[----:B------:R-:W-:-:S03]  /*23910*/  UMOV UR4, 0xffffffff ;  /* 0xffffffff00047882 */ /* 0x000fc60000000000 */
[----:B------:R-:W-:Y:S05]  /*23920*/  BRA.DIV UR4, `(.L_x_740) ;  /* 0x0000001e043c7947 */ /* 0x000fea000b800000 */
[----:B-----5:R-:W4:Y:S01]  /*23930*/  SHFL.UP PT, R14, R17, 0x1, RZ ;  /* 0x04200000110e7989 */ /* 0x020f2200000e00ff */
[C---:B------:R-:W-:Y:S02]  /*23940*/  ISETP.NE.AND P0, PT, R8.reuse, RZ, PT ;  /* 0x000000ff0800720c */ /* 0x040fe40003f05270 */
[----:B------:R-:W-:Y:S02]  /*23950*/  ISETP.GE.U32.AND P1, PT, R8, 0x2, PT ;  /* 0x000000020800780c */ /* 0x000fe40003f26070 */
[----:B----4-:R-:W-:Y:S02]  /*23960*/  SEL R14, R14, RZ, P0 ;  /* 0x000000ff0e0e7207 */ /* 0x010fe40000000000 */
[----:B------:R-:W-:Y:S02]  /*23970*/  ISETP.GE.U32.AND P0, PT, R8, 0x4, PT ;  /* 0x000000040800780c */ /* 0x000fe40003f06070 */
[----:B------:R-:W-:-:S05]  /*23980*/  IADD3 R13, R17, R14, RZ ;  /* 0x0000000e110d7210 */ /* 0x000fca0007ffe0ff */
[----:B------:R-:W4:Y:S02]  /*23990*/  SHFL.UP PT, R14, R13, 0x2, RZ ;  /* 0x044000000d0e7989 */ /* 0x000f2400000e00ff */
[----:B----4-:R-:W-:Y:S02]  /*239a0*/  SEL R14, R14, RZ, P1 ;  /* 0x000000ff0e0e7207 */ /* 0x010fe40000800000 */
[----:B------:R-:W-:-:S03]  /*239b0*/  ISETP.GE.U32.AND P1, PT, R8, 0x8, PT ;  /* 0x000000080800780c */ /* 0x000fc60003f26070 */
[----:B-1----:R-:W-:-:S05]  /*239c0*/  IMAD.IADD R3, R13, 0x1, R14 ;  /* 0x000000010d037824 */ /* 0x002fca00078e020e */
[----:B------:R-:W1:Y:S02]  /*239d0*/  SHFL.UP PT, R14, R3, 0x4, RZ ;  /* 0x04800000030e7989 */ /* 0x000e6400000e00ff */
[----:B-1----:R-:W-:Y:S02]  /*239e0*/  SEL R14, R14, RZ, P0 ;  /* 0x000000ff0e0e7207 */ /* 0x002fe40000000000 */
[----:B------:R-:W-:Y:S02]  /*239f0*/  ISETP.GE.U32.AND P0, PT, R8, 0x10, PT ;  /* 0x000000100800780c */ /* 0x000fe40003f06070 */
[----:B------:R-:W-:-:S05]  /*23a00*/  IADD3 R5, R3, R14, RZ ;  /* 0x0000000e03057210 */ /* 0x000fca0007ffe0ff */
[----:B------:R-:W1:Y:S02]  /*23a10*/  SHFL.UP PT, R14, R5, 0x8, RZ ;  /* 0x05000000050e7989 */ /* 0x000e6400000e00ff */
[----:B-1----:R-:W-:-:S05]  /*23a20*/  SEL R14, R14, RZ, P1 ;  /* 0x000000ff0e0e7207 */ /* 0x002fca0000800000 */
[----:B------:R-:W-:-:S05]  /*23a30*/  IMAD.IADD R7, R5, 0x1, R14 ;  /* 0x0000000105077824 */ /* 0x000fca00078e020e */
[----:B------:R-:W1:Y:S02]  /*23a40*/  SHFL.UP PT, R14, R7, 0x10, RZ ;  /* 0x06000000070e7989 */ /* 0x000e6400000e00ff */
[----:B-1----:R-:W-:-:S04]  /*23a50*/  SEL R2, R14, RZ, P0 ;  /* 0x000000ff0e027207 */ /* 0x002fc80000000000 */
[----:B------:R-:W-:-:S05]  /*23a60*/  IADD3 R2, R7, R2, RZ ;  /* 0x0000000207027210 */ /* 0x000fca0007ffe0ff */
[----:B------:R1:W4:Y:S02]  /*23a70*/  SHFL.IDX PT, R14, R2, 0x1f, 0x1f ;  /* 0x03e01f00020e7f89 */ /* 0x00032400000e0000 */
.L_x_829:
[----:B------:R-:W-:Y:S02]  /*23a80*/  ULDC UR4, c[0x0][0xc10] ;  /* 0x0003040000047ab9 */ /* 0x000fe40000000800 */
[----:B0-----:R-:W-:-:S04]  /*23a90*/  IMAD.U32 R16, RZ, RZ, UR4 ;  /* 0x00000004ff107e24 */ /* 0x001fc8000f8e00ff */
[----:B----4-:R-:W-:-:S05]  /*23aa0*/  IMAD R3, R14, R16, RZ ;  /* 0x000000100e037224 */ /* 0x010fca00078e02ff */
[----:B---3--:R-:W-:-:S04]  /*23ab0*/  IADD3 R6, R6, R3, RZ ;  /* 0x0000000306067210 */ /* 0x008fc80007ffe0ff */
[----:B--2---:R-:W-:-:S13]  /*23ac0*/  ISETP.GT.AND P0, PT, R6, R4, PT ;  /* 0x000000040600720c */ /* 0x004fda0003f04270 */
[----:B------:R-:W-:Y:S05]  /*23ad0*/  @P0 BRA `(.L_x_741) ;  /* 0x0000000000b40947 */ /* 0x000fea0003800000 */
[----:B------:R-:W0:Y:S02]  /*23ae0*/  LDC R0, c[0x0][0xc14] ;  /* 0x00030500ff007b82 */ /* 0x000e240000000800 */
.L_x_746:
[----:B------:R-:W-:-:S05]  /*23af0*/  VIADD R19, R19, 0x1f ;  /* 0x0000001f13137836 */ /* 0x000fca0000000000 */
[----:B0-----:R-:W-:-:S13]  /*23b00*/  ISETP.GE.AND P0, PT, R19, R0, PT ;  /* 0x000000001300720c */ /* 0x001fda0003f06270 */
[----:B------:R-:W-:Y:S05]  /*23b10*/  @P0 BRA `(.L_x_742) ;  /* 0x00000004005c0947 */ /* 0x000fea0003800000 */
[----:B------:R-:W0:Y:S01]  /*23b20*/  S2R R8, SR_TID.X ;  /* 0x0000000000087919 */ /* 0x000e220000002100 */
[----:B------:R-:W-:Y:S01]  /*23b30*/  BSSY B0, `(.L_x_743) ;  /* 0x000000a000007945 */ /* 0x000fe20003800000 */
[----:B------:R-:W-:Y:S01]  /*23b40*/  IMAD.MOV.U32 R17, RZ, RZ, RZ ;  /* 0x000000ffff117224 */ /* 0x000fe200078e00ff */
[----:B0-----:R-:W-:-:S04]  /*23b50*/  LOP3.LUT R8, R8, 0x1f, RZ, 0xc0, !PT ;  /* 0x0000001f08087812 */ /* 0x001fc800078ec0ff */
[C---:B------:R-:W-:Y:S02]  /*23b60*/  ISETP.NE.AND P1, PT, R8.reuse, 0x1f, PT ;  /* 0x0000001f0800780c */ /* 0x040fe40003f25270 */
[----:B------:R-:W-:-:S04]  /*23b70*/  IADD3 R5, R8, R19, RZ ;  /* 0x0000001308057210 */ /* 0x000fc80007ffe0ff */
[----:B------:R-:W-:-:S13]  /*23b80*/  ISETP.GE.OR P0, PT, R5, R0, !P1 ;  /* 0x000000000500720c */ /* 0x000fda0004f06670 */
[----:B------:R-:W-:Y:S05]  /*23b90*/  @P0 BRA `(.L_x_744) ;  /* 0x00000000000c0947 */ /* 0x000fea0003800000 */
[----:B-1----:R-:W0:Y:S02]  /*23ba0*/  LDC.64 R2, c[0x0][0xc58] ;  /* 0x00031600ff027b82 */ /* 0x002e240000000a00 */
[----:B0-----:R-:W-:-:S05]  /*23bb0*/  IMAD.WIDE R2, R5, 0x4, R2 ;  /* 0x0000000405027825 */ /* 0x001fca00078e0202 */
[----:B------:R0:W5:Y:S02]  /*23bc0*/  LDG.E R17, desc[UR60][R2.64] ;  /* 0x0000003c02117981 */ /* 0x000164000c1e1900 */
.L_x_744:
[----:B------:R-:W-:Y:S05]  /*23bd0*/  BSYNC B0 ;  /* 0x0000000000007941 */ /* 0x000fea0003800000 */
.L_x_743:
[----:B------:R-:W-:-:S03]  /*23be0*/  UMOV UR4, 0xffffffff ;  /* 0xffffffff00047882 */ /* 0x000fc60000000000 */
[----:B------:R-:W-:Y:S05]  /*23bf0*/  BRA.DIV UR4, `(.L_x_745) ;  /* 0x0000001e04587947 */ /* 0x000fea000b800000 */
[----:B-----5:R-:W2:Y:S01]  /*23c00*/  SHFL.UP PT, R14, R17, 0x1, RZ ;  /* 0x04200000110e7989 */ /* 0x020ea200000e00ff */
[C---:B------:R-:W-:Y:S02]  /*23c10*/  ISETP.NE.AND P0, PT, R8.reuse, RZ, PT ;  /* 0x000000ff0800720c */ /* 0x040fe40003f05270 */
[----:B------:R-:W-:Y:S02]  /*23c20*/  ISETP.GE.U32.AND P1, PT, R8, 0x2, PT ;  /* 0x000000020800780c */ /* 0x000fe40003f26070 */
[----:B--2---:R-:W-:Y:S02]  /*23c30*/  SEL R14, R14, RZ, P0 ;  /* 0x000000ff0e0e7207 */ /* 0x004fe40000000000 */
[----:B------:R-:W-:Y:S02]  /*23c40*/  ISETP.GE.U32.AND P0, PT, R8, 0x4, PT ;  /* 0x000000040800780c */ /* 0x000fe40003f06070 */
[----:B------:R-:W-:-:S05]  /*23c50*/  IADD3 R13, R17, R14, RZ ;  /* 0x0000000e110d7210 */ /* 0x000fca0007ffe0ff */
[----:B------:R-:W2:Y:S02]  /*23c60*/  SHFL.UP PT, R14, R13, 0x2, RZ ;  /* 0x044000000d0e7989 */ /* 0x000ea400000e00ff */
[----:B--2---:R-:W-:Y:S02]  /*23c70*/  SEL R14, R14, RZ, P1 ;  /* 0x000000ff0e0e7207 */ /* 0x004fe40000800000 */
[----:B------:R-:W-:-:S03]  /*23c80*/  ISETP.GE.U32.AND P1, PT, R8, 0x8, PT ;  /* 0x000000080800780c */ /* 0x000fc60003f26070 */
[----:B0-----:R-:W-:-:S05]  /*23c90*/  IMAD.IADD R3, R13, 0x1, R14 ;  /* 0x000000010d037824 */ /* 0x001fca00078e020e */
[----:B------:R-:W0:Y:S02]  /*23ca0*/  SHFL.UP PT, R14, R3, 0x4, RZ ;  /* 0x04800000030e7989 */ /* 0x000e2400000e00ff */
[----:B0-----:R-:W-:Y:S02]  /*23cb0*/  SEL R14, R14, RZ, P0 ;  /* 0x000000ff0e0e7207 */ /* 0x001fe40000000000 */
[----:B------:R-:W-:Y:S02]  /*23cc0*/  ISETP.GE.U32.AND P0, PT, R8, 0x10, PT ;  /* 0x000000100800780c */ /* 0x000fe40003f06070 */
[----:B------:R-:W-:-:S05]  /*23cd0*/  IADD3 R5, R3, R14, RZ ;  /* 0x0000000e03057210 */ /* 0x000fca0007ffe0ff */
[----:B------:R-:W0:Y:S02]  /*23ce0*/  SHFL.UP PT, R14, R5, 0x8, RZ ;  /* 0x05000000050e7989 */ /* 0x000e2400000e00ff */
[----:B0-----:R-:W-:-:S05]  /*23cf0*/  SEL R14, R14, RZ, P1 ;  /* 0x000000ff0e0e7207 */ /* 0x001fca0000800000 */
[----:B------:R-:W-:-:S05]  /*23d00*/  IMAD.IADD R7, R5, 0x1, R14 ;  /* 0x0000000105077824 */ /* 0x000fca00078e020e */
[----:B------:R-:W1:Y:S02]  /*23d10*/  SHFL.UP PT, R14, R7, 0x10, RZ ;  /* 0x06000000070e7989 */ /* 0x000e6400000e00ff */
[----:B-1----:R-:W-:-:S04]  /*23d20*/  SEL R2, R14, RZ, P0 ;  /* 0x000000ff0e027207 */ /* 0x002fc80000000000 */
[----:B------:R-:W-:-:S05]  /*23d30*/  IADD3 R2, R7, R2, RZ ;  /* 0x0000000207027210 */ /* 0x000fca0007ffe0ff */
[----:B------:R0:W1:Y:S02]  /*23d40*/  SHFL.IDX PT, R14, R2, 0x1f, 0x1f ;  /* 0x03e01f00020e7f89 */ /* 0x00006400000e0000 */
.L_x_837:
[----:B------:R-:W-:Y:S02]  /*23d50*/  ULDC UR4, c[0x0][0xc10] ;  /* 0x0003040000047ab9 */ /* 0x000fe40000000800 */
[----:B------:R-:W-:-:S04]  /*23d60*/  IMAD.U32 R16, RZ, RZ, UR4 ;  /* 0x00000004ff107e24 */ /* 0x000fc8000f8e00ff */
[----:B-1----:R-:W-:-:S05]  /*23d70*/  IMAD R3, R14, R16, RZ ;  /* 0x000000100e037224 */ /* 0x002fca00078e02ff */
[----:B------:R-:W-:-:S04]  /*23d80*/  IADD3 R6, R3, R6, RZ ;  /* 0x0000000603067210 */ /* 0x000fc80007ffe0ff */
[----:B------:R-:W-:-:S13]  /*23d90*/  ISETP.GT.AND P0, PT, R6, R4, PT ;  /* 0x000000040600720c */ /* 0x000fda0003f04270 */
[----:B------:R-:W-:Y:S05]  /*23da0*/  @!P0 BRA `(.L_x_746) ;  /* 0xfffffffc00508947 */ /* 0x000fea000383ffff */
.L_x_741:
[----:B------:R-:W-:Y:S01]  /*23db0*/  IMAD.IADD R6, R6, 0x1, -R3 ;  /* 0x0000000106067824 */ /* 0x000fe200078e0a03 */
[----:B------:R-:W-:-:S03]  /*23dc0*/  UMOV UR4, 0xffffffff ;  /* 0xffffffff00047882 */ /* 0x000fc60000000000 */
[----:B------:R-:W-:-:S05]  /*23dd0*/  IMAD R3, R2, R16, R6 ;  /* 0x0000001002037224 */ /* 0x000fca00078e0206 */
[----:B------:R-:W-:Y:S01]  /*23de0*/  ISETP.GT.AND P6, PT, R3, R4, PT ;  /* 0x000000040300720c */ /* 0x000fe20003fc4270 */
[----:B------:R-:W-:-:S12]  /*23df0*/  BRA.DIV UR4, `(.L_x_747) ;  /* 0x0000001e04a87947 */ /* 0x000fd8000b800000 */
[----:B------:R-:W-:-:S04]  /*23e00*/  VOTE.ANY R3, PT, !P6 ;  /* 0x0000000000037806 */ /* 0x000fc800070e0100 */
[----:B------:R-:W2:Y:S02]  /*23e10*/  POPC R5, R3 ;  /* 0x0000000300057309 */ /* 0x000ea40000000000 */
[----:B--2---:R2:W3:Y:S02]  /*23e20*/  SHFL.IDX PT, R17, R17, R5, 0x1f ;  /* 0x00001f0511117589 */ /* 0x0044e400000e0000 */
.L_x_841:
[----:B------:R-:W-:Y:S02]  /*23e30*/  ISETP.NE.AND P0, PT, R3, RZ, PT ;  /* 0x000000ff0300720c */ /* 0x000fe40003f05270 */
[----:B------:R-:W-:-:S11]  /*23e40*/  MOV R14, RZ ;  /* 0x000000ff000e7202 */ /* 0x000fd60000000f00 */
[----:B------:R-:W-:Y:S05]  /*23e50*/  @!P0 BRA `(.L_x_748) ;  /* 0x0000000000108947 */ /* 0x000fea0003800000 */
[----:B------:R-:W-:Y:S01]  /*23e60*/  UMOV UR4, 0xffffffff ;  /* 0xffffffff00047882 */ /* 0x000fe20000000000 */
[----:B------:R-:W-:Y:S02]  /*23e70*/  VIADD R12, R5, 0xffffffff ;  /* 0xffffffff050c7836 */ /* 0x000fe40000000000 */
[----:B------:R-:W-:Y:S05]  /*23e80*/  BRA.DIV UR4, `(.L_x_749) ;  /* 0x0000001e04cc7947 */ /* 0x000fea000b800000 */
[----:B------:R4:W0:Y:S02]  /*23e90*/  SHFL.IDX PT, R14, R2, R12, 0x1f ;  /* 0x00001f0c020e7589 */ /* 0x00082400000e0000 */
.L_x_748:
[----:B0-----:R-:W-:Y:S01]  /*23ea0*/  IMAD R16, R14, R16, R6 ;  /* 0x000000100e107224 */ /* 0x001fe200078e0206 */
[----:B---3--:R-:W-:Y:S02]  /*23eb0*/  IABS R6, R17 ;  /* 0x0000001100067213 */ /* 0x008fe40000000000 */
[----:B-1--4-:R-:W-:Y:S02]  /*23ec0*/  MOV R2, RZ ;  /* 0x000000ff00027202 */ /* 0x012fe40000000f00 */
[----:B------:R-:W0:Y:S01]  /*23ed0*/  I2F.RP R7, R6 ;  /* 0x0000000600077306 */ /* 0x000e220000209400 */
[----:B------:R-:W-:-:S07]  /*23ee0*/  IADD3 R19, R5, R19, RZ ;  /* 0x0000001305137210 */ /* 0x000fce0007ffe0ff */
[----:B0-----:R-:W0:Y:S02]  /*23ef0*/  MUFU.RCP R7, R7 ;  /* 0x0000000700077308 */ /* 0x001e240000001000 */
[----:B0-----:R-:W-:-:S06]  /*23f00*/  IADD3 R8, R7, 0xffffffe, RZ ;  /* 0x0ffffffe07087810 */ /* 0x001fcc0007ffe0ff */
[----:B------:R-:W0:Y:S02]  /*23f10*/  F2I.FTZ.U32.TRUNC.NTZ R3, R8 ;  /* 0x0000000800037305 */ /* 0x000e24000021f000 */
[----:B0-----:R-:W-:-:S04]  /*23f20*/  IMAD.MOV R9, RZ, RZ, -R3 ;  /* 0x000000ffff097224 */ /* 0x001fc800078e0a03 */
[----:B------:R-:W-:-:S04]  /*23f30*/  IMAD R9, R9, R6, RZ ;  /* 0x0000000609097224 */ /* 0x000fc800078e02ff */
[----:B------:R-:W-:Y:S01]  /*23f40*/  IMAD.HI.U32 R3, R3, R9, R2 ;  /* 0x0000000903037227 */ /* 0x000fe200078e0002 */
[----:B------:R-:W-:-:S03]  /*23f50*/  IABS R9, R17 ;  /* 0x0000001100097213 */ /* 0x000fc60000000000 */
[----:B------:R-:W-:Y:S01]  /*23f60*/  IMAD.IADD R2, R4, 0x1, -R16 ;  /* 0x0000000104027824 */ /* 0x000fe200078e0a10 */
[----:B------:R-:W-:-:S04]  /*23f70*/  IADD3 R7, RZ, -R9, RZ ;  /* 0x80000009ff077210 */ /* 0x000fc80007ffe0ff */
[----:B------:R-:W-:-:S05]  /*23f80*/  IABS R4, R2 ;  /* 0x0000000200047213 */ /* 0x000fca0000000000 */
[----:B------:R-:W-:-:S04]  /*23f90*/  IMAD.HI.U32 R3, R3, R4, RZ ;  /* 0x0000000403037227 */ /* 0x000fc800078e00ff */
[----:B------:R-:W-:Y:S01]  /*23fa0*/  IMAD R7, R3, R7, R4 ;  /* 0x0000000703077224 */ /* 0x000fe200078e0204 */
[----:B------:R-:W-:-:S04]  /*23fb0*/  LOP3.LUT R4, R2, R17, RZ, 0x3c, !PT ;  /* 0x0000001102047212 */ /* 0x000fc800078e3cff */
[----:B------:R-:W-:-:S13]  /*23fc0*/  ISETP.GT.U32.AND P0, PT, R6, R7, PT ;  /* 0x000000070600720c */ /* 0x000fda0003f04070 */
[----:B------:R-:W-:Y:S01]  /*23fd0*/  @!P0 IMAD.IADD R7, R7, 0x1, -R6 ;  /* 0x0000000107078824 */ /* 0x000fe200078e0a06 */
[----:B------:R-:W-:-:S04]  /*23fe0*/  @!P0 IADD3 R3, R3, 0x1, RZ ;  /* 0x0000000103038810 */ /* 0x000fc80007ffe0ff */
[----:B------:R-:W-:-:S13]  /*23ff0*/  ISETP.GE.U32.AND P0, PT, R7, R6, PT ;  /* 0x000000060700720c */ /* 0x000fda0003f06070 */
        /* <DEDUP_REMOVED lines=9> */
.L_x_742:
[----:B------:R-:W-:Y:S01]  /*24090*/  UMOV UR4, URZ ;  /* 0x0000003f00047c82 */ /* 0x000fe20008000000 */
[----:B------:R-:W-:Y:S01]  /*240a0*/  UMOV UR5, URZ ;  /* 0x0000003f00057c82 */ /* 0x000fe20008000000 */
[----:B------:R-:W-:Y:S01]  /*240b0*/  ULDC UR6, c[0x0][0xc14] ;  /* 0x0003050000067ab9 */ /* 0x000fe20000000800 */
[----:B------:R-:W-:Y:S01]  /*240c0*/  MOV R16, R4 ;  /* 0x0000000400107202 */ /* 0x000fe20000000f00 */
[----:B------:R-:W-:Y:S01]  /*240d0*/  IMAD.U32 R17, RZ, RZ, UR4 ;  /* 0x00000004ff117e24 */ /* 0x000fe2000f8e00ff */
[----:B------:R-:W-:Y:S01]  /*240e0*/  MOV R18, UR5 ;  /* 0x0000000500127c02 */ /* 0x000fe20008000f00 */
[----:B------:R-:W-:-:S07]  /*240f0*/  IMAD.U32 R19, RZ, RZ, UR6 ;  /* 0x00000006ff137e24 */ /* 0x000fce000f8e00ff */
.L_x_750:
[----:B-1----:R-:W0:Y:S01]  /*24100*/  S2R R2, SR_TID.X ;  /* 0x0000000000027919 */ /* 0x002e220000002100 */
        /* <DEDUP_REMOVED lines=11> */
.L_x_667:
[----:B0-----:R-:W3:Y:S01]  /*241c0*/  LDL.LU R0, [R1+0x30] ;  /* 0x0000300001007983 */ /* 0x001ee20000300800 */
[----:B------:R-:W-:Y:S01]  /*241d0*/  BSSY B0, `(.L_x_752) ;  /* 0x000000b000007945 */ /* 0x000fe20003800000 */
[----:B--2---:R-:W0:Y:S01]  /*241e0*/  S2R R5, SR_CgaCtaId ;  /* 0x0000000000057919 */ /* 0x004e220000008800 */
[----:B---3--:R-:W-:-:S04]  /*241f0*/  IADD3 R0, R0, 0x1, RZ ;  /* 0x0000000100007810 */ /* 0x008fc80007ffe0ff */
        /* <DEDUP_REMOVED lines=8> */
.L_x_844:
[----:B------:R-:W-:Y:S05]  /*24280*/  BSYNC B0 ;  /* 0x0000000000007941 */ /* 0x000fea0003800000 */
.L_x_752:
[----:B------:R-:W-:-:S03]  /*24290*/  UMOV UR4, 0xffffffff ;  /* 0xffffffff00047882 */ /* 0x000fc60000000000 */
[----:B------:R-:W-:Y:S05]  /*242a0*/  BRA.DIV UR4, `(.L_x_754) ;  /* 0x0000001a04fc7947 */ /* 0x000fea000b800000 */
[----:B------:R-:W1:Y:S02]  /*242b0*/  S2R R2, SR_TID.X ;  /* 0x0000000000027919 */ /* 0x000e640000002100 */
[----:B-1----:R-:W-:-:S04]  /*242c0*/  SHF.R.U32.HI R2, RZ, 0x5, R2 ;  /* 0x00000005ff027819 */ /* 0x002fc80000011602 */
[----:B------:R-:W-:-:S05]  /*242d0*/  LOP3.LUT R2, R2, 0x3, RZ, 0xc0, !PT ;  /* 0x0000000302027812 */ /* 0x000fca00078ec0ff */
[----:B------:R1:W2:Y:S02]  /*242e0*/  SHFL.IDX PT, R14, R2, RZ, 0x1f ;  /* 0x00001fff020e7589 */ /* 0x0002a400000e0000 */
.L_x_847:
[----:B--2---:R-:W-:-:S13]  /*242f0*/  ISETP.NE.AND P0, PT, R14, RZ, PT ;  /* 0x000000ff0e00720c */ /* 0x004fda0003f05270 */
[----:B------:R-:W-:Y:S05]  /*24300*/  @P0 BRA `(.L_x_448) ;  /* 0x00000000009c0947 */ /* 0x000fea0003800000 */
[----:B------:R-:W-:-:S03]  /*24310*/  UMOV UR4, 0xffffffff ;  /* 0xffffffff00047882 */ /* 0x000fc60000000000 */
[----:B------:R-:W-:Y:S05]  /*24320*/  BRA.DIV UR4, `(.L_x_755) ;  /* 0x0000001e04107947 */ /* 0x000fea000b800000 */
[----:B------:R-:W-:-:S13]  /*24330*/  ELECT P6, URZ, PT ;  /* 0x00000000003f782f */ /* 0x000fda00038c0000 */
.L_x_850:
[----:B------:R-:W-:Y:S05]  /*24340*/  @!P6 BRA `(.L_x_448) ;  /* 0x00000000008ce947 */ /* 0x000fea0003800000 */
[----:B-1----:R-:W2:Y:S02]  /*24350*/  LDL R2, [R1+0x5c] ;  /* 0x00005c0001027983 */ /* 0x002ea40000100800 */
[----:B--2---:R-:W-:-:S13]  /*24360*/  R2UR UR4, R2 ;  /* 0x00000000020472ca */ /* 0x004fda00000e0000 */
[----:B------:R-:W-:-:S06]  /*24370*/  ULOP3.LUT UR4, UR4, 0x2, URZ, 0xfc, !UPT ;  /* 0x0000000204047892 */ /* 0x000fcc000f8efc3f */
[----:B------:R-:W-:-:S04]  /*24380*/  MOV R2, UR4 ;  /* 0x0000000400027c02 */ /* 0x000fc80008000f00 */
[----:B------:R-:W-:-:S13]  /*24390*/  ISETP.NE.AND P2, PT, R2, 0x3, PT ;  /* 0x000000030200780c */ /* 0x000fda0003f45270 */
[----:B------:R-:W-:Y:S05]  /*243a0*/  @!P2 BRA `(.L_x_756) ;  /* 0x000000000004a947 */ /* 0x000fea0003800000 */
[----:B------:R-:W-:Y:S01]  /*243b0*/  BPT.TRAP 0x1 ;  /* 0x000000040000795c */ /* 0x000fe20000300000 */
.L_x_756:
[----:B0-----:R-:W2:Y:S04]  /*243c0*/  LDL R3, [R1] ;  /* 0x0000000001037983 */ /* 0x001ea80000100800 */
[----:B------:R-:W3:Y:S01]  /*243d0*/  LDL.LU R7, [R1+0x8] ;  /* 0x0000080001077983 */ /* 0x000ee20000300800 */
[----:B------:R-:W-:-:S05]  /*243e0*/  VIADD R2, R0, 0x36840 ;  /* 0x0003684000027836 */ /* 0x000fca0000000000 */
[C---:B--2---:R-:W-:Y:S01]  /*243f0*/  LEA R6, R3.reuse, R2, 0x3 ;  /* 0x0000000203067211 */ /* 0x044fe200078e18ff */
[----:B------:R-:W-:Y:S01]  /*24400*/  VIADD R3, R3, 0x1 ;  /* 0x0000000103037836 */ /* 0x000fe20000000000 */
[----:B---3--:R-:W-:-:S04]  /*24410*/  SHF.L.U32 R5, R7, 0x1f, RZ ;  /* 0x0000001f07057819 */ /* 0x008fc800000006ff */
[C---:B------:R-:W-:Y:S01]  /*24420*/  ISETP.NE.AND P1, PT, R3.reuse, 0x2, PT ;  /* 0x000000020300780c */ /* 0x040fe20003f25270 */
[----:B------:R-:W0:Y:S03]  /*24430*/  SYNCS.PHASECHK.TRANS64.TRYWAIT P0, [R6+URZ], R5 ;  /* 0x00000005060075a7 */ /* 0x000e26000800017f */
[----:B------:R-:W-:Y:S02]  /*24440*/  SEL R4, RZ, 0x1, P1 ;  /* 0x00000001ff047807 */ /* 0x000fe40000800000 */
[----:B------:R-:W-:Y:S02]  /*24450*/  SEL R3, R3, RZ, P1 ;  /* 0x000000ff03037207 */ /* 0x000fe40000800000 */
[----:B------:R-:W-:Y:S02]  /*24460*/  LOP3.LUT R4, R7, R4, RZ, 0x3c, !PT ;  /* 0x0000000407047212 */ /* 0x000fe400078e3cff */
[----:B------:R-:W-:-:S02]  /*24470*/  LEA R7, R3, R2, 0x3 ;  /* 0x0000000203077211 */ /* 0x000fc400078e18ff */
[----:B------:R-:W-:Y:S01]  /*24480*/  SHF.L.U32 R2, R4, 0x1f, RZ ;  /* 0x0000001f04027819 */ /* 0x000fe200000006ff */
[----:B0-----:R-:W-:Y:S06]  /*24490*/  @!P0 BRA `(.L_x_757) ;  /* 0x0000001800d48947 */ /* 0x001fec0003800000 */
.L_x_851:
[----:B------:R-:W1:Y:S02]  /*244a0*/  SYNCS.PHASECHK.TRANS64.TRYWAIT P0, [R7+URZ], R2 ;  /* 0x00000002070075a7 */ /* 0x000e64000800017f */
[----:B-1----:R-:W-:Y:S05]  /*244b0*/  @!P0 BRA `(.L_x_758) ;  /* 0x0000001800e08947 */ /* 0x002fea0003800000 */
.L_x_852:
[----:B------:R-:W-:Y:S05]  /*244c0*/  @!P2 BRA `(.L_x_759) ;  /* 0x000000000004a947 */ /* 0x000fea0003800000 */
[----:B------:R-:W-:Y:S01]  /*244d0*/  BPT.TRAP 0x1 ;  /* 0x000000040000795c */ /* 0x000fe20000300000 */
.L_x_759:
[----:B------:R-:W2:Y:S01]  /*244e0*/  LDL.LU R4, [R1] ;  /* 0x0000000001047983 */ /* 0x000ea20000300800 */
[----:B------:R-:W-:-:S05]  /*244f0*/  VIADD R0, R0, 0x36860 ;  /* 0x0003686000007836 */ /* 0x000fca0000000000 */
[----:B--2---:R-:W-:-:S04]  /*24500*/  LEA R4, R4, R0, 0x3 ;  /* 0x0000000004047211 */ /* 0x004fc800078e18ff */
[----:B------:R-:W2:Y:S02]  /*24510*/  SYNCS.PHASECHK.TRANS64.TRYWAIT P0, [R4+URZ], R5 ;  /* 0x00000005040075a7 */ /* 0x000ea4000800017f */
[----:B--2---:R-:W-:Y:S05]  /*24520*/  @!P0 BRA `(.L_x_760) ;  /* 0x0000001800d88947 */ /* 0x004fea0003800000 */
.L_x_853:
[----:B------:R-:W-:-:S07]  /*24530*/  IMAD R3, R3, 0x8, R0 ;  /* 0x0000000803037824 */ /* 0x000fce00078e0200 */
.L_x_761:
[----:B---3--:R3:W4:Y:S02]  /*24540*/  SYNCS.PHASECHK.TRANS64.TRYWAIT P0, [R3+URZ], R2 ;  /* 0x00000002030075a7 */ /* 0x008724000800017f */
[----:B----4-:R-:W-:Y:S05]  /*24550*/  @!P0 NANOSLEEP.SYNCS 0x989680 ;  /* 0x009896800000895d */ /* 0x010fea0003900000 */
[----:B------:R-:W4:Y:S02]  /*24560*/  @!P0 SYNCS.PHASECHK.TRANS64 P0, [R3+URZ], R2 ;  /* 0x00000002030085a7 */ /* 0x000f24000800007f */
[----:B----4-:R-:W-:Y:S05]  /*24570*/  @!P0 BRA `(.L_x_761) ;  /* 0xfffffffc00f08947 */ /* 0x010fea000383ffff */
.L_x_448:
[----:B------:R-:W-:Y:S05]  /*24580*/  BSYNC B7 ;  /* 0x0000000000077941 */ /* 0x000fea0003800000 */
.L_x_445:
[----:B------:R-:W-:Y:S05]  /*24590*/  EXIT ;  /* 0x000000000000794d */ /* 0x000fea0003800000 */
.L_x_466:
[----:B0-----:R0:W1:Y:S02]  /*245a0*/  SYNCS.PHASECHK.TRANS64.TRYWAIT P5, [R100+URZ+0x36890], R101 ;  /* 0x03689065640075a7 */ /* 0x00106400080a017f */
[----:B-1----:R-:W-:Y:S05]  /*245b0*/  @!P5 NANOSLEEP.SYNCS 0x989680 ;  /* 0x009896800000d95d */ /* 0x002fea0003900000 */
[----:B------:R-:W1:Y:S02]  /*245c0*/  @!P5 SYNCS.PHASECHK.TRANS64 P5, [R100+URZ+0x36890], R101 ;  /* 0x036890656400d5a7 */ /* 0x000e6400080a007f */
[----:B-1----:R-:W-:Y:S05]  /*245d0*/  @!P5 BRA `(.L_x_466) ;  /* 0xfffffffc00f0d947 */ /* 0x002fea000383ffff */
[----:B------:R-:W-:Y:S05]  /*245e0*/  BRA `(.L_x_762) ;  /* 0xfffffdf0002c7947 */ /* 0x000fea000383ffff */
.L_x_520:
[----:B-1----:R1:W3:Y:S02]  /*245f0*/  SYNCS.PHASECHK.TRANS64.TRYWAIT P5, [R100+URZ+0x36890], R101 ;  /* 0x03689065640075a7 */ /* 0x0022e400080a017f */
[----:B---3--:R-:W-:Y:S05]  /*24600*/  @!P5 NANOSLEEP.SYNCS 0x989680 ;  /* 0x009896800000d95d */ /* 0x008fea0003900000 */
[----:B------:R-:W3:Y:S02]  /*24610*/  @!P5 SYNCS.PHASECHK.TRANS64 P5, [R100+URZ+0x36890], R101 ;  /* 0x036890656400d5a7 */ /* 0x000ee400080a007f */
[----:B---3--:R-:W-:Y:S05]  /*24620*/  @!P5 BRA `(.L_x_520) ;  /* 0xfffffffc00f0d947 */ /* 0x008fea000383ffff */
[----:B------:R-:W-:Y:S05]  /*24630*/  BRA `(.L_x_763) ;  /* 0xfffffe2000b87947 */ /* 0x000fea000383ffff */
.L_x_545:
[----:B0-----:R0:W1:Y:S02]  /*24640*/  SYNCS.PHASECHK.TRANS64.TRYWAIT P3, [R100+URZ+0x36890], R101 ;  /* 0x03689065640075a7 */ /* 0x001064000806017f */
[----:B-1----:R-:W-:Y:S05]  /*24650*/  @!P3 NANOSLEEP.SYNCS 0x989680 ;  /* 0x009896800000b95d */ /* 0x002fea0003900000 */
[----:B------:R-:W1:Y:S02]  /*24660*/  @!P3 SYNCS.PHASECHK.TRANS64 P3, [R100+URZ+0x36890], R101 ;  /* 0x036890656400b5a7 */ /* 0x000e64000806007f */
[----:B-1----:R-:W-:Y:S05]  /*24670*/  @!P3 BRA `(.L_x_545) ;  /* 0xfffffffc00f0b947 */ /* 0x002fea000383ffff */
[----:B------:R-:W-:Y:S05]  /*24680*/  BRA `(.L_x_764) ;  /* 0xfffffe5000d07947 */ /* 0x000fea000383ffff */
.L_x_551:
[----:B0-----:R0:W1:Y:S02]  /*24690*/  SYNCS.PHASECHK.TRANS64.TRYWAIT P2, [R100+URZ+0x368b0], R101 ;  /* 0x0368b065640075a7 */ /* 0x001064000804017f */
[----:B-1----:R-:W-:Y:S05]  /*246a0*/  @!P2 NANOSLEEP.SYNCS 0x989680 ;  /* 0x009896800000a95d */ /* 0x002fea0003900000 */
[----:B------:R-:W1:Y:S02]  /*246b0*/  @!P2 SYNCS.PHASECHK.TRANS64 P2, [R100+URZ+0x368b0], R101 ;  /* 0x0368b0656400a5a7 */ /* 0x000e64000804007f */
[----:B-1----:R-:W-:Y:S05]  /*246c0*/  @!P2 BRA `(.L_x_551) ;  /* 0xfffffffc00f0a947 */ /* 0x002fea000383ffff */
[----:B------:R-:W-:Y:S05]  /*246d0*/  BRA `(.L_x_765) ;  /* 0xfffffe5400e87947 */ /* 0x000fea000383ffff */
.L_x_571:
[----:B------:R-:W-:Y:S01]  /*246e0*/  BSSY B1, `(.L_x_766) ;  /* 0x0000008000017945 */ /* 0x000fe20003800000 */
[----:B------:R-:W-:Y:S01]  /*246f0*/  MOV R13, R39 ;  /* 0x00000027000d7202 */ /* 0x000fe20000000f00 */
[----:B------:R-:W-:Y:S01]  /*24700*/  IMAD.MOV.U32 R12, RZ, RZ, RZ ;  /* 0x000000ffff0c7224 */ /* 0x000fe200078e00ff */
[----:B------:R-:W-:Y:S01]  /*24710*/  MOV R11, 0x1c1f ;  /* 0x00001c1f000b7802 */ /* 0x000fe20000000f00 */
[----:B------:R-:W-:-:S07]  /*24720*/  IMAD.MOV.U32 R15, RZ, RZ, -0x1 ;  /* 0xffffffffff0f7424 */ /* 0x000fce00078e00ff */
[----:B------:R-:W-:Y:S05]  /*24730*/  WARPSYNC.COLLECTIVE R15, `(.L_x_767) ;  /* 0x000000000f087348 */ /* 0x000fea0003c00000 */
[----:B------:R0:W1:Y:S02]  /*24740*/  SHFL.IDX P6, R14, R13, R12, R11 ;  /* 0x0000000c0d0e7389 */ /* 0x00006400000c000b */
[----:B01----:R-:W-:Y:S01]  /*24750*/  ENDCOLLECTIVE ;  /* 0x000000000000791b */ /* 0x003fe20003800000 */
.L_x_767:
[----:B------:R-:W-:Y:S05]  /*24760*/  BSYNC B1 ;  /* 0x0000000000017941 */ /* 0x000fea0003800000 */
.L_x_766:
[----:B------:R-:W-:Y:S05]  /*24770*/  BRA `(.L_x_768) ;  /* 0xfffffe6c00b87947 */ /* 0x000fea000383ffff */
.L_x_572:
        /* <DEDUP_REMOVED lines=8> */
.L_x_770:
[----:B------:R-:W-:Y:S05]  /*24800*/  BSYNC B1 ;  /* 0x0000000000017941 */ /* 0x000fea0003800000 */
.L_x_769:
[----:B------:R-:W-:Y:S05]  /*24810*/  BRA `(.L_x_771) ;  /* 0xfffffe6c009c7947 */ /* 0x000fea000383ffff */
.L_x_573:
        /* <DEDUP_REMOVED lines=8> */
.L_x_773:
[----:B------:R-:W-:Y:S05]  /*248a0*/  BSYNC B1 ;  /* 0x0000000000017941 */ /* 0x000fea0003800000 */
.L_x_772:
[----:B------:R-:W-:Y:S05]  /*248b0*/  BRA `(.L_x_774) ;  /* 0xfffffe6c00807947 */ /* 0x000fea000383ffff */
.L_x_574:
        /* <DEDUP_REMOVED lines=8> */
.L_x_776:
[----:B------:R-:W-:Y:S05]  /*24940*/  BSYNC B1 ;  /* 0x0000000000017941 */ /* 0x000fea0003800000 */
.L_x_775:
[----:B------:R-:W-:Y:S05]  /*24950*/  BRA `(.L_x_777) ;  /* 0xfffffe6c00647947 */ /* 0x000fea000383ffff */
.L_x_576:
[----:B0-----:R0:W1:Y:S02]  /*24960*/  SYNCS.PHASECHK.TRANS64.TRYWAIT P1, [R2+URZ+0x36800], R5 ;  /* 0x03680005020075a7 */ /* 0x001064000802017f */
[----:B-1----:R-:W-:Y:S05]  /*24970*/  @!P1 NANOSLEEP.SYNCS 0x989680 ;  /* 0x009896800000995d */ /* 0x002fea0003900000 */
[----:B------:R-:W1:Y:S02]  /*24980*/  @!P1 SYNCS.PHASECHK.TRANS64 P1, [R2+URZ+0x36800], R5 ;  /* 0x03680005020095a7 */ /* 0x000e64000802007f */
[----:B-1----:R-:W-:Y:S05]  /*24990*/  @!P1 BRA `(.L_x_576) ;  /* 0xfffffffc00f09947 */ /* 0x002fea000383ffff */
[----:B------:R-:W-:Y:S05]  /*249a0*/  BRA `(.L_x_778) ;  /* 0xfffffe6c00a07947 */ /* 0x000fea000383ffff */
.L_x_602:
        /* <DEDUP_REMOVED lines=8> */
.L_x_780:
[----:B------:R-:W-:Y:S05]  /*24a30*/  BSYNC B1 ;  /* 0x0000000000017941 */ /* 0x000fea0003800000 */
.L_x_779:
[----:B------:R-:W-:Y:S05]  /*24a40*/  BRA `(.L_x_781) ;  /* 0xfffffe9400147947 */ /* 0x000fea000383ffff */
.L_x_603:
        /* <DEDUP_REMOVED lines=8> */
.L_x_783:
[----:B------:R-:W-:Y:S05]  /*24ad0*/  BSYNC B1 ;  /* 0x0000000000017941 */ /* 0x000fea0003800000 */
.L_x_782:
[----:B------:R-:W-:Y:S05]  /*24ae0*/  BRA `(.L_x_784) ;  /* 0xfffffe9000f87947 */ /* 0x000fea000383ffff */
.L_x_604:
        /* <DEDUP_REMOVED lines=8> */
.L_x_786:
[----:B------:R-:W-:Y:S05]  /*24b70*/  BSYNC B1 ;  /* 0x0000000000017941 */ /* 0x000fea0003800000 */
.L_x_785:
[----:B------:R-:W-:Y:S05]  /*24b80*/  BRA `(.L_x_787) ;  /* 0xfffffe9000dc7947 */ /* 0x000fea000383ffff */
.L_x_605:
        /* <DEDUP_REMOVED lines=8> */
.L_x_789:
[----:B------:R-:W-:Y:S05]  /*24c10*/  BSYNC B1 ;  /* 0x0000000000017941 */ /* 0x000fea0003800000 */
.L_x_788:
[----:B------:R-:W-:Y:S05]  /*24c20*/  BRA `(.L_x_790) ;  /* 0xfffffe9000c07947 */ /* 0x000fea000383ffff */
.L_x_607:
[----:B0-----:R0:W1:Y:S02]  /*24c30*/  SYNCS.PHASECHK.TRANS64.TRYWAIT P0, [R2+URZ+0x36800], R5 ;  /* 0x03680005020075a7 */ /* 0x001064000800017f */
[----:B-1----:R-:W-:Y:S05]  /*24c40*/  @!P0 NANOSLEEP.SYNCS 0x989680 ;  /* 0x009896800000895d */ /* 0x002fea0003900000 */
[----:B------:R-:W1:Y:S02]  /*24c50*/  @!P0 SYNCS.PHASECHK.TRANS64 P0, [R2+URZ+0x36800], R5 ;  /* 0x03680005020085a7 */ /* 0x000e64000800007f */
[----:B-1----:R-:W-:Y:S05]  /*24c60*/  @!P0 BRA `(.L_x_607) ;  /* 0xfffffffc00f08947 */ /* 0x002fea000383ffff */
[----:B------:R-:W-:Y:S05]  /*24c70*/  BRA `(.L_x_791) ;  /* 0xfffffe9000fc7947 */ /* 0x000fea000383ffff */
.L_x_621:
[----:B-1----:R1:W2:Y:S02]  /*24c80*/  SYNCS.PHASECHK.TRANS64.TRYWAIT P2, [R0+URZ+0x36830], R3 ;  /* 0x03683003000075a7 */ /* 0x0022a4000804017f */
[----:B--2---:R-:W-:Y:S05]  /*24c90*/  @!P2 NANOSLEEP.SYNCS 0x989680 ;  /* 0x009896800000a95d */ /* 0x004fea0003900000 */
[----:B------:R-:W2:Y:S02]  /*24ca0*/  @!P2 SYNCS.PHASECHK.TRANS64 P2, [R0+URZ+0x36830], R3 ;  /* 0x036830030000a5a7 */ /* 0x000ea4000804007f */
[----:B--2---:R-:W-:Y:S05]  /*24cb0*/  @!P2 BRA `(.L_x_621) ;  /* 0xfffffffc00f0a947 */ /* 0x004fea000383ffff */
[----:B------:R-:W-:Y:S05]  /*24cc0*/  BRA `(.L_x_620) ;  /* 0xfffffeb400e87947 */ /* 0x000fea000383ffff */
.L_x_628:
[----:B-1----:R1:W2:Y:S02]  /*24cd0*/  SYNCS.PHASECHK.TRANS64.TRYWAIT P2, [R14+URZ+0x36830], R5 ;  /* 0x036830050e0075a7 */ /* 0x0022a4000804017f */
[----:B--2---:R-:W-:Y:S05]  /*24ce0*/  @!P2 NANOSLEEP.SYNCS 0x989680 ;  /* 0x009896800000a95d */ /* 0x004fea0003900000 */
[----:B------:R-:W2:Y:S02]  /*24cf0*/  @!P2 SYNCS.PHASECHK.TRANS64 P2, [R14+URZ+0x36830], R5 ;  /* 0x036830050e00a5a7 */ /* 0x000ea4000804007f */
[----:B--2---:R-:W-:Y:S05]  /*24d00*/  @!P2 BRA `(.L_x_628) ;  /* 0xfffffffc00f0a947 */ /* 0x004fea000383ffff */
[----:B------:R-:W-:Y:S05]  /*24d10*/  BRA `(.L_x_627) ;  /* 0xffffff1000687947 */ /* 0x000fea000383ffff */
.L_x_633:
[----:B-1----:R1:W2:Y:S02]  /*24d20*/  SYNCS.PHASECHK.TRANS64.TRYWAIT P2, [R20+URZ+0x36850], R0 ;  /* 0x03685000140075a7 */ /* 0x0022a4000804017f */
[----:B--2---:R-:W-:Y:S05]  /*24d30*/  @!P2 NANOSLEEP.SYNCS 0x989680 ;  /* 0x009896800000a95d */ /* 0x004fea0003900000 */
[----:B------:R-:W2:Y:S02]  /*24d40*/  @!P2 SYNCS.PHASECHK.TRANS64 P2, [R20+URZ+0x36850], R0 ;  /* 0x036850001400a5a7 */ /* 0x000ea4000804007f */
[----:B--2---:R-:W-:Y:S05]  /*24d50*/  @!P2 BRA `(.L_x_633) ;  /* 0xfffffffc00f0a947 */ /* 0x004fea000383ffff */
[----:B------:R-:W-:Y:S05]  /*24d60*/  BRA `(.L_x_632) ;  /* 0xffffff48000c7947 */ /* 0x000fea000383ffff */
.L_x_639:
[----:B-1----:R1:W2:Y:S02]  /*24d70*/  SYNCS.PHASECHK.TRANS64.TRYWAIT P0, [R12+URZ+0x36850], R3 ;  /* 0x036850030c0075a7 */ /* 0x0022a4000800017f */
[----:B--2---:R-:W-:Y:S05]  /*24d80*/  @!P0 NANOSLEEP.SYNCS 0x989680 ;  /* 0x009896800000895d */ /* 0x004fea0003900000 */
[----:B------:R-:W2:Y:S02]  /*24d90*/  @!P0 SYNCS.PHASECHK.TRANS64 P0, [R12+URZ+0x36850], R3 ;  /* 0x036850030c0085a7 */ /* 0x000ea4000800007f */
[----:B--2---:R-:W-:Y:S05]  /*24da0*/  @!P0 BRA `(.L_x_639) ;  /* 0xfffffffc00f08947 */ /* 0x004fea000383ffff */
[----:B------:R-:W-:Y:S05]  /*24db0*/  BRA `(.L_x_638) ;  /* 0xffffff6800c87947 */ /* 0x000fea000383ffff */
.L_x_671:
[----:B------:R-:W0:Y:S01]  /*24dc0*/  S2R R11, SR_TID.X ;  /* 0x00000000000b7919 */ /* 0x000e220000002100 */
[----:B------:R-:W-:Y:S01]  /*24dd0*/  BSSY B1, `(.L_x_792) ;  /* 0x000000a000017945 */ /* 0x000fe20003800000 */
[----:B------:R-:W-:Y:S02]  /*24de0*/  IMAD.MOV.U32 R12, RZ, RZ, RZ ;  /* 0x000000ffff0c7224 */ /* 0x000fe400078e00ff */
[----:B------:R-:W-:Y:S01]  /*24df0*/  IMAD.MOV.U32 R15, RZ, RZ, -0x1 ;  /* 0xffffffffff0f7424 */ /* 0x000fe200078e00ff */
[----:B0-----:R-:W-:-:S04]  /*24e00*/  SHF.R.U32.HI R11, RZ, 0x5, R11 ;  /* 0x00000005ff0b7819 */ /* 0x001fc8000001160b */
[----:B------:R-:W-:-:S04]  /*24e10*/  LOP3.LUT R11, R11, 0x3, RZ, 0xc0, !PT ;  /* 0x000000030b0b7812 */ /* 0x000fc800078ec0ff */
[----:B------:R-:W-:Y:S02]  /*24e20*/  MOV R13, R11 ;  /* 0x0000000b000d7202 */ /* 0x000fe40000000f00 */
[----:B------:R-:W-:-:S07]  /*24e30*/  MOV R11, 0x1f ;  /* 0x0000001f000b7802 */ /* 0x000fce0000000f00 */
[----:B-----5:R-:W-:Y:S05]  /*24e40*/  WARPSYNC.COLLECTIVE R15, `(.L_x_793) ;  /* 0x000000000f087348 */ /* 0x020fea0003c00000 */
[----:B------:R0:W1:Y:S02]  /*24e50*/  SHFL.IDX P6, R14, R13, R12, R11 ;  /* 0x0000000c0d0e7389 */ /* 0x00006400000c000b */
[----:B01---5:R-:W-:Y:S01]  /*24e60*/  ENDCOLLECTIVE ;  /* 0x000000000000791b */ /* 0x023fe20003800000 */
.L_x_793:
[----:B------:R-:W-:Y:S05]  /*24e70*/  BSYNC B1 ;  /* 0x0000000000017941 */ /* 0x000fea0003800000 */
.L_x_792:
[----:B------:R-:W-:Y:S05]  /*24e80*/  BRA `(.L_x_794) ;  /* 0xffffffa800947947 */ /* 0x000fea000383ffff */
.L_x_672:
[----:B------:R-:W-:Y:S01]  /*24e90*/  BSSY B1, `(.L_x_795) ;  /* 0x0000006000017945 */ /* 0x000fe20003800000 */
[----:B------:R-:W-:-:S07]  /*24ea0*/  MOV R15, 0xffffffff ;  /* 0xffffffff000f7802 */ /* 0x000fce0000000f00 */
[----:B-----5:R-:W-:Y:S05]  /*24eb0*/  WARPSYNC.COLLECTIVE R15, `(.L_x_796) ;  /* 0x000000000f0c7348 */ /* 0x020fea0003c00000 */
[----:B------:R-:W-:Y:S02]  /*24ec0*/  ELECT P6, UR62, PT ;  /* 0x00000000003e782f */ /* 0x000fe400038c0000 */
[----:B------:R-:W-:Y:S01]  /*24ed0*/  MOV R14, UR62 ;  /* 0x0000003e000e7c02 */ /* 0x000fe20008000f00 */
[----:B-----5:R-:W-:Y:S10]  /*24ee0*/  ENDCOLLECTIVE ;  /* 0x000000000000791b */ /* 0x020ff40003800000 */
.L_x_796:
[----:B------:R-:W-:Y:S05]  /*24ef0*/  BSYNC B1 ;  /* 0x0000000000017941 */ /* 0x000fea0003800000 */
.L_x_795:
[----:B------:R-:W-:Y:S05]  /*24f00*/  BRA `(.L_x_797) ;  /* 0xffffffa800807947 */ /* 0x000fea000383ffff */
.L_x_674:
[----:B0-----:R0:W1:Y:S02]  /*24f10*/  SYNCS.PHASECHK.TRANS64.TRYWAIT P0, [R9+URZ+0x36820], R5 ;  /* 0x03682005090075a7 */ /* 0x001064000800017f */
[----:B-1----:R-:W-:Y:S05]  /*24f20*/  @!P0 NANOSLEEP.SYNCS 0x989680 ;  /* 0x009896800000895d */ /* 0x002fea0003900000 */
[----:B------:R-:W1:Y:S02]  /*24f30*/  @!P0 SYNCS.PHASECHK.TRANS64 P0, [R9+URZ+0x36820], R5 ;  /* 0x03682005090085a7 */ /* 0x000e64000800007f */
[----:B-1----:R-:W-:Y:S05]  /*24f40*/  @!P0 BRA `(.L_x_674) ;  /* 0xfffffffc00f08947 */ /* 0x002fea000383ffff */
[----:B------:R-:W-:Y:S05]  /*24f50*/  BRA `(.L_x_798) ;  /* 0xffffffa8009c7947 */ /* 0x000fea000383ffff */
.L_x_677:
[----:B0-----:R0:W1:Y:S02]  /*24f60*/  SYNCS.PHASECHK.TRANS64.TRYWAIT P0, [R5+URZ+0x368a0], R10 ;  /* 0x0368a00a050075a7 */ /* 0x001064000800017f */
[----:B-1----:R-:W-:Y:S05]  /*24f70*/  @!P0 NANOSLEEP.SYNCS 0x989680 ;  /* 0x009896800000895d */ /* 0x002fea0003900000 */
[----:B------:R-:W1:Y:S02]  /*24f80*/  @!P0 SYNCS.PHASECHK.TRANS64 P0, [R5+URZ+0x368a0], R10 ;  /* 0x0368a00a050085a7 */ /* 0x000e64000800007f */
[----:B-1----:R-:W-:Y:S05]  /*24f90*/  @!P0 BRA `(.L_x_677) ;  /* 0xfffffffc00f08947 */ /* 0x002fea000383ffff */
[----:B------:R-:W-:Y:S05]  /*24fa0*/  BRA `(.L_x_799) ;  /* 0xffffffa800ac7947 */ /* 0x000fea000383ffff */
.L_x_679:
[----:B-1----:R1:W2:Y:S02]  /*24fb0*/  SYNCS.PHASECHK.TRANS64.TRYWAIT P0, [R5+URZ+0x368c0], R10 ;  /* 0x0368c00a050075a7 */ /* 0x0022a4000800017f */
[----:B--2---:R-:W-:Y:S05]  /*24fc0*/  @!P0 NANOSLEEP.SYNCS 0x989680 ;  /* 0x009896800000895d */ /* 0x004fea0003900000 */
[----:B------:R-:W2:Y:S02]  /*24fd0*/  @!P0 SYNCS.PHASECHK.TRANS64 P0, [R5+URZ+0x368c0], R10 ;  /* 0x0368c00a050085a7 */ /* 0x000ea4000800007f */
[----:B--2---:R-:W-:Y:S05]  /*24fe0*/  @!P0 BRA `(.L_x_679) ;  /* 0xfffffffc00f08947 */ /* 0x004fea000383ffff */
[----:B------:R-:W-:Y:S05]  /*24ff0*/  BRA `(.L_x_800) ;  /* 0xffffffac00387947 */ /* 0x000fea000383ffff */
.L_x_683:
[----:B0-----:R0:W1:Y:S02]  /*25000*/  SYNCS.PHASECHK.TRANS64.TRYWAIT P0, [R6+URZ+0x368a0], R7 ;  /* 0x0368a007060075a7 */ /* 0x001064000800017f */
[----:B-1----:R-:W-:Y:S05]  /*25010*/  @!P0 NANOSLEEP.SYNCS 0x989680 ;  /* 0x009896800000895d */ /* 0x002fea0003900000 */
[----:B------:R-:W1:Y:S02]  /*25020*/  @!P0 SYNCS.PHASECHK.TRANS64 P0, [R6+URZ+0x368a0], R7 ;  /* 0x0368a007060085a7 */ /* 0x000e64000800007f */
[----:B-1----:R-:W-:Y:S05]  /*25030*/  @!P0 BRA `(.L_x_683) ;  /* 0xfffffffc00f08947 */ /* 0x002fea000383ffff */
[----:B------:R-:W-:Y:S05]  /*25040*/  BRA `(.L_x_801) ;  /* 0xffffffb0000c7947 */ /* 0x000fea000383ffff */
.L_x_685:
[----:B-1----:R1:W2:Y:S02]  /*25050*/  SYNCS.PHASECHK.TRANS64.TRYWAIT P1, [R6+URZ+0x368c0], R7 ;  /* 0x0368c007060075a7 */ /* 0x0022a4000802017f */
[----:B--2---:R-:W-:Y:S05]  /*25060*/  @!P1 NANOSLEEP.SYNCS 0x989680 ;  /* 0x009896800000995d */ /* 0x004fea0003900000 */
[----:B------:R-:W2:Y:S02]  /*25070*/  @!P1 SYNCS.PHASECHK.TRANS64 P1, [R6+URZ+0x368c0], R7 ;  /* 0x0368c007060095a7 */ /* 0x000ea4000802007f */
[----:B--2---:R-:W-:Y:S05]  /*25080*/  @!P1 BRA `(.L_x_685) ;  /* 0xfffffffc00f09947 */ /* 0x004fea000383ffff */
[----:B------:R-:W-:Y:S05]  /*25090*/  BRA `(.L_x_802) ;  /* 0xffffffb000907947 */ /* 0x000fea000383ffff */
.L_x_697:
[----:B------:R-:W0:Y:S01]  /*250a0*/  S2R R3, SR_TID.X ;  /* 0x0000000000037919 */ /* 0x000e220000002100 */
[----:B------:R-:W-:Y:S01]  /*250b0*/  BSSY B0, `(.L_x_803) ;  /* 0x000000a000007945 */ /* 0x000fe20003800000 */
[----:B------:R-:W-:Y:S01]  /*250c0*/  MOV R12, RZ ;  /* 0x000000ff000c7202 */ /* 0x000fe20000000f00 */
[----:B------:R-:W-:Y:S01]  /*250d0*/  IMAD.MOV.U32 R11, RZ, RZ, 0x1f ;  /* 0x0000001fff0b7424 */ /* 0x000fe200078e00ff */
[----:B------:R-:W-:Y:S02]  /*250e0*/  MOV R15, 0xffffffff ;  /* 0xffffffff000f7802 */ /* 0x000fe40000000f00 */
[----:B0-----:R-:W-:-:S04]  /*250f0*/  SHF.R.U32.HI R3, RZ, 0x5, R3 ;  /* 0x00000005ff037819 */ /* 0x001fc80000011603 */
[----:B------:R-:W-:-:S05]  /*25100*/  LOP3.LUT R3, R3, 0x3, RZ, 0xc0, !PT ;  /* 0x0000000303037812 */ /* 0x000fca00078ec0ff */
[----:B------:R-:W-:-:S07]  /*25110*/  IMAD.MOV.U32 R13, RZ, RZ, R3 ;  /* 0x000000ffff0d7224 */ /* 0x000fce00078e0003 */
[----:B------:R-:W-:Y:S05]  /*25120*/  WARPSYNC.COLLECTIVE R15, `(.L_x_804) ;  /* 0x000000000f087348 */ /* 0x000fea0003c00000 */
[----:B------:R0:W1:Y:S02]  /*25130*/  SHFL.IDX P6, R14, R13, R12, R11 ;  /* 0x0000000c0d0e7389 */ /* 0x00006400000c000b */
[----:B01----:R-:W-:Y:S01]  /*25140*/  ENDCOLLECTIVE ;  /* 0x000000000000791b */ /* 0x003fe20003800000 */
.L_x_804:
[----:B------:R-:W-:Y:S05]  /*25150*/  BSYNC B0 ;  /* 0x0000000000007941 */ /* 0x000fea0003800000 */
.L_x_803:
[----:B------:R-:W-:Y:S05]  /*25160*/  BRA `(.L_x_805) ;  /* 0xffffffbc00987947 */ /* 0x000fea000383ffff */
.L_x_698:
[----:B------:R-:W-:Y:S01]  /*25170*/  BSSY B0, `(.L_x_806) ;  /* 0x0000006000007945 */ /* 0x000fe20003800000 */
[----:B------:R-:W-:-:S07]  /*25180*/  IMAD.MOV.U32 R15, RZ, RZ, -0x1 ;  /* 0xffffffffff0f7424 */ /* 0x000fce00078e00ff */
[----:B------:R-:W-:Y:S05]  /*25190*/  WARPSYNC.COLLECTIVE R15, `(.L_x_807) ;  /* 0x000000000f0c7348 */ /* 0x000fea0003c00000 */
[----:B------:R-:W-:Y:S02]  /*251a0*/  ELECT P6, UR62, PT ;  /* 0x00000000003e782f */ /* 0x000fe400038c0000 */
[----:B------:R-:W-:Y:S01]  /*251b0*/  MOV R14, UR62 ;  /* 0x0000003e000e7c02 */ /* 0x000fe20008000f00 */
[----:B------:R-:W-:Y:S10]  /*251c0*/  ENDCOLLECTIVE ;  /* 0x000000000000791b */ /* 0x000ff40003800000 */
.L_x_807:
[----:B------:R-:W-:Y:S05]  /*251d0*/  BSYNC B0 ;  /* 0x0000000000007941 */ /* 0x000fea0003800000 */
.L_x_806:
[----:B------:R-:W-:Y:S05]  /*251e0*/  BRA `(.L_x_808) ;  /* 0xffffffbc00907947 */ /* 0x000fea000383ffff */
.L_x_701:
[----:B0-----:R0:W1:Y:S02]  /*251f0*/  SYNCS.PHASECHK.TRANS64.TRYWAIT P0, [R6+URZ+0x36840], R7 ;  /* 0x03684007060075a7 */ /* 0x001064000800017f */
[----:B-1----:R-:W-:Y:S05]  /*25200*/  @!P0 NANOSLEEP.SYNCS 0x989680 ;  /* 0x009896800000895d */ /* 0x002fea0003900000 */
[----:B------:R-:W1:Y:S02]  /*25210*/  @!P0 SYNCS.PHASECHK.TRANS64 P0, [R6+URZ+0x36840], R7 ;  /* 0x03684007060085a7 */ /* 0x000e64000800007f */
[----:B-1----:R-:W-:Y:S05]  /*25220*/  @!P0 BRA `(.L_x_701) ;  /* 0xfffffffc00f08947 */ /* 0x002fea000383ffff */
[----:B------:R-:W-:Y:S05]  /*25230*/  BRA `(.L_x_809) ;  /* 0xffffffc000007947 */ /* 0x000fea000383ffff */
.L_x_704:
        /* <DEDUP_REMOVED lines=8> */
.L_x_712:
[----:B0-----:R0:W1:Y:S02]  /*252c0*/  SYNCS.PHASECHK.TRANS64.TRYWAIT P0, [R8+URZ+0x36840], R9 ;  /* 0x03684009080075a7 */ /* 0x001064000800017f */
[----:B-1----:R-:W-:Y:S05]  /*252d0*/  @!P0 NANOSLEEP.SYNCS 0x989680 ;  /* 0x009896800000895d */ /* 0x002fea0003900000 */
[----:B------:R-:W1:Y:S02]  /*252e0*/  @!P0 SYNCS.PHASECHK.TRANS64 P0, [R8+URZ+0x36840], R9 ;  /* 0x03684009080085a7 */ /* 0x000e64000800007f */
[----:B-1----:R-:W-:Y:S05]  /*252f0*/  @!P0 BRA `(.L_x_712) ;  /* 0xfffffffc00f08947 */ /* 0x002fea000383ffff */
[----:B------:R-:W-:Y:S05]  /*25300*/  BRA `(.L_x_811) ;  /* 0xffffffc800107947 */ /* 0x000fea000383ffff */
.L_x_714:
[----:B0-----:R0:W1:Y:S02]  /*25310*/  SYNCS.PHASECHK.TRANS64.TRYWAIT P0, [R9+URZ+0x60], R8 ;  /* 0x00006008090075a7 */ /* 0x001064000800017f */
[----:B-1----:R-:W-:Y:S05]  /*25320*/  @!P0 NANOSLEEP.SYNCS 0x989680 ;  /* 0x009896800000895d */ /* 0x002fea0003900000 */
[----:B------:R-:W1:Y:S02]  /*25330*/  @!P0 SYNCS.PHASECHK.TRANS64 P0, [R9+URZ+0x60], R8 ;  /* 0x00006008090085a7 */ /* 0x000e64000800007f */
[----:B-1----:R-:W-:Y:S05]  /*25340*/  @!P0 BRA `(.L_x_714) ;  /* 0xfffffffc00f08947 */ /* 0x002fea000383ffff */
[----:B------:R-:W-:Y:S05]  /*25350*/  BRA `(.L_x_812) ;  /* 0xffffffc800bc7947 */ /* 0x000fea000383ffff */
.L_x_719:
[----:B-1----:R1:W2:Y:S02]  /*25360*/  SYNCS.PHASECHK.TRANS64.TRYWAIT P0, [R2+URZ+0x36840], R3 ;  /* 0x03684003020075a7 */ /* 0x0022a4000800017f */
[----:B--2---:R-:W-:Y:S05]  /*25370*/  @!P0 NANOSLEEP.SYNCS 0x989680 ;  /* 0x009896800000895d */ /* 0x004fea0003900000 */
[----:B------:R-:W2:Y:S02]  /*25380*/  @!P0 SYNCS.PHASECHK.TRANS64 P0, [R2+URZ+0x36840], R3 ;  /* 0x03684003020085a7 */ /* 0x000ea4000800007f */
[----:B--2---:R-:W-:Y:S05]  /*25390*/  @!P0 BRA `(.L_x_719) ;  /* 0xfffffffc00f08947 */ /* 0x004fea000383ffff */
[----:B------:R-:W-:Y:S05]  /*253a0*/  BRA `(.L_x_813) ;  /* 0xffffffd000307947 */ /* 0x000fea000383ffff */
.L_x_721:
[----:B0-----:R0:W1:Y:S02]  /*253b0*/  SYNCS.PHASECHK.TRANS64.TRYWAIT P1, [R3+URZ+0x60], R2 ;  /* 0x00006002030075a7 */ /* 0x001064000802017f */
[----:B-1----:R-:W-:Y:S05]  /*253c0*/  @!P1 NANOSLEEP.SYNCS 0x989680 ;  /* 0x009896800000995d */ /* 0x002fea0003900000 */
[----:B------:R-:W1:Y:S02]  /*253d0*/  @!P1 SYNCS.PHASECHK.TRANS64 P1, [R3+URZ+0x60], R2 ;  /* 0x00006002030095a7 */ /* 0x000e64000802007f */
[----:B-1----:R-:W-:Y:S05]  /*253e0*/  @!P1 BRA `(.L_x_721) ;  /* 0xfffffffc00f09947 */ /* 0x002fea000383ffff */
[----:B------:R-:W-:Y:S05]  /*253f0*/  BRA `(.L_x_814) ;  /* 0xffffffd000dc7947 */ /* 0x000fea000383ffff */
.L_x_726:
[----:B--2---:R2:W3:Y:S02]  /*25400*/  SYNCS.PHASECHK.TRANS64.TRYWAIT P0, [R2+URZ+0x36840], R3 ;  /* 0x03684003020075a7 */ /* 0x0044e4000800017f */
[----:B---3--:R-:W-:Y:S05]  /*25410*/  @!P0 NANOSLEEP.SYNCS 0x989680 ;  /* 0x009896800000895d */ /* 0x008fea0003900000 */
[----:B------:R-:W3:Y:S02]  /*25420*/  @!P0 SYNCS.PHASECHK.TRANS64 P0, [R2+URZ+0x36840], R3 ;  /* 0x03684003020085a7 */ /* 0x000ee4000800007f */
[----:B---3--:R-:W-:Y:S05]  /*25430*/  @!P0 BRA `(.L_x_726) ;  /* 0xfffffffc00f08947 */ /* 0x008fea000383ffff */
[----:B------:R-:W-:Y:S05]  /*25440*/  BRA `(.L_x_815) ;  /* 0xffffffd800147947 */ /* 0x000fea000383ffff */
.L_x_728:
[----:B0-----:R0:W1:Y:S02]  /*25450*/  SYNCS.PHASECHK.TRANS64.TRYWAIT P1, [R2+URZ+0x60], R8 ;  /* 0x00006008020075a7 */ /* 0x001064000802017f */
[----:B-1----:R-:W-:Y:S05]  /*25460*/  @!P1 NANOSLEEP.SYNCS 0x989680 ;  /* 0x009896800000995d */ /* 0x002fea0003900000 */
[----:B------:R-:W1:Y:S02]  /*25470*/  @!P1 SYNCS.PHASECHK.TRANS64 P1, [R2+URZ+0x60], R8 ;  /* 0x00006008020095a7 */ /* 0x000e64000802007f */
[----:B-1----:R-:W-:Y:S05]  /*25480*/  @!P1 BRA `(.L_x_728) ;  /* 0xfffffffc00f09947 */ /* 0x002fea000383ffff */
[----:B------:R-:W-:Y:S05]  /*25490*/  BRA `(.L_x_816) ;  /* 0xffffffd800c47947 */ /* 0x000fea000383ffff */
.L_x_735:
[----:B-1----:R1:W2:Y:S02]  /*254a0*/  SYNCS.PHASECHK.TRANS64.TRYWAIT P0, [R3+URZ+0x36860], R0 ;  /* 0x03686000030075a7 */ /* 0x0022a4000800017f */
[----:B--2---:R-:W-:Y:S05]  /*254b0*/  @!P0 NANOSLEEP.SYNCS 0x989680 ;  /* 0x009896800000895d */ /* 0x004fea0003900000 */
[----:B------:R-:W2:Y:S02]  /*254c0*/  @!P0 SYNCS.PHASECHK.TRANS64 P0, [R3+URZ+0x36860], R0 ;  /* 0x03686000030085a7 */ /* 0x000ea4000800007f */
[----:B--2---:R-:W-:Y:S05]  /*254d0*/  @!P0 BRA `(.L_x_735) ;  /* 0xfffffffc00f08947 */ /* 0x004fea000383ffff */
[----:B------:R-:W-:Y:S05]  /*254e0*/  BRA `(.L_x_817) ;  /* 0xffffffdc00e07947 */ /* 0x000fea000383ffff */
.L_x_737:
[----:B------:R-:W-:Y:S01]  /*254f0*/  BSSY B0, `(.L_x_818) ;  /* 0x0000008000007945 */ /* 0x000fe20003800000 */
[----:B0-----:R-:W-:Y:S01]  /*25500*/  MOV R13, R16 ;  /* 0x00000010000d7202 */ /* 0x001fe20000000f00 */
[----:B------:R-:W-:Y:S01]  /*25510*/  IMAD.MOV.U32 R12, RZ, RZ, RZ ;  /* 0x000000ffff0c7224 */ /* 0x000fe200078e00ff */
[----:B------:R-:W-:Y:S01]  /*25520*/  MOV R11, 0x1f ;  /* 0x0000001f000b7802 */ /* 0x000fe20000000f00 */
[----:B------:R-:W-:-:S07]  /*25530*/  IMAD.MOV.U32 R15, RZ, RZ, -0x1 ;  /* 0xffffffffff0f7424 */ /* 0x000fce00078e00ff */
[----:B-1----:R-:W-:Y:S05]  /*25540*/  WARPSYNC.COLLECTIVE R15, `(.L_x_819) ;  /* 0x000000000f087348 */ /* 0x002fea0003c00000 */
[----:B------:R0:W2:Y:S02]  /*25550*/  SHFL.IDX P6, R14, R13, R12, R11 ;  /* 0x0000000c0d0e7389 */ /* 0x0000a400000c000b */
[----:B012---:R-:W-:Y:S01]  /*25560*/  ENDCOLLECTIVE ;  /* 0x000000000000791b */ /* 0x007fe20003800000 */
.L_x_819:
[----:B------:R-:W-:Y:S05]  /*25570*/  BSYNC B0 ;  /* 0x0000000000007941 */ /* 0x000fea0003800000 */
.L_x_818:
[----:B------:R-:W-:Y:S01]  /*25580*/  IMAD.MOV.U32 R13, RZ, RZ, R16 ;  /* 0x000000ffff0d7224 */ /* 0x000fe200078e0010 */
[----:B------:R-:W-:Y:S01]  /*25590*/  MOV R12, 0x1 ;  /* 0x00000001000c7802 */ /* 0x000fe20000000f00 */
[----:B------:R-:W-:Y:S01]  /*255a0*/  IMAD.MOV.U32 R11, RZ, RZ, 0x1f ;  /* 0x0000001fff0b7424 */ /* 0x000fe200078e00ff */
[----:B------:R-:W-:Y:S02]  /*255b0*/  MOV R15, 0xffffffff ;  /* 0xffffffff000f7802 */ /* 0x000fe40000000f00 */
[----:B------:R-:W-:-:S07]  /*255c0*/  MOV R4, R14 ;  /* 0x0000000e00047202 */ /* 0x000fce0000000f00 */
[----:B------:R-:W-:Y:S05]  /*255d0*/  WARPSYNC.COLLECTIVE R15, `(.L_x_820) ;  /* 0x000000000f087348 */ /* 0x000fea0003c00000 */
[----:B------:R0:W1:Y:S02]  /*255e0*/  SHFL.IDX P6, R14, R13, R12, R11 ;  /* 0x0000000c0d0e7389 */ /* 0x00006400000c000b */
[----:B01----:R-:W-:Y:S01]  /*255f0*/  ENDCOLLECTIVE ;  /* 0x000000000000791b */ /* 0x003fe20003800000 */
.L_x_820:
[----:B------:R-:W-:Y:S01]  /*25600*/  IMAD.MOV.U32 R6, RZ, RZ, R14 ;  /* 0x000000ffff067224 */ /* 0x000fe200078e000e */
[----:B------:R-:W-:Y:S06]  /*25610*/  BRA `(.L_x_821) ;  /* 0xffffffe000847947 */ /* 0x000fec000383ffff */
.L_x_740:
[----:B------:R-:W-:Y:S01]  /*25620*/  BSSY B0, `(.L_x_822) ;  /* 0x0000008000007945 */ /* 0x000fe20003800000 */
[----:B-----5:R-:W-:Y:S01]  /*25630*/  MOV R13, R17 ;  /* 0x00000011000d7202 */ /* 0x020fe20000000f00 */
[----:B------:R-:W-:Y:S01]  /*25640*/  IMAD.MOV.U32 R12, RZ, RZ, 0x1 ;  /* 0x00000001ff0c7424 */ /* 0x000fe200078e00ff */
[----:B------:R-:W-:Y:S01]  /*25650*/  MOV R11, RZ ;  /* 0x000000ff000b7202 */ /* 0x000fe20000000f00 */
[----:B------:R-:W-:-:S07]  /*25660*/  IMAD.MOV.U32 R15, RZ, RZ, -0x1 ;  /* 0xffffffffff0f7424 */ /* 0x000fce00078e00ff */
[----:B0123--:R-:W-:Y:S05]  /*25670*/  WARPSYNC.COLLECTIVE R15, `(.L_x_823) ;  /* 0x000000000f087348 */ /* 0x00ffea0003c00000 */
[----:B------:R4:W0:Y:S02]  /*25680*/  SHFL.UP P6, R14, R13, R12, R11 ;  /* 0x0400000c0d0e7389 */ /* 0x00082400000c000b */
[----:B01234-:R-:W-:Y:S01]  /*25690*/  ENDCOLLECTIVE ;  /* 0x000000000000791b */ /* 0x01ffe20003800000 */
.L_x_823:
[----:B------:R-:W-:Y:S05]  /*256a0*/  BSYNC B0 ;  /* 0x0000000000007941 */ /* 0x000fea0003800000 */
.L_x_822:
[----:B------:R-:W-:Y:S01]  /*256b0*/  ISETP.NE.AND P0, PT, R8, RZ, PT ;  /* 0x000000ff0800720c */ /* 0x000fe20003f05270 */
[----:B------:R-:W-:Y:S01]  /*256c0*/  IMAD.MOV.U32 R12, RZ, RZ, 0x2 ;  /* 0x00000002ff0c7424 */ /* 0x000fe200078e00ff */
[----:B------:R-:W-:Y:S01]  /*256d0*/  MOV R11, RZ ;  /* 0x000000ff000b7202 */ /* 0x000fe20000000f00 */
[----:B------:R-:W-:Y:S01]  /*256e0*/  IMAD.MOV.U32 R15, RZ, RZ, -0x1 ;  /* 0xffffffffff0f7424 */ /* 0x000fe200078e00ff */
[----:B------:R-:W-:Y:S02]  /*256f0*/  SEL R14, R14, RZ, P0 ;  /* 0x000000ff0e0e7207 */ /* 0x000fe40000000000 */
[----:B------:R-:W-:Y:S02]  /*25700*/  ISETP.GE.U32.AND P0, PT, R8, 0x2, PT ;  /* 0x000000020800780c */ /* 0x000fe40003f06070 */
[----:B------:R-:W-:-:S11]  /*25710*/  IADD3 R13, R17, R14, RZ ;  /* 0x0000000e110d7210 */ /* 0x000fd60007ffe0ff */
[----:B------:R-:W-:Y:S05]  /*25720*/  WARPSYNC.COLLECTIVE R15, `(.L_x_824) ;  /* 0x000000000f087348 */ /* 0x000fea0003c00000 */
[----:B------:R0:W1:Y:S02]  /*25730*/  SHFL.UP P6, R14, R13, R12, R11 ;  /* 0x0400000c0d0e7389 */ /* 0x00006400000c000b */
[----:B01----:R-:W-:Y:S01]  /*25740*/  ENDCOLLECTIVE ;  /* 0x000000000000791b */ /* 0x003fe20003800000 */
.L_x_824:
[----:B------:R-:W-:Y:S02]  /*25750*/  MOV R12, 0x4 ;  /* 0x00000004000c7802 */ /* 0x000fe40000000f00 */
[----:B------:R-:W-:Y:S02]  /*25760*/  SEL R14, R14, RZ, P0 ;  /* 0x000000ff0e0e7207 */ /* 0x000fe40000000000 */
[----:B------:R-:W-:Y:S02]  /*25770*/  ISETP.GE.U32.AND P0, PT, R8, 0x4, PT ;  /* 0x000000040800780c */ /* 0x000fe40003f06070 */
[----:B------:R-:W-:-:S05]  /*25780*/  IADD3 R3, R13, R14, RZ ;  /* 0x0000000e0d037210 */ /* 0x000fca0007ffe0ff */
[----:B------:R-:W-:-:S07]  /*25790*/  IMAD.MOV.U32 R13, RZ, RZ, R3 ;  /* 0x000000ffff0d7224 */ /* 0x000fce00078e0003 */
[----:B------:R-:W-:Y:S05]  /*257a0*/  WARPSYNC.COLLECTIVE R15, `(.L_x_825) ;  /* 0x000000000f087348 */ /* 0x000fea0003c00000 */
[----:B------:R0:W1:Y:S02]  /*257b0*/  SHFL.UP P6, R14, R13, R12, R11 ;  /* 0x0400000c0d0e7389 */ /* 0x00006400000c000b */
[----:B01----:R-:W-:Y:S01]  /*257c0*/  ENDCOLLECTIVE ;  /* 0x000000000000791b */ /* 0x003fe20003800000 */
.L_x_825:
[----:B------:R-:W-:Y:S01]  /*257d0*/  IMAD.MOV.U32 R12, RZ, RZ, 0x8 ;  /* 0x00000008ff0c7424 */ /* 0x000fe200078e00ff */
[----:B------:R-:W-:Y:S02]  /*257e0*/  SEL R14, R14, RZ, P0 ;  /* 0x000000ff0e0e7207 */ /* 0x000fe40000000000 */
[----:B------:R-:W-:-:S03]  /*257f0*/  ISETP.GE.U32.AND P0, PT, R8, 0x8, PT ;  /* 0x000000080800780c */ /* 0x000fc60003f06070 */
[----:B------:R-:W-:-:S05]  /*25800*/  IMAD.IADD R5, R3, 0x1, R14 ;  /* 0x0000000103057824 */ /* 0x000fca00078e020e */
[----:B------:R-:W-:-:S07]  /*25810*/  MOV R13, R5 ;  /* 0x00000005000d7202 */ /* 0x000fce0000000f00 */
[----:B------:R-:W-:Y:S05]  /*25820*/  WARPSYNC.COLLECTIVE R15, `(.L_x_826) ;  /* 0x000000000f087348 */ /* 0x000fea0003c00000 */
[----:B------:R0:W1:Y:S02]  /*25830*/  SHFL.UP P6, R14, R13, R12, R11 ;  /* 0x0400000c0d0e7389 */ /* 0x00006400000c000b */
[----:B01----:R-:W-:Y:S01]  /*25840*/  ENDCOLLECTIVE ;  /* 0x000000000000791b */ /* 0x003fe20003800000 */
.L_x_826:
        /* <DEDUP_REMOVED lines=8> */
.L_x_827:
[----:B------:R-:W-:Y:S01]  /*258d0*/  IMAD.MOV.U32 R12, RZ, RZ, 0x1f ;  /* 0x0000001fff0c7424 */ /* 0x000fe200078e00ff */
[----:B------:R-:W-:Y:S02]  /*258e0*/  MOV R11, 0x1f ;  /* 0x0000001f000b7802 */ /* 0x000fe40000000f00 */
[----:B------:R-:W-:-:S05]  /*258f0*/  SEL R2, R14, RZ, P0 ;  /* 0x000000ff0e027207 */ /* 0x000fca0000000000 */
[----:B------:R-:W-:-:S05]  /*25900*/  IMAD.IADD R2, R7, 0x1, R2 ;  /* 0x0000000107027824 */ /* 0x000fca00078e0202 */
[----:B------:R-:W-:-:S07]  /*25910*/  MOV R13, R2 ;  /* 0x00000002000d7202 */ /* 0x000fce0000000f00 */
[----:B------:R-:W-:Y:S05]  /*25920*/  WARPSYNC.COLLECTIVE R15, `(.L_x_828) ;  /* 0x000000000f087348 */ /* 0x000fea0003c00000 */
[----:B------:R0:W1:Y:S02]  /*25930*/  SHFL.IDX P6, R14, R13, R12, R11 ;  /* 0x0000000c0d0e7389 */ /* 0x00006400000c000b */
[----:B01----:R-:W-:Y:S01]  /*25940*/  ENDCOLLECTIVE ;  /* 0x000000000000791b */ /* 0x003fe20003800000 */
.L_x_828:
[----:B------:R-:W-:Y:S05]  /*25950*/  BRA `(.L_x_829) ;  /* 0xffffffe000487947 */ /* 0x000fea000383ffff */
.L_x_745:
[----:B------:R-:W-:Y:S01]  /*25960*/  BSSY B0, `(.L_x_830) ;  /* 0x0000008000007945 */ /* 0x000fe20003800000 */
[----:B-----5:R-:W-:Y:S01]  /*25970*/  IMAD.MOV.U32 R13, RZ, RZ, R17 ;  /* 0x000000ffff0d7224 */ /* 0x020fe200078e0011 */
[----:B------:R-:W-:Y:S01]  /*25980*/  MOV R12, 0x1 ;  /* 0x00000001000c7802 */ /* 0x000fe20000000f00 */
[----:B------:R-:W-:Y:S01]  /*25990*/  IMAD.MOV.U32 R11, RZ, RZ, RZ ;  /* 0x000000ffff0b7224 */ /* 0x000fe200078e00ff */
[----:B------:R-:W-:-:S07]  /*259a0*/  MOV R15, 0xffffffff ;  /* 0xffffffff000f7802 */ /* 0x000fce0000000f00 */
[----:B01----:R-:W-:Y:S05]  /*259b0*/  WARPSYNC.COLLECTIVE R15, `(.L_x_831) ;  /* 0x000000000f087348 */ /* 0x003fea0003c00000 */
[----:B------:R2:W3:Y:S02]  /*259c0*/  SHFL.UP P6, R14, R13, R12, R11 ;  /* 0x0400000c0d0e7389 */ /* 0x0004e400000c000b */
[----:B0123--:R-:W-:Y:S01]  /*259d0*/  ENDCOLLECTIVE ;  /* 0x000000000000791b */ /* 0x00ffe20003800000 */
.L_x_831:
[----:B------:R-:W-:Y:S05]  /*259e0*/  BSYNC B0 ;  /* 0x0000000000007941 */ /* 0x000fea0003800000 */
.L_x_830:
[----:B------:R-:W-:Y:S01]  /*259f0*/  ISETP.NE.AND P0, PT, R8, RZ, PT ;  /* 0x000000ff0800720c */ /* 0x000fe20003f05270 */
[----:B------:R-:W-:Y:S01]  /*25a00*/  IMAD.MOV.U32 R11, RZ, RZ, RZ ;  /* 0x000000ffff0b7224 */ /* 0x000fe200078e00ff */
[----:B------:R-:W-:Y:S02]  /*25a10*/  MOV R12, 0x2 ;  /* 0x00000002000c7802 */ /* 0x000fe40000000f00 */
[----:B------:R-:W-:Y:S02]  /*25a20*/  SEL R14, R14, RZ, P0 ;  /* 0x000000ff0e0e7207 */ /* 0x000fe40000000000 */
[----:B------:R-:W-:Y:S02]  /*25a30*/  MOV R15, 0xffffffff ;  /* 0xffffffff000f7802 */ /* 0x000fe40000000f00 */
[----:B------:R-:W-:Y:S01]  /*25a40*/  ISETP.GE.U32.AND P0, PT, R8, 0x2, PT ;  /* 0x000000020800780c */ /* 0x000fe20003f06070 */
[----:B------:R-:W-:-:S12]  /*25a50*/  IMAD.IADD R13, R17, 0x1, R14 ;  /* 0x00000001110d7824 */ /* 0x000fd800078e020e */
[----:B------:R-:W-:Y:S05]  /*25a60*/  WARPSYNC.COLLECTIVE R15, `(.L_x_832) ;  /* 0x000000000f087348 */ /* 0x000fea0003c00000 */
[----:B------:R0:W1:Y:S02]  /*25a70*/  SHFL.UP P6, R14, R13, R12, R11 ;  /* 0x0400000c0d0e7389 */ /* 0x00006400000c000b */
[----:B01----:R-:W-:Y:S01]  /*25a80*/  ENDCOLLECTIVE ;  /* 0x000000000000791b */ /* 0x003fe20003800000 */
.L_x_832:
        /* <DEDUP_REMOVED lines=8> */
.L_x_833:
        /* <DEDUP_REMOVED lines=8> */
.L_x_834:
        /* <DEDUP_REMOVED lines=8> */
.L_x_835:
[----:B------:R-:W-:Y:S01]  /*25c10*/  MOV R12, 0x1f ;  /* 0x0000001f000c7802 */ /* 0x000fe20000000f00 */
[----:B------:R-:W-:Y:S01]  /*25c20*/  IMAD.MOV.U32 R11, RZ, RZ, 0x1f ;  /* 0x0000001fff0b7424 */ /* 0x000fe200078e00ff */
[----:B------:R-:W-:-:S04]  /*25c30*/  SEL R2, R14, RZ, P0 ;  /* 0x000000ff0e027207 */ /* 0x000fc80000000000 */
[----:B------:R-:W-:-:S05]  /*25c40*/  IADD3 R2, R7, R2, RZ ;  /* 0x0000000207027210 */ /* 0x000fca0007ffe0ff */
[----:B------:R-:W-:-:S07]  /*25c50*/  IMAD.MOV.U32 R13, RZ, RZ, R2 ;  /* 0x000000ffff0d7224 */ /* 0x000fce00078e0002 */
[----:B------:R-:W-:Y:S05]  /*25c60*/  WARPSYNC.COLLECTIVE R15, `(.L_x_836) ;  /* 0x000000000f087348 */ /* 0x000fea0003c00000 */
[----:B------:R0:W1:Y:S02]  /*25c70*/  SHFL.IDX P6, R14, R13, R12, R11 ;  /* 0x0000000c0d0e7389 */ /* 0x00006400000c000b */
[----:B01----:R-:W-:Y:S01]  /*25c80*/  ENDCOLLECTIVE ;  /* 0x000000000000791b */ /* 0x003fe20003800000 */
.L_x_836:
[----:B------:R-:W-:Y:S05]  /*25c90*/  BRA `(.L_x_837) ;  /* 0xffffffe0002c7947 */ /* 0x000fea000383ffff */
.L_x_747:
[----:B------:R-:W-:Y:S01]  /*25ca0*/  BSSY B0, `(.L_x_838) ;  /* 0x0000006000007945 */ /* 0x000fe20003800000 */
[----:B------:R-:W-:Y:S02]  /*25cb0*/  PLOP3.LUT P6, PT, P6, PT, PT, 0x8, 0x0 ;  /* 0x000000000000781c */ /* 0x000fe400037ce170 */
[----:B------:R-:W-:-:S11]  /*25cc0*/  MOV R15, 0xffffffff ;  /* 0xffffffff000f7802 */ /* 0x000fd60000000f00 */
[----:B01----:R-:W-:Y:S05]  /*25cd0*/  WARPSYNC.COLLECTIVE R15, `(.L_x_839) ;  /* 0x000000000f087348 */ /* 0x003fea0003c00000 */
[----:B------:R-:W-:Y:S01]  /*25ce0*/  VOTE.ANY R14, PT, P6 ;  /* 0x00000000000e7806 */ /* 0x000fe200030e0100 */
[----:B01----:R-:W-:Y:S06]  /*25cf0*/  ENDCOLLECTIVE ;  /* 0x000000000000791b */ /* 0x003fec0003800000 */
.L_x_839:
[----:B------:R-:W-:Y:S05]  /*25d00*/  BSYNC B0 ;  /* 0x0000000000007941 */ /* 0x000fea0003800000 */
.L_x_838:
[----:B------:R-:W-:Y:S01]  /*25d10*/  IMAD.MOV.U32 R3, RZ, RZ, R14 ;  /* 0x000000ffff037224 */ /* 0x000fe200078e000e */
[----:B------:R-:W-:Y:S01]  /*25d20*/  MOV R13, R17 ;  /* 0x00000011000d7202 */ /* 0x000fe20000000f00 */
[----:B------:R-:W-:Y:S01]  /*25d30*/  IMAD.MOV.U32 R15, RZ, RZ, -0x1 ;  /* 0xffffffffff0f7424 */ /* 0x000fe200078e00ff */
[----:B------:R-:W-:Y:S01]  /*25d40*/  MOV R11, 0x1f ;  /* 0x0000001f000b7802 */ /* 0x000fe20000000f00 */
[----:B------:R-:W0:Y:S02]  /*25d50*/  POPC R5, R3 ;  /* 0x0000000300057309 */ /* 0x000e240000000000 */
[----:B0-----:R-:W-:-:S07]  /*25d60*/  IMAD.MOV.U32 R12, RZ, RZ, R5 ;  /* 0x000000ffff0c7224 */ /* 0x001fce00078e0005 */
[----:B------:R-:W-:Y:S05]  /*25d70*/  WARPSYNC.COLLECTIVE R15, `(.L_x_840) ;  /* 0x000000000f087348 */ /* 0x000fea0003c00000 */
[----:B------:R0:W1:Y:S02]  /*25d80*/  SHFL.IDX P6, R14, R13, R12, R11 ;  /* 0x0000000c0d0e7389 */ /* 0x00006400000c000b */
[----:B01----:R-:W-:Y:S01]  /*25d90*/  ENDCOLLECTIVE ;  /* 0x000000000000791b */ /* 0x003fe20003800000 */
.L_x_840:
[----:B------:R-:W-:Y:S01]  /*25da0*/  MOV R17, R14 ;  /* 0x0000000e00117202 */ /* 0x000fe20000000f00 */
[----:B------:R-:W-:Y:S06]  /*25db0*/  BRA `(.L_x_841) ;  /* 0xffffffe0001c7947 */ /* 0x000fec000383ffff */
.L_x_749:
[----:B------:R-:W-:Y:S01]  /*25dc0*/  BSSY B0, `(.L_x_842) ;  /* 0x0000007000007945 */ /* 0x000fe20003800000 */
[----:B------:R-:W-:Y:S01]  /*25dd0*/  IMAD.MOV.U32 R13, RZ, RZ, R2 ;  /* 0x000000ffff0d7224 */ /* 0x000fe200078e0002 */
[----:B------:R-:W-:Y:S01]  /*25de0*/  MOV R11, 0x1f ;  /* 0x0000001f000b7802 */ /* 0x000fe20000000f00 */
[----:B------:R-:W-:-:S07]  /*25df0*/  IMAD.MOV.U32 R15, RZ, RZ, -0x1 ;  /* 0xffffffffff0f7424 */ /* 0x000fce00078e00ff */
[----:B0123--:R-:W-:Y:S05]  /*25e00*/  WARPSYNC.COLLECTIVE R15, `(.L_x_843) ;  /* 0x000000000f087348 */ /* 0x00ffea0003c00000 */
[----:B------:R4:W0:Y:S02]  /*25e10*/  SHFL.IDX P6, R14, R13, R12, R11 ;  /* 0x0000000c0d0e7389 */ /* 0x00082400000c000b */
[----:B01234-:R-:W-:Y:S01]  /*25e20*/  ENDCOLLECTIVE ;  /* 0x000000000000791b */ /* 0x01ffe20003800000 */
.L_x_843:
[----:B------:R-:W-:Y:S05]  /*25e30*/  BSYNC B0 ;  /* 0x0000000000007941 */ /* 0x000fea0003800000 */
.L_x_842:
[----:B------:R-:W-:Y:S05]  /*25e40*/  BRA `(.L_x_748) ;  /* 0xffffffe000147947 */ /* 0x000fea000383ffff */
.L_x_753:
[----:B0-----:R0:W1:Y:S02]  /*25e50*/  SYNCS.PHASECHK.TRANS64.TRYWAIT P0, [R0+URZ+0x36820], R3 ;  /* 0x03682003000075a7 */ /* 0x001064000800017f */
[----:B-1----:R-:W-:Y:S05]  /*25e60*/  @!P0 NANOSLEEP.SYNCS 0x989680 ;  /* 0x009896800000895d */ /* 0x002fea0003900000 */
[----:B------:R-:W1:Y:S02]  /*25e70*/  @!P0 SYNCS.PHASECHK.TRANS64 P0, [R0+URZ+0x36820], R3 ;  /* 0x03682003000085a7 */ /* 0x000e64000800007f */
[----:B-1----:R-:W-:Y:S05]  /*25e80*/  @!P0 BRA `(.L_x_753) ;  /* 0xfffffffc00f08947 */ /* 0x002fea000383ffff */
[----:B------:R-:W-:Y:S05]  /*25e90*/  BRA `(.L_x_844) ;  /* 0xffffffe000f87947 */ /* 0x000fea000383ffff */
.L_x_754:
[----:B------:R-:W1:Y:S01]  /*25ea0*/  S2R R2, SR_TID.X ;  /* 0x0000000000027919 */ /* 0x000e620000002100 */
[----:B------:R-:W-:Y:S01]  /*25eb0*/  BSSY B0, `(.L_x_845) ;  /* 0x000000a000007945 */ /* 0x000fe20003800000 */
[----:B------:R-:W-:Y:S01]  /*25ec0*/  IMAD.MOV.U32 R12, RZ, RZ, RZ ;  /* 0x000000ffff0c7224 */ /* 0x000fe200078e00ff */
[----:B------:R-:W-:Y:S01]  /*25ed0*/  MOV R11, 0x1f ;  /* 0x0000001f000b7802 */ /* 0x000fe20000000f00 */
[----:B------:R-:W-:Y:S01]  /*25ee0*/  IMAD.MOV.U32 R15, RZ, RZ, -0x1 ;  /* 0xffffffffff0f7424 */ /* 0x000fe200078e00ff */
[----:B-1----:R-:W-:-:S04]  /*25ef0*/  SHF.R.U32.HI R2, RZ, 0x5, R2 ;  /* 0x00000005ff027819 */ /* 0x002fc80000011602 */
[----:B------:R-:W-:-:S04]  /*25f00*/  LOP3.LUT R2, R2, 0x3, RZ, 0xc0, !PT ;  /* 0x0000000302027812 */ /* 0x000fc800078ec0ff */
[----:B------:R-:W-:-:S07]  /*25f10*/  MOV R13, R2 ;  /* 0x00000002000d7202 */ /* 0x000fce0000000f00 */
[----:B0-----:R-:W-:Y:S05]  /*25f20*/  WARPSYNC.COLLECTIVE R15, `(.L_x_846) ;  /* 0x000000000f087348 */ /* 0x001fea0003c00000 */
[----:B------:R1:W2:Y:S02]  /*25f30*/  SHFL.IDX P6, R14, R13, R12, R11 ;  /* 0x0000000c0d0e7389 */ /* 0x0002a400000c000b */
[----:B012---:R-:W-:Y:S01]  /*25f40*/  ENDCOLLECTIVE ;  /* 0x000000000000791b */ /* 0x007fe20003800000 */
.L_x_846:
[----:B------:R-:W-:Y:S05]  /*25f50*/  BSYNC B0 ;  /* 0x0000000000007941 */ /* 0x000fea0003800000 */
.L_x_845:
[----:B------:R-:W-:Y:S05]  /*25f60*/  BRA `(.L_x_847) ;  /* 0xffffffe000e07947 */ /* 0x000fea000383ffff */
.L_x_755:
[----:B------:R-:W-:Y:S01]  /*25f70*/  BSSY B0, `(.L_x_848) ;  /* 0x0000006000007945 */ /* 0x000fe20003800000 */
[----:B------:R-:W-:-:S07]  /*25f80*/  MOV R15, 0xffffffff ;  /* 0xffffffff000f7802 */ /* 0x000fce0000000f00 */
[----:B01----:R-:W-:Y:S05]  /*25f90*/  WARPSYNC.COLLECTIVE R15, `(.L_x_849) ;  /* 0x000000000f0c7348 */ /* 0x003fea0003c00000 */
[----:B------:R-:W-:Y:S02]  /*25fa0*/  ELECT P6, UR62, PT ;  /* 0x00000000003e782f */ /* 0x000fe400038c0000 */
[----:B------:R-:W-:Y:S01]  /*25fb0*/  MOV R14, UR62 ;  /* 0x0000003e000e7c02 */ /* 0x000fe20008000f00 */
[----:B01----:R-:W-:Y:S10]  /*25fc0*/  ENDCOLLECTIVE ;  /* 0x000000000000791b */ /* 0x003ff40003800000 */
.L_x_849:
[----:B------:R-:W-:Y:S05]  /*25fd0*/  BSYNC B0 ;  /* 0x0000000000007941 */ /* 0x000fea0003800000 */
.L_x_848:
[----:B------:R-:W-:Y:S05]  /*25fe0*/  BRA `(.L_x_850) ;  /* 0xffffffe000d47947 */ /* 0x000fea000383ffff */
.L_x_757:
[----:B0-----:R0:W1:Y:S02]  /*25ff0*/  SYNCS.PHASECHK.TRANS64.TRYWAIT P0, [R6+URZ], R5 ;  /* 0x00000005060075a7 */ /* 0x001064000800017f */
[----:B-1----:R-:W-:Y:S05]  /*26000*/  @!P0 NANOSLEEP.SYNCS 0x989680 ;  /* 0x009896800000895d */ /* 0x002fea0003900000 */
[----:B------:R-:W1:Y:S02]  /*26010*/  @!P0 SYNCS.PHASECHK.TRANS64 P0, [R6+URZ], R5 ;  /* 0x00000005060085a7 */ /* 0x000e64000800007f */
[----:B-1----:R-:W-:Y:S05]  /*26020*/  @!P0 BRA `(.L_x_757) ;  /* 0xfffffffc00f08947 */ /* 0x002fea000383ffff */
[----:B------:R-:W-:Y:S05]  /*26030*/  BRA `(.L_x_851) ;  /* 0xffffffe400187947 */ /* 0x000fea000383ffff */
.L_x_758:
[----:B-1----:R1:W2:Y:S02]  /*26040*/  SYNCS.PHASECHK.TRANS64.TRYWAIT P0, [R7+URZ], R2 ;  /* 0x00000002070075a7 */ /* 0x0022a4000800017f */
[----:B--2---:R-:W-:Y:S05]  /*26050*/  @!P0 NANOSLEEP.SYNCS 0x989680 ;  /* 0x009896800000895d */ /* 0x004fea0003900000 */
[----:B------:R-:W2:Y:S02]  /*26060*/  @!P0 SYNCS.PHASECHK.TRANS64 P0, [R7+URZ], R2 ;  /* 0x00000002070085a7 */ /* 0x000ea4000800007f */
[----:B--2---:R-:W-:Y:S05]  /*26070*/  @!P0 BRA `(.L_x_758) ;  /* 0xfffffffc00f08947 */ /* 0x004fea000383ffff */
[----:B------:R-:W-:Y:S05]  /*26080*/  BRA `(.L_x_852) ;  /* 0xffffffe4000c7947 */ /* 0x000fea000383ffff */
.L_x_760:
[----:B--2---:R2:W3:Y:S02]  /*26090*/  SYNCS.PHASECHK.TRANS64.TRYWAIT P0, [R4+URZ], R5 ;  /* 0x00000005040075a7 */ /* 0x0044e4000800017f */
[----:B---3--:R-:W-:Y:S05]  /*260a0*/  @!P0 NANOSLEEP.SYNCS 0x989680 ;  /* 0x009896800000895d */ /* 0x008fea0003900000 */
[----:B------:R-:W3:Y:S02]  /*260b0*/  @!P0 SYNCS.PHASECHK.TRANS64 P0, [R4+URZ], R5 ;  /* 0x00000005040085a7 */ /* 0x000ee4000800007f */
[----:B---3--:R-:W-:Y:S05]  /*260c0*/  @!P0 BRA `(.L_x_760) ;  /* 0xfffffffc00f08947 */ /* 0x008fea000383ffff */
[----:B------:R-:W-:Y:S05]  /*260d0*/  BRA `(.L_x_853) ;  /* 0xffffffe400147947 */ /* 0x000fea000383ffff */
.L_x_854:
        /* <DEDUP_REMOVED lines=10> */
.L_x_2658:


//--------------------- .text._ZN7cutlass13device_kernelIN5flash11enable_sm90INS1_16FlashAttnFwdSm90INS1_25CollectiveMainloopFwdSm90ILi2EN4cute5tupleIJNS5_1CILi1EEES8_S8_EEENS6_IJNS7_ILi128EEENS7_ILi96EEENS7_ILi192EEEEEELi192ENS_6half_tEfNS_4arch4Sm90ELb0ELb1ELb1ELb0ELb0ELb0ELb0ELb1ELb1ELb0ELb0ELb0EEENS1_21CollectiveEpilogueFwdINS6_IJSA_SC_SB_EEES9_SE_SG_Li256ELb0ELb0ELb0ELb0EEENS1_30DynamicPersistentTileSchedulerILi256ELi32ELb0ELb0ELb1EEEEEEEEEvNT_6ParamsE --------------------------
	.section	.text._ZN7cutlass13device_kernelIN5flash11enable_sm90INS1_16FlashAttnFwdSm90INS1_25CollectiveMainloopFwdSm90ILi2EN4cute5tupleIJNS5_1CILi1EEES8_S8_EEENS6_IJNS7_ILi128EEENS7_ILi96EEENS7_ILi192EEEEEELi192ENS_6half_tEfNS_4arch4Sm90ELb0ELb1ELb1ELb0ELb0ELb0ELb0ELb1ELb1ELb0ELb0ELb0EEENS1_21CollectiveEpilogueFwdINS6_IJSA_SC_SB_EEES9_SE_SG_Li256ELb0ELb0ELb0ELb0EEENS1_30DynamicPersistentTileSchedulerILi256ELi32ELb0ELb0ELb1EEEEEEEEEvNT_6ParamsE,"ax",@progbits
	.align	128
.text._ZN7cutlass13device_kernelIN5flash11enable_sm90INS1_16FlashAttnFwdSm90INS1_25CollectiveMainloopFwdSm90ILi2EN4cute5tupleIJNS5_1CILi1EEES8_S8_EEENS6_IJNS7_ILi128EEENS7_ILi96EEENS7_ILi192EEEEEELi192ENS_6half_tEfNS_4arch4Sm90ELb0ELb1ELb1ELb0ELb0ELb0ELb0ELb1ELb1ELb0ELb0ELb0EEENS1_21CollectiveEpilogueFwdINS6_IJSA_SC_SB_EEES9_SE_SG_Li256ELb0ELb0ELb0ELb0EEENS1_30DynamicPersistentTileSchedulerILi256ELi32ELb0ELb0ELb1EEEEEEEEEvNT_6ParamsE:
        .type           _ZN7cutlass13device_kernelIN5flash11enable_sm90INS1_16FlashAttnFwdSm90INS1_25CollectiveMainloopFwdSm90ILi2EN4cute5tupleIJNS5_1CILi1EEES8_S8_EEENS6_IJNS7_ILi128EEENS7_ILi96EEENS7_ILi192EEEEEELi192ENS_6half_tEfNS_4arch4Sm90ELb0ELb1ELb1ELb0ELb0ELb0ELb0ELb1ELb1ELb0ELb0ELb0EEENS1_21CollectiveEpilogueFwdINS6_IJSA_SC_SB_EEES9_SE_SG_Li256ELb0ELb0ELb0ELb0EEENS1_30DynamicPersistentTileSchedulerILi256ELi32ELb0ELb0ELb1EEEEEEEEEvNT_6ParamsE,@function
        .size           _ZN7cutlass13device_kernelIN5flash11enable_sm90INS1_16FlashAttnFwdSm90INS1_25CollectiveMainloopFwdSm90ILi2EN4cute5tupleIJNS5_1CILi1EEES8_S8_EEENS6_IJNS7_ILi128EEENS7_ILi96EEENS7_ILi192EEEEEELi192ENS_6half_tEfNS_4arch4Sm90ELb0ELb1ELb1ELb0ELb0ELb0ELb0ELb1ELb1ELb0ELb0ELb0EEENS1_21CollectiveEpilogueFwdINS6_IJSA_SC_SB_EEES9_SE_SG_Li256ELb0ELb0ELb0ELb0EEENS1_30DynamicPersistentTileSchedulerILi256ELi32ELb0ELb0ELb1EEEEEEEEEvNT_6ParamsE,(.L_x_2659 - _ZN7cutlass13device_kernelIN5flash11enable_sm90INS1_16FlashAttnFwdSm90INS1_25CollectiveMainloopFwdSm90ILi2EN4cute5tupleIJNS5_1CILi1EEES8_S8_EEENS6_IJNS7_ILi128EEENS7_ILi96EEENS7_ILi192EEEEEELi192ENS_6half_tEfNS_4arch4Sm90ELb0ELb1ELb1ELb0ELb0ELb0ELb0ELb1ELb1ELb0ELb0ELb0EEENS1_21CollectiveEpilogueFwdINS6_IJSA_SC_SB_EEES9_SE_SG_Li256ELb0ELb0ELb0ELb0EEENS1_30DynamicPersistentTileSchedulerILi256ELi32ELb0ELb0ELb1EEEEEEEEEvNT_6ParamsE)
        .other          _ZN7cutlass13device_kernelIN5flash11enable_sm90INS1_16FlashAttnFwdSm90INS1_25CollectiveMainloopFwdSm90ILi2EN4cute5tupleIJNS5_1CILi1EEES8_S8_EEENS6_IJNS7_ILi128EEENS7_ILi96EEENS7_ILi192EEEEEELi192ENS_6half_tEfNS_4arch4Sm90ELb0ELb1ELb1ELb0ELb0ELb0ELb0ELb1ELb1ELb0ELb0ELb0EEENS1_21CollectiveEpilogueFwdINS6_IJSA_SC_SB_EEES9_SE_SG_Li256ELb0ELb0ELb0ELb0EEENS1_30DynamicPersistentTileSchedulerILi256ELi32ELb0ELb0ELb1EEEEEEEEEvNT_6ParamsE,@"STO_CUDA_ENTRY STV_DEFAULT"
_ZN7cutlass13device_kernelIN5flash11enable_sm90INS1_16FlashAttnFwdSm90INS1_25CollectiveMainloopFwdSm90ILi2EN4cute5tupleIJNS5_1CILi1EEES8_S8_EEENS6_IJNS7_ILi128EEENS7_ILi96EEENS7_ILi192EEEEEELi192ENS_6half_tEfNS_4arch4Sm90ELb0ELb1ELb1ELb0ELb0ELb0ELb0ELb1ELb1ELb0ELb0ELb0EEENS1_21CollectiveEpilogueFwdINS6_IJSA_SC_SB_EEES9_SE_SG_Li256ELb0ELb0ELb0ELb0EEENS1_30DynamicPersistentTileSchedulerILi256ELi32ELb0ELb0ELb1EEEEEEEEEvNT_6ParamsE:
        /* <DEDUP_REMOVED lines=24> */
.L_x_856:
[----:B------:R-:W-:Y:S05]  /*0180*/  BSYNC B0 ;  /* 0x0000000000007941 */ /* 0x000fea0003800000 */
.L_x_855:
        /* <DEDUP_REMOVED lines=37> */
.L_x_857:
        /* <DEDUP_REMOVED lines=22> */
.L_x_858:
        /* <DEDUP_REMOVED lines=18> */
.L_x_859:
        /* <DEDUP_REMOVED lines=22> */
.L_x_860:
        /* <DEDUP_REMOVED lines=22> */
.L_x_861:
[----:B-1----:R-:W-:Y:S01]  /*0920*/  UMOV UR4, 0x1 ;  /* 0x0000000100047882 */ /* 0x002fe20000000000 */
[----:B------:R-:W-:Y:S01]  /*0930*/  PLOP3.LUT P0, PT, PT, PT, UP0, 0x80, 0x0 ;  /* 0x000000000000781c */ /* 0x000fe20003f0f008 */
[----:B------:R-:W-:Y:S01]  /*0940*/  USEL UR4, UR4, 0x2, !UP0 ;  /* 0x0000000204047887 */ /* 0x000fe2000c000000 */
[----:B------:R-:W-:Y:S01]  /*0950*/  NOP ;  /* 0x0000000000007918 */ /* 0x000fe20000000000 */
[----:B------:R-:W-:-:S04]  /*0960*/  ULDC.64 UR60, c[0x0][0x208] ;  /* 0x00008200003c7ab9 */ /* 0x000fc80000000a00 */
[----:B------:R-:W-:-:S05]  /*0970*/  IMAD.U32 R2, RZ, RZ, UR4 ;  /* 0x00000004ff027e24 */ /* 0x000fca000f8e00ff */
[----:B------:R1:W-:Y:S01]  /*0980*/  STL [R1], R2 ;  /* 0x0000000201007387 */ /* 0x0003e20000100800 */
[----:B--23--:R-:W-:Y:S06]  /*0990*/  BAR.SYNC.DEFER_BLOCKING 0x0 ;  /* 0x0000000000007b1d */ /* 0x00cfec0000010000 */
[----:B------:R-:W-:Y:S05]  /*09a0*/  @!P0 BRA `(.L_x_862) ;  /* 0x000000fc002c8947 */ /* 0x000fea0003800000 */
.L_x_863:
[----:B------:R-:W-:-:S08]  /*09b0*/  NOP ;  /* 0x0000000000007918 */ /* 0x000fd00000000000 */
[----:B------:R-:W2:Y:S02]  /*09c0*/  USETMAXREG.TRY_ALLOC.CTAPOOL UP0, 0xf0 ;  /* 0x000000f0000079c8 */ /* 0x000ea40008000600 */
[----:B--2---:R-:W-:-:S13]  /*09d0*/  PLOP3.LUT P0, PT, PT, PT, UP0, 0x80, 0x0 ;  /* 0x000000000000781c */ /* 0x004fda0003f0f008 */
[----:B------:R-:W-:Y:S05]  /*09e0*/  @!P0 BRA `(.L_x_863) ;  /* 0xfffffffc00f08947 */ /* 0x000fea000383ffff */
[----:B------:R-:W2:Y:S08]  /*09f0*/  S2UR UR7, SR_CTAID.X ;  /* 0x00000000000779c3 */ /* 0x000eb00000002500 */
[----:B------:R-:W-:Y:S08]  /*0a00*/  BAR.ARV 0x4, 0x120 ;  /* 0x0104800000007b1d */ /* 0x000ff00000002000 */
[----:B------:R-:W2:Y:S08]  /*0a10*/  LDC R0, c[0x0][0xda8] ;  /* 0x00036a00ff007b82 */ /* 0x000eb00000000800 */
[----:B------:R-:W-:Y:S06]  /*0a20*/  BAR.ARV 0x8, 0x120 ;  /* 0x0204800000007b1d */ /* 0x000fec0000002000 */
[----:B--2---:R-:W-:-:S13]  /*0a30*/  ISETP.LE.AND P0, PT, R0, UR7, PT ;  /* 0x0000000700007c0c */ /* 0x004fda000bf03270 */
[----:B------:R-:W-:Y:S05]  /*0a40*/  @P0 EXIT ;  /* 0x000000000000094d */ /* 0x000fea0003800000 */
[----:B------:R-:W2:Y:S01]  /*0a50*/  LDL R3, [R1] ;  /* 0x0000000001037983 */ /* 0x000ea20000100800 */
[----:B------:R-:W3:Y:S01]  /*0a60*/  S2UR UR4, SR_CgaCtaId ;  /* 0x00000000000479c3 */ /* 0x000ee20000008800 */
[----:B------:R-:W-:Y:S01]  /*0a70*/  UMOV UR37, 0x400 ;  /* 0x0000040000257882 */ /* 0x000fe20000000000 */
[----:B------:R-:W-:Y:S01]  /*0a80*/  UMOV UR39, URZ ;  /* 0x0000003f00277c82 */ /* 0x000fe20008000000 */
[----:B-1----:R-:W1:Y:S01]  /*0a90*/  S2R R2, SR_TID.X ;  /* 0x0000000000027919 */ /* 0x002e620000002100 */
[----:B------:R-:W-:-:S04]  /*0aa0*/  UMOV UR36, URZ ;  /* 0x0000003f00247c82 */ /* 0x000fc80008000000 */
[----:B------:R-:W4:Y:S01]  /*0ab0*/  S2UR UR6, SR_SWINHI ;  /* 0x00000000000679c3 */ /* 0x000f220000002f00 */
[----:B---3--:R-:W-:-:S07]  /*0ac0*/  ULEA UR37, UR4, UR37, 0x18 ;  /* 0x0000002504257291 */ /* 0x008fce000f8ec03f */
[----:B------:R-:W-:Y:S01]  /*0ad0*/  UMOV UR4, UR37 ;  /* 0x0000002500047c82 */ /* 0x000fe20008000000 */
[----:B----4-:R-:W-:Y:S01]  /*0ae0*/  UMOV UR5, UR6 ;  /* 0x0000000600057c82 */ /* 0x010fe20008000000 */
[----:B------:R-:W-:Y:S01]  /*0af0*/  IMAD.U32 R22, RZ, RZ, UR4 ;  /* 0x00000004ff167e24 */ /* 0x000fe2000f8e00ff */
[----:B------:R-:W-:Y:S01]  /*0b00*/  UMOV UR4, UR7 ;  /* 0x0000000700047c82 */ /* 0x000fe20008000000 */
[----:B-1----:R-:W-:Y:S02]  /*0b10*/  VIADD R206, R2, 0xffffff80 ;  /* 0xffffff8002ce7836 */ /* 0x002fe40000000000 */
[----:B------:R-:W-:Y:S01]  /*0b20*/  IMAD.U32 R23, RZ, RZ, UR5 ;  /* 0x00000005ff177e24 */ /* 0x000fe2000f8e00ff */
[----:B--2---:R-:W-:Y:S02]  /*0b30*/  R2UR UR8, R3 ;  /* 0x00000000030872ca */ /* 0x004fe400000e0000 */
[----:B------:R-:W-:-:S04]  /*0b40*/  SHF.R.S32.HI R3, RZ, 0x1f, R206 ;  /* 0x0000001fff037819 */ /* 0x000fc800000114ce */
[CC--:B------:R-:W-:Y:S02]  /*0b50*/  LEA.HI R2, R3.reuse, R206.reuse, RZ, 0x4 ;  /* 0x000000ce03027211 */ /* 0x0c0fe400078f20ff */
[CC--:B------:R-:W-:Y:S02]  /*0b60*/  LEA.HI R0, R3.reuse, R206.reuse, RZ, 0x7 ;  /* 0x000000ce03007211 */ /* 0x0c0fe400078f38ff */
[----:B------:R-:W-:Y:S02]  /*0b70*/  SHF.R.S32.HI R5, RZ, 0x4, R2 ;  /* 0x00000004ff057819 */ /* 0x000fe40000011402 */
[----:B------:R-:W-:Y:S01]  /*0b80*/  LOP3.LUT R201, R0, 0xffffff80, RZ, 0xc0, !PT ;  /* 0xffffff8000c97812 */ /* 0x000fe200078ec0ff */
[----:B------:R-:W-:Y:S01]  /*0b90*/  ULOP3.LUT UR5, UR8, 0x1, URZ, 0xfc, !UPT ;  /* 0x0000000108057892 */ /* 0x000fe2000f8efc3f */
[----:B------:R-:W-:Y:S02]  /*0ba0*/  LEA.HI R4, R2, R5, RZ, 0x1 ;  /* 0x0000000502047211 */ /* 0x000fe400078f08ff */
[----:B------:R-:W-:Y:S01]  /*0bb0*/  LEA.HI R204, R3, R206, RZ, 0x5 ;  /* 0x000000ce03cc7211 */ /* 0x000fe200078f28ff */
[----:B------:R-:W-:Y:S01]  /*0bc0*/  IMAD.IADD R201, R206, 0x1, -R201 ;  /* 0x00000001cec97824 */ /* 0x000fe200078e0ac9 */
[----:B------:R-:W-:Y:S01]  /*0bd0*/  LOP3.LUT R4, R4, 0x1ffffffe, RZ, 0xc0, !PT ;  /* 0x1ffffffe04047812 */ /* 0x000fe200078ec0ff */
[----:B------:R-:W-:Y:S01]  /*0be0*/  IMAD.U32 R205, RZ, RZ, UR5 ;  /* 0x00000005ffcd7e24 */ /* 0x000fe2000f8e00ff */
[----:B------:R-:W-:Y:S01]  /*0bf0*/  SHF.R.S32.HI R204, RZ, 0x5, R204 ;  /* 0x00000005ffcc7819 */ /* 0x000fe200000114cc */
[----:B------:R-:W-:Y:S01]  /*0c00*/  UMOV UR5, URZ ;  /* 0x0000003f00057c82 */ /* 0x000fe20008000000 */
[----:B------:R-:W-:Y:S01]  /*0c10*/  SHF.R.S32.HI R6, RZ, 0x1f, R201 ;  /* 0x0000001fff067819 */ /* 0x000fe200000114c9 */
[----:B------:R-:W-:Y:S01]  /*0c20*/  IMAD.IADD R4, R5, 0x1, -R4 ;  /* 0x0000000105047824 */ /* 0x000fe200078e0a04 */
[----:B------:R-:W-:Y:S01]  /*0c30*/  LOP3.LUT R5, R2, 0x3fffff0, RZ, 0xc0, !PT ;  /* 0x03fffff002057812 */ /* 0x000fe200078ec0ff */
[----:B------:R-:W-:Y:S01]  /*0c40*/  IMAD.U32 R199, RZ, RZ, UR5 ;  /* 0x00000005ffc77e24 */ /* 0x000fe2000f8e00ff */
[----:B------:R-:W-:-:S02]  /*0c50*/  LEA.HI R2, R6, R201, RZ, 0x2 ;  /* 0x000000c906027211 */ /* 0x000fc400078f10ff */
[----:B------:R-:W-:Y:S01]  /*0c60*/  SHF.R.S32.HI R203, RZ, 0x7, R0 ;  /* 0x00000007ffcb7819 */ /* 0x000fe20000011400 */
[----:B------:R-:W-:Y:S01]  /*0c70*/  IMAD.IADD R5, R206, 0x1, -R5 ;  /* 0x00000001ce057824 */ /* 0x000fe200078e0a05 */
[--C-:B------:R-:W-:Y:S02]  /*0c80*/  SHF.R.S32.HI R7, RZ, 0x2, R2.reuse ;  /* 0x00000002ff077819 */ /* 0x100fe40000011402 */
[----:B------:R-:W-:Y:S01]  /*0c90*/  SHF.R.S32.HI R8, RZ, 0x1f, R2 ;  /* 0x0000001fff087819 */ /* 0x000fe20000011402 */
[----:B------:R-:W-:Y:S01]  /*0ca0*/  IMAD R5, R204, 0x10, R5 ;  /* 0x00000010cc057824 */ /* 0x000fe200078e0205 */
[----:B------:R-:W-:Y:S02]  /*0cb0*/  LEA.HI R6, R6, R201, RZ, 0x5 ;  /* 0x000000c906067211 */ /* 0x000fe400078f28ff */
[----:B------:R-:W-:Y:S01]  /*0cc0*/  LEA.HI R8, R8, R7, RZ, 0x3 ;  /* 0x0000000708087211 */ /* 0x000fe200078f18ff */
[----:B------:R-:W-:Y:S01]  /*0cd0*/  IMAD R5, R5, 0x8, R4 ;  /* 0x0000000805057824 */ /* 0x000fe200078e0204 */
[----:B------:R-:W-:-:S02]  /*0ce0*/  LEA.HI R0, R0, R203, RZ, 0x1 ;  /* 0x000000cb00007211 */ /* 0x000fc400078f08ff */
[----:B------:R-:W-:Y:S01]  /*0cf0*/  LOP3.LUT R8, R8, 0xfffffff8, RZ, 0xc0, !PT ;  /* 0xfffffff808087812 */ /* 0x000fe200078ec0ff */
[----:B------:R-:W-:Y:S01]  /*0d00*/  IMAD.SHL.U32 R5, R5, 0x8, RZ ;  /* 0x0000000805057824 */ /* 0x000fe200078e00ff */
[----:B------:R-:W-:Y:S02]  /*0d10*/  LEA.HI R3, R3, R206, RZ, 0x3 ;  /* 0x000000ce03037211 */ /* 0x000fe400078f18ff */
[----:B------:R-:W-:Y:S01]  /*0d20*/  SHF.R.S32.HI R6, RZ, 0x5, R6 ;  /* 0x00000005ff067819 */ /* 0x000fe20000011406 */
[----:B------:R-:W-:Y:S01]  /*0d30*/  IMAD.WIDE R22, R5, 0x2, R22 ;  /* 0x0000000205167825 */ /* 0x000fe200078e0216 */
[----:B------:R-:W-:Y:S02]  /*0d40*/  LOP3.LUT R0, R0, 0x3fffffe, RZ, 0xc0, !PT ;  /* 0x03fffffe00007812 */ /* 0x000fe400078ec0ff */
[----:B------:R-:W-:Y:S01]  /*0d50*/  LOP3.LUT R5, R3, 0x1ffffff8, RZ, 0xc0, !PT ;  /* 0x1ffffff803057812 */ /* 0x000fe200078ec0ff */
[----:B------:R-:W-:Y:S01]  /*0d60*/  IMAD.IADD R7, R7, 0x1, -R8 ;  /* 0x0000000107077824 */ /* 0x000fe200078e0a08 */
[----:B------:R-:W-:Y:S01]  /*0d70*/  LOP3.LUT R16, R2, 0x7ffffffc, RZ, 0xc0, !PT ;  /* 0x7ffffffc02107812 */ /* 0x000fe200078ec0ff */
[----:B------:R-:W-:Y:S01]  /*0d80*/  IMAD.IADD R0, R203, 0x1, -R0 ;  /* 0x00000001cb007824 */ /* 0x000fe200078e0a00 */
[----:B------:R-:W-:Y:S01]  /*0d90*/  SHF.R.S32.HI R196, RZ, 0x3, R3 ;  /* 0x00000003ffc47819 */ /* 0x000fe20000011403 */
[----:B------:R-:W-:-:S02]  /*0da0*/  IMAD R7, R6, 0x10, R7 ;  /* 0x0000001006077824 */ /* 0x000fc400078e0207 */
[----:B------:R-:W-:Y:S02]  /*0db0*/  IMAD.IADD R5, R206, 0x1, -R5 ;  /* 0x00000001ce057824 */ /* 0x000fe400078e0a05 */
[----:B------:R-:W-:Y:S02]  /*0dc0*/  IMAD R202, R0, 0x40, R7 ;  /* 0x0000004000ca7824 */ /* 0x000fe400078e0207 */
[----:B------:R-:W-:Y:S02]  /*0dd0*/  IMAD.SHL.U32 R192, R5, 0x8, RZ ;  /* 0x0000000805c07824 */ /* 0x000fe400078e00ff */
[----:B------:R-:W-:-:S07]  /*0de0*/  IMAD.IADD R16, R201, 0x1, -R16 ;  /* 0x00000001c9107824 */ /* 0x000fce00078e0a10 */
.L_x_956:
[----:B------:R-:W-:Y:S01]  /*0df0*/  ULDC UR5, c[0x0][0xdd0] ;  /* 0x0003740000057ab9 */ /* 0x000fe20000000800 */
[----:B-1----:R-:W1:Y:S01]  /*0e00*/  LDC R0, c[0x0][0xde8] ;  /* 0x00037a00ff007b82 */ /* 0x002e620000000800 */
[----:B------:R-:W-:Y:S01]  /*0e10*/  UISETP.NE.AND UP0, UPT, UR5, 0x1, UPT ;  /* 0x000000010500788c */ /* 0x000fe2000bf05270 */
[----:B------:R-:W-:-:S10]  /*0e20*/  UMOV UR8, UR4 ;  /* 0x0000000400087c82 */ /* 0x000fd40008000000 */
[----:B------:R-:W-:Y:S01]  /*0e30*/  @UP0 ULDC UR6, c[0x0][0xdd4] ;  /* 0x0003750000060ab9 */ /* 0x000fe20000000800 */
[----:B------:R-:W-:Y:S01]  /*0e40*/  @UP0 ULDC UR9, c[0x0][0xdd8] ;  /* 0x0003760000090ab9 */ /* 0x000fe20000000800 */
[----:B------:R-:W-:-:S04]  /*0e50*/  UIMAD.WIDE.U32 UR6, UR4, UR6, URZ ;  /* 0x00000006040672a5 */ /* 0x000fc8000f8e003f */
[----:B------:R-:W-:-:S04]  /*0e60*/  @UP0 USHF.R.U32.HI UR8, URZ, UR9, UR7 ;  /* 0x000000093f080299 */ /* 0x000fc80008011607 */
[----:B------:R-:W-:Y:S02]  /*0e70*/  UIADD3 UR6, -UR8, URZ, URZ ;  /* 0x0000003f08067290 */ /* 0x000fe4000fffe13f */
[----:B-1----:R-:W-:Y:S02]  /*0e80*/  ISETP.LE.AND P0, PT, R0, UR8, PT ;  /* 0x0000000800007c0c */ /* 0x002fe4000bf03270 */
[----:B------:R-:W-:-:S11]  /*0e90*/  UIMAD UR7, UR5, UR6, UR4 ;  /* 0x00000006050772a4 */ /* 0x000fd6000f8e0204 */
[----:B--234-:R-:W-:Y:S05]  /*0ea0*/  @!P0 BRA `(.L_x_864) ;  /* 0x0000000000248947 */ /* 0x01cfea0003800000 */
[----:B------:R-:W-:Y:S01]  /*0eb0*/  ULDC UR6, c[0x0][0xddc] ;  /* 0x0003770000067ab9 */ /* 0x000fe20000000800 */
[----:B------:R-:W-:Y:S01]  /*0ec0*/  UMOV UR9, UR7 ;  /* 0x0000000700097c82 */ /* 0x000fe20008000000 */
[----:B------:R-:W-:-:S11]  /*0ed0*/  UISETP.NE.AND UP0, UPT, UR6, 0x1, UPT ;  /* 0x000000010600788c */ /* 0x000fd6000bf05270 */
[----:B------:R-:W-:Y:S02]  /*0ee0*/  @UP0 ULDC.64 UR10, c[0x0][0xde0] ;  /* 0x00037800000a0ab9 */ /* 0x000fe40000000a00 */
[----:B------:R-:W-:-:S04]  /*0ef0*/  UIMAD.WIDE.U32 UR4, UR7, UR10, URZ ;  /* 0x0000000a070472a5 */ /* 0x000fc8000f8e003f */
[----:B------:R-:W-:-:S04]  /*0f00*/  @UP0 USHF.R.U32.HI UR9, URZ, UR11, UR5 ;  /* 0x0000000b3f090299 */ /* 0x000fc80008011605 */
[----:B------:R-:W-:Y:S02]  /*0f10*/  UIMAD UR4, UR9, UR6, URZ ;  /* 0x00000006090472a4 */ /* 0x000fe4000f8e023f */
[----:B------:R-:W-:Y:S01]  /*0f20*/  IMAD.U32 R198, RZ, RZ, UR9 ;  /* 0x00000009ffc67e24 */ /* 0x000fe2000f8e00ff */
[----:B------:R-:W-:Y:S09]  /*0f30*/  BRA `(.L_x_865) ;  /* 0x0000000000207947 */ /* 0x000ff20003800000 */
.L_x_864:
[----:B------:R-:W-:Y:S01]  /*0f40*/  ULDC UR6, c[0x0][0xdc4] ;  /* 0x0003710000067ab9 */ /* 0x000fe20000000800 */
[----:B------:R-:W-:Y:S01]  /*0f50*/  UMOV UR9, UR7 ;  /* 0x0000000700097c82 */ /* 0x000fe20008000000 */
[----:B------:R-:W-:-:S11]  /*0f60*/  UISETP.NE.AND UP0, UPT, UR6, 0x1, UPT ;  /* 0x000000010600788c */ /* 0x000fd6000bf05270 */
[----:B------:R-:W-:Y:S02]  /*0f70*/  @UP0 ULDC.64 UR10, c[0x0][0xdc8] ;  /* 0x00037200000a0ab9 */ /* 0x000fe40000000a00 */
[----:B------:R-:W-:-:S04]  /*0f80*/  UIMAD.WIDE.U32 UR4, UR7, UR10, URZ ;  /* 0x0000000a070472a5 */ /* 0x000fc8000f8e003f */
[----:B------:R-:W-:-:S04]  /*0f90*/  @UP0 USHF.R.U32.HI UR9, URZ, UR11, UR5 ;  /* 0x0000000b3f090299 */ /* 0x000fc80008011605 */
[----:B------:R-:W-:Y:S02]  /*0fa0*/  UIMAD UR4, UR9, UR6, URZ ;  /* 0x00000006090472a4 */ /* 0x000fe4000f8e023f */
[----:B------:R-:W-:-:S10]  /*0fb0*/  IMAD.U32 R198, RZ, RZ, UR9 ;  /* 0x00000009ffc67e24 */ /* 0x000fd4000f8e00ff */
.L_x_865:
[----:B------:R-:W-:Y:S01]  /*0fc0*/  R2UR UR5, R198 ;  /* 0x00000000c60572ca */ /* 0x000fe200000e0000 */
[----:B------:R-:W1:Y:S01]  /*0fd0*/  LDC.64 R8, c[0x0][0x9e0] ;  /* 0x00027800ff087b82 */ /* 0x000e620000000a00 */
[----:B------:R-:W-:Y:S01]  /*0fe0*/  ULDC UR43, c[0x0][0xdb8] ;  /* 0x00036e00002b7ab9 */ /* 0x000fe20000000800 */
[----:B------:R-:W-:Y:S01]  /*0ff0*/  ULDC UR6, c[0x0][0xdac] ;  /* 0x00036b0000067ab9 */ /* 0x000fe20000000800 */
[----:B------:R-:W-:Y:S02]  /*1000*/  UISETP.NE.AND UP0, UPT, UR43, 0x1, UPT ;  /* 0x000000012b00788c */ /* 0x000fe4000bf05270 */
[----:B------:R-:W-:Y:S01]  /*1010*/  UIADD3 UR4, UR7, -UR4, URZ ;  /* 0x8000000407047290 */ /* 0x000fe2000fffe03f */
[----:B------:R-:W-:Y:S02]  /*1020*/  ULDC.64 UR10, c[0x0][0x3f8] ;  /* 0x0000fe00000a7ab9 */ /* 0x000fe40000000a00 */
[----:B------:R-:W2:Y:S01]  /*1030*/  LDC R17, c[0x0][0x404] ;  /* 0x00010100ff117b82 */ /* 0x000ea20000000800 */
[----:B------:R-:W-:Y:S01]  /*1040*/  ULDC UR7, c[0x0][0xdc4] ;  /* 0x0003710000077ab9 */ /* 0x000fe20000000800 */
[----:B------:R-:W-:Y:S01]  /*1050*/  ISETP.NE.U32.AND P0, PT, RZ, UR10, PT ;  /* 0x0000000aff007c0c */ /* 0x000fe2000bf05070 */
[----:B------:R-:W-:-:S02]  /*1060*/  UIMAD UR8, UR8, UR7, UR4 ;  /* 0x00000007080872a4 */ /* 0x000fc4000f8e0204 */
[----:B------:R-:W-:Y:S01]  /*1070*/  ULOP3.LUT UR5, URZ, UR5, URZ, 0x33, !UPT ;  /* 0x000000053f057292 */ /* 0x000fe2000f8e333f */
[----:B------:R-:W-:Y:S01]  /*1080*/  ISETP.NE.AND.EX P0, PT, RZ, UR11, PT, P0 ;  /* 0x0000000bff007c0c */ /* 0x000fe2000bf05300 */
[----:B------:R-:W-:Y:S01]  /*1090*/  @UP0 ULDC UR4, c[0x0][0xdbc] ;  /* 0x00036f0000040ab9 */ /* 0x000fe20000000800 */
[----:B------:R-:W3:Y:S01]  /*10a0*/  LDC R5, c[0x0][0x288] ;  /* 0x0000a200ff057b82 */ /* 0x000ee20000000800 */
[----:B------:R-:W-:Y:S01]  /*10b0*/  UIADD3 UR5, UR5, UR6, URZ ;  /* 0x0000000605057290 */ /* 0x000fe2000fffe03f */
[----:B------:R-:W-:Y:S02]  /*10c0*/  UMOV UR44, UR8 ;  /* 0x00000008002c7c82 */ /* 0x000fe40008000000 */
[----:B------:R-:W-:Y:S01]  /*10d0*/  @UP0 ULDC UR6, c[0x0][0xdc0] ;  /* 0x0003700000060ab9 */ /* 0x000fe20000000800 */
[----:B------:R-:W-:Y:S02]  /*10e0*/  USHF.L.U32 UR42, UR5, 0x7, URZ ;  /* 0x00000007052a7899 */ /* 0x000fe4000800063f */
[----:B------:R-:W-:Y:S01]  /*10f0*/  UIMAD.WIDE.U32 UR4, UR8, UR4, URZ ;  /* 0x00000004080472a5 */ /* 0x000fe2000f8e003f */
[----:B------:R-:W4:Y:S01]  /*1100*/  LDC R6, c[0x0][0x2e0] ;  /* 0x0000b800ff067b82 */ /* 0x000f220000000800 */
[----:B-1----:R-:W-:-:S02]  /*1110*/  ISETP.GE.AND P1, PT, R9, 0x1, PT ;  /* 0x000000010900780c */ /* 0x002fc40003f26270 */
[----:B------:R-:W-:Y:S01]  /*1120*/  IMAD.U32 R200, RZ, RZ, UR42 ;  /* 0x0000002affc87e24 */ /* 0x000fe2000f8e00ff */
[----:B------:R-:W-:Y:S01]  /*1130*/  @UP0 USHF.R.U32.HI UR44, URZ, UR6, UR5 ;  /* 0x000000063f2c0299 */ /* 0x000fe20008011605 */
[----:B--2---:R-:W-:-:S03]  /*1140*/  SEL R17, R17, 0x1, P0 ;  /* 0x0000000111117807 */ /* 0x004fc60000000000 */
[----:B------:R-:W-:-:S04]  /*1150*/  UIADD3 UR4, -UR44, URZ, URZ ;  /* 0x0000003f2c047290 */ /* 0x000fc8000fffe13f */
[----:B------:R-:W-:Y:S01]  /*1160*/  UIMAD UR43, UR43, UR4, UR8 ;  /* 0x000000042b2b72a4 */ /* 0x000fe2000f8e0208 */
[----:B---3--:R-:W-:-:S05]  /*1170*/  IADD3 R194, R200, 0x80, -R5 ;  /* 0x00000080c8c27810 */ /* 0x008fca0007ffe805 */
[CC--:B----4-:R-:W-:Y:S02]  /*1180*/  IMAD R194, R17.reuse, R6.reuse, R194 ;  /* 0x0000000611c27224 */ /* 0x0d0fe400078e02c2 */
[----:B------:R-:W-:Y:S02]  /*1190*/  IMAD R72, R17, R6, RZ ;  /* 0x0000000611487224 */ /* 0x000fe400078e02ff */
[----:B------:R-:W-:Y:S01]  /*11a0*/  IMAD.IADD R0, R194, 0x1, R8 ;  /* 0x00000001c2007824 */ /* 0x000fe200078e0208 */
[----:B------:R-:W-:Y:S06]  /*11b0*/  @!P1 BRA `(.L_x_866) ;  /* 0x0000000000409947 */ /* 0x000fec0003800000 */
[C---:B------:R-:W-:Y:S01]  /*11c0*/  ISETP.GT.AND P0, PT, R194.reuse, RZ, PT ;  /* 0x000000ffc200720c */ /* 0x040fe20003f04270 */
[----:B------:R-:W-:-:S12]  /*11d0*/  VIADD R2, R194, 0xffffffff ;  /* 0xffffffffc2027836 */ /* 0x000fd80000000000 */
[----:B------:R-:W-:Y:S05]  /*11e0*/  @P0 BRA `(.L_x_867) ;  /* 0x00000000001c0947 */ /* 0x000fea0003800000 */
[----:B------:R-:W-:Y:S01]  /*11f0*/  ISETP.NE.AND P0, PT, R9, 0x1, PT ;  /* 0x000000010900780c */ /* 0x000fe20003f05270 */
[----:B------:R-:W-:-:S12]  /*1200*/  IMAD.MOV R3, RZ, RZ, -R194 ;  /* 0x000000ffff037224 */ /* 0x000fd800078e0ac2 */
[----:B------:R-:W1:Y:S02]  /*1210*/  @P0 LDC.64 R10, c[0x0][0x9e8] ;  /* 0x00027a00ff0a0b82 */ /* 0x000e640000000a00 */
[----:B-1----:R-:W-:-:S05]  /*1220*/  @P0 IMAD.HI.U32 R2, R3, R10, RZ ;  /* 0x0000000a03020227 */ /* 0x002fca00078e00ff */
[----:B------:R-:W-:-:S04]  /*1230*/  @P0 SHF.R.U32.HI R3, RZ, R11, R2 ;  /* 0x0000000bff030219 */ /* 0x000fc80000011602 */
[----:B------:R-:W-:Y:S01]  /*1240*/  LOP3.LUT R2, RZ, R3, RZ, 0x33, !PT ;  /* 0x00000003ff027212 */ /* 0x000fe200078e33ff */
[----:B------:R-:W-:Y:S06]  /*1250*/  BRA `(.L_x_868) ;  /* 0x0000000000107947 */ /* 0x000fec0003800000 */
.L_x_867:
[----:B------:R-:W-:-:S13]  /*1260*/  ISETP.NE.AND P0, PT, R9, 0x1, PT ;  /* 0x000000010900780c */ /* 0x000fda0003f05270 */
[----:B------:R-:W1:Y:S02]  /*1270*/  @P0 LDC.64 R10, c[0x0][0x9e8] ;  /* 0x00027a00ff0a0b82 */ /* 0x000e640000000a00 */
[----:B-1----:R-:W-:-:S05]  /*1280*/  @P0 IMAD.HI.U32 R4, R2, R10, RZ ;  /* 0x0000000a02040227 */ /* 0x002fca00078e00ff */
[----:B------:R-:W-:-:S07]  /*1290*/  @P0 SHF.R.U32.HI R2, RZ, R11, R4 ;  /* 0x0000000bff020219 */ /* 0x000fce0000011604 */
.L_x_868:
[----:B------:R-:W-:-:S05]  /*12a0*/  IMAD R3, R2, R9, R9 ;  /* 0x0000000902037224 */ /* 0x000fca00078e0209 */
[----:B------:R-:W-:-:S07]  /*12b0*/  VIMNMX R0, R0, R3, PT ;  /* 0x0000000300007248 */ /* 0x000fce0003fe0100 */
.L_x_866:
[----:B------:R-:W-:Y:S01]  /*12c0*/  VIADD R2, R0, 0x5f ;  /* 0x0000005f00027836 */ /* 0x000fe20000000000 */
[----:B------:R-:W-:Y:S01]  /*12d0*/  IADD3 R4, -R5, UR42, RZ ;  /* 0x0000002a05047c10 */ /* 0x000fe2000fffe1ff */
[----:B------:R-:W-:Y:S01]  /*12e0*/  IMAD R0, R17, R6, 0x5f ;  /* 0x0000005f11007424 */ /* 0x000fe200078e0206 */
[----:B------:R-:W-:Y:S01]  /*12f0*/  ULDC UR4, c[0x0][0x9dc] ;  /* 0x0002770000047ab9 */ /* 0x000fe20000000800 */
[----:B------:R-:W-:-:S04]  /*1300*/  IMAD.HI R2, R2, 0x2aaaaaab, RZ ;  /* 0x2aaaaaab02027827 */ /* 0x000fc800078e02ff */
[----:B------:R-:W-:Y:S01]  /*1310*/  IMAD.HI R0, R0, 0x2aaaaaab, RZ ;  /* 0x2aaaaaab00007827 */ /* 0x000fe200078e02ff */
[----:B------:R-:W-:-:S03]  /*1320*/  SHF.R.U32.HI R5, RZ, 0x1f, R2 ;  /* 0x0000001fff057819 */ /* 0x000fc60000011602 */
[----:B------:R-:W-:Y:S01]  /*1330*/  IMAD R4, R17, R6, R4 ;  /* 0x0000000611047224 */ /* 0x000fe200078e0204 */
[----:B------:R-:W-:Y:S02]  /*1340*/  SHF.R.U32.HI R3, RZ, 0x1f, R0 ;  /* 0x0000001fff037819 */ /* 0x000fe40000011600 */
[----:B------:R-:W-:Y:S01]  /*1350*/  LEA.HI.SX32 R2, R2, R5, 0x1c ;  /* 0x0000000502027211 */ /* 0x000fe200078fe2ff */
[----:B------:R-:W-:Y:S01]  /*1360*/  VIADD R6, R4, -UR4 ;  /* 0x8000000404067c36 */ /* 0x000fe20008000000 */
[----:B------:R-:W-:-:S04]  /*1370*/  LEA.HI.SX32 R3, R0, R3, 0x1c ;  /* 0x0000000300037211 */ /* 0x000fc800078fe2ff */
[----:B------:R-:W-:Y:S02]  /*1380*/  R2UR UR4, R6 ;  /* 0x00000000060472ca */ /* 0x000fe400000e0000 */
[----:B------:R-:W-:Y:S01]  /*1390*/  VIMNMX R19, R3, R2, PT ;  /* 0x0000000203137248 */ /* 0x000fe20003fe0100 */
[----:B------:R-:W-:-:S12]  /*13a0*/  @!P1 BRA `(.L_x_869) ;  /* 0x0000000000449947 */ /* 0x000fd80003800000 */
[----:B------:R-:W-:-:S13]  /*13b0*/  ISETP.GT.AND P0, PT, R4, -0x1, PT ;  /* 0xffffffff0400780c */ /* 0x000fda0003f04270 */
[----:B------:R-:W-:Y:S05]  /*13c0*/  @P0 BRA `(.L_x_870) ;  /* 0x00000000001c0947 */ /* 0x000fea0003800000 */
[----:B------:R-:W-:Y:S02]  /*13d0*/  ISETP.NE.AND P0, PT, R9, 0x1, PT ;  /* 0x000000010900780c */ /* 0x000fe40003f05270 */
[----:B------:R-:W-:-:S11]  /*13e0*/  LOP3.LUT R3, RZ, R4, RZ, 0x33, !PT ;  /* 0x00000004ff037212 */ /* 0x000fd600078e33ff */
[----:B------:R-:W1:Y:S02]  /*13f0*/  @P0 LDC.64 R6, c[0x0][0x9e8] ;  /* 0x00027a00ff060b82 */ /* 0x000e640000000a00 */
[----:B-1----:R-:W-:-:S05]  /*1400*/  @P0 IMAD.HI.U32 R0, R3, R6, RZ ;  /* 0x0000000603000227 */ /* 0x002fca00078e00ff */
[----:B------:R-:W-:-:S04]  /*1410*/  @P0 SHF.R.U32.HI R3, RZ, R7, R0 ;  /* 0x00000007ff030219 */ /* 0x000fc80000011600 */
[----:B------:R-:W-:Y:S01]  /*1420*/  LOP3.LUT R4, RZ, R3, RZ, 0x33, !PT ;  /* 0x00000003ff047212 */ /* 0x000fe200078e33ff */
[----:B------:R-:W-:Y:S06]  /*1430*/  BRA `(.L_x_871) ;  /* 0x0000000000107947 */ /* 0x000fec0003800000 */
.L_x_870:
[----:B------:R-:W-:-:S13]  /*1440*/  ISETP.NE.AND P0, PT, R9, 0x1, PT ;  /* 0x000000010900780c */ /* 0x000fda0003f05270 */
[----:B------:R-:W1:Y:S02]  /*1450*/  @P0 LDC.64 R2, c[0x0][0x9e8] ;  /* 0x00027a00ff020b82 */ /* 0x000e640000000a00 */
[----:B-1----:R-:W-:-:S05]  /*1460*/  @P0 IMAD.HI.U32 R0, R4, R2, RZ ;  /* 0x0000000204000227 */ /* 0x002fca00078e00ff */
[----:B------:R-:W-:-:S07]  /*1470*/  @P0 SHF.R.U32.HI R4, RZ, R3, R0 ;  /* 0x00000003ff040219 */ /* 0x000fce0000011600 */
.L_x_871:
[----:B------:R-:W-:-:S05]  /*1480*/  IMAD R4, R4, R9, RZ ;  /* 0x0000000904047224 */ /* 0x000fca00078e02ff */
[----:B------:R-:W-:-:S13]  /*1490*/  R2UR UR5, R4 ;  /* 0x00000000040572ca */ /* 0x000fda00000e0000 */
[----:B------:R-:W-:-:S04]  /*14a0*/  UISETP.LT.AND UP0, UPT, UR4, UR5, UPT ;  /* 0x000000050400728c */ /* 0x000fc8000bf01270 */
[----:B------:R-:W-:-:S12]  /*14b0*/  USEL UR4, UR4, UR5, !UP0 ;  /* 0x0000000504047287 */ /* 0x000fd8000c000000 */
.L_x_869:
[----:B------:R-:W-:Y:S01]  /*14c0*/  UIMAD.WIDE UR4, UR4, 0x2aaaaaab, URZ ;  /* 0x2aaaaaab040478a5 */ /* 0x000fe2000f8e023f */
[----:B------:R-:W-:Y:S02]  /*14d0*/  PLOP3.LUT P0, PT, PT, PT, PT, 0x80, 0x0 ;  /* 0x000000000000781c */ /* 0x000fe40003f0f070 */
[----:B------:R-:W-:Y:S01]  /*14e0*/  CS2R R2, SRZ ;  /* 0x0000000000027805 */ /* 0x000fe2000001ff00 */
[----:B------:R-:W-:Y:S01]  /*14f0*/  IMAD.MOV.U32 R0, RZ, RZ, RZ ;  /* 0x000000ffff007224 */ /* 0x000fe200078e00ff */
[----:B------:R-:W-:Y:S01]  /*1500*/  USHF.R.U32.HI UR4, URZ, 0x1f, UR5 ;  /* 0x0000001f3f047899 */ /* 0x000fe20008011605 */
[----:B------:R-:W-:Y:S02]  /*1510*/  CS2R R118, SRZ ;  /* 0x0000000000767805 */ /* 0x000fe4000001ff00 */
[----:B------:R-:W-:Y:S02]  /*1520*/  CS2R R116, SRZ ;  /* 0x0000000000747805 */ /* 0x000fe4000001ff00 */
[----:B------:R-:W-:Y:S01]  /*1530*/  CS2R R114, SRZ ;  /* 0x0000000000727805 */ /* 0x000fe2000001ff00 */
[----:B------:R-:W-:Y:S01]  /*1540*/  ULEA.HI.SX32 UR4, UR5, UR4, 0x1c ;  /* 0x0000000405047291 */ /* 0x000fe2000f8fe23f */
[----:B------:R-:W-:-:S02]  /*1550*/  CS2R R112, SRZ ;  /* 0x0000000000707805 */ /* 0x000fc4000001ff00 */
[----:B------:R-:W-:Y:S02]  /*1560*/  CS2R R110, SRZ ;  /* 0x00000000006e7805 */ /* 0x000fe4000001ff00 */
[----:B------:R-:W-:Y:S01]  /*1570*/  CS2R R108, SRZ ;  /* 0x00000000006c7805 */ /* 0x000fe2000001ff00 */
[----:B------:R-:W-:Y:S01]  /*1580*/  UISETP.LT.AND UP0, UPT, URZ, UR4, UPT ;  /* 0x000000043f00728c */ /* 0x000fe2000bf01270 */
[----:B------:R-:W-:Y:S02]  /*1590*/  CS2R R106, SRZ ;  /* 0x00000000006a7805 */ /* 0x000fe4000001ff00 */
[----:B------:R-:W-:Y:S02]  /*15a0*/  CS2R R104, SRZ ;  /* 0x0000000000687805 */ /* 0x000fe4000001ff00 */
[----:B------:R-:W-:Y:S01]  /*15b0*/  CS2R R102, SRZ ;  /* 0x0000000000667805 */ /* 0x000fe2000001ff00 */
[----:B------:R-:W-:Y:S01]  /*15c0*/  USEL UR47, URZ, UR4, !UP0 ;  /* 0x000000043f2f7287 */ /* 0x000fe2000c000000 */
[----:B------:R-:W-:-:S02]  /*15d0*/  CS2R R100, SRZ ;  /* 0x0000000000647805 */ /* 0x000fc4000001ff00 */
[----:B------:R-:W-:Y:S02]  /*15e0*/  CS2R R98, SRZ ;  /* 0x0000000000627805 */ /* 0x000fe4000001ff00 */
[----:B------:R-:W-:Y:S02]  /*15f0*/  CS2R R96, SRZ ;  /* 0x0000000000607805 */ /* 0x000fe4000001ff00 */
[----:B------:R-:W-:Y:S02]  /*1600*/  CS2R R94, SRZ ;  /* 0x00000000005e7805 */ /* 0x000fe4000001ff00 */
[----:B------:R-:W-:Y:S02]  /*1610*/  CS2R R92, SRZ ;  /* 0x00000000005c7805 */ /* 0x000fe4000001ff00 */
[----:B------:R-:W-:Y:S02]  /*1620*/  ISETP.GT.AND P1, PT, R19, UR47, PT ;  /* 0x0000002f13007c0c */ /* 0x000fe4000bf24270 */
        /* <DEDUP_REMOVED lines=9> */
[----:B------:R-:W-:Y:S01]  /*16c0*/  IMAD.MOV.U32 R73, RZ, RZ, RZ ;  /* 0x000000ffff497224 */ /* 0x000fe200078e00ff */
        /* <DEDUP_REMOVED lines=19> */
[----:B------:R-:W-:Y:S01]  /*1800*/  CS2R R36, SRZ ;  /* 0x0000000000247805 */ /* 0x000fe2000001ff00 */
[----:B------:R-:W-:Y:S01]  /*1810*/  IMAD.MOV.U32 R126, RZ, RZ, RZ ;  /* 0x000000ffff7e7224 */ /* 0x000fe200078e00ff */
[----:B------:R-:W-:Y:S01]  /*1820*/  CS2R R32, SRZ ;  /* 0x0000000000207805 */ /* 0x000fe2000001ff00 */
[----:B------:R-:W-:Y:S01]  /*1830*/  IMAD.MOV.U32 R120, RZ, RZ, RZ ;  /* 0x000000ffff787224 */ /* 0x000fe200078e00ff */
[----:B------:R-:W-:Y:S01]  /*1840*/  CS2R R6, SRZ ;  /* 0x0000000000067805 */ /* 0x000fe2000001ff00 */
[----:B------:R-:W-:Y:S02]  /*1850*/  IMAD.MOV.U32 R25, RZ, RZ, RZ ;  /* 0x000000ffff197224 */ /* 0x000fe400078e00ff */
[----:B------:R-:W-:-:S02]  /*1860*/  IMAD.MOV.U32 R27, RZ, RZ, RZ ;  /* 0x000000ffff1b7224 */ /* 0x000fc400078e00ff */
[----:B------:R-:W-:Y:S01]  /*1870*/  IMAD.MOV.U32 R122, RZ, RZ, RZ ;  /* 0x000000ffff7a7224 */ /* 0x000fe200078e00ff */
[----:B------:R-:W-:Y:S06]  /*1880*/  @!P1 BRA `(.L_x_872) ;  /* 0x000000d400e09947 */ /* 0x000fec0003800000 */
[----:B------:R-:W1:Y:S01]  /*1890*/  SHFL.IDX PT, R0, R203, RZ, 0x1f ;  /* 0x00001fffcb007589 */ /* 0x000e6200000e0000 */
[----:B------:R-:W-:-:S04]  /*18a0*/  UIADD3 UR6, UR37, 0x12400, URZ ;  /* 0x0001240025067890 */ /* 0x000fc8000fffe03f */
[----:B------:R-:W-:-:S06]  /*18b0*/  ULOP3.LUT UP0, URZ, UR6, 0x1bf, URZ, 0xc0, !UPT ;  /* 0x000001bf063f7892 */ /* 0x000fcc000f80c03f */
[----:B------:R-:W-:Y:S02]  /*18c0*/  PLOP3.LUT P0, PT, PT, PT, UP0, 0x80, 0x0 ;  /* 0x000000000000781c */ /* 0x000fe40003f0f008 */
[----:B-1----:R-:W-:-:S13]  /*18d0*/  R2UR UR4, R0 ;  /* 0x00000000000472ca */ /* 0x002fda00000e0000 */
[----:B------:R-:W-:-:S04]  /*18e0*/  ULEA.HI UR5, UR4, UR4, URZ, 0x1 ;  /* 0x0000000404057291 */ /* 0x000fc8000f8f083f */
        /* <DEDUP_REMOVED lines=9> */
[----:B------:R-:W-:Y:S01]  /*1980*/  IMAD.U32 R4, RZ, RZ, UR4 ;  /* 0x00000004ff047e24 */ /* 0x000fe2000f8e00ff */
[----:B------:R1:W2:Y:S01]  /*1990*/  LDC.64 R2, c[0x4][R0] ;  /* 0x0100000000027b82 */ /* 0x0002a20000000a00 */
[----:B------:R-:W-:Y:S01]  /*19a0*/  IMAD.U32 R5, RZ, RZ, UR5 ;  /* 0x00000005ff057e24 */ /* 0x000fe2000f8e00ff */
[----:B------:R-:W-:Y:S01]  /*19b0*/  ULDC.64 UR4, c[0x4][0xb0] ;  /* 0x01002c0000047ab9 */ /* 0x000fe20000000a00 */
[----:B------:R-:W-:Y:S02]  /*19c0*/  IMAD.U32 R10, RZ, RZ, UR6 ;  /* 0x00000006ff0a7e24 */ /* 0x000fe4000f8e00ff */
[----:B------:R-:W-:Y:S02]  /*19d0*/  IMAD.U32 R6, RZ, RZ, UR4 ;  /* 0x00000004ff067e24 */ /* 0x000fe4000f8e00ff */
[----:B------:R-:W-:-:S02]  /*19e0*/  IMAD.U32 R7, RZ, RZ, UR5 ;  /* 0x00000005ff077e24 */ /* 0x000fc4000f8e00ff */
[----:B------:R-:W-:Y:S02]  /*19f0*/  IMAD.U32 R11, RZ, RZ, UR7 ;  /* 0x00000007ff0b7e24 */ /* 0x000fe4000f8e00ff */
[----:B------:R-:W-:Y:S02]  /*1a00*/  IMAD.MOV.U32 R8, RZ, RZ, 0x70 ;  /* 0x00000070ff087424 */ /* 0x000fe400078e00ff */
[----:B------:R-:W-:Y:S02]  /*1a10*/  IMAD.MOV.U32 R12, RZ, RZ, 0x1 ;  /* 0x00000001ff0c7424 */ /* 0x000fe400078e00ff */
[----:B-1----:R-:W-:-:S07]  /*1a20*/  IMAD.MOV.U32 R13, RZ, RZ, RZ ;  /* 0x000000ffff0d7224 */ /* 0x002fce00078e00ff */
[----:B------:R-:W-:-:S07]  /*1a30*/  LEPC R20, `(.L_x_873) ;  /* 0x000000001014794e */ /* 0x000fce0000000000 */
[----:B--2---:R-:W-:Y:S05]  /*1a40*/  CALL.ABS.NOINC R2 ;  /* 0x0000000002007343 */ /* 0x004fea0003c00000 */
.L_x_873:
[----:B------:R-:W-:Y:S02]  /*1a50*/  R2UR UR6, R199 ;  /* 0x00000000c70672ca */ /* 0x000fe400000e0000 */
[----:B------:R-:W-:-:S11]  /*1a60*/  R2UR UR5, R205 ;  /* 0x00000000cd0572ca */ /* 0x000fd600000e0000 */
[----:B------:R-:W-:Y:S02]  /*1a70*/  ULEA.HI UR4, UR6, UR6, URZ, 0x1 ;  /* 0x0000000606047291 */ /* 0x000fe4000f8f083f */
[----:B------:R-:W-:Y:S02]  /*1a80*/  IMAD.U32 R2, RZ, RZ, UR5 ;  /* 0x00000005ff027e24 */ /* 0x000fe4000f8e00ff */
[----:B------:R-:W-:-:S03]  /*1a90*/  ULOP3.LUT UR4, UR4, 0xfffffffe, URZ, 0xc0, !UPT ;  /* 0xfffffffe04047892 */ /* 0x000fc6000f8ec03f */
[----:B------:R-:W-:Y:S01]  /*1aa0*/  ISETP.NE.AND P0, PT, R2, 0x3, PT ;  /* 0x000000030200780c */ /* 0x000fe20003f05270 */
[----:B------:R-:W-:-:S06]  /*1ab0*/  UIADD3 UR4, UR6, -UR4, URZ ;  /* 0x8000000406047290 */ /* 0x000fcc000fffe03f */
[----:B------:R-:W-:-:S05]  /*1ac0*/  IMAD.U32 R0, RZ, RZ, UR4 ;  /* 0x00000004ff007e24 */ /* 0x000fca000f8e00ff */
[----:B------:R-:W-:-:S04]  /*1ad0*/  SHF.L.U32 R0, R0, 0x1f, RZ ;  /* 0x0000001f00007819 */ /* 0x000fc800000006ff */
[----:B------:R-:W1:Y:S02]  /*1ae0*/  SYNCS.PHASECHK.TRANS64.TRYWAIT P1, [UR37+0x30800], R0 ;  /* 0x03080000ff0075a7 */ /* 0x000e640008020165 */
[----:B-1----:R-:W-:Y:S05]  /*1af0*/  @!P1 BRA `(.L_x_874) ;  /* 0x0000012000309947 */ /* 0x002fea0003800000 */
.L_x_1021:
[----:B------:R-:W-:Y:S05]  /*1b00*/  @!P0 BRA `(.L_x_875) ;  /* 0x0000000000048947 */ /* 0x000fea0003800000 */
[----:B------:R-:W-:Y:S01]  /*1b10*/  BPT.TRAP 0x1 ;  /* 0x000000040000795c */ /* 0x000fe20000300000 */
.L_x_875:
[----:B------:R-:W-:Y:S02]  /*1b20*/  IMAD.U32 R5, RZ, RZ, UR36 ;  /* 0x00000024ff057e24 */ /* 0x000fe4000f8e00ff */
[----:B-1----:R-:W-:-:S03]  /*1b30*/  IMAD.U32 R0, RZ, RZ, UR39 ;  /* 0x00000027ff007e24 */ /* 0x002fc6000f8e00ff */
[----:B------:R-:W-:Y:S02]  /*1b40*/  LEA R5, R5, UR37, 0x3 ;  /* 0x0000002505057c11 */ /* 0x000fe4000f8e18ff */
[----:B------:R-:W-:-:S04]  /*1b50*/  SHF.L.U32 R0, R0, 0x1f, RZ ;  /* 0x0000001f00007819 */ /* 0x000fc800000006ff */
[----:B------:R1:W2:Y:S01]  /*1b60*/  SYNCS.PHASECHK.TRANS64.TRYWAIT P1, [R5+URZ+0x30830], R0 ;  /* 0x03083000050075a7 */ /* 0x0002a2000802017f */
[----:B------:R-:W-:Y:S05]  /*1b70*/  @!P0 BRA `(.L_x_876) ;  /* 0x0000000000048947 */ /* 0x000fea0003800000 */
[----:B------:R-:W-:Y:S01]  /*1b80*/  BPT.TRAP 0x1 ;  /* 0x000000040000795c */ /* 0x000fe20000300000 */
.L_x_876:
[----:B------:R-:W3:Y:S01]  /*1b90*/  S2R R2, SR_TID.X ;  /* 0x0000000000027919 */ /* 0x000ee20000002100 */
[----:B------:R-:W-:Y:S02]  /*1ba0*/  LOP3.LUT R195, R195, 0xfff7ffff, RZ, 0xc0, !PT ;  /* 0xfff7ffffc3c37812 */ /* 0x000fe400078ec0ff */
[----:B---3--:R-:W-:-:S13]  /*1bb0*/  LOP3.LUT P2, RZ, R2, 0x7f, RZ, 0xc0, !PT ;  /* 0x0000007f02ff7812 */ /* 0x008fda000784c0ff */
[----:B------:R-:W-:Y:S01]  /*1bc0*/  @P2 LOP3.LUT R195, R195, 0x80000, RZ, 0xfc, !PT ;  /* 0x00080000c3c32812 */ /* 0x000fe200078efcff */
[----:B--2---:R-:W-:Y:S06]  /*1bd0*/  @P1 BRA `(.L_x_877) ;  /* 0x0000000000081947 */ /* 0x004fec0003800000 */
[----:B------:R-:W2:Y:S02]  /*1be0*/  SYNCS.PHASECHK.TRANS64.TRYWAIT P1, [R5+URZ+0x30830], R0 ;  /* 0x03083000050075a7 */ /* 0x000ea4000802017f */
[----:B--2---:R-:W-:Y:S05]  /*1bf0*/  @!P1 BRA `(.L_x_878) ;  /* 0x0000012000089947 */ /* 0x004fea0003800000 */
.L_x_877:
[----:B------:R-:W-:Y:S05]  /*1c00*/  WARPSYNC.ALL ;  /* 0x0000000000007948 */ /* 0x000fea0003800000 */
[----:B------:R-:W-:Y:S01]  /*1c10*/  UIADD3 UR4, UR37, 0x1e400, URZ ;  /* 0x0001e40025047890 */ /* 0x000fe2000fffe03f */
[----:B------:R-:W-:Y:S01]  /*1c20*/  WARPGROUP.ARRIVE ;  /* 0x00000000000079c5 */ /* 0x000fe20000000000 */
[----:B------:R-:W-:Y:S01]  /*1c30*/  UMOV UR9, 0x40000040 ;  /* 0x4000004000097882 */ /* 0x000fe20000000000 */
[----:B------:R-:W-:Y:S01]  /*1c40*/  UMOV UR11, 0x40000040 ;  /* 0x40000040000b7882 */ /* 0x000fe20000000000 */
[----:B------:R-:W-:Y:S01]  /*1c50*/  USHF.R.U32.HI UR4, URZ, 0x4, UR4 ;  /* 0x000000043f047899 */ /* 0x000fe20008011604 */
[----:B------:R-:W-:Y:S01]  /*1c60*/  IMAD.U32 R13, RZ, RZ, UR9 ;  /* 0x00000009ff0d7e24 */ /* 0x000fe2000f8e00ff */
[----:B------:R-:W-:Y:S01]  /*1c70*/  UMOV UR13, 0x40000040 ;  /* 0x40000040000d7882 */ /* 0x000fe20000000000 */
[----:B------:R-:W-:Y:S01]  /*1c80*/  UMOV UR15, 0x40000040 ;  /* 0x40000040000f7882 */ /* 0x000fe20000000000 */
[----:B------:R-:W-:Y:S01]  /*1c90*/  ULOP3.LUT UR4, UR4, 0x3fff, URZ, 0xc0, !UPT ;  /* 0x00003fff04047892 */ /* 0x000fe2000f8ec03f */
[----:B------:R-:W3:Y:S01]  /*1ca0*/  S2R R6, SR_TID.X ;  /* 0x0000000000067919 */ /* 0x000ee20000002100 */
[----:B------:R-:W-:Y:S01]  /*1cb0*/  UMOV UR17, 0x40000040 ;  /* 0x4000004000117882 */ /* 0x000fe20000000000 */
[----:B------:R-:W-:Y:S01]  /*1cc0*/  UMOV UR19, 0x40000040 ;  /* 0x4000004000137882 */ /* 0x000fe20000000000 */
[----:B------:R-:W-:Y:S01]  /*1cd0*/  ULOP3.LUT UR38, UR4, 0x10000, URZ, 0xfc, !UPT ;  /* 0x0001000004267892 */ /* 0x000fe2000f8efc3f */
[----:B------:R-:W4:Y:S01]  /*1ce0*/  LDC R15, c[0x0][0x288] ;  /* 0x0000a200ff0f7b82 */ /* 0x000f220000000800 */
[----:B------:R-:W-:-:S02]  /*1cf0*/  ULOP3.LUT UR4, UR40, 0x10000, URZ, 0xfc, !UPT ;  /* 0x0001000028047892 */ /* 0x000fc4000f8efc3f */
[----:B------:R-:W-:Y:S02]  /*1d00*/  UIMAD UR5, UR36, 0x900, UR38 ;  /* 0x00000900240578a4 */ /* 0x000fe4000f8e0226 */
[----:B------:R-:W-:Y:S02]  /*1d10*/  UIADD3 UR6, UR4, 0x2, URZ ;  /* 0x0000000204067890 */ /* 0x000fe4000fffe03f */
[----:B------:R-:W-:Y:S01]  /*1d20*/  UIADD3 UR7, UR5, 0x2, URZ ;  /* 0x0000000205077890 */ /* 0x000fe2000fffe03f */
[----:B------:R-:W5:Y:S01]  /*1d30*/  LDC R104, c[0x0][0x2e0] ;  /* 0x0000b800ff687b82 */ /* 0x000f620000000800 */
[----:B------:R-:W-:Y:S01]  /*1d40*/  UMOV UR8, UR4 ;  /* 0x0000000400087c82 */ /* 0x000fe20008000000 */
[----:B------:R-:W-:Y:S01]  /*1d50*/  UMOV UR10, UR5 ;  /* 0x00000005000a7c82 */ /* 0x000fe20008000000 */
[----:B------:R-:W-:Y:S01]  /*1d60*/  IMAD.U32 R12, RZ, RZ, UR8 ;  /* 0x00000008ff0c7e24 */ /* 0x000fe2000f8e00ff */
[----:B------:R-:W-:Y:S01]  /*1d70*/  HGMMA.64x96x16.F32 R24, gdesc[UR8], RZ, !UPT, gsb0 ;  /* 0x01600000081879f0 */ /* 0x000fe2000c0008ff */
[----:B------:R-:W-:Y:S01]  /*1d80*/  UMOV UR8, UR6 ;  /* 0x0000000600087c82 */ /* 0x000fe20008000000 */
[----:B------:R-:W-:Y:S01]  /*1d90*/  UMOV UR9, 0x40000040 ;  /* 0x4000004000097882 */ /* 0x000fe20000000000 */
[----:B------:R-:W-:Y:S01]  /*1da0*/  UMOV UR10, UR7 ;  /* 0x00000007000a7c82 */ /* 0x000fe20008000000 */
[----:B------:R-:W-:Y:S01]  /*1db0*/  UMOV UR11, 0x40000040 ;  /* 0x40000040000b7882 */ /* 0x000fe20000000000 */
[----:B------:R-:W-:Y:S01]  /*1dc0*/  UIADD3 UR6, UR4, 0x4, URZ ;  /* 0x0000000404067890 */ /* 0x000fe2000fffe03f */
[----:B------:R-:W-:Y:S01]  /*1dd0*/  IMAD.U32 R10, RZ, RZ, UR8 ;  /* 0x00000008ff0a7e24 */ /* 0x000fe2000f8e00ff */
[----:B------:R-:W-:Y:S01]  /*1de0*/  UIADD3 UR7, UR5, 0x4, URZ ;  /* 0x0000000405077890 */ /* 0x000fe2000fffe03f */
[----:B------:R-:W-:Y:S01]  /*1df0*/  IMAD.U32 R11, RZ, RZ, UR9 ;  /* 0x00000009ff0b7e24 */ /* 0x000fe2000f8e00ff */
[----:B------:R-:W-:-:S02]  /*1e00*/  UIADD3 UR12, UR4, 0x400, URZ ;  /* 0x00000400040c7890 */ /* 0x000fc4000fffe03f */
[----:B------:R-:W-:Y:S02]  /*1e10*/  UIADD3 UR14, UR5, 0x300, URZ ;  /* 0x00000300050e7890 */ /* 0x000fe4000fffe03f */
[----:B------:R-:W-:Y:S02]  /*1e20*/  UIADD3 UR16, UR4, 0x402, URZ ;  /* 0x0000040204107890 */ /* 0x000fe4000fffe03f */
[----:B------:R-:W-:Y:S01]  /*1e30*/  UIADD3 UR18, UR5, 0x302, URZ ;  /* 0x0000030205127890 */ /* 0x000fe2000fffe03f */
[----:B---3--:R-:W-:Y:S01]  /*1e40*/  LOP3.LUT P1, RZ, R6, 0x7f, RZ, 0xc0, !PT ;  /* 0x0000007f06ff7812 */ /* 0x008fe2000782c0ff */
[----:B------:R-:W-:Y:S01]  /*1e50*/  UIADD3 UR20, UR4, 0x404, URZ ;  /* 0x0000040404147890 */ /* 0x000fe2000fffe03f */
[----:B------:R-:W-:Y:S01]  /*1e60*/  IMAD R6, R19, -0x60, R72 ;  /* 0xffffffa013067824 */ /* 0x000fe200078e0248 */
[----:B------:R-:W-:Y:S01]  /*1e70*/  UIADD3 UR22, UR5, 0x304, URZ ;  /* 0x0000030405167890 */ /* 0x000fe2000fffe03f */
[----:B------:R-:W-:Y:S01]  /*1e80*/  UMOV UR21, 0x40000040 ;  /* 0x4000004000157882 */ /* 0x000fe20000000000 */
[----:B------:R-:W-:Y:S01]  /*1e90*/  UMOV UR23, 0x40000040 ;  /* 0x4000004000177882 */ /* 0x000fe20000000000 */
[----:B------:R-:W-:-:S02]  /*1ea0*/  UIADD3 UR24, UR4, 0x406, URZ ;  /* 0x0000040604187890 */ /* 0x000fc4000fffe03f */
[----:B------:R-:W-:Y:S01]  /*1eb0*/  UIADD3 UR26, UR5, 0x306, URZ ;  /* 0x00000306051a7890 */ /* 0x000fe2000fffe03f */
[----:B------:R-:W-:Y:S01]  /*1ec0*/  UMOV UR25, 0x40000040 ;  /* 0x4000004000197882 */ /* 0x000fe20000000000 */
[----:B------:R-:W-:Y:S01]  /*1ed0*/  UMOV UR27, 0x40000040 ;  /* 0x40000040001b7882 */ /* 0x000fe20000000000 */
[----:B------:R-:W-:Y:S02]  /*1ee0*/  UIADD3 UR28, UR4, 0x800, URZ ;  /* 0x00000800041c7890 */ /* 0x000fe4000fffe03f */
[----:B-12---:R-:W-:Y:S01]  /*1ef0*/  @!P1 VIADD R5, R5, 0x30840 ;  /* 0x0003084005059836 */ /* 0x006fe20000000000 */
[----:B------:R-:W-:Y:S01]  /*1f00*/  UIADD3 UR30, UR5, 0x600, URZ ;  /* 0x00000600051e7890 */ /* 0x000fe2000fffe03f */
[----:B------:R-:W-:Y:S01]  /*1f10*/  UMOV UR29, 0x40000040 ;  /* 0x40000040001d7882 */ /* 0x000fe20000000000 */
[----:B------:R-:W-:Y:S01]  /*1f20*/  UMOV UR31, 0x40000040 ;  /* 0x40000040001f7882 */ /* 0x000fe20000000000 */
[----:B------:R-:W-:Y:S01]  /*1f30*/  UIADD3 UR32, UR4, 0x802, URZ ;  /* 0x0000080204207890 */ /* 0x000fe2000fffe03f */
[----:B------:R-:W-:Y:S01]  /*1f40*/  @!P1 PRMT R5, RZ, 0x654, R5 ;  /* 0x00000654ff059816 */ /* 0x000fe20000000005 */
        /* <DEDUP_REMOVED lines=8> */
[----:B------:R-:W-:Y:S01]  /*1fd0*/  UIADD3 UR58, UR5, 0x606, URZ ;  /* 0x00000606053a7890 */ /* 0x000fe2000fffe03f */
[----:B------:R-:W-:Y:S01]  /*1fe0*/  UMOV UR57, 0x40000040 ;  /* 0x4000004000397882 */ /* 0x000fe20000000000 */
[----:B------:R-:W-:Y:S01]  /*1ff0*/  UMOV UR59, 0x40000040 ;  /* 0x40000040003b7882 */ /* 0x000fe20000000000 */
[----:B------:R-:W-:Y:S02]  /*2000*/  WARPGROUP.DEPBAR.LE gsb0, 0x0 ;  /* 0x00008000000079c5 */ /* 0x000fe40000010000 */
[----:B------:R-:W-:-:S06]  /*2010*/  WARPGROUP.ARRIVE ;  /* 0x00000000000079c5 */ /* 0x000fcc0000000000 */
[----:B------:R-:W-:Y:S01]  /*2020*/  HGMMA.64x96x16.F32 R24, gdesc[UR8], R24, gsb0 ;  /* 0x01600000081879f0 */ /* 0x000fe20008000818 */
[----:B------:R-:W-:Y:S01]  /*2030*/  UMOV UR8, UR6 ;  /* 0x0000000600087c82 */ /* 0x000fe20008000000 */
[----:B------:R-:W-:Y:S01]  /*2040*/  UMOV UR9, 0x40000040 ;  /* 0x4000004000097882 */ /* 0x000fe20000000000 */
[----:B------:R-:W-:Y:S01]  /*2050*/  UMOV UR10, UR7 ;  /* 0x00000007000a7c82 */ /* 0x000fe20008000000 */
[----:B------:R-:W-:Y:S01]  /*2060*/  UMOV UR11, 0x40000040 ;  /* 0x40000040000b7882 */ /* 0x000fe20000000000 */
[----:B------:R-:W-:Y:S01]  /*2070*/  IMAD.U32 R8, RZ, RZ, UR8 ;  /* 0x00000008ff087e24 */ /* 0x000fe2000f8e00ff */
[----:B------:R-:W-:Y:S01]  /*2080*/  ULDC.64 UR6, c[0x0][0x9d8] ;  /* 0x0002760000067ab9 */ /* 0x000fe20000000a00 */
[----:B------:R-:W-:Y:S01]  /*2090*/  IMAD.U32 R9, RZ, RZ, UR9 ;  /* 0x00000009ff097e24 */ /* 0x000fe2000f8e00ff */
[----:B------:R-:W-:Y:S01]  /*20a0*/  ULOP3.LUT UR45, URZ, UR7, URZ, 0x33, !UPT ;  /* 0x000000073f2d7292 */ /* 0x000fe2000f8e333f */
[----:B------:R-:W-:Y:S02]  /*20b0*/  WARPGROUP.DEPBAR.LE gsb0, 0x0 ;  /* 0x00008000000079c5 */ /* 0x000fe40000010000 */
[----:B------:R-:W-:-:S06]  /*20c0*/  WARPGROUP.ARRIVE ;  /* 0x00000000000079c5 */ /* 0x000fcc0000000000 */
[----:B------:R-:W-:Y:S01]  /*20d0*/  HGMMA.64x96x16.F32 R24, gdesc[UR8], R24, gsb0 ;  /* 0x01600000081879f0 */ /* 0x000fe20008000818 */
[----:B------:R-:W-:Y:S02]  /*20e0*/  UIADD3 UR8, UR4, 0x6, URZ ;  /* 0x0000000604087890 */ /* 0x000fe4000fffe03f */
[----:B------:R-:W-:Y:S01]  /*20f0*/  UIADD3 UR10, UR5, 0x6, URZ ;  /* 0x00000006050a7890 */ /* 0x000fe2000fffe03f */
[----:B------:R-:W-:Y:S01]  /*2100*/  UMOV UR9, 0x40000040 ;  /* 0x4000004000097882 */ /* 0x000fe20000000000 */
[----:B------:R-:W-:Y:S01]  /*2110*/  UMOV UR11, 0x40000040 ;  /* 0x40000040000b7882 */ /* 0x000fe20000000000 */
[----:B------:R-:W-:Y:S02]  /*2120*/  ULDC.64 UR4, c[0x0][0x9e0] ;  /* 0x0002780000047ab9 */ /* 0x000fe40000000a00 */
[----:B------:R-:W-:Y:S01]  /*2130*/  UISETP.GE.AND UP0, UPT, UR5, 0x1, UPT ;  /* 0x000000010500788c */ /* 0x000fe2000bf06270 */
[----:B------:R-:W-:Y:S02]  /*2140*/  WARPGROUP.DEPBAR.LE gsb0, 0x0 ;  /* 0x00008000000079c5 */ /* 0x000fe40000010000 */
[----:B------:R-:W-:-:S06]  /*2150*/  WARPGROUP.ARRIVE ;  /* 0x00000000000079c5 */ /* 0x000fcc0000000000 */
[----:B------:R-:W-:Y:S03]  /*2160*/  HGMMA.64x96x16.F32 R24, gdesc[UR8], R24, gsb0 ;  /* 0x01600000081879f0 */ /* 0x000fe60008000818 */
        /* <DEDUP_REMOVED lines=25> */
[----:B------:R-:W-:Y:S01]  /*2300*/  FMUL.FTZ R24, R24, UR6 ;  /* 0x0000000618187c20 */ /* 0x000fe20008410000 */
[----:B------:R-:W-:Y:S01]  /*2310*/  FMUL.FTZ R25, R25, UR6 ;  /* 0x0000000619197c20 */ /* 0x000fe20008410000 */
[----:B------:R-:W-:Y:S01]  /*2320*/  FMUL.FTZ R0, R26, UR6 ;  /* 0x000000061a007c20 */ /* 0x000fe20008410000 */
[----:B------:R-:W-:Y:S01]  /*2330*/  FMUL.FTZ R4, R27, UR6 ;  /* 0x000000061b047c20 */ /* 0x000fe20008410000 */
[----:B------:R1:W2:Y:S01]  /*2340*/  MUFU.TANH R21, R24 ;  /* 0x0000001800157308 */ /* 0x0002a20000002400 */
[----:B------:R-:W-:Y:S01]  /*2350*/  FMUL.FTZ R28, R28, UR6 ;  /* 0x000000061c1c7c20 */ /* 0x000fe20008410000 */
        /* <DEDUP_REMOVED lines=33> */
[----:B-1----:R-:W-:Y:S01]  /*2570*/  FMUL.FTZ R24, R71, UR6 ;  /* 0x0000000647187c20 */ /* 0x002fe20008410000 */
[----:B------:R-:W-:-:S02]  /*2580*/  IMAD.MOV.U32 R26, RZ, RZ, -0x60 ;  /* 0xffffffa0ff1a7424 */ /* 0x000fc400078e00ff */
[----:B------:R-:W-:Y:S01]  /*2590*/  FMUL.FTZ R51, R51, UR6 ;  /* 0x0000000633337c20 */ /* 0x000fe20008410000 */
[----:B------:R-:W-:Y:S01]  /*25a0*/  FMUL.FTZ R55, R55, UR6 ;  /* 0x0000000637377c20 */ /* 0x000fe20008410000 */
[----:B------:R-:W-:Y:S01]  /*25b0*/  FMUL.FTZ R59, R59, UR6 ;  /* 0x000000063b3b7c20 */ /* 0x000fe20008410000 */
[----:B------:R-:W-:Y:S01]  /*25c0*/  FMUL.FTZ R61, R61, UR6 ;  /* 0x000000063d3d7c20 */ /* 0x000fe20008410000 */
[----:B------:R-:W-:Y:S01]  /*25d0*/  FMUL.FTZ R65, R65, UR6 ;  /* 0x0000000641417c20 */ /* 0x000fe20008410000 */
[----:B------:R4:W-:Y:S01]  /*25e0*/  @!P1 SYNCS.ARRIVE.TRANS64.RED.A1T0 RZ, [R5+URZ], RZ ;  /* 0x000000ff05ff99a7 */ /* 0x0009e2000810043f */
[----:B------:R-:W-:Y:S01]  /*25f0*/  PLOP3.LUT P1, PT, PT, PT, UP0, 0x40, 0x0 ;  /* 0x000000000000781c */ /* 0x000fe20003f2e808 */
[----:B------:R-:W1:Y:S01]  /*2600*/  MUFU.TANH R73, R31 ;  /* 0x0000001f00497308 */ /* 0x000e620000002400 */
[----:B------:R-:W-:Y:S02]  /*2610*/  IMAD R26, R19, R26, 0x60 ;  /* 0x00000060131a7424 */ /* 0x000fe400078e021a */
[----:B------:R-:W-:Y:S01]  /*2620*/  FMUL.FTZ R30, R30, UR6 ;  /* 0x000000061e1e7c20 */ /* 0x000fe20008410000 */
[----:B------:R-:W-:Y:S01]  /*2630*/  FMUL.FTZ R39, R39, UR6 ;  /* 0x0000000627277c20 */ /* 0x000fe20008410000 */
[----:B------:R-:W-:Y:S01]  /*2640*/  FMUL.FTZ R43, R43, UR6 ;  /* 0x000000062b2b7c20 */ /* 0x000fe20008410000 */
[----:B-----5:R-:W-:Y:S01]  /*2650*/  IMAD R7, R17, R104, R26 ;  /* 0x0000006811077224 */ /* 0x020fe200078e021a */
[----:B----4-:R-:W-:Y:S01]  /*2660*/  IADD3 R5, -R15, 0x61, R6 ;  /* 0x000000610f057810 */ /* 0x010fe20007ffe106 */
[----:B------:R-:W-:Y:S01]  /*2670*/  FMUL.FTZ R47, R47, UR6 ;  /* 0x000000062f2f7c20 */ /* 0x000fe20008410000 */
[----:B------:R-:W3:Y:S03]  /*2680*/  MUFU.TANH R74, R35 ;  /* 0x00000023004a7308 */ /* 0x000ee60000002400 */
[----:B------:R-:W-:-:S02]  /*2690*/  IMAD R6, R16, -0x2, R5 ;  /* 0xfffffffe10067824 */ /* 0x000fc400078e0205 */
[----:B------:R-:W-:-:S03]  /*26a0*/  VIADD R5, R202, UR42 ;  /* 0x0000002aca057c36 */ /* 0x000fc60008000000 */
[----:B------:R-:W4:Y:S08]  /*26b0*/  MUFU.TANH R25, R25 ;  /* 0x0000001900197308 */ /* 0x000f300000002400 */
[----:B------:R-:W1:Y:S08]  /*26c0*/  MUFU.TANH R0, R0 ;  /* 0x0000000000007308 */ /* 0x000e700000002400 */
        /* <DEDUP_REMOVED lines=39> */
[----:B------:R5:W1:Y:S08]  /*2940*/  MUFU.TANH R27, R30 ;  /* 0x0000001e001b7308 */ /* 0x000a700000002400 */
[----:B------:R2:W1:Y:S01]  /*2950*/  MUFU.TANH R75, R39 ;  /* 0x00000027004b7308 */ /* 0x0004620000002400 */
[----:B-----5:R-:W-:-:S07]  /*2960*/  IMAD R30, R16, -0x2, R7 ;  /* 0xfffffffe101e7824 */ /* 0x020fce00078e0207 */
[----:B------:R5:W1:Y:S01]  /*2970*/  MUFU.TANH R76, R43 ;  /* 0x0000002b004c7308 */ /* 0x000a620000002400 */
[----:B--2---:R-:W-:-:S07]  /*2980*/  VIADD R39, R6, UR4 ;  /* 0x0000000406277c36 */ /* 0x004fce0008000000 */
[----:B------:R2:W1:Y:S01]  /*2990*/  MUFU.TANH R77, R47 ;  /* 0x0000002f004d7308 */ /* 0x0004620000002400 */
[----:B-----5:R-:W-:Y:S01]  /*29a0*/  VIADD R43, R6, UR45 ;  /* 0x0000002d062b7c36 */ /* 0x020fe20008000000 */
[----:B------:R-:W-:-:S03]  /*29b0*/  VIADDMNMX R6, R5, R39, R30, PT ;  /* 0x0000002705067246 */ /* 0x000fc6000380011e */
[----:B------:R-:W-:Y:S02]  /*29c0*/  IMAD.IADD R7, R43, 0x1, R5 ;  /* 0x000000012b077824 */ /* 0x000fe400078e0205 */
[----:B--2---:R-:W-:Y:S01]  /*29d0*/  IMAD R47, R16, -0x2, R26 ;  /* 0xfffffffe102f7824 */ /* 0x004fe200078e021a */
[----:B---34-:R-:W-:Y:S06]  /*29e0*/  @P1 BRA `(.L_x_879) ;  /* 0x0000000000581947 */ /* 0x018fec0003800000 */
[----:B------:R-:W-:Y:S01]  /*29f0*/  IMAD R18, R17, R104, R5 ;  /* 0x0000006811127224 */ /* 0x000fe200078e0205 */
[----:B------:R-:W-:Y:S03]  /*2a00*/  BSSY B0, `(.L_x_880) ;  /* 0x0000011000007945 */ /* 0x000fe60003800000 */
[----:B------:R-:W-:-:S05]  /*2a10*/  IMAD.IADD R18, R18, 0x1, -R15 ;  /* 0x0000000112127824 */ /* 0x000fca00078e0a0f */
[----:B------:R-:W-:-:S13]  /*2a20*/  ISETP.GT.AND P1, PT, R18, -0x1, PT ;  /* 0xffffffff1200780c */ /* 0x000fda0003f24270 */
[----:B------:R-:W-:Y:S05]  /*2a30*/  @P1 BRA `(.L_x_881) ;  /* 0x0000000000201947 */ /* 0x000fea0003800000 */
[----:B------:R-:W-:Y:S01]  /*2a40*/  UISETP.NE.AND UP1, UPT, UR5, 0x1, UPT ;  /* 0x000000010500788c */ /* 0x000fe2000bf25270 */
[----:B------:R-:W-:-:S05]  /*2a50*/  LOP3.LUT R18, RZ, R18, RZ, 0x33, !PT ;  /* 0x00000012ff127212 */ /* 0x000fca00078e33ff */
[----:B------:R-:W-:-:S05]  /*2a60*/  PLOP3.LUT P1, PT, PT, PT, UP1, 0x80, 0x0 ;  /* 0x000000000000781c */ /* 0x000fca0003f2f018 */
[----:B------:R-:W-:-:S08]  /*2a70*/  @UP1 ULDC.64 UR6, c[0x0][0x9e8] ;  /* 0x00027a0000061ab9 */ /* 0x000fd00000000a00 */
[----:B------:R-:W-:-:S05]  /*2a80*/  @P1 IMAD.HI.U32 R51, R18, UR6, RZ ;  /* 0x0000000612331c27 */ /* 0x000fca000f8e00ff */
[----:B------:R-:W-:-:S04]  /*2a90*/  @P1 SHF.R.U32.HI R18, RZ, UR7, R51 ;  /* 0x00000007ff121c19 */ /* 0x000fc80008011633 */
[----:B------:R-:W-:Y:S01]  /*2aa0*/  LOP3.LUT R18, RZ, R18, RZ, 0x33, !PT ;  /* 0x00000012ff127212 */ /* 0x000fe200078e33ff */
[----:B------:R-:W-:Y:S06]  /*2ab0*/  BRA `(.L_x_882) ;  /* 0x0000000000147947 */ /* 0x000fec0003800000 */
.L_x_881:
[----:B------:R-:W-:-:S06]  /*2ac0*/  UISETP.NE.AND UP1, UPT, UR5, 0x1, UPT ;  /* 0x000000010500788c */ /* 0x000fcc000bf25270 */
[----:B------:R-:W-:-:S05]  /*2ad0*/  PLOP3.LUT P1, PT, PT, PT, UP1, 0x80, 0x0 ;  /* 0x000000000000781c */ /* 0x000fca0003f2f018 */
[----:B------:R-:W-:-:S08]  /*2ae0*/  @UP1 ULDC.64 UR6, c[0x0][0x9e8] ;  /* 0x00027a0000061ab9 */ /* 0x000fd00000000a00 */
[----:B------:R-:W-:-:S05]  /*2af0*/  @P1 IMAD.HI.U32 R51, R18, UR6, RZ ;  /* 0x0000000612331c27 */ /* 0x000fca000f8e00ff */
[----:B------:R-:W-:-:S07]  /*2b00*/  @P1 SHF.R.U32.HI R18, RZ, UR7, R51 ;  /* 0x00000007ff121c19 */ /* 0x000fce0008011633 */
.L_x_882:
[----:B------:R-:W-:Y:S05]  /*2b10*/  BSYNC B0 ;  /* 0x0000000000007941 */ /* 0x000fea0003800000 */
.L_x_880:
[----:B------:R-:W-:-:S05]  /*2b20*/  IMAD R18, R18, UR5, R47 ;  /* 0x0000000512127c24 */ /* 0x000fca000f8e022f */
[----:B------:R-:W-:Y:S02]  /*2b30*/  VIMNMX R7, R7, R18, !PT ;  /* 0x0000001207077248 */ /* 0x000fe40007fe0100 */
[----:B------:R-:W-:-:S07]  /*2b40*/  VIADDMNMX R6, R18, UR5, R6, PT ;  /* 0x0000000512067c46 */ /* 0x000fce000b800106 */
.L_x_879:
[C---:B------:R-:W-:Y:S02]  /*2b50*/  ISETP.GE.AND P1, PT, R26.reuse, 0x2, PT ;  /* 0x000000021a00780c */ /* 0x040fe40003f26270 */
[C---:B------:R-:W-:Y:S02]  /*2b60*/  ISETP.GE.AND P5, PT, R26.reuse, 0xa, PT ;  /* 0x0000000a1a00780c */ /* 0x040fe40003fa6270 */
[----:B------:R-:W-:Y:S02]  /*2b70*/  ISETP.GT.AND P3, PT, R7, 0x1, !P1 ;  /* 0x000000010700780c */ /* 0x000fe40004f64270 */
[----:B------:R-:W-:Y:S02]  /*2b80*/  ISETP.GE.AND P2, PT, R26, 0x9, PT ;  /* 0x000000091a00780c */ /* 0x000fe40003f46270 */
[----:B------:R-:W-:Y:S02]  /*2b90*/  ISETP.LT.OR P3, PT, R6, 0x2, P3 ;  /* 0x000000020600780c */ /* 0x000fe40001f61670 */
[----:B------:R-:W-:-:S02]  /*2ba0*/  P2R R51, PR, RZ, 0x20 ;  /* 0x00000020ff337803 */ /* 0x000fc40000000000 */
[----:B------:R-:W-:Y:S02]  /*2bb0*/  FSEL R66, R25, -INF , !P3 ;  /* 0xff80000019427808 */ /* 0x000fe40005800000 */
[C---:B------:R-:W-:Y:S02]  /*2bc0*/  ISETP.GT.AND P3, PT, R7.reuse, 0x9, !P5 ;  /* 0x000000090700780c */ /* 0x040fe40006f64270 */
[----:B------:R-:W-:Y:S02]  /*2bd0*/  ISETP.GT.AND P4, PT, R7, 0x8, !P2 ;  /* 0x000000080700780c */ /* 0x000fe40005784270 */
[----:B------:R-:W-:Y:S02]  /*2be0*/  ISETP.LT.OR P3, PT, R6, 0xa, P3 ;  /* 0x0000000a0600780c */ /* 0x000fe40001f61670 */
[----:B------:R-:W-:Y:S02]  /*2bf0*/  ISETP.GE.AND P5, PT, R26, 0x11, PT ;  /* 0x000000111a00780c */ /* 0x000fe40003fa6270 */
[----:B-1----:R-:W-:-:S02]  /*2c00*/  FSEL R82, R29, -INF , !P3 ;  /* 0xff8000001d527808 */ /* 0x002fc40005800000 */
[----:B------:R-:W-:Y:S02]  /*2c10*/  ISETP.LT.OR P4, PT, R6, 0x9, P4 ;  /* 0x000000090600780c */ /* 0x000fe40002781670 */
[----:B------:R-:W-:Y:S02]  /*2c20*/  ISETP.GT.AND P3, PT, R7, 0x10, !P5 ;  /* 0x000000100700780c */ /* 0x000fe40006f64270 */
[----:B------:R-:W-:Y:S02]  /*2c30*/  FSEL R70, R28, -INF , !P4 ;  /* 0xff8000001c467808 */ /* 0x000fe40006000000 */
[----:B------:R-:W-:Y:S02]  /*2c40*/  ISETP.LT.OR P3, PT, R6, 0x11, P3 ;  /* 0x000000110600780c */ /* 0x000fe40001f61670 */
[----:B------:R-:W-:Y:S02]  /*2c50*/  ISETP.GE.AND P4, PT, R26, 0x12, PT ;  /* 0x000000121a00780c */ /* 0x000fe40003f86270 */
[----:B------:R-:W-:-:S02]  /*2c60*/  FSEL R84, R32, -INF , !P3 ;  /* 0xff80000020547808 */ /* 0x000fc40005800000 */
[----:B------:R-:W-:Y:S02]  /*2c70*/  ISETP.GT.AND P3, PT, R7, 0x11, !P4 ;  /* 0x000000110700780c */ /* 0x000fe40006764270 */
[----:B------:R-:W-:Y:S02]  /*2c80*/  P2R R32, PR, RZ, 0x10 ;  /* 0x00000010ff207803 */ /* 0x000fe40000000000 */
[----:B------:R-:W-:Y:S02]  /*2c90*/  ISETP.LT.OR P3, PT, R6, 0x12, P3 ;  /* 0x000000120600780c */ /* 0x000fe40001f61670 */
[----:B------:R-:W-:Y:S02]  /*2ca0*/  ISETP.GE.AND P4, PT, R26, 0x19, PT ;  /* 0x000000191a00780c */ /* 0x000fe40003f86270 */
[----:B------:R-:W-:Y:S02]  /*2cb0*/  FSEL R86, R33, -INF , !P3 ;  /* 0xff80000021567808 */ /* 0x000fe40005800000 */
[----:B------:R-:W-:-:S02]  /*2cc0*/  ISETP.GT.AND P3, PT, R7, 0x18, !P4 ;  /* 0x000000180700780c */ /* 0x000fc40006764270 */
[----:B------:R-:W-:Y:S02]  /*2cd0*/  P2R R59, PR, RZ, 0x10 ;  /* 0x00000010ff3b7803 */ /* 0x000fe40000000000 */
[----:B------:R-:W-:Y:S02]  /*2ce0*/  ISETP.LT.OR P3, PT, R6, 0x19, P3 ;  /* 0x000000190600780c */ /* 0x000fe40001f61670 */
[----:B------:R-:W-:Y:S02]  /*2cf0*/  ISETP.GE.AND P4, PT, R26, 0x1a, PT ;  /* 0x0000001a1a00780c */ /* 0x000fe40003f86270 */
[----:B------:R-:W-:Y:S02]  /*2d00*/  FSEL R88, R36, -INF , !P3 ;  /* 0xff80000024587808 */ /* 0x000fe40005800000 */
[----:B------:R-:W-:Y:S02]  /*2d10*/  ISETP.GT.AND P3, PT, R7, 0x19, !P4 ;  /* 0x000000190700780c */ /* 0x000fe40006764270 */
[----:B------:R-:W-:-:S02]  /*2d20*/  P2R R61, PR, RZ, 0x10 ;  /* 0x00000010ff3d7803 */ /* 0x000fc40000000000 */
[----:B------:R-:W-:Y:S02]  /*2d30*/  ISETP.LT.OR P3, PT, R6, 0x1a, P3 ;  /* 0x0000001a0600780c */ /* 0x000fe40001f61670 */
[----:B------:R-:W-:Y:S02]  /*2d40*/  ISETP.GE.AND P4, PT, R26, 0x21, PT ;  /* 0x000000211a00780c */ /* 0x000fe40003f86270 */
[----:B------:R-:W-:Y:S02]  /*2d50*/  FSEL R90, R37, -INF , !P3 ;  /* 0xff800000255a7808 */ /* 0x000fe40005800000 */
[----:B------:R-:W-:Y:S02]  /*2d60*/  ISETP.GT.AND P3, PT, R7, 0x20, !P4 ;  /* 0x000000200700780c */ /* 0x000fe40006764270 */
[----:B------:R-:W-:Y:S02]  /*2d70*/  P2R R37, PR, RZ, 0x10 ;  /* 0x00000010ff257803 */ /* 0x000fe40000000000 */
[----:B------:R-:W-:-:S02]  /*2d80*/  ISETP.LT.OR P3, PT, R6, 0x21, P3 ;  /* 0x000000210600780c */ /* 0x000fc40001f61670 */
[----:B------:R-:W-:Y:S02]  /*2d90*/  ISETP.GE.AND P4, PT, R26, 0x22, PT ;  /* 0x000000221a00780c */ /* 0x000fe40003f86270 */
[----:B------:R-:W-:Y:S02]  /*2da0*/  FSEL R92, R40, -INF , !P3 ;  /* 0xff800000285c7808 */ /* 0x000fe40005800000 */
[----:B------:R-:W-:Y:S02]  /*2db0*/  ISETP.GT.AND P3, PT, R7, 0x21, !P4 ;  /* 0x000000210700780c */ /* 0x000fe40006764270 */
[----:B------:R-:W-:Y:S02]  /*2dc0*/  P2R R40, PR, RZ, 0x10 ;  /* 0x00000010ff287803 */ /* 0x000fe40000000000 */
[----:B------:R-:W-:Y:S02]  /*2dd0*/  ISETP.LT.OR P3, PT, R6, 0x22, P3 ;  /* 0x000000220600780c */ /* 0x000fe40001f61670 */
[----:B------:R-:W-:-:S02]  /*2de0*/  ISETP.GE.AND P4, PT, R26, 0x29, PT ;  /* 0x000000291a00780c */ /* 0x000fc40003f86270 */
[----:B------:R-:W-:Y:S02]  /*2df0*/  FSEL R94, R41, -INF , !P3 ;  /* 0xff800000295e7808 */ /* 0x000fe40005800000 */
[----:B------:R-:W-:Y:S02]  /*2e00*/  ISETP.GT.AND P3, PT, R7, 0x28, !P4 ;  /* 0x000000280700780c */ /* 0x000fe40006764270 */
[----:B------:R-:W-:Y:S02]  /*2e10*/  P2R R63, PR, RZ, 0x10 ;  /* 0x00000010ff3f7803 */ /* 0x000fe40000000000 */
        /* <DEDUP_REMOVED lines=51> */
[----:B------:R-:W-:Y:S02]  /*3150*/  P2R R55, PR, RZ, 0x20 ;  /* 0x00000020ff377803 */ /* 0x000fe40000000000 */
[----:B------:R-:W-:Y:S02]  /*3160*/  FSEL R33, R64, -INF , !P3 ;  /* 0xff80000040217808 */ /* 0x000fe40005800000 */
[C---:B------:R-:W-:Y:S02]  /*3170*/  ISETP.GE.AND P3, PT, R26.reuse, 0x52, PT ;  /* 0x000000521a00780c */ /* 0x040fe40003f66270 */
[----:B------:R-:W-:Y:S02]  /*3180*/  ISETP.GE.AND P6, PT, R26, 0x1, PT ;  /* 0x000000011a00780c */ /* 0x000fe40003fc6270 */
[----:B------:R-:W-:-:S04]  /*3190*/  ISETP.GT.AND P4, PT, R7, 0x51, !P3 ;  /* 0x000000510700780c */ /* 0x000fc80005f84270 */
[----:B------:R-:W-:-:S04]  /*31a0*/  ISETP.LT.OR P4, PT, R6, 0x52, P4 ;  /* 0x000000520600780c */ /* 0x000fc80002781670 */
[----:B------:R-:W-:Y:S02]  /*31b0*/  FSEL R31, R31, -INF , !P4 ;  /* 0xff8000001f1f7808 */ /* 0x000fe40006000000 */
[----:B------:R-:W-:-:S04]  /*31c0*/  ISETP.GE.AND P4, PT, R26, 0x59, PT ;  /* 0x000000591a00780c */ /* 0x000fc80003f86270 */
[----:B------:R-:W-:-:S04]  /*31d0*/  ISETP.GT.AND P5, PT, R7, 0x58, !P4 ;  /* 0x000000580700780c */ /* 0x000fc800067a4270 */
[----:B------:R-:W-:-:S04]  /*31e0*/  ISETP.LT.OR P5, PT, R6, 0x59, P5 ;  /* 0x000000590600780c */ /* 0x000fc80002fa1670 */
[----:B------:R-:W-:Y:S02]  /*31f0*/  FSEL R25, R68, -INF , !P5 ;  /* 0xff80000044197808 */ /* 0x000fe40006800000 */
[----:B------:R-:W-:-:S04]  /*3200*/  ISETP.GT.AND P5, PT, R7, RZ, !P6 ;  /* 0x000000ff0700720c */ /* 0x000fc800077a4270 */
[----:B------:R-:W-:-:S04]  /*3210*/  ISETP.LT.OR P5, PT, R6, 0x1, P5 ;  /* 0x000000010600780c */ /* 0x000fc80002fa1670 */
[----:B------:R-:W-:Y:S02]  /*3220*/  FSEL R36, R21, -INF , !P5 ;  /* 0xff80000015247808 */ /* 0x000fe40006800000 */
[----:B------:R-:W-:-:S04]  /*3230*/  ISETP.GE.AND P5, PT, R26, 0x5a, PT ;  /* 0x0000005a1a00780c */ /* 0x000fc80003fa6270 */
[----:B------:R-:W-:Y:S02]  /*3240*/  P2R R64, PR, RZ, 0x20 ;  /* 0x00000020ff407803 */ /* 0x000fe40000000000 */
[----:B------:R-:W-:-:S04]  /*3250*/  ISETP.GT.AND P5, PT, R7, 0x59, !P5 ;  /* 0x000000590700780c */ /* 0x000fc80006fa4270 */
[----:B------:R-:W-:Y:S01]  /*3260*/  ISETP.LT.OR P5, PT, R6, 0x5a, P5 ;  /* 0x0000005a0600780c */ /* 0x000fe20002fa1670 */
[----:B------:R-:W-:-:S03]  /*3270*/  VIADD R6, R5, 0x8 ;  /* 0x0000000805067836 */ /* 0x000fc60000000000 */
[----:B------:R-:W-:Y:S01]  /*3280*/  FSEL R29, R69, -INF , !P5 ;  /* 0xff800000451d7808 */ /* 0x000fe20006800000 */
[----:B------:R-:W-:Y:S01]  /*3290*/  IMAD.IADD R28, R43, 0x1, R6 ;  /* 0x000000012b1c7824 */ /* 0x000fe200078e0206 */
[----:B------:R-:W-:Y:S02]  /*32a0*/  PLOP3.LUT P5, PT, PT, PT, UP0, 0x40, 0x0 ;  /* 0x000000000000781c */ /* 0x000fe40003fae808 */
[----:B------:R-:W-:-:S11]  /*32b0*/  VIADDMNMX R26, R6, R39, R30, PT ;  /* 0x00000027061a7246 */ /* 0x000fd6000380011e */
[----:B------:R-:W-:Y:S05]  /*32c0*/  @P5 BRA `(.L_x_883) ;  /* 0x0000000000605947 */ /* 0x000fea0003800000 */
        /* <DEDUP_REMOVED lines=9> */
[----:B------:R-:W-:Y:S01]  /*3360*/  @P5 IMAD.HI.U32 R7, R18, UR6, RZ ;  /* 0x0000000612075c27 */ /* 0x000fe2000f8e00ff */
[----:B------:R-:W-:-:S13]  /*3370*/  PLOP3.LUT P5, PT, PT, PT, UP1, 0x80, 0x0 ;  /* 0x000000000000781c */ /* 0x000fda0003faf018 */
[----:B------:R-:W-:-:S04]  /*3380*/  @P5 SHF.R.U32.HI R18, RZ, UR7, R7 ;  /* 0x00000007ff125c19 */ /* 0x000fc80008011607 */
[----:B------:R-:W-:Y:S01]  /*3390*/  LOP3.LUT R18, RZ, R18, RZ, 0x33, !PT ;  /* 0x00000012ff127212 */ /* 0x000fe200078e33ff */
[----:B------:R-:W-:Y:S06]  /*33a0*/  BRA `(.L_x_886) ;  /* 0x0000000000187947 */ /* 0x000fec0003800000 */
.L_x_885:
[----:B------:R-:W-:-:S06]  /*33b0*/  UISETP.NE.AND UP1, UPT, UR5, 0x1, UPT ;  /* 0x000000010500788c */ /* 0x000fcc000bf25270 */
[----:B------:R-:W-:-:S05]  /*33c0*/  PLOP3.LUT P5, PT, PT, PT, UP1, 0x80, 0x0 ;  /* 0x000000000000781c */ /* 0x000fca0003faf018 */
[----:B------:R-:W-:-:S08]  /*33d0*/  @UP1 ULDC.64 UR6, c[0x0][0x9e8] ;  /* 0x00027a0000061ab9 */ /* 0x000fd00000000a00 */
[----:B------:R-:W-:Y:S01]  /*33e0*/  @P5 IMAD.HI.U32 R7, R18, UR6, RZ ;  /* 0x0000000612075c27 */ /* 0x000fe2000f8e00ff */
[----:B------:R-:W-:-:S13]  /*33f0*/  PLOP3.LUT P5, PT, PT, PT, UP1, 0x80, 0x0 ;  /* 0x000000000000781c */ /* 0x000fda0003faf018 */
[----:B------:R-:W-:-:S07]  /*3400*/  @P5 SHF.R.U32.HI R18, RZ, UR7, R7 ;  /* 0x00000007ff125c19 */ /* 0x000fce0008011607 */
.L_x_886:
[----:B------:R-:W-:Y:S05]  /*3410*/  BSYNC B0 ;  /* 0x0000000000007941 */ /* 0x000fea0003800000 */
.L_x_884:
[----:B------:R-:W-:-:S05]  /*3420*/  IMAD R7, R18, UR5, R47 ;  /* 0x0000000512077c24 */ /* 0x000fca000f8e022f */
[----:B------:R-:W-:Y:S02]  /*3430*/  VIMNMX R28, R28, R7, !PT ;  /* 0x000000071c1c7248 */ /* 0x000fe40007fe0100 */
[----:B------:R-:W-:-:S07]  /*3440*/  VIADDMNMX R26, R7, UR5, R26, PT ;  /* 0x00000005071a7c46 */ /* 0x000fce000b80011a */
.L_x_883:
[C---:B------:R-:W-:Y:S01]  /*3450*/  ISETP.GT.AND P1, PT, R28.reuse, 0x1, !P1 ;  /* 0x000000011c00780c */ /* 0x040fe20004f24270 */
[----:B------:R-:W-:Y:S01]  /*3460*/  ULDC UR6, c[0x0][0x988] ;  /* 0x0002620000067ab9 */ /* 0x000fe20000000800 */
[----:B------:R-:W-:Y:S01]  /*3470*/  ISETP.GT.AND P2, PT, R28, 0x8, !P2 ;  /* 0x000000081c00780c */ /* 0x000fe20005744270 */
[----:B------:R-:W-:Y:S01]  /*3480*/  IMAD.U32 R18, RZ, RZ, UR6 ;  /* 0x00000006ff127e24 */ /* 0x000fe2000f8e00ff */
[----:B------:R-:W-:Y:S01]  /*3490*/  ISETP.LT.OR P1, PT, R26, 0x2, P1 ;  /* 0x000000021a00780c */ /* 0x000fe20000f21670 */
[----:B------:R-:W-:Y:S01]  /*34a0*/  IMAD.IADD R15, R72, 0x1, -R15 ;  /* 0x00000001480f7824 */ /* 0x000fe200078e0a0f */
[----:B------:R-:W-:Y:S01]  /*34b0*/  ISETP.LT.OR P2, PT, R26, 0x9, P2 ;  /* 0x000000091a00780c */ /* 0x000fe20001741670 */
[----:B------:R-:W-:Y:S01]  /*34c0*/  VIADD R19, R19, 0xfffffffe ;  /* 0xfffffffe13137836 */ /* 0x000fe20000000000 */
[----:B------:R-:W-:Y:S02]  /*34d0*/  FSEL R30, R4, -INF , !P1 ;  /* 0xff800000041e7808 */ /* 0x000fe40004800000 */
[----:B------:R-:W-:-:S02]  /*34e0*/  ISETP.NE.AND P1, PT, R51, RZ, PT ;  /* 0x000000ff3300720c */ /* 0x000fc40003f25270 */
[----:B------:R-:W-:Y:S02]  /*34f0*/  FSEL R39, R27, -INF , !P2 ;  /* 0xff8000001b277808 */ /* 0x000fe40005000000 */
[----:B------:R-:W-:Y:S02]  /*3500*/  ISETP.GT.AND P1, PT, R28, 0x9, !P1 ;  /* 0x000000091c00780c */ /* 0x000fe40004f24270 */
[----:B------:R-:W-:Y:S02]  /*3510*/  ISETP.NE.AND P2, PT, R32, RZ, PT ;  /* 0x000000ff2000720c */ /* 0x000fe40003f45270 */
[----:B------:R-:W-:Y:S02]  /*3520*/  ISETP.LT.OR P1, PT, R26, 0xa, P1 ;  /* 0x0000000a1a00780c */ /* 0x000fe40000f21670 */
[----:B------:R-:W-:Y:S02]  /*3530*/  ISETP.NE.AND P5, PT, R59, RZ, PT ;  /* 0x000000ff3b00720c */ /* 0x000fe40003fa5270 */
[----:B------:R-:W-:-:S02]  /*3540*/  FSEL R41, R73, -INF , !P1 ;  /* 0xff80000049297808 */ /* 0x000fc40004800000 */
[----:B------:R-:W-:Y:S02]  /*3550*/  ISETP.NE.AND P1, PT, R55, RZ, PT ;  /* 0x000000ff3700720c */ /* 0x000fe40003f25270 */
[C---:B------:R-:W-:Y:S02]  /*3560*/  ISETP.GT.AND P6, PT, R28.reuse, RZ, !P6 ;  /* 0x000000ff1c00720c */ /* 0x040fe400077c4270 */
[----:B------:R-:W-:Y:S02]  /*3570*/  ISETP.GT.AND P1, PT, R28, 0x10, !P1 ;  /* 0x000000101c00780c */ /* 0x000fe40004f24270 */
[C---:B------:R-:W-:Y:S02]  /*3580*/  ISETP.LT.OR P6, PT, R26.reuse, 0x1, P6 ;  /* 0x000000011a00780c */ /* 0x040fe400037c1670 */
[----:B------:R-:W-:Y:S02]  /*3590*/  ISETP.LT.OR P1, PT, R26, 0x11, P1 ;  /* 0x000000111a00780c */ /* 0x000fe40000f21670 */
[----:B------:R-:W-:-:S02]  /*35a0*/  ISETP.GT.AND P3, PT, R28, 0x51, !P3 ;  /* 0x000000511c00780c */ /* 0x000fc40005f64270 */
[----:B------:R-:W-:Y:S02]  /*35b0*/  FSEL R43, R34, -INF , !P1 ;  /* 0xff800000222b7808 */ /* 0x000fe40004800000 */
[----:B------:R-:W-:Y:S02]  /*35c0*/  ISETP.GT.AND P1, PT, R28, 0x11, !P2 ;  /* 0x000000111c00780c */ /* 0x000fe40005724270 */
[----:B------:R-:W-:Y:S02]  /*35d0*/  ISETP.NE.AND P2, PT, R49, RZ, PT ;  /* 0x000000ff3100720c */ /* 0x000fe40003f45270 */
[----:B------:R-:W-:Y:S02]  /*35e0*/  ISETP.LT.OR P1, PT, R26, 0x12, P1 ;  /* 0x000000121a00780c */ /* 0x000fe40000f21670 */
[----:B------:R-:W-:Y:S02]  /*35f0*/  ISETP.GT.AND P4, PT, R28, 0x58, !P4 ;  /* 0x000000581c00780c */ /* 0x000fe40006784270 */
[----:B------:R-:W-:-:S02]  /*3600*/  FSEL R45, R74, -INF , !P1 ;  /* 0xff8000004a2d7808 */ /* 0x000fc40004800000 */
[----:B------:R-:W-:Y:S02]  /*3610*/  ISETP.GT.AND P1, PT, R28, 0x18, !P5 ;  /* 0x000000181c00780c */ /* 0x000fe40006f24270 */
[----:B------:R-:W-:Y:S02]  /*3620*/  ISETP.NE.AND P5, PT, R53, RZ, PT ;  /* 0x000000ff3500720c */ /* 0x000fe40003fa5270 */
[C---:B------:R-:W-:Y:S02]  /*3630*/  ISETP.LT.OR P1, PT, R26.reuse, 0x19, P1 ;  /* 0x000000191a00780c */ /* 0x040fe40000f21670 */
[----:B------:R-:W-:Y:S02]  /*3640*/  ISETP.LT.OR P3, PT, R26, 0x52, P3 ;  /* 0x000000521a00780c */ /* 0x000fe40001f61670 */
[----:B------:R-:W-:Y:S02]  /*3650*/  FSEL R47, R38, -INF , !P1 ;  /* 0xff800000262f7808 */ /* 0x000fe40004800000 */
[----:B------:R-:W-:-:S02]  /*3660*/  ISETP.NE.AND P1, PT, R61, RZ, PT ;  /* 0x000000ff3d00720c */ /* 0x000fc40003f25270 */
[----:B------:R-:W-:Y:S02]  /*3670*/  ISETP.LT.OR P4, PT, R26, 0x59, P4 ;  /* 0x000000591a00780c */ /* 0x000fe40002781670 */
[----:B------:R-:W-:Y:S02]  /*3680*/  ISETP.GT.AND P1, PT, R28, 0x19, !P1 ;  /* 0x000000191c00780c */ /* 0x000fe40004f24270 */
[----:B------:R-:W-:Y:S02]  /*3690*/  FSEL R73, R20, -INF , !P4 ;  /* 0xff80000014497808 */ /* 0x000fe40006000000 */
[----:B------:R-:W-:-:S04]  /*36a0*/  ISETP.LT.OR P1, PT, R26, 0x1a, P1 ;  /* 0x0000001a1a00780c */ /* 0x000fc80000f21670 */
[----:B------:R-:W-:Y:S02]  /*36b0*/  FSEL R49, R75, -INF , !P1 ;  /* 0xff8000004b317808 */ /* 0x000fe40004800000 */
[----:B------:R-:W-:Y:S02]  /*36c0*/  ISETP.NE.AND P1, PT, R37, RZ, PT ;  /* 0x000000ff2500720c */ /* 0x000fe40003f25270 */
[----:B------:R-:W-:Y:S02]  /*36d0*/  FSEL R37, R0, -INF , !P6 ;  /* 0xff80000000257808 */ /* 0x000fe40007000000 */
[----:B------:R-:W-:Y:S02]  /*36e0*/  FMNMX.FTZ R0, R36, R66, !PT ;  /* 0x0000004224007209 */ /* 0x000fe40007810000 */
[----:B------:R-:W-:Y:S02]  /*36f0*/  ISETP.GT.AND P1, PT, R28, 0x20, !P1 ;  /* 0x000000201c00780c */ /* 0x000fe40004f24270 */
[----:B------:R-:W-:-:S02]  /*3700*/  FMNMX.FTZ R0, R70, R0, !PT ;  /* 0x0000000046007209 */ /* 0x000fc40007810000 */
[----:B------:R-:W-:Y:S02]  /*3710*/  ISETP.LT.OR P1, PT, R26, 0x21, P1 ;  /* 0x000000211a00780c */ /* 0x000fe40000f21670 */
[----:B------:R-:W-:Y:S02]  /*3720*/  FMNMX.FTZ R0, R82, R0, !PT ;  /* 0x0000000052007209 */ /* 0x000fe40007810000 */
[----:B------:R-:W-:Y:S02]  /*3730*/  FSEL R51, R42, -INF , !P1 ;  /* 0xff8000002a337808 */ /* 0x000fe40004800000 */
[----:B------:R-:W-:Y:S02]  /*3740*/  FMNMX.FTZ R0, R84, R0, !PT ;  /* 0x0000000054007209 */ /* 0x000fe40007810000 */
[----:B------:R-:W-:Y:S02]  /*3750*/  ISETP.NE.AND P1, PT, R40, RZ, PT ;  /* 0x000000ff2800720c */ /* 0x000fe40003f25270 */
[----:B------:R-:W-:-:S02]  /*3760*/  FMNMX.FTZ R0, R86, R0, !PT ;  /* 0x0000000056007209 */ /* 0x000fc40007810000 */
[----:B------:R-:W-:Y:S02]  /*3770*/  ISETP.GT.AND P1, PT, R28, 0x21, !P1 ;  /* 0x000000211c00780c */ /* 0x000fe40004f24270 */
[----:B------:R-:W-:Y:S02]  /*3780*/  FMNMX.FTZ R0, R88, R0, !PT ;  /* 0x0000000058007209 */ /* 0x000fe40007810000 */
[----:B------:R-:W-:Y:S02]  /*3790*/  ISETP.LT.OR P1, PT, R26, 0x22, P1 ;  /* 0x000000221a00780c */ /* 0x000fe40000f21670 */
[----:B------:R-:W-:Y:S02]  /*37a0*/  FMNMX.FTZ R0, R90, R0, !PT ;  /* 0x000000005a007209 */ /* 0x000fe40007810000 */
[----:B------:R-:W-:Y:S02]  /*37b0*/  FSEL R53, R76, -INF , !P1 ;  /* 0xff8000004c357808 */ /* 0x000fe40004800000 */
[----:B------:R-:W-:-:S02]  /*37c0*/  FMNMX.FTZ R0, R92, R0, !PT ;  /* 0x000000005c007209 */ /* 0x000fc40007810000 */
[----:B------:R-:W-:Y:S02]  /*37d0*/  ISETP.NE.AND P1, PT, R63, RZ, PT ;  /* 0x000000ff3f00720c */ /* 0x000fe40003f25270 */
[----:B------:R-:W-:Y:S02]  /*37e0*/  FMNMX.FTZ R0, R94, R0, !PT ;  /* 0x000000005e007209 */ /* 0x000fe40007810000 */
[----:B------:R-:W-:Y:S02]  /*37f0*/  ISETP.GT.AND P1, PT, R28, 0x28, !P1 ;  /* 0x000000281c00780c */ /* 0x000fe40004f24270 */
[----:B------:R-:W-:Y:S02]  /*3800*/  FMNMX.FTZ R0, R44, R0, !PT ;  /* 0x000000002c007209 */ /* 0x000fe40007810000 */
[----:B------:R-:W-:Y:S02]  /*3810*/  ISETP.LT.OR P1, PT, R26, 0x29, P1 ;  /* 0x000000291a00780c */ /* 0x000fe40000f21670 */
[----:B------:R-:W-:-:S02]  /*3820*/  FMNMX.FTZ R0, R96, R0, !PT ;  /* 0x0000000060007209 */ /* 0x000fc40007810000 */
[----:B------:R-:W-:Y:S02]  /*3830*/  FSEL R55, R46, -INF , !P1 ;  /* 0xff8000002e377808 */ /* 0x000fe40004800000 */
[----:B------:R-:W-:Y:S02]  /*3840*/  FMNMX.FTZ R0, R48, R0, !PT ;  /* 0x0000000030007209 */ /* 0x000fe40007810000 */
[----:B------:R-:W-:Y:S02]  /*3850*/  ISETP.NE.AND P1, PT, R65, RZ, PT ;  /* 0x000000ff4100720c */ /* 0x000fe40003f25270 */
        /* <DEDUP_REMOVED lines=22> */
[----:B------:R-:W-:Y:S01]  /*39c0*/  ISETP.NE.AND P1, PT, R81, RZ, PT ;  /* 0x000000ff5100720c */ /* 0x000fe20003f25270 */
[----:B------:R-:W1:Y:S01]  /*39d0*/  SHFL.BFLY PT, R65, R0, 0x2, 0x1f ;  /* 0x0c401f0000417f89 */ /* 0x000e6200000e0000 */
[----:B------:R-:W-:Y:S02]  /*39e0*/  ISETP.NE.AND P6, PT, R87, RZ, PT ;  /* 0x000000ff5700720c */ /* 0x000fe40003fc5270 */
[----:B------:R-:W-:Y:S02]  /*39f0*/  ISETP.GT.AND P1, PT, R28, 0x38, !P1 ;  /* 0x000000381c00780c */ /* 0x000fe40004f24270 */
[----:B------:R-:W-:Y:S02]  /*3a00*/  FSEL R71, R3, -INF , !P3 ;  /* 0xff80000003477808 */ /* 0x000fe40005800000 */
[----:B------:R-:W-:-:S04]  /*3a10*/  ISETP.LT.OR P1, PT, R26, 0x39, P1 ;  /* 0x000000391a00780c */ /* 0x000fc80000f21670 */
[----:B------:R-:W-:Y:S02]  /*3a20*/  FSEL R63, R54, -INF , !P1 ;  /* 0xff800000363f7808 */ /* 0x000fe40004800000 */
[----:B------:R-:W-:-:S04]  /*3a30*/  ISETP.NE.AND P1, PT, R83, RZ, PT ;  /* 0x000000ff5300720c */ /* 0x000fc80003f25270 */
[----:B------:R-:W-:-:S04]  /*3a40*/  ISETP.GT.AND P1, PT, R28, 0x39, !P1 ;  /* 0x000000391c00780c */ /* 0x000fc80004f24270 */
[----:B------:R-:W-:Y:S02]  /*3a50*/  ISETP.LT.OR P1, PT, R26, 0x3a, P1 ;  /* 0x0000003a1a00780c */ /* 0x000fe40000f21670 */
[----:B-1----:R-:W-:Y:S02]  /*3a60*/  FMNMX.FTZ R32, R0, R65, !PT ;  /* 0x0000004100207209 */ /* 0x002fe40007810000 */
[----:B------:R-:W-:Y:S02]  /*3a70*/  FMNMX.FTZ R0, R37, R30, !PT ;  /* 0x0000001e25007209 */ /* 0x000fe40007810000 */
[----:B------:R-:W-:Y:S01]  /*3a80*/  FSEL R27, R79, -INF , !P1 ;  /* 0xff8000004f1b7808 */ /* 0x000fe20004800000 */
[----:B------:R-:W1:Y:S01]  /*3a90*/  SHFL.BFLY PT, R65, R32, 0x1, 0x1f ;  /* 0x0c201f0020417f89 */ /* 0x000e6200000e0000 */
[----:B------:R-:W-:Y:S02]  /*3aa0*/  FMNMX.FTZ R0, R39, R0, !PT ;  /* 0x0000000027007209 */ /* 0x000fe40007810000 */
[----:B------:R-:W-:-:S02]  /*3ab0*/  ISETP.GT.AND P1, PT, R28, 0x40, !P2 ;  /* 0x000000401c00780c */ /* 0x000fc40005724270 */
[----:B------:R-:W-:Y:S02]  /*3ac0*/  FMNMX.FTZ R0, R41, R0, !PT ;  /* 0x0000000029007209 */ /* 0x000fe40007810000 */
[----:B------:R-:W-:Y:S02]  /*3ad0*/  ISETP.LT.OR P1, PT, R26, 0x41, P1 ;  /* 0x000000411a00780c */ /* 0x000fe40000f21670 */
[----:B------:R-:W-:Y:S02]  /*3ae0*/  FMNMX.FTZ R0, R43, R0, !PT ;  /* 0x000000002b007209 */ /* 0x000fe40007810000 */
[----:B------:R-:W-:Y:S02]  /*3af0*/  FSEL R21, R58, -INF , !P1 ;  /* 0xff8000003a157808 */ /* 0x000fe40004800000 */
[----:B------:R-:W-:Y:S02]  /*3b00*/  FMNMX.FTZ R0, R45, R0, !PT ;  /* 0x000000002d007209 */ /* 0x000fe40007810000 */
[----:B------:R-:W-:-:S02]  /*3b10*/  ISETP.GT.AND P1, PT, R28, 0x41, !P5 ;  /* 0x000000411c00780c */ /* 0x000fc40006f24270 */
[----:B------:R-:W-:Y:S02]  /*3b20*/  FMNMX.FTZ R0, R47, R0, !PT ;  /* 0x000000002f007209 */ /* 0x000fe40007810000 */
[----:B------:R-:W-:Y:S02]  /*3b30*/  ISETP.LT.OR P1, PT, R26, 0x42, P1 ;  /* 0x000000421a00780c */ /* 0x000fe40000f21670 */
[----:B------:R-:W-:Y:S02]  /*3b40*/  FMNMX.FTZ R0, R49, R0, !PT ;  /* 0x0000000031007209 */ /* 0x000fe40007810000 */
[----:B------:R-:W-:Y:S02]  /*3b50*/  FSEL R7, R80, -INF , !P1 ;  /* 0xff80000050077808 */ /* 0x000fe40004800000 */
[----:B------:R-:W-:Y:S02]  /*3b60*/  FMNMX.FTZ R0, R51, R0, !PT ;  /* 0x0000000033007209 */ /* 0x000fe40007810000 */
[----:B-1----:R-:W-:-:S02]  /*3b70*/  FMNMX.FTZ R4, R32, R65, !PT ;  /* 0x0000004120047209 */ /* 0x002fc40007810000 */
[----:B------:R-:W-:Y:S02]  /*3b80*/  FMNMX.FTZ R0, R53, R0, !PT ;  /* 0x0000000035007209 */ /* 0x000fe40007810000 */
[C---:B------:R-:W-:Y:S01]  /*3b90*/  FSETP.NEU.FTZ.AND P1, PT, R4.reuse, -INF , PT ;  /* 0xff8000000400780b */ /* 0x040fe20003f3d000 */
[----:B------:R-:W-:Y:S01]  /*3ba0*/  FMUL.FTZ R34, R4, R18 ;  /* 0x0000001204227220 */ /* 0x000fe20000410000 */
[----:B------:R-:W-:Y:S02]  /*3bb0*/  FMNMX.FTZ R0, R55, R0, !PT ;  /* 0x0000000037007209 */ /* 0x000fe40007810000 */
[----:B------:R-:W-:Y:S02]  /*3bc0*/  ISETP.NE.AND P5, PT, R85, RZ, PT ;  /* 0x000000ff5500720c */ /* 0x000fe40003fa5270 */
[----:B------:R-:W-:Y:S02]  /*3bd0*/  FMNMX.FTZ R0, R57, R0, !PT ;  /* 0x0000000039007209 */ /* 0x000fe40007810000 */
[----:B------:R-:W-:-:S02]  /*3be0*/  FSEL R77, R34, RZ, P1 ;  /* 0x000000ff224d7208 */ /* 0x000fc40000800000 */
[----:B------:R-:W-:Y:S02]  /*3bf0*/  FMNMX.FTZ R0, R59, R0, !PT ;  /* 0x000000003b007209 */ /* 0x000fe40007810000 */
[----:B------:R-:W-:Y:S01]  /*3c00*/  ISETP.GT.AND P1, PT, R28, 0x48, !P5 ;  /* 0x000000481c00780c */ /* 0x000fe20006f24270 */
[--C-:B------:R-:W-:Y:S01]  /*3c10*/  FFMA.FTZ R32, R36, R18, -R77.reuse ;  /* 0x0000001224207223 */ /* 0x100fe2000001084d */
[----:B------:R-:W-:Y:S01]  /*3c20*/  FMNMX.FTZ R0, R61, R0, !PT ;  /* 0x000000003d007209 */ /* 0x000fe20007810000 */
[-CC-:B------:R-:W-:Y:S01]  /*3c30*/  FFMA.FTZ R34, R66, R18.reuse, -R77.reuse ;  /* 0x0000001242227223 */ /* 0x180fe2000001084d */
[----:B------:R-:W-:Y:S01]  /*3c40*/  ISETP.LT.OR P1, PT, R26, 0x49, P1 ;  /* 0x000000491a00780c */ /* 0x000fe20000f21670 */
[--C-:B------:R-:W-:Y:S01]  /*3c50*/  FFMA.FTZ R36, R70, R18, -R77.reuse ;  /* 0x0000001246247223 */ /* 0x100fe2000001084d */
[----:B------:R-:W-:Y:S01]  /*3c60*/  FMNMX.FTZ R0, R63, R0, !PT ;  /* 0x000000003f007209 */ /* 0x000fe20007810000 */
[----:B------:R-:W-:Y:S01]  /*3c70*/  MUFU.EX2 R32, R32 ;  /* 0x0000002000207308 */ /* 0x000fe20000000800 */
[----:B------:R-:W-:Y:S01]  /*3c80*/  FSEL R65, R62, -INF , !P1 ;  /* 0xff8000003e417808 */ /* 0x000fe20004800000 */
[--C-:B------:R-:W-:Y:S01]  /*3c90*/  FFMA.FTZ R38, R82, R18, -R77.reuse ;  /* 0x0000001252267223 */ /* 0x100fe2000001084d */
[----:B------:R-:W-:Y:S01]  /*3ca0*/  FMNMX.FTZ R0, R27, R0, !PT ;  /* 0x000000001b007209 */ /* 0x000fe20007810000 */
[-CC-:B------:R-:W-:Y:S01]  /*3cb0*/  FFMA.FTZ R40, R84, R18.reuse, -R77.reuse ;  /* 0x0000001254287223 */ /* 0x180fe2000001084d */
[----:B------:R-:W-:Y:S01]  /*3cc0*/  ISETP.NE.AND P2, PT, R89, RZ, PT ;  /* 0x000000ff5900720c */ /* 0x000fe20003f45270 */
[--C-:B------:R-:W-:Y:S01]  /*3cd0*/  FFMA.FTZ R29, R29, R18, -R77.reuse ;  /* 0x000000121d1d7223 */ /* 0x100fe2000001084d */
[----:B------:R-:W-:Y:S01]  /*3ce0*/  ISETP.GT.AND P1, PT, R28, 0x49, !P6 ;  /* 0x000000491c00780c */ /* 0x000fe20007724270 */
[----:B------:R1:W2:Y:S01]  /*3cf0*/  MUFU.EX2 R79, R34 ;  /* 0x00000022004f7308 */ /* 0x0002a20000000800 */
[----:B------:R-:W-:Y:S01]  /*3d00*/  FMNMX.FTZ R0, R21, R0, !PT ;  /* 0x0000000015007209 */ /* 0x000fe20007810000 */
[-CC-:B------:R-:W-:Y:S01]  /*3d10*/  FFMA.FTZ R42, R88, R18.reuse, -R77.reuse ;  /* 0x00000012582a7223 */ /* 0x180fe2000001084d */
[----:B------:R-:W-:Y:S01]  /*3d20*/  ISETP.GT.AND P2, PT, R28, 0x50, !P2 ;  /* 0x000000501c00780c */ /* 0x000fe20005744270 */
[-CC-:B------:R-:W-:Y:S01]  /*3d30*/  FFMA.FTZ R20, R96, R18.reuse, -R77.reuse ;  /* 0x0000001260147223 */ /* 0x180fe2000001084d */
[C---:B------:R-:W-:Y:S01]  /*3d40*/  ISETP.LT.OR P1, PT, R26.reuse, 0x4a, P1 ;  /* 0x0000004a1a00780c */ /* 0x040fe20000f21670 */
[--C-:B------:R-:W-:Y:S01]  /*3d50*/  FFMA.FTZ R31, R31, R18, -R77.reuse ;  /* 0x000000121f1f7223 */ /* 0x100fe2000001084d */
[----:B------:R-:W-:Y:S01]  /*3d60*/  FMNMX.FTZ R0, R7, R0, !PT ;  /* 0x0000000007007209 */ /* 0x000fe20007810000 */
[----:B------:R-:W-:Y:S01]  /*3d70*/  MUFU.EX2 R36, R36 ;  /* 0x0000002400247308 */ /* 0x000fe20000000800 */
[----:B------:R-:W-:Y:S01]  /*3d80*/  ISETP.LT.OR P2, PT, R26, 0x51, P2 ;  /* 0x000000511a00780c */ /* 0x000fe20001741670 */
[-CC-:B-1----:R-:W-:Y:S01]  /*3d90*/  FFMA.FTZ R34, R86, R18.reuse, -R77.reuse ;  /* 0x0000001256227223 */ /* 0x182fe2000001084d */
[----:B------:R-:W-:Y:S01]  /*3da0*/  FSEL R67, R2, -INF , !P1 ;  /* 0xff80000002437808 */ /* 0x000fe20004800000 */
[--C-:B------:R-:W-:Y:S01]  /*3db0*/  FFMA.FTZ R2, R92, R18, -R77.reuse ;  /* 0x000000125c027223 */ /* 0x100fe2000001084d */
[----:B------:R-:W-:Y:S01]  /*3dc0*/  FMNMX.FTZ R0, R65, R0, !PT ;  /* 0x0000000041007209 */ /* 0x000fe20007810000 */
[-CC-:B------:R-:W-:Y:S01]  /*3dd0*/  FFMA.FTZ R35, R35, R18.reuse, -R77.reuse ;  /* 0x0000001223237223 */ /* 0x180fe2000001084d */
[----:B------:R-:W-:Y:S01]  /*3de0*/  ISETP.NE.AND P5, PT, R64, RZ, PT ;  /* 0x000000ff4000720c */ /* 0x000fe20003fa5270 */
[----:B------:R1:W-:Y:S01]  /*3df0*/  MUFU.EX2 R180, R2 ;  /* 0x0000000200b47308 */ /* 0x0003e20000000800 */
[----:B------:R-:W-:Y:S01]  /*3e00*/  FSEL R69, R14, -INF , !P2 ;  /* 0xff8000000e457808 */ /* 0x000fe20005000000 */
[--C-:B------:R-:W-:Y:S01]  /*3e10*/  FFMA.FTZ R14, R94, R18, -R77.reuse ;  /* 0x000000125e0e7223 */ /* 0x100fe2000001084d */
[----:B------:R-:W-:Y:S01]  /*3e20*/  FMNMX.FTZ R0, R67, R0, !PT ;  /* 0x0000000043007209 */ /* 0x000fe20007810000 */
[-CC-:B------:R-:W-:Y:S01]  /*3e30*/  FFMA.FTZ R33, R33, R18.reuse, -R77.reuse ;  /* 0x0000001221217223 */ /* 0x180fe2000001084d */
[----:B------:R-:W-:Y:S01]  /*3e40*/  ISETP.GT.AND P5, PT, R28, 0x59, !P5 ;  /* 0x000000591c00780c */ /* 0x000fe20006fa4270 */
[--C-:B------:R-:W-:Y:S01]  /*3e50*/  FFMA.FTZ R28, R100, R18, -R77.reuse ;  /* 0x00000012641c7223 */ /* 0x100fe2000001084d */
[----:B------:R-:W-:Y:S01]  /*3e60*/  FMNMX.FTZ R0, R69, R0, !PT ;  /* 0x0000000045007209 */ /* 0x000fe20007810000 */
[----:B------:R3:W4:Y:S01]  /*3e70*/  MUFU.EX2 R81, R38 ;  /* 0x0000002600517308 */ /* 0x0007220000000800 */
[----:B------:R-:W-:Y:S01]  /*3e80*/  ISETP.LT.OR P5, PT, R26, 0x5a, P5 ;  /* 0x0000005a1a00780c */ /* 0x000fe20002fa1670 */
[--C-:B-1----:R-:W-:Y:S01]  /*3e90*/  FFMA.FTZ R2, R44, R18, -R77.reuse ;  /* 0x000000122c027223 */ /* 0x102fe2000001084d */
[----:B------:R-:W-:Y:S01]  /*3ea0*/  FMNMX.FTZ R0, R71, R0, !PT ;  /* 0x0000000047007209 */ /* 0x000fe20007810000 */
[-CC-:B------:R-:W-:Y:S01]  /*3eb0*/  FFMA.FTZ R26, R52, R18.reuse, -R77.reuse ;  /* 0x00000012341a7223 */ /* 0x180fe2000001084d */
[----:B------:R-:W-:Y:S01]  /*3ec0*/  FSEL R75, R24, -INF , !P5 ;  /* 0xff800000184b7808 */ /* 0x000fe20006800000 */
[--C-:B------:R-:W-:Y:S01]  /*3ed0*/  FFMA.FTZ R24, R48, R18, -R77.reuse ;  /* 0x0000001230187223 */ /* 0x100fe2000001084d */
[----:B------:R-:W-:Y:S01]  /*3ee0*/  FMNMX.FTZ R0, R73, R0, !PT ;  /* 0x0000000049007209 */ /* 0x000fe20007810000 */
[----:B------:R-:W-:Y:S01]  /*3ef0*/  MUFU.EX2 R182, R2 ;  /* 0x0000000200b67308 */ /* 0x000fe20000000800 */
[--C-:B---3--:R-:W-:Y:S01]  /*3f00*/  FFMA.FTZ R38, R90, R18, -R77.reuse ;  /* 0x000000125a267223 */ /* 0x108fe2000001084d */
[----:B--2---:R-:W-:Y:S01]  /*3f10*/  F2FP.F16.F32.PACK_AB R188, R79, R32 ;  /* 0x000000204fbc723e */ /* 0x004fe200000000ff */
[----:B------:R-:W-:Y:S01]  /*3f20*/  FFMA.FTZ R25, R25, R18, -R77 ;  /* 0x0000001219197223 */ /* 0x000fe2000001084d */
[----:B------:R-:W-:-:S04]  /*3f30*/  FMNMX.FTZ R0, R75, R0, !PT ;  /* 0x000000004b007209 */ /* 0x000fc80007810000 */
[----:B------:R-:W-:Y:S01]  /*3f40*/  MUFU.EX2 R40, R40 ;  /* 0x0000002800287308 */ /* 0x000fe20000000800 */
[----:B------:R-:W1:Y:S01]  /*3f50*/  SHFL.BFLY PT, R3, R0, 0x2, 0x1f ;  /* 0x0c401f0000037f89 */ /* 0x000e6200000e0000 */
[----:B----4-:R-:W-:-:S06]  /*3f60*/  F2FP.F16.F32.PACK_AB R190, R81, R36 ;  /* 0x0000002451be723e */ /* 0x010fcc00000000ff */
[----:B------:R2:W3:Y:S08]  /*3f70*/  MUFU.EX2 R83, R34 ;  /* 0x0000002200537308 */ /* 0x0004f00000000800 */
[----:B------:R4:W-:Y:S01]  /*3f80*/  MUFU.EX2 R170, R29 ;  /* 0x0000001d00aa7308 */ /* 0x0009e20000000800 */
[----:B--2---:R-:W-:-:S07]  /*3f90*/  FFMA.FTZ R34, R56, R18, -R77 ;  /* 0x0000001238227223 */ /* 0x004fce000001084d */
[----:B------:R-:W2:Y:S01]  /*3fa0*/  MUFU.EX2 R42, R42 ;  /* 0x0000002a002a7308 */ /* 0x000ea20000000800 */
[----:B-1----:R-:W-:Y:S01]  /*3fb0*/  FMNMX.FTZ R2, R0, R3, !PT ;  /* 0x0000000300027209 */ /* 0x002fe20007810000 */
[----:B------:R-:W-:Y:S01]  /*3fc0*/  FFMA.FTZ R0, R102, R18, -R77 ;  /* 0x0000001266007223 */ /* 0x000fe2000001084d */
[----:B----4-:R-:W-:Y:S01]  /*3fd0*/  FADD.FTZ R29, R32, R79 ;  /* 0x0000004f201d7221 */ /* 0x010fe20000010000 */
[----:B---3--:R-:W-:Y:S02]  /*3fe0*/  F2FP.F16.F32.PACK_AB R184, R83, R40 ;  /* 0x0000002853b8723e */ /* 0x008fe400000000ff */
[----:B------:R-:W1:Y:S01]  /*3ff0*/  SHFL.BFLY PT, R3, R2, 0x1, 0x1f ;  /* 0x0c201f0002037f89 */ /* 0x000e6200000e0000 */
[----:B------:R-:W-:Y:S01]  /*4000*/  FADD.FTZ R46, R36, R29 ;  /* 0x0000001d242e7221 */ /* 0x000fe20000010000 */
[----:B------:R-:W-:Y:S03]  /*4010*/  MUFU.EX2 R95, R0 ;  /* 0x00000000005f7308 */ /* 0x000fe60000000800 */
[----:B------:R-:W-:-:S04]  /*4020*/  FADD.FTZ R29, R81, R46 ;  /* 0x0000002e511d7221 */ /* 0x000fc80000010000 */
[----:B------:R-:W-:Y:S01]  /*4030*/  FADD.FTZ R48, R40, R29 ;  /* 0x0000001d28307221 */ /* 0x000fe20000010000 */
[----:B------:R-:W3:Y:S03]  /*4040*/  MUFU.EX2 R85, R38 ;  /* 0x0000002600557308 */ /* 0x000ee60000000800 */
[----:B------:R-:W-:-:S04]  /*4050*/  FADD.FTZ R29, R83, R48 ;  /* 0x00000030531d7221 */ /* 0x000fc80000010000 */
[----:B--2---:R-:W-:Y:S01]  /*4060*/  FADD.FTZ R50, R42, R29 ;  /* 0x0000001d2a327221 */ /* 0x004fe20000010000 */
[----:B------:R2:W-:Y:S01]  /*4070*/  MUFU.EX2 R87, R14 ;  /* 0x0000000e00577308 */ /* 0x0005e20000000800 */
[----:B-1----:R-:W-:-:S07]  /*4080*/  FMNMX.FTZ R3, R2, R3, !PT ;  /* 0x0000000302037209 */ /* 0x002fce0007810000 */
[----:B------:R-:W-:Y:S01]  /*4090*/  MUFU.EX2 R89, R20 ;  /* 0x0000001400597308 */ /* 0x000fe20000000800 */
[-C--:B--2---:R-:W-:Y:S01]  /*40a0*/  FFMA.FTZ R14, R98, R18.reuse, -R77 ;  /* 0x00000012620e7223 */ /* 0x084fe2000001084d */
[C---:B------:R-:W-:Y:S01]  /*40b0*/  FSETP.NEU.FTZ.AND P1, PT, R3.reuse, -INF , PT ;  /* 0xff8000000300780b */ /* 0x040fe20003f3d000 */
[----:B------:R-:W-:Y:S01]  /*40c0*/  FMUL.FTZ R0, R3, R18 ;  /* 0x0000001203007220 */ /* 0x000fe20000410000 */
[----:B---3--:R-:W-:-:S04]  /*40d0*/  F2FP.F16.F32.PACK_AB R186, R85, R42 ;  /* 0x0000002a55ba723e */ /* 0x008fc800000000ff */
[----:B------:R-:W-:Y:S01]  /*40e0*/  FSEL R0, R0, RZ, P1 ;  /* 0x000000ff00007208 */ /* 0x000fe20000800000 */
[----:B------:R-:W-:Y:S01]  /*40f0*/  MUFU.EX2 R93, R28 ;  /* 0x0000001c005d7308 */ /* 0x000fe20000000800 */
[----:B------:R-:W-:-:S03]  /*4100*/  PLOP3.LUT P1, PT, PT, PT, UP0, 0x40, 0x0 ;  /* 0x000000000000781c */ /* 0x000fc60003f2e808 */
[-CC-:B------:R-:W-:Y:S01]  /*4110*/  FFMA.FTZ R37, R37, R18.reuse, -R0.reuse ;  /* 0x0000001225257223 */ /* 0x180fe20000010800 */
[-CC-:B------:R-:W-:Y:S01]  /*4120*/  FFMA.FTZ R30, R30, R18.reuse, -R0.reuse ;  /* 0x000000121e1e7223 */ /* 0x180fe20000010800 */
        /* <DEDUP_REMOVED lines=22> */
[-CC-:B------:R-:W-:Y:S01]  /*4290*/  FFMA.FTZ R71, R71, R18.reuse, -R0.reuse ;  /* 0x0000001247477223 */ /* 0x180fe20000010800 */
[-CC-:B------:R-:W-:Y:S01]  /*42a0*/  FFMA.FTZ R73, R73, R18.reuse, -R0.reuse ;  /* 0x0000001249497223 */ /* 0x180fe20000010800 */
[----:B------:R-:W-:-:S04]  /*42b0*/  FFMA.FTZ R75, R75, R18, -R0 ;  /* 0x000000124b4b7223 */ /* 0x000fc80000010800 */
[----:B------:R-:W3:Y:S01]  /*42c0*/  MUFU.EX2 R2, R41 ;  /* 0x0000002900027308 */ /* 0x000ee20000000800 */
[----:B-1----:R-:W-:Y:S01]  /*42d0*/  FADD.FTZ R48, R37, R30 ;  /* 0x0000001e25307221 */ /* 0x002fe20000010000 */
[----:B------:R-:W-:-:S06]  /*42e0*/  F2FP.F16.F32.PACK_AB R189, R30, R37 ;  /* 0x000000251ebd723e */ /* 0x000fcc00000000ff */
[----:B------:R-:W-:Y:S01]  /*42f0*/  MUFU.EX2 R43, R43 ;  /* 0x0000002b002b7308 */ /* 0x000fe20000000800 */
[----:B--2---:R-:W-:-:S07]  /*4300*/  FADD.FTZ R29, R39, R48 ;  /* 0x00000030271d7221 */ /* 0x004fce0000010000 */
[----:B------:R-:W1:Y:S01]  /*4310*/  MUFU.EX2 R20, R45 ;  /* 0x0000002d00147308 */ /* 0x000e620000000800 */
[----:B---3--:R-:W-:-:S07]  /*4320*/  F2FP.F16.F32.PACK_AB R191, R2, R39 ;  /* 0x0000002702bf723e */ /* 0x008fce00000000ff */
[----:B------:R-:W-:Y:S08]  /*4330*/  MUFU.EX2 R47, R47 ;  /* 0x0000002f002f7308 */ /* 0x000ff00000000800 */
[----:B------:R2:W-:Y:S01]  /*4340*/  MUFU.EX2 R168, R31 ;  /* 0x0000001f00a87308 */ /* 0x0005e20000000800 */
[----:B-1----:R-:W-:-:S07]  /*4350*/  F2FP.F16.F32.PACK_AB R185, R20, R43 ;  /* 0x0000002b14b9723e */ /* 0x002fce00000000ff */
[----:B------:R-:W1:Y:S01]  /*4360*/  MUFU.EX2 R28, R49 ;  /* 0x00000031001c7308 */ /* 0x000e620000000800 */
[----:B--2---:R-:W-:Y:S01]  /*4370*/  FADD.FTZ R31, R85, R50 ;  /* 0x00000032551f7221 */ /* 0x004fe20000010000 */
[----:B------:R-:W-:-:S03]  /*4380*/  FADD.FTZ R50, R2, R29 ;  /* 0x0000001d02327221 */ /* 0x000fc60000010000 */
[----:B------:R-:W-:Y:S01]  /*4390*/  FADD.FTZ R52, R180, R31 ;  /* 0x0000001fb4347221 */ /* 0x000fe20000010000 */
[----:B------:R-:W-:Y:S01]  /*43a0*/  FADD.FTZ R29, R43, R50 ;  /* 0x000000322b1d7221 */ /* 0x000fe20000010000 */
[C---:B------:R-:W-:Y:S01]  /*43b0*/  F2FP.F16.F32.PACK_AB R180, R87.reuse, R180 ;  /* 0x000000b457b4723e */ /* 0x040fe200000000ff */
[----:B------:R-:W-:Y:S01]  /*43c0*/  MUFU.EX2 R51, R51 ;  /* 0x0000003300337308 */ /* 0x000fe20000000800 */
[----:B------:R-:W-:Y:S01]  /*43d0*/  FADD.FTZ R31, R87, R52 ;  /* 0x00000034571f7221 */ /* 0x000fe20000010000 */
[----:B------:R-:W-:-:S03]  /*43e0*/  FADD.FTZ R50, R20, R29 ;  /* 0x0000001d14327221 */ /* 0x000fc60000010000 */
[----:B------:R-:W-:Y:S01]  /*43f0*/  FADD.FTZ R52, R182, R31 ;  /* 0x0000001fb6347221 */ /* 0x000fe20000010000 */
[C---:B------:R-:W-:Y:S02]  /*4400*/  F2FP.F16.F32.PACK_AB R182, R89.reuse, R182 ;  /* 0x000000b659b6723e */ /* 0x040fe400000000ff */
[----:B------:R-:W2:Y:S01]  /*4410*/  MUFU.EX2 R38, R53 ;  /* 0x0000003500267308 */ /* 0x000ea20000000800 */
[----:B------:R-:W-:Y:S01]  /*4420*/  FADD.FTZ R29, R89, R52 ;  /* 0x00000034591d7221 */ /* 0x000fe20000010000 */
[----:B-1----:R-:W-:-:S06]  /*4430*/  F2FP.F16.F32.PACK_AB R187, R28, R47 ;  /* 0x0000002f1cbb723e */ /* 0x002fcc00000000ff */
[----:B------:R-:W-:Y:S08]  /*4440*/  MUFU.EX2 R55, R55 ;  /* 0x0000003700377308 */ /* 0x000ff00000000800 */
[----:B------:R1:W-:Y:S01]  /*4450*/  MUFU.EX2 R48, R27 ;  /* 0x0000001b00307308 */ /* 0x0003e20000000800 */
[----:B--2---:R-:W-:-:S07]  /*4460*/  F2FP.F16.F32.PACK_AB R181, R38, R51 ;  /* 0x0000003326b5723e */ /* 0x004fce00000000ff */
[----:B------:R-:W2:Y:S01]  /*4470*/  MUFU.EX2 R44, R57 ;  /* 0x00000039002c7308 */ /* 0x000ea20000000800 */
[----:B-1----:R-:W-:-:S04]  /*4480*/  FADD.FTZ R27, R47, R50 ;  /* 0x000000322f1b7221 */ /* 0x002fc80000010000 */
[----:B------:R-:W-:-:S03]  /*4490*/  FADD.FTZ R52, R28, R27 ;  /* 0x0000001b1c347221 */ /* 0x000fc60000010000 */
[----:B------:R-:W1:Y:S01]  /*44a0*/  MUFU.EX2 R24, R24 ;  /* 0x0000001800187308 */ /* 0x000e620000000800 */
[----:B------:R-:W-:-:S04]  /*44b0*/  FADD.FTZ R27, R51, R52 ;  /* 0x00000034331b7221 */ /* 0x000fc80000010000 */
[----:B------:R-:W-:-:S03]  /*44c0*/  FADD.FTZ R52, R38, R27 ;  /* 0x0000001b26347221 */ /* 0x000fc60000010000 */
[----:B------:R-:W-:Y:S01]  /*44d0*/  MUFU.EX2 R59, R59 ;  /* 0x0000003b003b7308 */ /* 0x000fe20000000800 */
[----:B--2---:R-:W-:-:S07]  /*44e0*/  F2FP.F16.F32.PACK_AB R183, R44, R55 ;  /* 0x000000372cb7723e */ /* 0x004fce00000000ff */
[----:B------:R2:W3:Y:S01]  /*44f0*/  MUFU.EX2 R91, R14 ;  /* 0x0000000e005b7308 */ /* 0x0004e20000000800 */
[----:B-1----:R-:W-:-:S07]  /*4500*/  FADD.FTZ R54, R24, R29 ;  /* 0x0000001d18367221 */ /* 0x002fce0000010000 */
[----:B------:R-:W1:Y:S01]  /*4510*/  MUFU.EX2 R46, R61 ;  /* 0x0000003d002e7308 */ /* 0x000e620000000800 */
[----:B--2---:R-:W-:-:S07]  /*4520*/  FFMA.FTZ R14, R60, R18, -R77 ;  /* 0x000000123c0e7223 */ /* 0x004fce000001084d */
[----:B------:R-:W2:Y:S01]  /*4530*/  MUFU.EX2 R26, R26 ;  /* 0x0000001a001a7308 */ /* 0x000ea20000000800 */
[C---:B---3--:R-:W-:Y:S01]  /*4540*/  FADD.FTZ R29, R91.reuse, R54 ;  /* 0x000000365b1d7221 */ /* 0x048fe20000010000 */
[----:B------:R-:W-:-:S06]  /*4550*/  F2FP.F16.F32.PACK_AB R176, R91, R24 ;  /* 0x000000185bb0723e */ /* 0x000fcc00000000ff */
[----:B------:R-:W3:Y:S01]  /*4560*/  MUFU.EX2 R63, R63 ;  /* 0x0000003f003f7308 */ /* 0x000ee20000000800 */
[----:B-1----:R-:W-:-:S07]  /*4570*/  F2FP.F16.F32.PACK_AB R177, R46, R59 ;  /* 0x0000003b2eb1723e */ /* 0x002fce00000000ff */
[----:B------:R1:W-:Y:S01]  /*4580*/  MUFU.EX2 R50, R7 ;  /* 0x0000000700327308 */ /* 0x0003e20000000800 */
[----:B--2---:R-:W-:Y:S01]  /*4590*/  FADD.FTZ R54, R26, R29 ;  /* 0x0000001d1a367221 */ /* 0x004fe20000010000 */
[----:B------:R-:W-:Y:S01]  /*45a0*/  F2FP.F16.F32.PACK_AB R178, R93, R26 ;  /* 0x0000001a5db2723e */ /* 0x000fe200000000ff */
[----:B------:R-:W-:Y:S02]  /*45b0*/  VIADD R29, R15, UR42 ;  /* 0x0000002a0f1d7c36 */ /* 0x000fe40008000000 */
[----:B------:R-:W-:-:S03]  /*45c0*/  FADD.FTZ R27, R93, R54 ;  /* 0x000000365d1b7221 */ /* 0x000fc60000010000 */
[----:B------:R-:W2:Y:S01]  /*45d0*/  MUFU.EX2 R34, R34 ;  /* 0x0000002200227308 */ /* 0x000ea20000000800 */
[----:B-1----:R-:W-:Y:S01]  /*45e0*/  FADD.FTZ R7, R55, R52 ;  /* 0x0000003437077221 */ /* 0x002fe20000010000 */
[----:B------:R-:W-:Y:S02]  /*45f0*/  R2UR UR6, R29 ;  /* 0x000000001d0672ca */ /* 0x000fe400000e0000 */
[----:B---3--:R-:W-:Y:S01]  /*4600*/  F2FP.F16.F32.PACK_AB R179, R48, R63 ;  /* 0x0000003f30b3723e */ /* 0x008fe200000000ff */
[----:B------:R-:W-:-:S03]  /*4610*/  FADD.FTZ R32, R44, R7 ;  /* 0x000000072c207221 */ /* 0x000fc60000010000 */
[----:B------:R-:W1:Y:S01]  /*4620*/  MUFU.EX2 R21, R21 ;  /* 0x0000001500157308 */ /* 0x000e620000000800 */
[----:B------:R-:W-:-:S04]  /*4630*/  FADD.FTZ R7, R59, R32 ;  /* 0x000000203b077221 */ /* 0x000fc80000010000 */
[----:B------:R-:W-:Y:S02]  /*4640*/  FADD.FTZ R32, R46, R7 ;  /* 0x000000072e207221 */ /* 0x000fe40000010000 */
[----:B------:R-:W-:Y:S01]  /*4650*/  UIADD3 UR4, UR6, UR4, URZ ;  /* 0x0000000406047290 */ /* 0x000fe2000fffe03f */
[----:B------:R-:W3:Y:S01]  /*4660*/  MUFU.EX2 R14, R14 ;  /* 0x0000000e000e7308 */ /* 0x000ee20000000800 */
[----:B------:R-:W-:Y:S01]  /*4670*/  FADD.FTZ R7, R63, R32 ;  /* 0x000000203f077221 */ /* 0x000fe20000010000 */
[----:B--2---:R-:W-:Y:S01]  /*4680*/  FADD.FTZ R36, R34, R27 ;  /* 0x0000001b22247221 */ /* 0x004fe20000010000 */
[C---:B------:R-:W-:Y:S02]  /*4690*/  F2FP.F16.F32.PACK_AB R172, R95.reuse, R34 ;  /* 0x000000225fac723e */ /* 0x040fe400000000ff */
[----:B------:R-:W-:Y:S01]  /*46a0*/  FADD.FTZ R26, R48, R7 ;  /* 0x00000007301a7221 */ /* 0x000fe20000010000 */
[----:B------:R-:W-:Y:S02]  /*46b0*/  FADD.FTZ R27, R95, R36 ;  /* 0x000000245f1b7221 */ /* 0x000fe40000010000 */
[----:B------:R-:W2:Y:S01]  /*46c0*/  MUFU.EX2 R65, R65 ;  /* 0x0000004100417308 */ /* 0x000ea20000000800 */
[----:B-1----:R-:W-:Y:S01]  /*46d0*/  FADD.FTZ R7, R21, R26 ;  /* 0x0000001a15077221 */ /* 0x002fe20000010000 */
[----:B------:R-:W-:-:S03]  /*46e0*/  F2FP.F16.F32.PACK_AB R173, R50, R21 ;  /* 0x0000001532ad723e */ /* 0x000fc600000000ff */
[----:B------:R-:W-:-:S03]  /*46f0*/  FADD.FTZ R26, R50, R7 ;  /* 0x00000007321a7221 */ /* 0x000fc60000010000 */
[----:B------:R-:W1:Y:S01]  /*4700*/  MUFU.EX2 R35, R35 ;  /* 0x0000002300237308 */ /* 0x000e620000000800 */
[----:B---3--:R-:W-:-:S07]  /*4710*/  FADD.FTZ R36, R14, R27 ;  /* 0x0000001b0e247221 */ /* 0x008fce0000010000 */
[----:B------:R-:W3:Y:S01]  /*4720*/  MUFU.EX2 R0, R67 ;  /* 0x0000004300007308 */ /* 0x000ee20000000800 */
[----:B--2---:R-:W-:-:S07]  /*4730*/  FADD.FTZ R7, R65, R26 ;  /* 0x0000001a41077221 */ /* 0x004fce0000010000 */
[----:B------:R-:W2:Y:S01]  /*4740*/  MUFU.EX2 R33, R33 ;  /* 0x0000002100217308 */ /* 0x000ea20000000800 */
[C---:B-1----:R-:W-:Y:S01]  /*4750*/  FADD.FTZ R36, R35.reuse, R36 ;  /* 0x0000002423247221 */ /* 0x042fe20000010000 */
[----:B------:R-:W-:-:S06]  /*4760*/  F2FP.F16.F32.PACK_AB R174, R35, R14 ;  /* 0x0000000e23ae723e */ /* 0x000fcc00000000ff */
[----:B------:R-:W1:Y:S01]  /*4770*/  MUFU.EX2 R69, R69 ;  /* 0x0000004500457308 */ /* 0x000e620000000800 */
[C---:B---3--:R-:W-:Y:S01]  /*4780*/  FADD.FTZ R30, R0.reuse, R7 ;  /* 0x00000007001e7221 */ /* 0x048fe20000010000 */
[----:B------:R-:W-:-:S06]  /*4790*/  F2FP.F16.F32.PACK_AB R175, R0, R65 ;  /* 0x0000004100af723e */ /* 0x000fcc00000000ff */
[----:B------:R-:W3:Y:S01]  /*47a0*/  MUFU.EX2 R24, R71 ;  /* 0x0000004700187308 */ /* 0x000ee20000000800 */
[----:B--2---:R-:W-:-:S04]  /*47b0*/  FADD.FTZ R27, R33, R36 ;  /* 0x00000024211b7221 */ /* 0x004fc80000010000 */
[C---:B------:R-:W-:Y:S01]  /*47c0*/  FADD.FTZ R32, R168.reuse, R27 ;  /* 0x0000001ba8207221 */ /* 0x040fe20000010000 */
[----:B------:R-:W-:Y:S02]  /*47d0*/  F2FP.F16.F32.PACK_AB R168, R168, R33 ;  /* 0x00000021a8a8723e */ /* 0x000fe400000000ff */
[----:B------:R-:W2:Y:S01]  /*47e0*/  MUFU.EX2 R25, R25 ;  /* 0x0000001900197308 */ /* 0x000ea20000000800 */
[----:B-1----:R-:W-:-:S07]  /*47f0*/  FADD.FTZ R7, R69, R30 ;  /* 0x0000001e45077221 */ /* 0x002fce0000010000 */
[----:B------:R-:W1:Y:S01]  /*4800*/  MUFU.EX2 R73, R73 ;  /* 0x0000004900497308 */ /* 0x000e620000000800 */
[C---:B---3--:R-:W-:Y:S01]  /*4810*/  FADD.FTZ R2, R24.reuse, R7 ;  /* 0x0000000718027221 */ /* 0x048fe20000010000 */
[----:B------:R-:W-:-:S06]  /*4820*/  F2FP.F16.F32.PACK_AB R169, R24, R69 ;  /* 0x0000004518a9723e */ /* 0x000fcc00000000ff */
[----:B------:R-:W3:Y:S01]  /*4830*/  MUFU.EX2 R26, R75 ;  /* 0x0000004b001a7308 */ /* 0x000ee20000000800 */
[----:B--2---:R-:W-:-:S04]  /*4840*/  FADD.FTZ R27, R25, R32 ;  /* 0x00000020191b7221 */ /* 0x004fc80000010000 */
[C---:B------:R-:W-:Y:S01]  /*4850*/  FADD.FTZ R14, R170.reuse, R27 ;  /* 0x0000001baa0e7221 */ /* 0x040fe20000010000 */
[----:B------:R-:W-:Y:S01]  /*4860*/  F2FP.F16.F32.PACK_AB R170, R170, R25 ;  /* 0x00000019aaaa723e */ /* 0x000fe200000000ff */
[----:B-1----:R-:W-:-:S04]  /*4870*/  FADD.FTZ R7, R73, R2 ;  /* 0x0000000249077221 */ /* 0x002fc80000010000 */
[C---:B---3--:R-:W-:Y:S01]  /*4880*/  FADD.FTZ R7, R26.reuse, R7 ;  /* 0x000000071a077221 */ /* 0x048fe20000010000 */
[----:B------:R-:W-:Y:S01]  /*4890*/  F2FP.F16.F32.PACK_AB R171, R26, R73 ;  /* 0x000000491aab723e */ /* 0x000fe200000000ff */
[----:B------:R-:W-:Y:S06]  /*48a0*/  @P1 BRA `(.L_x_887) ;  /* 0x0000000000481947 */ /* 0x000fec0003800000 */
[C---:B------:R-:W-:Y:S01]  /*48b0*/  ISETP.GT.AND P1, PT, R29.reuse, RZ, PT ;  /* 0x000000ff1d00720c */ /* 0x040fe20003f24270 */
[----:B------:R-:W-:-:S05]  /*48c0*/  VIADD R0, R29, 0xffffffff ;  /* 0xffffffff1d007836 */ /* 0x000fca0000000000 */
[----:B------:R-:W-:-:S07]  /*48d0*/  R2UR UR14, R0 ;  /* 0x00000000000e72ca */ /* 0x000fce00000e0000 */
[----:B------:R-:W-:Y:S08]  /*48e0*/  @P1 BRA `(.L_x_888) ;  /* 0x00000000001c1947 */ /* 0x000ff00003800000 */
[----:B------:R-:W-:Y:S02]  /*48f0*/  UISETP.NE.AND UP1, UPT, UR5, 0x1, UPT ;  /* 0x000000010500788c */ /* 0x000fe4000bf25270 */
[----:B------:R-:W-:-:S09]  /*4900*/  UIADD3 UR14, -UR6, URZ, URZ ;  /* 0x0000003f060e7290 */ /* 0x000fd2000fffe13f */
[----:B------:R-:W-:Y:S02]  /*4910*/  @UP1 ULDC.64 UR6, c[0x0][0x9e8] ;  /* 0x00027a0000061ab9 */ /* 0x000fe40000000a00 */
[----:B------:R-:W-:-:S04]  /*4920*/  UIMAD.WIDE.U32 UR10, UR14, UR6, URZ ;  /* 0x000000060e0a72a5 */ /* 0x000fc8000f8e003f */
[----:B------:R-:W-:-:S04]  /*4930*/  @UP1 USHF.R.U32.HI UR14, URZ, UR7, UR11 ;  /* 0x000000073f0e1299 */ /* 0x000fc8000801160b */
[----:B------:R-:W-:Y:S01]  /*4940*/  ULOP3.LUT UR14, URZ, UR14, URZ, 0x33, !UPT ;  /* 0x0000000e3f0e7292 */ /* 0x000fe2000f8e333f */
[----:B------:R-:W-:Y:S11]  /*4950*/  BRA `(.L_x_889) ;  /* 0x0000000000107947 */ /* 0x000ff60003800000 */
.L_x_888:
[----:B------:R-:W-:-:S11]  /*4960*/  UISETP.NE.AND UP1, UPT, UR5, 0x1, UPT ;  /* 0x000000010500788c */ /* 0x000fd6000bf25270 */
[----:B------:R-:W-:Y:S02]  /*4970*/  @UP1 ULDC.64 UR6, c[0x0][0x9e8] ;  /* 0x00027a0000061ab9 */ /* 0x000fe40000000a00 */
[----:B------:R-:W-:-:S04]  /*4980*/  UIMAD.WIDE.U32 UR10, UR14, UR6, URZ ;  /* 0x000000060e0a72a5 */ /* 0x000fc8000f8e003f */
[----:B------:R-:W-:-:S12]  /*4990*/  @UP1 USHF.R.U32.HI UR14, URZ, UR7, UR11 ;  /* 0x000000073f0e1299 */ /* 0x000fd8000801160b */
.L_x_889:
[----:B------:R-:W-:-:S04]  /*49a0*/  UIMAD UR5, UR14, UR5, UR5 ;  /* 0x000000050e0572a4 */ /* 0x000fc8000f8e0205 */
[----:B------:R-:W-:-:S04]  /*49b0*/  UISETP.LT.AND UP1, UPT, UR4, UR5, UPT ;  /* 0x000000050400728c */ /* 0x000fc8000bf21270 */
[----:B------:R-:W-:-:S12]  /*49c0*/  USEL UR4, UR4, UR5, UP1 ;  /* 0x0000000504047287 */ /* 0x000fd80008800000 */
.L_x_887:
[----:B------:R-:W-:Y:S01]  /*49d0*/  UIMAD.WIDE UR4, UR4, 0x2aaaaaab, URZ ;  /* 0x2aaaaaab040478a5 */ /* 0x000fe2000f8e023f */
[----:B------:R-:W-:Y:S01]  /*49e0*/  IMAD.MOV.U32 R2, RZ, RZ, 0x3f800000 ;  /* 0x3f800000ff027424 */ /* 0x000fe200078e00ff */
[----:B------:R-:W-:Y:S01]  /*49f0*/  CS2R R118, SRZ ;  /* 0x0000000000767805 */ /* 0x000fe2000001ff00 */
[----:B------:R-:W-:Y:S01]  /*4a00*/  IMAD.MOV.U32 R0, RZ, RZ, 0x3f800000 ;  /* 0x3f800000ff007424 */ /* 0x000fe200078e00ff */
        /* <DEDUP_REMOVED lines=8> */
[----:B------:R-:W-:Y:S01]  /*4a90*/  UISETP.LT.AND UP1, UPT, UR47, UR4, UPT ;  /* 0x000000042f00728c */ /* 0x000fe2000bf21270 */
[----:B------:R-:W-:Y:S02]  /*4aa0*/  CS2R R104, SRZ ;  /* 0x0000000000687805 */ /* 0x000fe4000001ff00 */
[----:B------:R-:W-:Y:S02]  /*4ab0*/  CS2R R102, SRZ ;  /* 0x0000000000667805 */ /* 0x000fe4000001ff00 */
[----:B------:R-:W-:Y:S01]  /*4ac0*/  CS2R R100, SRZ ;  /* 0x0000000000647805 */ /* 0x000fe2000001ff00 */
[----:B------:R-:W-:Y:S01]  /*4ad0*/  USEL UR41, UR47, UR4, !UP1 ;  /* 0x000000042f297287 */ /* 0x000fe2000c800000 */
[----:B------:R-:W-:-:S02]  /*4ae0*/  CS2R R98, SRZ ;  /* 0x0000000000627805 */ /* 0x000fc4000001ff00 */
[----:B------:R-:W-:Y:S02]  /*4af0*/  CS2R R96, SRZ ;  /* 0x0000000000607805 */ /* 0x000fe4000001ff00 */
[----:B------:R-:W-:Y:S02]  /*4b00*/  CS2R R94, SRZ ;  /* 0x00000000005e7805 */ /* 0x000fe4000001ff00 */
[----:B------:R-:W-:Y:S02]  /*4b10*/  CS2R R92, SRZ ;  /* 0x00000000005c7805 */ /* 0x000fe4000001ff00 */
[----:B------:R-:W-:Y:S02]  /*4b20*/  CS2R R90, SRZ ;  /* 0x00000000005a7805 */ /* 0x000fe4000001ff00 */
[----:B------:R-:W-:Y:S02]  /*4b30*/  ISETP.GE.AND P1, PT, R19, UR41, PT ;  /* 0x0000002913007c0c */ /* 0x000fe4000bf26270 */
        /* <DEDUP_REMOVED lines=33> */
[----:B------:R-:W-:Y:S06]  /*4d50*/  @!P1 BRA `(.L_x_890) ;  /* 0x0000003400609947 */ /* 0x000fec0003800000 */
[----:B------:R-:W-:Y:S01]  /*4d60*/  IMAD.IADD R20, R5, 0x1, R15 ;  /* 0x0000000105147824 */ /* 0x000fe200078e020f */
[----:B------:R-:W-:Y:S01]  /*4d70*/  ULDC UR46, c[0x0][0x9e4] ;  /* 0x00027900002e7ab9 */ /* 0x000fe20000000800 */
[----:B------:R-:W-:Y:S01]  /*4d80*/  IMAD.MOV.U32 R2, RZ, RZ, 0x3f800000 ;  /* 0x3f800000ff027424 */ /* 0x000fe200078e00ff */
[----:B------:R-:W-:Y:S01]  /*4d90*/  ULDC UR59, c[0x0][0x2e0] ;  /* 0x0000b800003b7ab9 */ /* 0x000fe20000000800 */
[----:B------:R-:W-:Y:S01]  /*4da0*/  IMAD.MOV.U32 R119, RZ, RZ, RZ ;  /* 0x000000ffff777224 */ /* 0x000fe200078e00ff */
[----:B------:R-:W-:Y:S01]  /*4db0*/  ULDC UR4, c[0x0][0x9d8] ;  /* 0x0002760000047ab9 */ /* 0x000fe20000000800 */
[----:B------:R-:W-:-:S05]  /*4dc0*/  ULDC UR58, c[0x0][0x9e0] ;  /* 0x00027800003a7ab9 */ /* 0x000fca0000000800 */
.L_x_907:
[----:B------:R-:W-:-:S04]  /*4dd0*/  UIADD3 UR5, UR36, 0x1, URZ ;  /* 0x0000000124057890 */ /* 0x000fc8000fffe03f */
[----:B------:R-:W-:-:S04]  /*4de0*/  UISETP.NE.AND UP1, UPT, UR5, 0x2, UPT ;  /* 0x000000020500788c */ /* 0x000fc8000bf25270 */
[----:B------:R-:W-:Y:S02]  /*4df0*/  USEL UR40, URZ, 0x1, UP1 ;  /* 0x000000013f287887 */ /* 0x000fe40008800000 */
[----:B------:R-:W-:Y:S02]  /*4e00*/  USEL UR5, UR5, URZ, UP1 ;  /* 0x0000003f05057287 */ /* 0x000fe40008800000 */
[----:B------:R-:W-:Y:S01]  /*4e10*/  ULOP3.LUT UR40, UR39, UR40, URZ, 0x3c, !UPT ;  /* 0x0000002827287292 */ /* 0x000fe2000f8e3c3f */
[----:B------:R-:W-:Y:S11]  /*4e20*/  @!P0 BRA `(.L_x_891) ;  /* 0x0000000000048947 */ /* 0x000ff60003800000 */
[----:B------:R-:W-:Y:S01]  /*4e30*/  BPT.TRAP 0x1 ;  /* 0x000000040000795c */ /* 0x000fe20000300000 */
.L_x_891:
[----:B------:R-:W-:Y:S01]  /*4e40*/  ULEA UR7, UR5, UR37, 0x3 ;  /* 0x0000002505077291 */ /* 0x000fe2000f8e183f */
[----:B------:R-:W-:-:S05]  /*4e50*/  IMAD.U32 R18, RZ, RZ, UR40 ;  /* 0x00000028ff127e24 */ /* 0x000fca000f8e00ff */
[----:B------:R-:W-:-:S04]  /*4e60*/  SHF.L.U32 R18, R18, 0x1f, RZ ;  /* 0x0000001f12127819 */ /* 0x000fc800000006ff */
[----:B------:R1:W2:Y:S01]  /*4e70*/  SYNCS.PHASECHK.TRANS64.TRYWAIT P1, [UR7+0x30830], R18 ;  /* 0x03083012ff0075a7 */ /* 0x0002a20008020147 */
[----:B------:R-:W-:Y:S05]  /*4e80*/  @!P0 BRA `(.L_x_892) ;  /* 0x0000000000048947 */ /* 0x000fea0003800000 */
[----:B------:R-:W-:Y:S01]  /*4e90*/  BPT.TRAP 0x1 ;  /* 0x000000040000795c */ /* 0x000fe20000300000 */
.L_x_892:
[----:B--2---:R-:W-:Y:S05]  /*4ea0*/  @P1 BRA `(.L_x_893) ;  /* 0x0000000000081947 */ /* 0x004fea0003800000 */
[----:B------:R-:W2:Y:S02]  /*4eb0*/  SYNCS.PHASECHK.TRANS64.TRYWAIT P1, [UR7+0x30830], R18 ;  /* 0x03083012ff0075a7 */ /* 0x000ea40008020147 */
[----:B--2---:R-:W-:Y:S05]  /*4ec0*/  @!P1 BRA `(.L_x_894) ;  /* 0x000000ec00689947 */ /* 0x004fea0003800000 */
.L_x_893:
[----:B------:R-:W-:Y:S01]  /*4ed0*/  R2UR UR52, R12 ;  /* 0x000000000c3472ca */ /* 0x000fe200000e0000 */
[----:B------:R-:W-:Y:S01]  /*4ee0*/  UIMAD UR6, UR5, 0x900, UR38 ;  /* 0x00000900050678a4 */ /* 0x000fe2000f8e0226 */
[----:B------:R-:W-:Y:S01]  /*4ef0*/  R2UR UR53, R13 ;  /* 0x000000000d3572ca */ /* 0x000fe200000e0000 */
[----:B------:R-:W-:Y:S01]  /*4f00*/  WARPGROUP.ARRIVE ;  /* 0x00000000000079c5 */ /* 0x000fe20000000000 */
[----:B------:R-:W-:Y:S01]  /*4f10*/  UMOV UR55, 0x40000040 ;  /* 0x4000004000377882 */ /* 0x000fe20000000000 */
[----:B------:R-:W-:Y:S01]  /*4f20*/  UIADD3 UR10, UR6, 0x6, URZ ;  /* 0x00000006060a7890 */ /* 0x000fe2000fffe03f */
[-C--:B------:R-:W-:Y:S01]  /*4f30*/  FMUL.FTZ R24, R24, R0.reuse ;  /* 0x0000000018187220 */ /* 0x080fe20000410000 */
[----:B------:R-:W-:Y:S01]  /*4f40*/  UMOV UR11, 0x40000040 ;  /* 0x40000040000b7882 */ /* 0x000fe20000000000 */
[----:B------:R-:W-:Y:S01]  /*4f50*/  UMOV UR54, UR6 ;  /* 0x0000000600367c82 */ /* 0x000fe20008000000 */
[----:B------:R-:W-:Y:S01]  /*4f60*/  UIADD3 UR14, UR6, 0x300, URZ ;  /* 0x00000300060e7890 */ /* 0x000fe2000fffe03f */
[-C--:B------:R-:W-:Y:S01]  /*4f70*/  FMUL.FTZ R25, R25, R0.reuse ;  /* 0x0000000019197220 */ /* 0x080fe20000410000 */
[----:B------:R-:W-:Y:S01]  /*4f80*/  UMOV UR15, 0x40000040 ;  /* 0x40000040000f7882 */ /* 0x000fe20000000000 */
[----:B------:R-:W-:Y:S01]  /*4f90*/  UIADD3 UR18, UR6, 0x302, URZ ;  /* 0x0000030206127890 */ /* 0x000fe2000fffe03f */
[-C--:B------:R-:W-:Y:S01]  /*4fa0*/  FMUL.FTZ R28, R28, R0.reuse ;  /* 0x000000001c1c7220 */ /* 0x080fe20000410000 */
[----:B------:R-:W-:Y:S01]  /*4fb0*/  UMOV UR19, 0x40000040 ;  /* 0x4000004000137882 */ /* 0x000fe20000000000 */
[----:B------:R-:W-:Y:S01]  /*4fc0*/  HGMMA.64x96x16.F32 R120, gdesc[UR52], RZ, !UPT, gsb0 ;  /* 0x01600000347879f0 */ /* 0x000fe2000c0008ff */
[----:B------:R-:W-:Y:S01]  /*4fd0*/  R2UR UR52, R10 ;  /* 0x000000000a3472ca */ /* 0x000fe200000e0000 */
[----:B------:R-:W-:Y:S01]  /*4fe0*/  UIADD3 UR54, UR6, 0x2, URZ ;  /* 0x0000000206367890 */ /* 0x000fe2000fffe03f */
[----:B------:R-:W-:Y:S01]  /*4ff0*/  R2UR UR53, R11 ;  /* 0x000000000b3572ca */ /* 0x000fe200000e0000 */
[----:B------:R-:W-:Y:S01]  /*5000*/  UMOV UR55, 0x40000040 ;  /* 0x4000004000377882 */ /* 0x000fe20000000000 */
[----:B------:R-:W-:Y:S01]  /*5010*/  UIADD3 UR22, UR6, 0x304, URZ ;  /* 0x0000030406167890 */ /* 0x000fe2000fffe03f */
[-C--:B------:R-:W-:Y:S01]  /*5020*/  FMUL.FTZ R29, R29, R0.reuse ;  /* 0x000000001d1d7220 */ /* 0x080fe20000410000 */
        /* <DEDUP_REMOVED lines=102> */
[----:B------:R-:W-:Y:S01]  /*5690*/  HGMMA.64x96x16.F32 R120, gdesc[UR52], R120, gsb0 ;  /* 0x01600000347879f0 */ /* 0x000fe20008000878 */
[----:B------:R-:W-:Y:S01]  /*56a0*/  R2UR UR52, R8 ;  /* 0x00000000083472ca */ /* 0x000fe200000e0000 */
[----:B------:R-:W-:Y:S01]  /*56b0*/  UIADD3 UR54, UR6, 0x4, URZ ;  /* 0x0000000406367890 */ /* 0x000fe2000fffe03f */
[----:B------:R-:W-:Y:S01]  /*56c0*/  R2UR UR53, R9 ;  /* 0x00000000093572ca */ /* 0x000fe200000e0000 */
[----:B------:R-:W-:Y:S01]  /*56d0*/  UMOV UR55, 0x40000040 ;  /* 0x4000004000377882 */ /* 0x000fe20000000000 */
[----:B------:R-:W-:Y:S01]  /*56e0*/  FMUL.FTZ R119, R119, R2 ;  /* 0x0000000277777220 */ /* 0x000fe20000410000 */
[----:B------:R-:W-:-:S02]  /*56f0*/  WARPGROUP.DEPBAR.LE gsb0, 0x0 ;  /* 0x00008000000079c5 */ /* 0x000fc40000010000 */
[----:B------:R-:W-:-:S08]  /*5700*/  WARPGROUP.ARRIVE ;  /* 0x00000000000079c5 */ /* 0x000fd00000000000 */
[----:B------:R-:W-:Y:S01]  /*5710*/  HGMMA.64x96x16.F32 R120, gdesc[UR52], R120, gsb0 ;  /* 0x01600000347879f0 */ /* 0x000fe20008000878 */
[----:B------:R-:W-:Y:S01]  /*5720*/  UIADD3 UR54, UR6, 0x606, URZ ;  /* 0x0000060606367890 */ /* 0x000fe2000fffe03f */
[----:B------:R-:W-:Y:S01]  /*5730*/  UMOV UR52, UR56 ;  /* 0x0000003800347c82 */ /* 0x000fe20008000000 */
[----:B------:R-:W-:Y:S01]  /*5740*/  UMOV UR53, UR57 ;  /* 0x0000003900357c82 */ /* 0x000fe20008000000 */
[----:B------:R-:W-:Y:S01]  /*5750*/  UMOV UR55, 0x40000040 ;  /* 0x4000004000377882 */ /* 0x000fe20000000000 */
        /* <DEDUP_REMOVED lines=28> */
[----:B------:R-:W-:Y:S05]  /*5920*/  @!P0 BRA `(.L_x_895) ;  /* 0x0000000000048947 */ /* 0x000fea0003800000 */
[----:B------:R-:W-:Y:S01]  /*5930*/  BPT.TRAP 0x1 ;  /* 0x000000040000795c */ /* 0x000fe20000300000 */
.L_x_895:
[----:B------:R-:W-:Y:S01]  /*5940*/  ULEA UR6, UR36, UR37, 0x3 ;  /* 0x0000002524067291 */ /* 0x000fe2000f8e183f */
[----:B------:R-:W-:-:S05]  /*5950*/  IMAD.U32 R0, RZ, RZ, UR39 ;  /* 0x00000027ff007e24 */ /* 0x000fca000f8e00ff */
[----:B------:R-:W-:-:S04]  /*5960*/  SHF.L.U32 R0, R0, 0x1f, RZ ;  /* 0x0000001f00007819 */ /* 0x000fc800000006ff */
[----:B------:R3:W4:Y:S01]  /*5970*/  SYNCS.PHASECHK.TRANS64.TRYWAIT P1, [UR6+0x30850], R0 ;  /* 0x03085000ff0075a7 */ /* 0x0007220008020146 */
[----:B------:R-:W-:Y:S05]  /*5980*/  @!P0 BRA `(.L_x_896) ;  /* 0x0000000000048947 */ /* 0x000fea0003800000 */
[----:B------:R-:W-:Y:S01]  /*5990*/  BPT.TRAP 0x1 ;  /* 0x000000040000795c */ /* 0x000fe20000300000 */
.L_x_896:
[----:B----4-:R-:W-:Y:S05]  /*59a0*/  @P1 BRA `(.L_x_897) ;  /* 0x0000000000081947 */ /* 0x010fea0003800000 */
[----:B------:R-:W4:Y:S02]  /*59b0*/  SYNCS.PHASECHK.TRANS64.TRYWAIT P1, [UR6+0x30850], R0 ;  /* 0x03085000ff0075a7 */ /* 0x000f240008020146 */
[----:B----4-:R-:W-:Y:S05]  /*59c0*/  @!P1 BRA `(.L_x_898) ;  /* 0x000000e000c09947 */ /* 0x010fea0003800000 */
.L_x_897:
[----:B------:R-:W-:Y:S01]  /*59d0*/  UIADD3 UR10, UR37, 0x400, URZ ;  /* 0x00000400250a7890 */ /* 0x000fe2000fffe03f */
[----:B------:R-:W-:Y:S01]  /*59e0*/  WARPGROUP.ARRIVE ;  /* 0x00000000000079c5 */ /* 0x000fe20000000000 */
[----:B------:R-:W-:-:S05]  /*59f0*/  UMOV UR11, 0x40000040 ;  /* 0x40000040000b7882 */ /* 0x000fca0000000000 */
[----:B------:R-:W4:Y:S01]  /*5a00*/  S2R R216, SR_TID.X ;  /* 0x0000000000d87919 */ /* 0x000f220000002100 */
[----:B------:R-:W-:Y:S01]  /*5a10*/  USHF.R.U32.HI UR10, URZ, 0x4, UR10 ;  /* 0x000000043f0a7899 */ /* 0x000fe2000801160a */
[----:B-12---:R-:W-:Y:S01]  /*5a20*/  FMUL.FTZ R18, R123, UR4 ;  /* 0x000000047b127c20 */ /* 0x006fe20008410000 */
[----:B------:R-:W-:Y:S01]  /*5a30*/  FMUL.FTZ R123, R130, UR4 ;  /* 0x00000004827b7c20 */ /* 0x000fe20008410000 */
[----:B------:R-:W-:Y:S01]  /*5a40*/  FMUL.FTZ R130, R143, UR4 ;  /* 0x000000048f827c20 */ /* 0x000fe20008410000 */
[----:B------:R-:W-:Y:S01]  /*5a50*/  ULOP3.LUT UR10, UR10, 0x3fff, URZ, 0xc0, !UPT ;  /* 0x00003fff0a0a7892 */ /* 0x000fe2000f8ec03f */
[----:B------:R-:W-:Y:S01]  /*5a60*/  FMUL.FTZ R143, R144, UR4 ;  /* 0x00000004908f7c20 */ /* 0x000fe20008410000 */
[----:B------:R-:W-:Y:S01]  /*5a70*/  FMUL.FTZ R144, R145, UR4 ;  /* 0x0000000491907c20 */ /* 0x000fe20008410000 */
[----:B------:R-:W-:Y:S01]  /*5a80*/  FMUL.FTZ R145, R148, UR4 ;  /* 0x0000000494917c20 */ /* 0x000fe20008410000 */
[----:B------:R-:W-:Y:S01]  /*5a90*/  ULOP3.LUT UR10, UR10, 0x3000000, URZ, 0xfc, !UPT ;  /* 0x030000000a0a7892 */ /* 0x000fe2000f8efc3f */
[----:B------:R-:W-:Y:S01]  /*5aa0*/  FMUL.FTZ R148, R152, UR4 ;  /* 0x0000000498947c20 */ /* 0x000fe20008410000 */
[----:B------:R-:W-:Y:S01]  /*5ab0*/  FMUL.FTZ R152, R156, UR4 ;  /* 0x000000049c987c20 */ /* 0x000fe20008410000 */
[----:B------:R-:W-:Y:S01]  /*5ac0*/  FMUL.FTZ R156, R160, UR4 ;  /* 0x00000004a09c7c20 */ /* 0x000fe20008410000 */
[----:B------:R-:W-:Y:S01]  /*5ad0*/  UIMAD UR14, UR36, 0x900, UR10 ;  /* 0x00000900240e78a4 */ /* 0x000fe2000f8e020a */
[----:B------:R-:W1:Y:S01]  /*5ae0*/  LDC R160, c[0x0][0x288] ;  /* 0x0000a200ffa07b82 */ /* 0x000e620000000800 */
[----:B------:R-:W-:Y:S01]  /*5af0*/  FMUL.FTZ R2, R120, UR4 ;  /* 0x0000000478027c20 */ /* 0x000fe20008410000 */
[----:B------:R-:W-:-:S02]  /*5b00*/  IMAD.U32 R120, RZ, RZ, UR7 ;  /* 0x00000007ff787e24 */ /* 0x000fc4000f8e00ff */
[----:B---3--:R-:W-:Y:S01]  /*5b10*/  FMUL.FTZ R0, R122, UR4 ;  /* 0x000000047a007c20 */ /* 0x008fe20008410000 */
[----:B------:R-:W-:Y:S01]  /*5b20*/  FMUL.FTZ R21, R126, UR4 ;  /* 0x000000047e157c20 */ /* 0x000fe20008410000 */
[----:B------:R-:W-:Y:S01]  /*5b30*/  FMUL.FTZ R122, R127, UR4 ;  /* 0x000000047f7a7c20 */ /* 0x000fe20008410000 */
[----:B------:R-:W-:Y:S01]  /*5b40*/  UMOV UR10, UR14 ;  /* 0x0000000e000a7c82 */ /* 0x000fe20008000000 */
[----:B------:R-:W-:Y:S01]  /*5b50*/  FMUL.FTZ R126, R135, UR4 ;  /* 0x00000004877e7c20 */ /* 0x000fe20008410000 */
[----:B------:R-:W-:Y:S01]  /*5b60*/  HGMMA.64x192x16.F32 R24, R188, gdesc[UR8].tnspB, R24, gsb0 ;  /* 0x42e00008bc187df0 */ /* 0x000fe20008000818 */
[----:B------:R-:W-:Y:S01]  /*5b70*/  UIADD3 UR10, UR14, 0x80, URZ ;  /* 0x000000800e0a7890 */ /* 0x000fe2000fffe03f */
[----:B------:R-:W-:Y:S01]  /*5b80*/  FMUL.FTZ R127, R138, UR4 ;  /* 0x000000048a7f7c20 */ /* 0x000fe20008410000 */
[----:B------:R-:W-:Y:S01]  /*5b90*/  UMOV UR11, 0x40000040 ;  /* 0x40000040000b7882 */ /* 0x000fe20000000000 */
[----:B------:R-:W-:Y:S01]  /*5ba0*/  FMUL.FTZ R138, R154, UR4 ;  /* 0x000000049a8a7c20 */ /* 0x000fe20008410000 */
[----:B------:R-:W-:Y:S01]  /*5bb0*/  FMUL.FTZ R135, R162, UR4 ;  /* 0x00000004a2877c20 */ /* 0x000fe20008410000 */
[----:B------:R-:W-:Y:S01]  /*5bc0*/  FMUL.FTZ R154, R157, UR4 ;  /* 0x000000049d9a7c20 */ /* 0x000fe20008410000 */
[----:B------:R-:W-:Y:S01]  /*5bd0*/  FMUL.FTZ R162, R165, UR4 ;  /* 0x00000004a5a27c20 */ /* 0x000fe20008410000 */
[----:B------:R-:W2:Y:S01]  /*5be0*/  MUFU.TANH R2, R2 ;  /* 0x0000000200027308 */ /* 0x000ea20000002400 */
[----:B----4-:R-:W-:-:S07]  /*5bf0*/  LOP3.LUT P1, RZ, R216, 0x7f, RZ, 0xc0, !PT ;  /* 0x0000007fd8ff7812 */ /* 0x010fce000782c0ff */
[----:B------:R-:W3:Y:S06]  /*5c00*/  MUFU.TANH R0, R0 ;  /* 0x0000000000007308 */ /* 0x000eec0000002400 */
[----:B------:R-:W-:Y:S02]  /*5c10*/  @!P1 VIADD R120, R120, 0x30840 ;  /* 0x0003084078789836 */ /* 0x000fe40000000000 */
[----:B------:R-:W4:Y:S03]  /*5c20*/  MUFU.TANH R18, R18 ;  /* 0x0000001200127308 */ /* 0x000f260000002400 */
[----:B------:R-:W-:-:S05]  /*5c30*/  @!P1 PRMT R120, RZ, 0x654, R120 ;  /* 0x00000654ff789816 */ /* 0x000fca0000000078 */
        /* <DEDUP_REMOVED lines=15> */
[----:B------:R-:W1:Y:S01]  /*5d30*/  MUFU.TANH R162, R162 ;  /* 0x000000a200a27308 */ /* 0x000e620000002400 */
[----:B------:R-:W-:-:S02]  /*5d40*/  WARPGROUP.DEPBAR.LE gsb0, 0x0 ;  /* 0x00008000000079c5 */ /* 0x000fc40000010000 */
[----:B------:R-:W-:-:S06]  /*5d50*/  WARPGROUP.ARRIVE ;  /* 0x00000000000079c5 */ /* 0x000fcc0000000000 */
[----:B------:R-:W-:Y:S01]  /*5d60*/  HGMMA.64x192x16.F32 R24, R184, gdesc[UR8].tnspB, R24, gsb0 ;  /* 0x42e00008b8187df0 */ /* 0x000fe20008000818 */
[----:B------:R-:W-:Y:S01]  /*5d70*/  UIADD3 UR10, UR14, 0x100, URZ ;  /* 0x000001000e0a7890 */ /* 0x000fe2000fffe03f */
[----:B------:R-:W-:Y:S01]  /*5d80*/  UMOV UR11, 0x40000040 ;  /* 0x40000040000b7882 */ /* 0x000fe20000000000 */
[----:B------:R-:W-:Y:S02]  /*5d90*/  WARPGROUP.DEPBAR.LE gsb0, 0x0 ;  /* 0x00008000000079c5 */ /* 0x000fe40000010000 */
[----:B------:R-:W-:Y:S01]  /*5da0*/  WARPGROUP.ARRIVE ;  /* 0x00000000000079c5 */ /* 0x000fe20000000000 */
[----:B------:R-:W-:Y:S01]  /*5db0*/  FMUL.FTZ R185, R133, UR4 ;  /* 0x0000000485b97c20 */ /* 0x000fe20008410000 */
[----:B------:R-:W-:Y:S01]  /*5dc0*/  FMUL.FTZ R187, R136, UR4 ;  /* 0x0000000488bb7c20 */ /* 0x000fe20008410000 */
[----:B------:R-:W-:Y:S01]  /*5dd0*/  FMUL.FTZ R133, R151, UR4 ;  /* 0x0000000497857c20 */ /* 0x000fe20008410000 */
[----:B------:R-:W-:-:S11]  /*5de0*/  FMUL.FTZ R136, R163, UR4 ;  /* 0x00000004a3887c20 */ /* 0x000fd60008410000 */
[----:B------:R-:W-:Y:S01]  /*5df0*/  HGMMA.64x192x16.F32 R24, R180, gdesc[UR8].tnspB, R24, gsb0 ;  /* 0x42e00008b4187df0 */ /* 0x000fe20008000818 */
[----:B------:R-:W-:Y:S01]  /*5e00*/  UIADD3 UR10, UR14, 0x180, URZ ;  /* 0x000001800e0a7890 */ /* 0x000fe2000fffe03f */
[----:B------:R-:W1:Y:S01]  /*5e10*/  MUFU.TANH R185, R185 ;  /* 0x000000b900b97308 */ /* 0x000e620000002400 */
[----:B------:R-:W-:-:S07]  /*5e20*/  UMOV UR11, 0x40000040 ;  /* 0x40000040000b7882 */ /* 0x000fce0000000000 */
[----:B------:R-:W1:Y:S08]  /*5e30*/  MUFU.TANH R187, R187 ;  /* 0x000000bb00bb7308 */ /* 0x000e700000002400 */
[----:B------:R-:W1:Y:S08]  /*5e40*/  MUFU.TANH R133, R133 ;  /* 0x0000008500857308 */ /* 0x000e700000002400 */
[----:B------:R-:W1:Y:S01]  /*5e50*/  MUFU.TANH R136, R136 ;  /* 0x0000008800887308 */ /* 0x000e620000002400 */
[----:B------:R-:W-:-:S02]  /*5e60*/  WARPGROUP.DEPBAR.LE gsb0, 0x0 ;  /* 0x00008000000079c5 */ /* 0x000fc40000010000 */
[----:B------:R-:W-:Y:S01]  /*5e70*/  WARPGROUP.ARRIVE ;  /* 0x00000000000079c5 */ /* 0x000fe20000000000 */
[----:B------:R-:W-:Y:S01]  /*5e80*/  FMUL.FTZ R181, R129, UR4 ;  /* 0x0000000481b57c20 */ /* 0x000fe20008410000 */
[----:B------:R-:W-:Y:S01]  /*5e90*/  FMUL.FTZ R129, R142, UR4 ;  /* 0x000000048e817c20 */ /* 0x000fe20008410000 */
[----:B------:R-:W-:Y:S01]  /*5ea0*/  FMUL.FTZ R183, R132, UR4 ;  /* 0x0000000484b77c20 */ /* 0x000fe20008410000 */
[----:B------:R-:W-:Y:S01]  /*5eb0*/  FMUL.FTZ R142, R158, UR4 ;  /* 0x000000049e8e7c20 */ /* 0x000fe20008410000 */
[----:B------:R-:W-:Y:S01]  /*5ec0*/  FMUL.FTZ R132, R147, UR4 ;  /* 0x0000000493847c20 */ /* 0x000fe20008410000 */
[----:B------:R-:W-:Y:S01]  /*5ed0*/  HGMMA.64x192x16.F32 R24, R176, gdesc[UR8].tnspB, R24, gsb0 ;  /* 0x42e00008b0187df0 */ /* 0x000fe20008000818 */
[----:B------:R-:W-:Y:S01]  /*5ee0*/  UIADD3 UR10, UR14, 0x200, URZ ;  /* 0x000002000e0a7890 */ /* 0x000fe2000fffe03f */
[----:B------:R-:W-:Y:S01]  /*5ef0*/  FMUL.FTZ R158, R161, UR4 ;  /* 0x00000004a19e7c20 */ /* 0x000fe20008410000 */
[----:B------:R-:W-:Y:S01]  /*5f00*/  UMOV UR11, 0x40000040 ;  /* 0x40000040000b7882 */ /* 0x000fe20000000000 */
[----:B------:R-:W1:Y:S08]  /*5f10*/  MUFU.TANH R181, R181 ;  /* 0x000000b500b57308 */ /* 0x000e700000002400 */
[----:B------:R-:W1:Y:S08]  /*5f20*/  MUFU.TANH R183, R183 ;  /* 0x000000b700b77308 */ /* 0x000e700000002400 */
[----:B------:R-:W1:Y:S08]  /*5f30*/  MUFU.TANH R129, R129 ;  /* 0x0000008100817308 */ /* 0x000e700000002400 */
        /* <DEDUP_REMOVED lines=46> */
[----:B------:R-:W2:Y:S01]  /*6220*/  MUFU.TANH R140, R140 ;  /* 0x0000008c008c7308 */ /* 0x000ea20000002400 */
[----:B------:R-:W-:-:S02]  /*6230*/  WARPGROUP.DEPBAR.LE gsb0, 0x0 ;  /* 0x00008000000079c5 */ /* 0x000fc40000010000 */
[----:B------:R-:W-:Y:S01]  /*6240*/  FMUL.FTZ R168, R164, UR4 ;  /* 0x00000004a4a87c20 */ /* 0x000fe20008410000 */
[----:B------:R-:W-:Y:S01]  /*6250*/  IMAD R164, R19, -0x60, RZ ;  /* 0xffffffa013a47824 */ /* 0x000fe200078e02ff */
[----:B------:R1:W-:Y:S01]  /*6260*/  @!P1 SYNCS.ARRIVE.TRANS64.RED.A1T0 RZ, [R120+URZ], RZ ;  /* 0x000000ff78ff99a7 */ /* 0x0003e2000810043f */
[----:B------:R-:W-:Y:S02]  /*6270*/  PLOP3.LUT P1, PT, PT, PT, UP0, 0x40, 0x0 ;  /* 0x000000000000781c */ /* 0x000fe40003f2e808 */
[----:B------:R-:W-:Y:S01]  /*6280*/  IMAD R121, R17, UR59, R164 ;  /* 0x0000003b11797c24 */ /* 0x000fe2000f8e02a4 */
[----:B------:R-:W2:Y:S04]  /*6290*/  MUFU.TANH R168, R168 ;  /* 0x000000a800a87308 */ /* 0x000ea80000002400 */
[----:B-1----:R-:W-:Y:S01]  /*62a0*/  IADD3 R121, R121, 0x1, -R160 ;  /* 0x0000000179797810 */ /* 0x002fe20007ffe8a0 */
[----:B------:R-:W-:-:S04]  /*62b0*/  IMAD R160, R16, -0x2, R164 ;  /* 0xfffffffe10a07824 */ /* 0x000fc800078e02a4 */
[----:B------:R-:W-:-:S04]  /*62c0*/  IMAD R121, R16, -0x2, R121 ;  /* 0xfffffffe10797824 */ /* 0x000fc800078e0279 */
[C---:B------:R-:W-:Y:S02]  /*62d0*/  VIADD R170, R121.reuse, UR58 ;  /* 0x0000003a79aa7c36 */ /* 0x040fe40008000000 */
[----:B------:R-:W-:Y:S02]  /*62e0*/  VIADD R166, R121, UR45 ;  /* 0x0000002d79a67c36 */ /* 0x000fe40008000000 */
[C---:B------:R-:W-:Y:S02]  /*62f0*/  IMAD.IADD R182, R5.reuse, 0x1, R170 ;  /* 0x0000000105b67824 */ /* 0x040fe400078e02aa */
[----:B------:R-:W-:Y:S01]  /*6300*/  IMAD.IADD R180, R5, 0x1, R166 ;  /* 0x0000000105b47824 */ /* 0x000fe200078e02a6 */
[----:B--234-:R-:W-:Y:S06]  /*6310*/  @P1 BRA `(.L_x_899) ;  /* 0x0000000000581947 */ /* 0x01cfec0003800000 */
[----:B------:R-:W-:Y:S01]  /*6320*/  ISETP.GT.AND P1, PT, R20, -0x1, PT ;  /* 0xffffffff1400780c */ /* 0x000fe20003f24270 */
[----:B------:R-:W-:-:S12]  /*6330*/  BSSY B0, `(.L_x_900) ;  /* 0x0000011000007945 */ /* 0x000fd80003800000 */
[----:B------:R-:W-:Y:S05]  /*6340*/  @P1 BRA `(.L_x_901) ;  /* 0x0000000000201947 */ /* 0x000fea0003800000 */
[----:B------:R-:W-:Y:S01]  /*6350*/  IMAD.U32 R149, RZ, RZ, UR46 ;  /* 0x0000002eff957e24 */ /* 0x000fe2000f8e00ff */
[----:B------:R-:W-:-:S04]  /*6360*/  LOP3.LUT R147, RZ, R20, RZ, 0x33, !PT ;  /* 0x00000014ff937212 */ /* 0x000fc800078e33ff */
[----:B------:R-:W-:-:S13]  /*6370*/  ISETP.NE.AND P1, PT, R149, 0x1, PT ;  /* 0x000000019500780c */ /* 0x000fda0003f25270 */
[----:B------:R-:W1:Y:S02]  /*6380*/  @P1 LDC.64 R120, c[0x0][0x9e8] ;  /* 0x00027a00ff781b82 */ /* 0x000e640000000a00 */
[----:B-1----:R-:W-:-:S05]  /*6390*/  @P1 IMAD.HI.U32 R120, R147, R120, RZ ;  /* 0x0000007893781227 */ /* 0x002fca00078e00ff */
[----:B------:R-:W-:-:S04]  /*63a0*/  @P1 SHF.R.U32.HI R147, RZ, R121, R120 ;  /* 0x00000079ff931219 */ /* 0x000fc80000011678 */
[----:B------:R-:W-:Y:S01]  /*63b0*/  LOP3.LUT R147, RZ, R147, RZ, 0x33, !PT ;  /* 0x00000093ff937212 */ /* 0x000fe200078e33ff */
[----:B------:R-:W-:Y:S06]  /*63c0*/  BRA `(.L_x_902) ;  /* 0x00000000001c7947 */ /* 0x000fec0003800000 */
.L_x_901:
[----:B------:R-:W-:-:S05]  /*63d0*/  IMAD.U32 R149, RZ, RZ, UR46 ;  /* 0x0000002eff957e24 */ /* 0x000fca000f8e00ff */
[----:B------:R-:W-:-:S13]  /*63e0*/  ISETP.NE.AND P1, PT, R149, 0x1, PT ;  /* 0x000000019500780c */ /* 0x000fda0003f25270 */
[----:B------:R-:W1:Y:S01]  /*63f0*/  @P1 LDC.64 R120, c[0x0][0x9e8] ;  /* 0x00027a00ff781b82 */ /* 0x000e620000000a00 */
[----:B------:R-:W-:-:S04]  /*6400*/  @P1 IMAD.IADD R147, R5, 0x1, R15 ;  /* 0x0000000105931824 */ /* 0x000fc800078e020f */
[----:B-1----:R-:W-:-:S04]  /*6410*/  @P1 IMAD.HI.U32 R120, R147, R120, RZ ;  /* 0x0000007893781227 */ /* 0x002fc800078e00ff */
[----:B------:R-:W-:Y:S01]  /*6420*/  IMAD.MOV.U32 R147, RZ, RZ, R20 ;  /* 0x000000ffff937224 */ /* 0x000fe200078e0014 */
[----:B------:R-:W-:-:S07]  /*6430*/  @P1 SHF.R.U32.HI R147, RZ, R121, R120 ;  /* 0x00000079ff931219 */ /* 0x000fce0000011678 */
.L_x_902:
[----:B------:R-:W-:Y:S05]  /*6440*/  BSYNC B0 ;  /* 0x0000000000007941 */ /* 0x000fea0003800000 */
.L_x_900:
[----:B------:R-:W-:-:S05]  /*6450*/  IMAD R121, R147, R149, R160 ;  /* 0x0000009593797224 */ /* 0x000fca00078e02a0 */
[----:B------:R-:W-:Y:S02]  /*6460*/  VIADDMNMX R182, R121, R149, R182, PT ;  /* 0x0000009579b67246 */ /* 0x000fe400038001b6 */
[----:B------:R-:W-:-:S07]  /*6470*/  VIMNMX R180, R180, R121, !PT ;  /* 0x00000079b4b47248 */ /* 0x000fce0007fe0100 */
.L_x_899:
[C---:B------:R-:W-:Y:S02]  /*6480*/  ISETP.GE.AND P1, PT, R164.reuse, 0x2, PT ;  /* 0x00000002a400780c */ /* 0x040fe40003f26270 */
[----:B------:R-:W-:Y:S02]  /*6490*/  ISETP.GE.AND P5, PT, R164, 0xa, PT ;  /* 0x0000000aa400780c */ /* 0x000fe40003fa6270 */
[----:B------:R-:W-:Y:S02]  /*64a0*/  ISETP.GT.AND P3, PT, R180, 0x1, !P1 ;  /* 0x00000001b400780c */ /* 0x000fe40004f64270 */
[----:B------:R-:W-:Y:S02]  /*64b0*/  ISETP.GE.AND P2, PT, R164, 0x9, PT ;  /* 0x00000009a400780c */ /* 0x000fe40003f46270 */
[----:B------:R-:W-:Y:S02]  /*64c0*/  ISETP.LT.OR P3, PT, R182, 0x2, P3 ;  /* 0x00000002b600780c */ /* 0x000fe40001f61670 */
[----:B------:R-:W-:-:S02]  /*64d0*/  ISETP.GT.AND P4, PT, R180, 0x8, !P2 ;  /* 0x00000008b400780c */ /* 0x000fc40005784270 */
[----:B------:R-:W-:Y:S02]  /*64e0*/  FSEL R173, R176, -INF , !P3 ;  /* 0xff800000b0ad7808 */ /* 0x000fe40005800000 */
[----:B------:R-:W-:Y:S02]  /*64f0*/  ISETP.GT.AND P3, PT, R180, 0x9, !P5 ;  /* 0x00000009b400780c */ /* 0x000fe40006f64270 */
[----:B------:R-:W-:Y:S02]  /*6500*/  P2R R176, PR, RZ, 0x20 ;  /* 0x00000020ffb07803 */ /* 0x000fe40000000000 */
[----:B------:R-:W-:Y:S02]  /*6510*/  ISETP.LT.OR P3, PT, R182, 0xa, P3 ;  /* 0x0000000ab600780c */ /* 0x000fe40001f61670 */
[----:B------:R-:W-:Y:S02]  /*6520*/  ISETP.GE.AND P5, PT, R164, 0x11, PT ;  /* 0x00000011a400780c */ /* 0x000fe40003fa6270 */
[----:B------:R-:W-:-:S02]  /*6530*/  FSEL R177, R177, -INF , !P3 ;  /* 0xff800000b1b17808 */ /* 0x000fc40005800000 */
        /* <DEDUP_REMOVED lines=50> */
[----:B------:R-:W-:Y:S01]  /*6860*/  FSEL R151, R144, -INF , !P3 ;  /* 0xff80000090977808 */ /* 0x000fe20005800000 */
[----:B------:R-:W-:Y:S01]  /*6870*/  IMAD.IADD R144, R6, 0x1, R166 ;  /* 0x0000000106907824 */ /* 0x000fe200078e02a6 */
        /* <DEDUP_REMOVED lines=28> */
[----:B------:R-:W-:Y:S02]  /*6a40*/  P2R R184, PR, RZ, 0x20 ;  /* 0x00000020ffb87803 */ /* 0x000fe40000000000 */
[----:B------:R-:W-:Y:S02]  /*6a50*/  FSEL R163, R154, -INF , !P3 ;  /* 0xff8000009aa37808 */ /* 0x000fe40005800000 */
[----:B------:R-:W-:-:S04]  /*6a60*/  ISETP.GE.AND P3, PT, R164, 0x51, PT ;  /* 0x00000051a400780c */ /* 0x000fc80003f66270 */
[----:B------:R-:W-:-:S04]  /*6a70*/  ISETP.GT.AND P4, PT, R180, 0x50, !P3 ;  /* 0x00000050b400780c */ /* 0x000fc80005f84270 */
[----:B------:R-:W-:-:S04]  /*6a80*/  ISETP.LT.OR P4, PT, R182, 0x51, P4 ;  /* 0x00000051b600780c */ /* 0x000fc80002781670 */
        /* <DEDUP_REMOVED lines=10> */
[----:B------:R-:W-:Y:S02]  /*6b30*/  P2R R152, PR, RZ, 0x40 ;  /* 0x00000040ff987803 */ /* 0x000fe40000000000 */
[----:B------:R-:W-:-:S04]  /*6b40*/  ISETP.GT.AND P6, PT, R180, RZ, !P6 ;  /* 0x000000ffb400720c */ /* 0x000fc800077c4270 */
[----:B------:R-:W-:-:S04]  /*6b50*/  ISETP.LT.OR P6, PT, R182, 0x1, P6 ;  /* 0x00000001b600780c */ /* 0x000fc800037c1670 */
[----:B------:R-:W-:Y:S01]  /*6b60*/  FSEL R223, R2, -INF , !P6 ;  /* 0xff80000002df7808 */ /* 0x000fe20007000000 */
[----:B------:R-:W-:Y:S01]  /*6b70*/  IMAD.IADD R2, R6, 0x1, R170 ;  /* 0x0000000106027824 */ /* 0x000fe200078e02aa */
[----:B------:R-:W-:-:S04]  /*6b80*/  ISETP.GE.AND P6, PT, R164, 0x5a, PT ;  /* 0x0000005aa400780c */ /* 0x000fc80003fc6270 */
[----:B------:R-:W-:Y:S02]  /*6b90*/  P2R R146, PR, RZ, 0x40 ;  /* 0x00000040ff927803 */ /* 0x000fe40000000000 */
[----:B------:R-:W-:-:S04]  /*6ba0*/  ISETP.GT.AND P6, PT, R180, 0x59, !P6 ;  /* 0x00000059b400780c */ /* 0x000fc800077c4270 */
[----:B------:R-:W-:-:S04]  /*6bb0*/  ISETP.LT.OR P6, PT, R182, 0x5a, P6 ;  /* 0x0000005ab600780c */ /* 0x000fc800037c1670 */
[----:B------:R-:W-:Y:S02]  /*6bc0*/  FSEL R143, R162, -INF , !P6 ;  /* 0xff800000a28f7808 */ /* 0x000fe40007000000 */
[----:B------:R-:W-:-:S13]  /*6bd0*/  PLOP3.LUT P6, PT, PT, PT, UP0, 0x40, 0x0 ;  /* 0x000000000000781c */ /* 0x000fda0003fce808 */
[----:B------:R-:W-:Y:S05]  /*6be0*/  @P6 BRA `(.L_x_903) ;  /* 0x0000000000546947 */ /* 0x000fea0003800000 */
[----:B------:R-:W-:Y:S01]  /*6bf0*/  IMAD.IADD R189, R6, 0x1, R15 ;  /* 0x0000000106bd7824 */ /* 0x000fe200078e020f */
[----:B------:R-:W-:Y:S04]  /*6c00*/  BSSY B0, `(.L_x_904) ;  /* 0x0000010000007945 */ /* 0x000fe80003800000 */
[----:B------:R-:W-:-:S13]  /*6c10*/  ISETP.GT.AND P6, PT, R189, -0x1, PT ;  /* 0xffffffffbd00780c */ /* 0x000fda0003fc4270 */
        /* <DEDUP_REMOVED lines=9> */
.L_x_905:
[----:B------:R-:W-:-:S05]  /*6cb0*/  IMAD.U32 R150, RZ, RZ, UR46 ;  /* 0x0000002eff967e24 */ /* 0x000fca000f8e00ff */
[----:B------:R-:W-:-:S13]  /*6cc0*/  ISETP.NE.AND P6, PT, R150, 0x1, PT ;  /* 0x000000019600780c */ /* 0x000fda0003fc5270 */
[----:B------:R-:W1:Y:S02]  /*6cd0*/  @P6 LDC.64 R120, c[0x0][0x9e8] ;  /* 0x00027a00ff786b82 */ /* 0x000e640000000a00 */
[----:B-1----:R-:W-:-:S05]  /*6ce0*/  @P6 IMAD.HI.U32 R120, R189, R120, RZ ;  /* 0x00000078bd786227 */ /* 0x002fca00078e00ff */
[----:B------:R-:W-:-:S07]  /*6cf0*/  @P6 SHF.R.U32.HI R189, RZ, R121, R120 ;  /* 0x00000079ffbd6219 */ /* 0x000fce0000011678 */
.L_x_906:
[----:B------:R-:W-:Y:S05]  /*6d00*/  BSYNC B0 ;  /* 0x0000000000007941 */ /* 0x000fea0003800000 */
.L_x_904:
[----:B------:R-:W-:-:S05]  /*6d10*/  IMAD R189, R189, R150, R160 ;  /* 0x00000096bdbd7224 */ /* 0x000fca00078e02a0 */
[----:B------:R-:W-:Y:S02]  /*6d20*/  VIADDMNMX R2, R189, R150, R2, PT ;  /* 0x00000096bd027246 */ /* 0x000fe40003800102 */
[----:B------:R-:W-:-:S07]  /*6d30*/  VIMNMX R144, R144, R189, !PT ;  /* 0x000000bd90907248 */ /* 0x000fce0007fe0100 */
.L_x_903:
[C---:B------:R-:W-:Y:S01]  /*6d40*/  ISETP.GT.AND P1, PT, R144.reuse, 0x1, !P1 ;  /* 0x000000019000780c */ /* 0x040fe20004f24270 */
[----:B------:R-:W-:Y:S01]  /*6d50*/  UMOV UR39, UR40 ;  /* 0x0000002800277c82 */ /* 0x000fe20008000000 */
[----:B------:R-:W-:Y:S01]  /*6d60*/  ISETP.GT.AND P2, PT, R144, 0x8, !P2 ;  /* 0x000000089000780c */ /* 0x000fe20005744270 */
[----:B------:R-:W-:Y:S01]  /*6d70*/  UMOV UR36, UR5 ;  /* 0x0000000500247c82 */ /* 0x000fe20008000000 */
[C---:B------:R-:W-:Y:S02]  /*6d80*/  ISETP.LT.OR P1, PT, R2.reuse, 0x2, P1 ;  /* 0x000000020200780c */ /* 0x040fe40000f21670 */
[----:B------:R-:W-:Y:S02]  /*6d90*/  ISETP.LT.OR P2, PT, R2, 0x9, P2 ;  /* 0x000000090200780c */ /* 0x000fe40001741670 */
        /* <DEDUP_REMOVED lines=9> */
[----:B------:R-:W-:Y:S02]  /*6e30*/  FMNMX.FTZ R18, R223, R4, !PT ;  /* 0x00000004df127209 */ /* 0x000fe40007810000 */
[----:B------:R-:W-:Y:S02]  /*6e40*/  ISETP.GT.AND P1, PT, R144, 0x10, !P1 ;  /* 0x000000109000780c */ /* 0x000fe40004f24270 */
[----:B------:R-:W-:Y:S02]  /*6e50*/  FMNMX.FTZ R18, R173, R18, !PT ;  /* 0x00000012ad127209 */ /* 0x000fe40007810000 */
[----:B------:R-:W-:Y:S02]  /*6e60*/  ISETP.LT.OR P1, PT, R2, 0x11, P1 ;  /* 0x000000110200780c */ /* 0x000fe40000f21670 */
[----:B------:R-:W-:-:S02]  /*6e70*/  FMNMX.FTZ R18, R175, R18, !PT ;  /* 0x00000012af127209 */ /* 0x000fc40007810000 */
[----:B------:R-:W-:Y:S02]  /*6e80*/  FSEL R209, R123, -INF , !P1 ;  /* 0xff8000007bd17808 */ /* 0x000fe40004800000 */
[----:B------:R-:W-:Y:S02]  /*6e90*/  ISETP.NE.AND P1, PT, R186, RZ, PT ;  /* 0x000000ffba00720c */ /* 0x000fe40003f25270 */
[----:B------:R-:W-:Y:S02]  /*6ea0*/  FMNMX.FTZ R18, R177, R18, !PT ;  /* 0x00000012b1127209 */ /* 0x000fe40007810000 */
[----:B------:R-:W-:Y:S02]  /*6eb0*/  ISETP.GT.AND P1, PT, R144, 0x11, !P1 ;  /* 0x000000119000780c */ /* 0x000fe40004f24270 */
[----:B------:R-:W-:Y:S02]  /*6ec0*/  FMNMX.FTZ R18, R179, R18, !PT ;  /* 0x00000012b3127209 */ /* 0x000fe40007810000 */
[----:B------:R-:W-:-:S02]  /*6ed0*/  ISETP.LT.OR P1, PT, R2, 0x12, P1 ;  /* 0x000000120200780c */ /* 0x000fc40000f21670 */
[----:B------:R-:W-:Y:S02]  /*6ee0*/  FMNMX.FTZ R18, R181, R18, !PT ;  /* 0x00000012b5127209 */ /* 0x000fe40007810000 */
[----:B------:R-:W-:Y:S02]  /*6ef0*/  FSEL R217, R124, -INF , !P1 ;  /* 0xff8000007cd97808 */ /* 0x000fe40004800000 */
[----:B------:R-:W-:Y:S02]  /*6f00*/  ISETP.NE.AND P1, PT, R188, RZ, PT ;  /* 0x000000ffbc00720c */ /* 0x000fe40003f25270 */
[----:B------:R-:W-:Y:S02]  /*6f10*/  FMNMX.FTZ R18, R183, R18, !PT ;  /* 0x00000012b7127209 */ /* 0x000fe40007810000 */
[----:B------:R-:W-:Y:S02]  /*6f20*/  ISETP.GT.AND P1, PT, R144, 0x18, !P1 ;  /* 0x000000189000780c */ /* 0x000fe40004f24270 */
[----:B------:R-:W-:-:S02]  /*6f30*/  FMNMX.FTZ R18, R185, R18, !PT ;  /* 0x00000012b9127209 */ /* 0x000fc40007810000 */
[----:B------:R-:W-:Y:S02]  /*6f40*/  ISETP.LT.OR P1, PT, R2, 0x19, P1 ;  /* 0x000000190200780c */ /* 0x000fe40000f21670 */
[----:B------:R-:W-:Y:S02]  /*6f50*/  FMNMX.FTZ R18, R187, R18, !PT ;  /* 0x00000012bb127209 */ /* 0x000fe40007810000 */
[----:B------:R-:W-:Y:S02]  /*6f60*/  FSEL R191, R125, -INF , !P1 ;  /* 0xff8000007dbf7808 */ /* 0x000fe40004800000 */
[----:B------:R-:W-:Y:S02]  /*6f70*/  ISETP.GT.AND P1, PT, R144, 0x19, !P2 ;  /* 0x000000199000780c */ /* 0x000fe40005724270 */
[----:B------:R-:W-:Y:S02]  /*6f80*/  ISETP.NE.AND P2, PT, R211, RZ, PT ;  /* 0x000000ffd300720c */ /* 0x000fe40003f45270 */
[----:B------:R-:W-:-:S02]  /*6f90*/  ISETP.LT.OR P1, PT, R2, 0x1a, P1 ;  /* 0x0000001a0200780c */ /* 0x000fc40000f21670 */
[----:B------:R-:W-:Y:S02]  /*6fa0*/  FMNMX.FTZ R18, R171, R18, !PT ;  /* 0x00000012ab127209 */ /* 0x000fe40007810000 */
[----:B------:R-:W-:Y:S02]  /*6fb0*/  FSEL R215, R126, -INF , !P1 ;  /* 0xff8000007ed77808 */ /* 0x000fe40004800000 */
[----:B------:R-:W-:Y:S02]  /*6fc0*/  ISETP.GT.AND P1, PT, R144, 0x20, !P6 ;  /* 0x000000209000780c */ /* 0x000fe40007724270 */
[----:B------:R-:W-:Y:S02]  /*6fd0*/  ISETP.NE.AND P6, PT, R213, RZ, PT ;  /* 0x000000ffd500720c */ /* 0x000fe40003fc5270 */
        /* <DEDUP_REMOVED lines=17> */
[----:B------:R-:W-:Y:S02]  /*70f0*/  ISETP.NE.AND P1, PT, R174, RZ, PT ;  /* 0x000000ffae00720c */ /* 0x000fe40003f25270 */
[----:B------:R-:W-:Y:S02]  /*7100*/  FMNMX.FTZ R18, R159, R18, !PT ;  /* 0x000000129f127209 */ /* 0x000fe40007810000 */
[----:B------:R-:W-:-:S02]  /*7110*/  ISETP.GT.AND P1, PT, R144, 0x29, !P1 ;  /* 0x000000299000780c */ /* 0x000fc40004f24270 */
[----:B------:R-:W-:Y:S02]  /*7120*/  FMNMX.FTZ R18, R161, R18, !PT ;  /* 0x00000012a1127209 */ /* 0x000fe40007810000 */
[----:B------:R-:W-:Y:S02]  /*7130*/  ISETP.LT.OR P1, PT, R2, 0x2a, P1 ;  /* 0x0000002a0200780c */ /* 0x000fe40000f21670 */
[----:B------:R-:W-:Y:S02]  /*7140*/  FMNMX.FTZ R18, R163, R18, !PT ;  /* 0x00000012a3127209 */ /* 0x000fe40007810000 */
[----:B------:R-:W-:Y:S02]  /*7150*/  FSEL R211, R130, -INF , !P1 ;  /* 0xff80000082d37808 */ /* 0x000fe40004800000 */
[----:B------:R-:W-:Y:S02]  /*7160*/  ISETP.NE.AND P1, PT, R178, RZ, PT ;  /* 0x000000ffb200720c */ /* 0x000fe40003f25270 */
[----:B------:R-:W-:-:S02]  /*7170*/  FMNMX.FTZ R18, R165, R18, !PT ;  /* 0x00000012a5127209 */ /* 0x000fc40007810000 */
[----:B------:R-:W-:Y:S02]  /*7180*/  ISETP.GT.AND P1, PT, R144, 0x30, !P1 ;  /* 0x000000309000780c */ /* 0x000fe40004f24270 */
[----:B------:R-:W-:Y:S02]  /*7190*/  FMNMX.FTZ R18, R167, R18, !PT ;  /* 0x00000012a7127209 */ /* 0x000fe40007810000 */
[----:B------:R-:W-:Y:S02]  /*71a0*/  ISETP.LT.OR P1, PT, R2, 0x31, P1 ;  /* 0x000000310200780c */ /* 0x000fe40000f21670 */
[----:B------:R-:W-:Y:S02]  /*71b0*/  FMNMX.FTZ R18, R145, R18, !PT ;  /* 0x0000001291127209 */ /* 0x000fe40007810000 */
[----:B------:R-:W-:Y:S02]  /*71c0*/  FSEL R131, R131, -INF , !P1 ;  /* 0xff80000083837808 */ /* 0x000fe40004800000 */
[----:B------:R-:W-:-:S02]  /*71d0*/  ISETP.NE.AND P1, PT, R208, RZ, PT ;  /* 0x000000ffd000720c */ /* 0x000fc40003f25270 */
[----:B------:R-:W-:Y:S02]  /*71e0*/  FMNMX.FTZ R122, R143, R18, !PT ;  /* 0x000000128f7a7209 */ /* 0x000fe40007810000 */
[C---:B------:R-:W-:Y:S01]  /*71f0*/  ISETP.GT.AND P1, PT, R144.reuse, 0x31, !P1 ;  /* 0x000000319000780c */ /* 0x040fe20004f24270 */
[----:B------:R-:W1:Y:S01]  /*7200*/  LDC R18, c[0x0][0x988] ;  /* 0x00026200ff127b82 */ /* 0x000e620000000800 */
[----:B------:R-:W-:Y:S01]  /*7210*/  ISETP.GT.AND P3, PT, R144, 0x50, !P3 ;  /* 0x000000509000780c */ /* 0x000fe20005f64270 */
[----:B------:R-:W2:Y:S01]  /*7220*/  SHFL.BFLY PT, R21, R122, 0x2, 0x1f ;  /* 0x0c401f007a157f89 */ /* 0x000ea200000e0000 */
[----:B------:R-:W-:Y:S02]  /*7230*/  ISETP.LT.OR P1, PT, R2, 0x32, P1 ;  /* 0x000000320200780c */ /* 0x000fe40000f21670 */
[----:B------:R-:W-:Y:S02]  /*7240*/  ISETP.GT.AND P4, PT, R144, 0x51, !P4 ;  /* 0x000000519000780c */ /* 0x000fe40006784270 */
[----:B------:R-:W-:-:S02]  /*7250*/  FSEL R121, R132, -INF , !P1 ;  /* 0xff80000084797808 */ /* 0x000fc40004800000 */
[----:B------:R-:W-:Y:S02]  /*7260*/  ISETP.NE.AND P1, PT, R210, RZ, PT ;  /* 0x000000ffd200720c */ /* 0x000fe40003f25270 */
[----:B------:R-:W-:Y:S02]  /*7270*/  ISETP.LT.OR P3, PT, R2, 0x51, P3 ;  /* 0x000000510200780c */ /* 0x000fe40001f61670 */
[C---:B------:R-:W-:Y:S02]  /*7280*/  ISETP.GT.AND P1, PT, R144.reuse, 0x38, !P1 ;  /* 0x000000389000780c */ /* 0x040fe40004f24270 */
[----:B------:R-:W-:Y:S02]  /*7290*/  ISETP.GT.AND P5, PT, R144, 0x58, !P5 ;  /* 0x000000589000780c */ /* 0x000fe40006fa4270 */
[C---:B------:R-:W-:Y:S02]  /*72a0*/  ISETP.LT.OR P1, PT, R2.reuse, 0x39, P1 ;  /* 0x000000390200780c */ /* 0x040fe40000f21670 */
[----:B------:R-:W-:-:S02]  /*72b0*/  ISETP.LT.OR P4, PT, R2, 0x52, P4 ;  /* 0x000000520200780c */ /* 0x000fc40002781670 */
[----:B------:R-:W-:Y:S02]  /*72c0*/  FSEL R127, R134, -INF , !P1 ;  /* 0xff800000867f7808 */ /* 0x000fe40004800000 */
[----:B------:R-:W-:Y:S02]  /*72d0*/  ISETP.NE.AND P1, PT, R212, RZ, PT ;  /* 0x000000ffd400720c */ /* 0x000fe40003f25270 */
[----:B------:R-:W-:Y:S02]  /*72e0*/  ISETP.LT.OR P5, PT, R2, 0x59, P5 ;  /* 0x000000590200780c */ /* 0x000fe40002fa1670 */
[----:B------:R-:W-:Y:S02]  /*72f0*/  ISETP.GT.AND P1, PT, R144, 0x39, !P1 ;  /* 0x000000399000780c */ /* 0x000fe40004f24270 */
[----:B--2---:R-:W-:Y:S02]  /*7300*/  FMNMX.FTZ R124, R122, R21, !PT ;  /* 0x000000157a7c7209 */ /* 0x004fe40007810000 */
[----:B------:R-:W-:-:S02]  /*7310*/  ISETP.LT.OR P1, PT, R2, 0x3a, P1 ;  /* 0x0000003a0200780c */ /* 0x000fc40000f21670 */
[----:B------:R-:W-:Y:S01]  /*7320*/  FSEL R139, R139, -INF , !P5 ;  /* 0xff8000008b8b7808 */ /* 0x000fe20006800000 */
[----:B------:R-:W2:Y:S01]  /*7330*/  SHFL.BFLY PT, R21, R124, 0x1, 0x1f ;  /* 0x0c201f007c157f89 */ /* 0x000ea200000e0000 */
[----:B------:R-:W-:Y:S02]  /*7340*/  FSEL R133, R133, -INF , !P1 ;  /* 0xff80000085857808 */ /* 0x000fe40004800000 */
[----:B------:R-:W-:-:S04]  /*7350*/  ISETP.NE.AND P1, PT, R214, RZ, PT ;  /* 0x000000ffd600720c */ /* 0x000fc80003f25270 */
[----:B------:R-:W-:-:S04]  /*7360*/  ISETP.GT.AND P1, PT, R144, 0x40, !P1 ;  /* 0x000000409000780c */ /* 0x000fc80004f24270 */
[----:B------:R-:W-:-:S04]  /*7370*/  ISETP.LT.OR P1, PT, R2, 0x41, P1 ;  /* 0x000000410200780c */ /* 0x000fc80000f21670 */
[----:B------:R-:W-:Y:S02]  /*7380*/  FSEL R125, R138, -INF , !P1 ;  /* 0xff8000008a7d7808 */ /* 0x000fe40004800000 */
[----:B------:R-:W-:-:S04]  /*7390*/  ISETP.NE.AND P1, PT, R148, RZ, PT ;  /* 0x000000ff9400720c */ /* 0x000fc80003f25270 */
[----:B------:R-:W-:Y:S02]  /*73a0*/  ISETP.GT.AND P1, PT, R144, 0x41, !P1 ;  /* 0x000000419000780c */ /* 0x000fe40004f24270 */
[----:B--2---:R-:W-:Y:S02]  /*73b0*/  FMNMX.FTZ R21, R124, R21, !PT ;  /* 0x000000157c157209 */ /* 0x004fe40007810000 */
[----:B------:R-:W-:-:S04]  /*73c0*/  ISETP.LT.OR P1, PT, R2, 0x42, P1 ;  /* 0x000000420200780c */ /* 0x000fc80000f21670 */
[----:B------:R-:W-:Y:S02]  /*73d0*/  FSEL R137, R137, -INF , !P1 ;  /* 0xff80000089897808 */ /* 0x000fe40004800000 */
[----:B------:R-:W-:-:S04]  /*73e0*/  ISETP.GT.AND P1, PT, R144, 0x48, !P2 ;  /* 0x000000489000780c */ /* 0x000fc80005724270 */
[----:B------:R-:W-:-:S04]  /*73f0*/  ISETP.LT.OR P1, PT, R2, 0x49, P1 ;  /* 0x000000490200780c */ /* 0x000fc80000f21670 */
[----:B------:R-:W-:Y:S02]  /*7400*/  FSEL R123, R142, -INF , !P1 ;  /* 0xff8000008e7b7808 */ /* 0x000fe40004800000 */
[----:B------:R-:W-:Y:S02]  /*7410*/  ISETP.GT.AND P1, PT, R144, 0x49, !P6 ;  /* 0x000000499000780c */ /* 0x000fe40007724270 */
[----:B------:R-:W-:Y:S02]  /*7420*/  ISETP.NE.AND P6, PT, R152, RZ, PT ;  /* 0x000000ff9800720c */ /* 0x000fe40003fc5270 */
[----:B------:R-:W-:-:S04]  /*7430*/  ISETP.LT.OR P1, PT, R2, 0x4a, P1 ;  /* 0x0000004a0200780c */ /* 0x000fc80000f21670 */
[----:B------:R-:W-:Y:S02]  /*7440*/  FSEL R141, R141, -INF , !P1 ;  /* 0xff8000008d8d7808 */ /* 0x000fe40004800000 */
[----:B------:R-:W-:Y:S02]  /*7450*/  ISETP.GT.AND P1, PT, R144, RZ, !P6 ;  /* 0x000000ff9000720c */ /* 0x000fe40007724270 */
[----:B------:R-:W-:Y:S02]  /*7460*/  ISETP.NE.AND P6, PT, R146, RZ, PT ;  /* 0x000000ff9200720c */ /* 0x000fe40003fc5270 */
[----:B------:R-:W-:Y:S02]  /*7470*/  ISETP.LT.OR P1, PT, R2, 0x1, P1 ;  /* 0x000000010200780c */ /* 0x000fe40000f21670 */
[----:B------:R-:W-:Y:S02]  /*7480*/  ISETP.GT.AND P2, PT, R144, 0x59, !P6 ;  /* 0x000000599000780c */ /* 0x000fe40007744270 */
[----:B------:R-:W-:Y:S01]  /*7490*/  FSEL R120, R0, -INF , !P1 ;  /* 0xff80000000787808 */ /* 0x000fe20004800000 */
[C---:B-1----:R-:W-:Y:S01]  /*74a0*/  FMUL.FTZ R0, R21.reuse, R18 ;  /* 0x0000001215007220 */ /* 0x042fe20000410000 */
[----:B------:R-:W-:-:S02]  /*74b0*/  FSETP.NEU.FTZ.AND P1, PT, R21, -INF , PT ;  /* 0xff8000001500780b */ /* 0x000fc40003f3d000 */
[----:B------:R-:W-:Y:S02]  /*74c0*/  FMNMX.FTZ R122, R120, R3, !PT ;  /* 0x00000003787a7209 */ /* 0x000fe40007810000 */
[----:B------:R-:W-:Y:S02]  /*74d0*/  FSEL R0, R0, RZ, P1 ;  /* 0x000000ff00007208 */ /* 0x000fe40000800000 */
[----:B------:R-:W-:Y:S02]  /*74e0*/  FMNMX.FTZ R122, R221, R122, !PT ;  /* 0x0000007add7a7209 */ /* 0x000fe40007810000 */
[----:B------:R-:W-:Y:S01]  /*74f0*/  ISETP.LT.OR P2, PT, R2, 0x5a, P2 ;  /* 0x0000005a0200780c */ /* 0x000fe20001741670 */
[--C-:B------:R-:W-:Y:S01]  /*7500*/  FFMA.FTZ R184, R179, R18, -R0.reuse ;  /* 0x00000012b3b87223 */ /* 0x100fe20000010800 */
[----:B------:R-:W-:Y:S01]  /*7510*/  FMNMX.FTZ R122, R189, R122, !PT ;  /* 0x0000007abd7a7209 */ /* 0x000fe20007810000 */
[-CC-:B------:R-:W-:Y:S01]  /*7520*/  FFMA.FTZ R182, R169, R18.reuse, -R0.reuse ;  /* 0x00000012a9b67223 */ /* 0x180fe20000010800 */
[----:B------:R-:W-:Y:S01]  /*7530*/  FSEL R179, R135, -INF , !P3 ;  /* 0xff80000087b37808 */ /* 0x000fe20005800000 */
        /* <DEDUP_REMOVED lines=11> */
[----:B------:R-:W-:Y:S01]  /*75f0*/  FSEL R159, R21, RZ, P1 ;  /* 0x000000ff159f7208 */ /* 0x000fe20000800000 */
[--C-:B------:R-:W-:Y:S01]  /*7600*/  FFMA.FTZ R188, R173, R18, -R0.reuse ;  /* 0x00000012adbc7223 */ /* 0x100fe20000010800 */
[----:B------:R-:W-:Y:S01]  /*7610*/  FMNMX.FTZ R122, R191, R122, !PT ;  /* 0x0000007abf7a7209 */ /* 0x000fe20007810000 */
[-CC-:B------:R-:W-:Y:S01]  /*7620*/  FFMA.FTZ R149, R151, R18.reuse, -R0.reuse ;  /* 0x0000001297957223 */ /* 0x180fe20000010800 */
[----:B------:R-:W-:Y:S01]  /*7630*/  FFMA.FTZ R173, R177, R18, -R0 ;  /* 0x00000012b1ad7223 */ /* 0x000fe20000010800 */
[----:B------:R-:W-:Y:S01]  /*7640*/  FADD.FTZ R159, -R159, R4 ;  /* 0x000000049f9f7221 */ /* 0x000fe20000010100 */
        /* <DEDUP_REMOVED lines=17> */
[-C--:B------:R-:W-:Y:S01]  /*7760*/  FFMA.FTZ R143, R143, R18.reuse, -R0 ;  /* 0x000000128f8f7223 */ /* 0x080fe20000010800 */
[----:B------:R-:W-:Y:S01]  /*7770*/  FMUL.FTZ R0, R159, R18 ;  /* 0x000000129f007220 */ /* 0x000fe20000410000 */
[----:B------:R-:W-:Y:S01]  /*7780*/  MUFU.EX2 R223, R223 ;  /* 0x000000df00df7308 */ /* 0x000fe20000000800 */
[----:B------:R-:W-:-:S02]  /*7790*/  FMNMX.FTZ R122, R131, R122, !PT ;  /* 0x0000007a837a7209 */ /* 0x000fc40007810000 */
[----:B------:R-:W-:Y:S02]  /*77a0*/  LOP3.LUT P6, RZ, R216, 0x7f, RZ, 0xc0, !PT ;  /* 0x0000007fd8ff7812 */ /* 0x000fe400078cc0ff */
        /* <DEDUP_REMOVED lines=8> */
[----:B------:R-:W-:-:S04]  /*7830*/  FMNMX.FTZ R122, R123, R122, !PT ;  /* 0x0000007a7b7a7209 */ /* 0x000fc80007810000 */
[----:B------:R-:W-:-:S03]  /*7840*/  FMNMX.FTZ R122, R141, R122, !PT ;  /* 0x0000007a8d7a7209 */ /* 0x000fc60007810000 */
[----:B------:R-:W4:Y:S01]  /*7850*/  MUFU.EX2 R173, R173 ;  /* 0x000000ad00ad7308 */ /* 0x000f220000000800 */
[----:B------:R-:W-:-:S04]  /*7860*/  FMNMX.FTZ R122, R179, R122, !PT ;  /* 0x0000007ab37a7209 */ /* 0x000fc80007810000 */
[----:B------:R-:W-:-:S03]  /*7870*/  FMNMX.FTZ R122, R171, R122, !PT ;  /* 0x0000007aab7a7209 */ /* 0x000fc60007810000 */
[----:B------:R-:W5:Y:S01]  /*7880*/  MUFU.EX2 R184, R184 ;  /* 0x000000b800b87308 */ /* 0x000f620000000800 */
[----:B------:R-:W-:-:S04]  /*7890*/  FMNMX.FTZ R122, R139, R122, !PT ;  /* 0x0000007a8b7a7209 */ /* 0x000fc80007810000 */
[----:B------:R-:W-:-:S03]  /*78a0*/  FMNMX.FTZ R122, R169, R122, !PT ;  /* 0x0000007aa97a7209 */ /* 0x000fc60007810000 */
[----:B------:R-:W5:Y:S02]  /*78b0*/  MUFU.EX2 R175, R175 ;  /* 0x000000af00af7308 */ /* 0x000f640000000800 */
[----:B------:R-:W1:Y:S06]  /*78c0*/  SHFL.BFLY PT, R181, R122, 0x2, 0x1f ;  /* 0x0c401f007ab57f89 */ /* 0x000e6c00000e0000 */
[----:B------:R-:W5:Y:S08]  /*78d0*/  MUFU.EX2 R186, R186 ;  /* 0x000000ba00ba7308 */ /* 0x000f700000000800 */
[----:B------:R-:W-:Y:S08]  /*78e0*/  MUFU.EX2 R177, R177 ;  /* 0x000000b100b17308 */ /* 0x000ff00000000800 */
[----:B------:R-:W-:Y:S01]  /*78f0*/  MUFU.EX2 R180, R180 ;  /* 0x000000b400b47308 */ /* 0x000fe20000000800 */
[----:B-1----:R-:W-:-:S05]  /*7900*/  FMNMX.FTZ R181, R122, R181, !PT ;  /* 0x000000b57ab57209 */ /* 0x002fca0007810000 */
[----:B------:R-:W1:Y:S02]  /*7910*/  SHFL.BFLY PT, R2, R181, 0x1, 0x1f ;  /* 0x0c201f00b5027f89 */ /* 0x000e6400000e0000 */
[----:B------:R-:W-:Y:S08]  /*7920*/  MUFU.EX2 R135, R135 ;  /* 0x0000008700877308 */ /* 0x000ff00000000800 */
[----:B------:R-:W-:Y:S08]  /*7930*/  MUFU.EX2 R182, R182 ;  /* 0x000000b600b67308 */ /* 0x000ff00000000800 */
[----:B------:R-:W-:Y:S01]  /*7940*/  MUFU.EX2 R147, R147 ;  /* 0x0000009300937308 */ /* 0x000fe20000000800 */
[----:B-1----:R-:W-:-:S07]  /*7950*/  FMNMX.FTZ R145, R181, R2, !PT ;  /* 0x00000002b5917209 */ /* 0x002fce0007810000 */
[----:B------:R-:W-:Y:S01]  /*7960*/  MUFU.EX2 R176, R176 ;  /* 0x000000b000b07308 */ /* 0x000fe20000000800 */
[C---:B------:R-:W-:Y:S01]  /*7970*/  FSETP.NEU.FTZ.AND P1, PT, R145.reuse, -INF , PT ;  /* 0xff8000009100780b */ /* 0x040fe20003f3d000 */
[----:B------:R-:W-:-:S03]  /*7980*/  FMUL.FTZ R124, R145, R18 ;  /* 0x00000012917c7220 */ /* 0x000fc60000410000 */
[----:B------:R-:W-:-:S03]  /*7990*/  FSEL R2, R145, RZ, P1 ;  /* 0x000000ff91027208 */ /* 0x000fc60000800000 */
[----:B------:R-:W-:Y:S01]  /*79a0*/  MUFU.EX2 R149, R149 ;  /* 0x0000009500957308 */ /* 0x000fe20000000800 */
[----:B------:R-:W-:Y:S02]  /*79b0*/  FSEL R124, R124, RZ, P1 ;  /* 0x000000ff7c7c7208 */ /* 0x000fe40000800000 */
[C---:B------:R-:W-:Y:S01]  /*79c0*/  ISETP.GT.AND P1, PT, R19.reuse, UR41, PT ;  /* 0x0000002913007c0c */ /* 0x040fe2000bf24270 */
[----:B------:R-:W-:Y:S01]  /*79d0*/  FADD.FTZ R3, -R2, R3 ;  /* 0x0000000302037221 */ /* 0x000fe20000010100 */
[----:B------:R-:W-:Y:S02]  /*79e0*/  VIADD R19, R19, 0xffffffff ;  /* 0xffffffff13137836 */ /* 0x000fe40000000000 */
[-CC-:B------:R-:W-:Y:S01]  /*79f0*/  FFMA.FTZ R159, R120, R18.reuse, -R124.reuse ;  /* 0x00000012789f7223 */ /* 0x180fe2000001087c */
[-CC-:B------:R-:W-:Y:S01]  /*7a00*/  FFMA.FTZ R4, R221, R18.reuse, -R124.reuse ;  /* 0x00000012dd047223 */ /* 0x180fe2000001087c */
[-C--:B------:R-:W-:Y:S01]  /*7a10*/  FMUL.FTZ R2, R3, R18.reuse ;  /* 0x0000001203027220 */ /* 0x080fe20000410000 */
[--C-:B------:R-:W-:Y:S01]  /*7a20*/  FFMA.FTZ R183, R129, R18, -R124.reuse ;  /* 0x0000001281b77223 */ /* 0x100fe2000001087c */
[----:B------:R-:W-:Y:S01]  /*7a30*/  FFMA.FTZ R129, R0, R14, R223 ;  /* 0x0000000e00817223 */ /* 0x000fe200000100df */
[-CC-:B------:R-:W-:Y:S01]  /*7a40*/  FFMA.FTZ R120, R189, R18.reuse, -R124.reuse ;  /* 0x00000012bd787223 */ /* 0x180fe2000001087c */
[----:B------:R-:W-:Y:S01]  /*7a50*/  MUFU.EX2 R159, R159 ;  /* 0x0000009f009f7308 */ /* 0x000fe20000000800 */
[-CC-:B------:R-:W-:Y:S01]  /*7a60*/  FFMA.FTZ R161, R219, R18.reuse, -R124.reuse ;  /* 0x00000012dba17223 */ /* 0x180fe2000001087c */
[----:B--2---:R-:W-:Y:S01]  /*7a70*/  FADD.FTZ R129, R188, R129 ;  /* 0x00000081bc817221 */ /* 0x004fe20000010000 */
[-CC-:B------:R-:W-:Y:S01]  /*7a80*/  FFMA.FTZ R185, R209, R18.reuse, -R124.reuse ;  /* 0x00000012d1b97223 */ /* 0x180fe2000001087c */
[-CC-:B------:R-:W-:Y:S01]  /*7a90*/  FFMA.FTZ R132, R121, R18.reuse, -R124.reuse ;  /* 0x0000001279847223 */ /* 0x180fe2000001087c */
[-CC-:B------:R-:W-:Y:S01]  /*7aa0*/  FFMA.FTZ R122, R217, R18.reuse, -R124.reuse ;  /* 0x00000012d97a7223 */ /* 0x180fe2000001087c */
[----:B---3--:R-:W-:Y:S01]  /*7ab0*/  FADD.FTZ R14, R190, R129 ;  /* 0x00000081be0e7221 */ /* 0x008fe20000010000 */
[-CC-:B------:R-:W-:Y:S01]  /*7ac0*/  FFMA.FTZ R187, R191, R18.reuse, -R124.reuse ;  /* 0x00000012bfbb7223 */ /* 0x180fe2000001087c */
[----:B------:R-:W1:Y:S01]  /*7ad0*/  MUFU.EX2 R2, R2 ;  /* 0x0000000200027308 */ /* 0x000e620000000800 */
[-C--:B------:R-:W-:Y:S01]  /*7ae0*/  FFMA.FTZ R126, R215, R18.reuse, -R124 ;  /* 0x00000012d77e7223 */ /* 0x080fe2000001087c */
[----:B----4-:R-:W-:Y:S01]  /*7af0*/  FADD.FTZ R121, R173, R14 ;  /* 0x0000000ead797221 */ /* 0x010fe20000010000 */
[-CC-:B------:R-:W-:Y:S01]  /*7b00*/  FFMA.FTZ R181, R207, R18.reuse, -R124.reuse ;  /* 0x00000012cfb57223 */ /* 0x180fe2000001087c */
[-CC-:B------:R-:W-:Y:S01]  /*7b10*/  FFMA.FTZ R128, R213, R18.reuse, -R124.reuse ;  /* 0x00000012d5807223 */ /* 0x180fe2000001087c */
[-CC-:B------:R-:W-:Y:S01]  /*7b20*/  FFMA.FTZ R127, R127, R18.reuse, -R124.reuse ;  /* 0x000000127f7f7223 */ /* 0x180fe2000001087c */
[----:B-----5:R-:W-:Y:S01]  /*7b30*/  FADD.FTZ R14, R184, R121 ;  /* 0x00000079b80e7221 */ /* 0x020fe20000010000 */
[-CC-:B------:R-:W-:Y:S01]  /*7b40*/  FFMA.FTZ R130, R211, R18.reuse, -R124.reuse ;  /* 0x00000012d3827223 */ /* 0x180fe2000001087c */
[----:B------:R-:W2:Y:S01]  /*7b50*/  MUFU.EX2 R4, R4 ;  /* 0x0000000400047308 */ /* 0x000ea20000000800 */
[-C--:B------:R-:W-:Y:S01]  /*7b60*/  FFMA.FTZ R3, R131, R18.reuse, -R124 ;  /* 0x0000001283037223 */ /* 0x080fe2000001087c */
[----:B------:R-:W-:Y:S01]  /*7b70*/  FADD.FTZ R129, R175, R14 ;  /* 0x0000000eaf817221 */ /* 0x000fe20000010000 */
[-CC-:B------:R-:W-:Y:S01]  /*7b80*/  FFMA.FTZ R134, R133, R18.reuse, -R124.reuse ;  /* 0x0000001285867223 */ /* 0x180fe2000001087c */
[-CC-:B------:R-:W-:Y:S01]  /*7b90*/  FFMA.FTZ R123, R123, R18.reuse, -R124.reuse ;  /* 0x000000127b7b7223 */ /* 0x180fe2000001087c */
[-CC-:B------:R-:W-:Y:S01]  /*7ba0*/  FFMA.FTZ R141, R141, R18.reuse, -R124.reuse ;  /* 0x000000128d8d7223 */ /* 0x180fe2000001087c */
[----:B------:R-:W-:Y:S01]  /*7bb0*/  FADD.FTZ R136, R186, R129 ;  /* 0x00000081ba887221 */ /* 0x000fe20000010000 */
[-CC-:B------:R-:W-:Y:S01]  /*7bc0*/  FFMA.FTZ R179, R179, R18.reuse, -R124.reuse ;  /* 0x00000012b3b37223 */ /* 0x180fe2000001087c */
[----:B------:R-:W3:Y:S01]  /*7bd0*/  MUFU.EX2 R120, R120 ;  /* 0x0000007800787308 */ /* 0x000ee20000000800 */
[----:B-1----:R-:W-:Y:S01]  /*7be0*/  FFMA.FTZ R121, R2, R7, R159 ;  /* 0x0000000702797223 */ /* 0x002fe2000001009f */
[-CC-:B------:R-:W-:Y:S01]  /*7bf0*/  FFMA.FTZ R171, R171, R18.reuse, -R124.reuse ;  /* 0x00000012abab7223 */ /* 0x180fe2000001087c */
[----:B------:R-:W-:Y:S01]  /*7c00*/  FFMA.FTZ R139, R139, R18, -R124 ;  /* 0x000000128b8b7223 */ /* 0x000fe2000001087c */
[----:B------:R-:W-:Y:S01]  /*7c10*/  IMAD.U32 R129, RZ, RZ, UR6 ;  /* 0x00000006ff817e24 */ /* 0x000fe2000f8e00ff */
[----:B------:R-:W-:-:S02]  /*7c20*/  F2FP.F16.F32.PACK_AB R186, R177, R186 ;  /* 0x000000bab1ba723e */ /* 0x000fc400000000ff */
[----:B------:R-:W-:Y:S01]  /*7c30*/  F2FP.F16.F32.PACK_AB R190, R173, R190 ;  /* 0x000000beadbe723e */ /* 0x000fe200000000ff */
[----:B------:R-:W1:Y:S01]  /*7c40*/  MUFU.EX2 R161, R161 ;  /* 0x000000a100a17308 */ /* 0x000e620000000800 */
[C---:B--2---:R-:W-:Y:S01]  /*7c50*/  FADD.FTZ R121, R4.reuse, R121 ;  /* 0x0000007904797221 */ /* 0x044fe20000010000 */
[----:B------:R-:W-:Y:S01]  /*7c60*/  @!P6 VIADD R129, R129, 0x30860 ;  /* 0x000308608181e836 */ /* 0x000fe20000000000 */
[----:B------:R-:W-:Y:S02]  /*7c70*/  F2FP.F16.F32.PACK_AB R184, R175, R184 ;  /* 0x000000b8afb8723e */ /* 0x000fe400000000ff */
[----:B------:R-:W-:Y:S01]  /*7c80*/  F2FP.F16.F32.PACK_AB R189, R4, R159 ;  /* 0x0000009f04bd723e */ /* 0x000fe200000000ff */
[----:B------:R-:W-:Y:S01]  /*7c90*/  IMAD.MOV.U32 R4, RZ, RZ, R21 ;  /* 0x000000ffff047224 */ /* 0x000fe200078e0015 */
[----:B------:R-:W-:Y:S01]  /*7ca0*/  @!P6 PRMT R129, RZ, 0x654, R129 ;  /* 0x00000654ff81e816 */ /* 0x000fe20000000081 */
[----:B------:R-:W2:Y:S01]  /*7cb0*/  MUFU.EX2 R185, R185 ;  /* 0x000000b900b97308 */ /* 0x000ea20000000800 */
[----:B---3--:R-:W-:Y:S01]  /*7cc0*/  FADD.FTZ R14, R120, R121 ;  /* 0x00000079780e7221 */ /* 0x008fe20000010000 */
[----:B------:R-:W-:Y:S01]  /*7cd0*/  FADD.FTZ R121, R177, R136 ;  /* 0x00000088b1797221 */ /* 0x000fe20000010000 */
[----:B------:R3:W-:Y:S01]  /*7ce0*/  @!P6 SYNCS.ARRIVE.TRANS64.RED.A1T0 RZ, [R129+URZ], RZ ;  /* 0x000000ff81ffe9a7 */ /* 0x0007e2000810043f */
[----:B------:R-:W-:-:S02]  /*7cf0*/  F2FP.F16.F32.PACK_AB R188, R188, R223 ;  /* 0x000000dfbcbc723e */ /* 0x000fc400000000ff */
[----:B------:R-:W-:Y:S01]  /*7d00*/  FADD.FTZ R136, R180, R121 ;  /* 0x00000079b4887221 */ /* 0x000fe20000010000 */
[----:B------:R-:W-:Y:S01]  /*7d10*/  FFMA.FTZ R121, R125, R18, -R124 ;  /* 0x000000127d797223 */ /* 0x000fe2000001087c */
[----:B------:R-:W4:Y:S01]  /*7d20*/  MUFU.EX2 R122, R122 ;  /* 0x0000007a007a7308 */ /* 0x000f220000000800 */
[----:B-1----:R-:W-:Y:S01]  /*7d30*/  FADD.FTZ R14, R161, R14 ;  /* 0x0000000ea10e7221 */ /* 0x002fe20000010000 */
[----:B------:R-:W-:Y:S02]  /*7d40*/  F2FP.F16.F32.PACK_AB R180, R135, R180 ;  /* 0x000000b487b4723e */ /* 0x000fe400000000ff */
[----:B------:R-:W-:-:S04]  /*7d50*/  F2FP.F16.F32.PACK_AB R191, R161, R120 ;  /* 0x00000078a1bf723e */ /* 0x000fc800000000ff */
[----:B------:R-:W1:Y:S01]  /*7d60*/  MUFU.EX2 R187, R187 ;  /* 0x000000bb00bb7308 */ /* 0x000e620000000800 */
[----:B--2---:R-:W-:-:S07]  /*7d70*/  FADD.FTZ R125, R185, R14 ;  /* 0x0000000eb97d7221 */ /* 0x004fce0000010000 */
[----:B------:R-:W2:Y:S01]  /*7d80*/  MUFU.EX2 R126, R126 ;  /* 0x0000007e007e7308 */ /* 0x000ea20000000800 */
[C---:B----4-:R-:W-:Y:S01]  /*7d90*/  FADD.FTZ R14, R122.reuse, R125 ;  /* 0x0000007d7a0e7221 */ /* 0x050fe20000010000 */
[----:B------:R-:W-:-:S06]  /*7da0*/  F2FP.F16.F32.PACK_AB R185, R122, R185 ;  /* 0x000000b97ab9723e */ /* 0x000fcc00000000ff */
[----:B------:R-:W4:Y:S01]  /*7db0*/  MUFU.EX2 R181, R181 ;  /* 0x000000b500b57308 */ /* 0x000f220000000800 */
[----:B-1----:R-:W-:-:S07]  /*7dc0*/  FADD.FTZ R125, R187, R14 ;  /* 0x0000000ebb7d7221 */ /* 0x002fce0000010000 */
[----:B------:R-:W1:Y:S01]  /*7dd0*/  MUFU.EX2 R128, R128 ;  /* 0x0000008000807308 */ /* 0x000e620000000800 */
[C---:B--2---:R-:W-:Y:S01]  /*7de0*/  FADD.FTZ R14, R126.reuse, R125 ;  /* 0x0000007d7e0e7221 */ /* 0x044fe20000010000 */
[----:B------:R-:W-:-:S06]  /*7df0*/  F2FP.F16.F32.PACK_AB R187, R126, R187 ;  /* 0x000000bb7ebb723e */ /* 0x000fcc00000000ff */
[----:B------:R2:W-:Y:S01]  /*7e00*/  MUFU.EX2 R7, R127 ;  /* 0x0000007f00077308 */ /* 0x0005e20000000800 */
[----:B----4-:R-:W-:-:S07]  /*7e10*/  FADD.FTZ R125, R181, R14 ;  /* 0x0000000eb57d7221 */ /* 0x010fce0000010000 */
[----:B------:R-:W4:Y:S01]  /*7e20*/  MUFU.EX2 R183, R183 ;  /* 0x000000b700b77308 */ /* 0x000f220000000800 */
[----:B--2---:R-:W-:Y:S01]  /*7e30*/  FADD.FTZ R127, R135, R136 ;  /* 0x00000088877f7221 */ /* 0x004fe20000010000 */
[----:B-1----:R-:W-:Y:S01]  /*7e40*/  FADD.FTZ R14, R128, R125 ;  /* 0x0000007d800e7221 */ /* 0x002fe20000010000 */
[-CC-:B------:R-:W-:Y:S01]  /*7e50*/  FFMA.FTZ R136, R137, R18.reuse, -R124.reuse ;  /* 0x0000001289887223 */ /* 0x180fe2000001087c */
[----:B------:R-:W-:Y:S01]  /*7e60*/  FFMA.FTZ R124, R169, R18, -R124 ;  /* 0x00000012a97c7223 */ /* 0x000fe2000001087c */
[----:B------:R-:W-:Y:S01]  /*7e70*/  FADD.FTZ R138, R182, R127 ;  /* 0x0000007fb68a7221 */ /* 0x000fe20000010000 */
[C---:B------:R-:W-:Y:S02]  /*7e80*/  F2FP.F16.F32.PACK_AB R182, R147.reuse, R182 ;  /* 0x000000b693b6723e */ /* 0x040fe400000000ff */
[----:B------:R-:W1:Y:S01]  /*7e90*/  MUFU.EX2 R178, R178 ;  /* 0x000000b200b27308 */ /* 0x000e620000000800 */
[----:B------:R-:W-:Y:S01]  /*7ea0*/  FADD.FTZ R127, R147, R138 ;  /* 0x0000008a937f7221 */ /* 0x000fe20000010000 */
[----:B------:R-:W-:-:S03]  /*7eb0*/  F2FP.F16.F32.PACK_AB R181, R128, R181 ;  /* 0x000000b580b5723e */ /* 0x000fc600000000ff */
[----:B------:R-:W-:Y:S01]  /*7ec0*/  FADD.FTZ R138, R176, R127 ;  /* 0x0000007fb08a7221 */ /* 0x000fe20000010000 */
[C---:B------:R-:W-:Y:S02]  /*7ed0*/  F2FP.F16.F32.PACK_AB R176, R149.reuse, R176 ;  /* 0x000000b095b0723e */ /* 0x040fe400000000ff */
[----:B------:R-:W2:Y:S01]  /*7ee0*/  MUFU.EX2 R130, R130 ;  /* 0x0000008200827308 */ /* 0x000ea20000000800 */
[----:B------:R-:W-:Y:S01]  /*7ef0*/  FADD.FTZ R127, R149, R138 ;  /* 0x0000008a957f7221 */ /* 0x000fe20000010000 */
[----:B----4-:R-:W-:-:S06]  /*7f00*/  FADD.FTZ R125, R183, R14 ;  /* 0x0000000eb77d7221 */ /* 0x010fcc0000010000 */
[----:B------:R-:W4:Y:S01]  /*7f10*/  MUFU.EX2 R151, R151 ;  /* 0x0000009700977308 */ /* 0x000f220000000800 */
[----:B-1----:R-:W-:-:S07]  /*7f20*/  FADD.FTZ R138, R178, R127 ;  /* 0x0000007fb28a7221 */ /* 0x002fce0000010000 */
[----:B------:R-:W-:Y:S01]  /*7f30*/  MUFU.EX2 R3, R3 ;  /* 0x0000000300037308 */ /* 0x000fe20000000800 */
[C---:B--2---:R-:W-:Y:S01]  /*7f40*/  FADD.FTZ R14, R130.reuse, R125 ;  /* 0x0000007d820e7221 */ /* 0x044fe20000010000 */
[----:B------:R-:W-:-:S06]  /*7f50*/  F2FP.F16.F32.PACK_AB R183, R130, R183 ;  /* 0x000000b782b7723e */ /* 0x000fcc00000000ff */
[----:B------:R-:W1:Y:S01]  /*7f60*/  MUFU.EX2 R172, R172 ;  /* 0x000000ac00ac7308 */ /* 0x000e620000000800 */
[C---:B----4-:R-:W-:Y:S01]  /*7f70*/  FADD.FTZ R127, R151.reuse, R138 ;  /* 0x0000008a977f7221 */ /* 0x050fe20000010000 */
[----:B------:R-:W-:-:S06]  /*7f80*/  F2FP.F16.F32.PACK_AB R178, R151, R178 ;  /* 0x000000b297b2723e */ /* 0x000fcc00000000ff */
[----:B------:R-:W2:Y:S08]  /*7f90*/  MUFU.EX2 R132, R132 ;  /* 0x0000008400847308 */ /* 0x000eb00000000800 */
[----:B------:R-:W4:Y:S01]  /*7fa0*/  MUFU.EX2 R153, R153 ;  /* 0x0000009900997308 */ /* 0x000f220000000800 */
[----:B-1----:R-:W-:-:S07]  /*7fb0*/  FADD.FTZ R138, R172, R127 ;  /* 0x0000007fac8a7221 */ /* 0x002fce0000010000 */
[----:B------:R-:W1:Y:S01]  /*7fc0*/  MUFU.EX2 R174, R174 ;  /* 0x000000ae00ae7308 */ /* 0x000e620000000800 */
[----:B--2---:R-:W-:-:S07]  /*7fd0*/  F2FP.F16.F32.PACK_AB R177, R132, R3 ;  /* 0x0000000384b1723e */ /* 0x004fce00000000ff */
[----:B------:R-:W-:Y:S01]  /*7fe0*/  MUFU.EX2 R134, R134 ;  /* 0x0000008600867308 */ /* 0x000fe20000000800 */
[C---:B----4-:R-:W-:Y:S01]  /*7ff0*/  FADD.FTZ R125, R153.reuse, R138 ;  /* 0x0000008a997d7221 */ /* 0x050fe20000010000 */
[----:B------:R-:W-:-:S06]  /*8000*/  F2FP.F16.F32.PACK_AB R172, R153, R172 ;  /* 0x000000ac99ac723e */ /* 0x000fcc00000000ff */
[----:B------:R-:W2:Y:S01]  /*8010*/  MUFU.EX2 R155, R155 ;  /* 0x0000009b009b7308 */ /* 0x000ea20000000800 */
[----:B-1----:R-:W-:-:S07]  /*8020*/  FADD.FTZ R138, R174, R125 ;  /* 0x0000007dae8a7221 */ /* 0x002fce0000010000 */
[----:B------:R-:W1:Y:S08]  /*8030*/  MUFU.EX2 R121, R121 ;  /* 0x0000007900797308 */ /* 0x000e700000000800 */
[----:B------:R4:W-:Y:S01]  /*8040*/  MUFU.EX2 R140, R123 ;  /* 0x0000007b008c7308 */ /* 0x0009e20000000800 */
[C---:B--2---:R-:W-:Y:S01]  /*8050*/  FADD.FTZ R125, R155.reuse, R138 ;  /* 0x0000008a9b7d7221 */ /* 0x044fe20000010000 */
[----:B------:R-:W-:-:S06]  /*8060*/  F2FP.F16.F32.PACK_AB R174, R155, R174 ;  /* 0x000000ae9bae723e */ /* 0x000fcc00000000ff */
[----:B------:R-:W2:Y:S01]  /*8070*/  MUFU.EX2 R168, R168 ;  /* 0x000000a800a87308 */ /* 0x000ea20000000800 */
[----:B----4-:R-:W-:Y:S01]  /*8080*/  FADD.FTZ R123, R3, R14 ;  /* 0x0000000e037b7221 */ /* 0x010fe20000010000 */
[----:B------:R-:W-:-:S03]  /*8090*/  IMAD.MOV.U32 R3, RZ, RZ, R145 ;  /* 0x000000ffff037224 */ /* 0x000fc600078e0091 */
[----:B------:R-:W-:-:S03]  /*80a0*/  FADD.FTZ R14, R132, R123 ;  /* 0x0000007b840e7221 */ /* 0x000fc60000010000 */
[----:B------:R-:W4:Y:S01]  /*80b0*/  MUFU.EX2 R136, R136 ;  /* 0x0000008800887308 */ /* 0x000f220000000800 */
[----:B------:R-:W-:-:S04]  /*80c0*/  FADD.FTZ R123, R7, R14 ;  /* 0x0000000e077b7221 */ /* 0x000fc80000010000 */
[----:B------:R-:W-:-:S03]  /*80d0*/  FADD.FTZ R14, R134, R123 ;  /* 0x0000007b860e7221 */ /* 0x000fc60000010000 */
[----:B------:R-:W5:Y:S01]  /*80e0*/  MUFU.EX2 R157, R157 ;  /* 0x0000009d009d7308 */ /* 0x000f620000000800 */
[----:B-1----:R-:W-:Y:S01]  /*80f0*/  FADD.FTZ R123, R121, R14 ;  /* 0x0000000e797b7221 */ /* 0x002fe20000010000 */
[----:B--2---:R-:W-:-:S06]  /*8100*/  FADD.FTZ R138, R168, R125 ;  /* 0x0000007da88a7221 */ /* 0x004fcc0000010000 */
[----:B------:R-:W1:Y:S01]  /*8110*/  MUFU.EX2 R141, R141 ;  /* 0x0000008d008d7308 */ /* 0x000e620000000800 */
[C---:B----4-:R-:W-:Y:S01]  /*8120*/  FADD.FTZ R123, R136.reuse, R123 ;  /* 0x0000007b887b7221 */ /* 0x050fe20000010000 */
[----:B------:R-:W-:-:S03]  /*8130*/  F2FP.F16.F32.PACK_AB R173, R136, R121 ;  /* 0x0000007988ad723e */ /* 0x000fc600000000ff */
[----:B------:R-:W-:-:S03]  /*8140*/  FADD.FTZ R123, R140, R123 ;  /* 0x0000007b8c7b7221 */ /* 0x000fc60000010000 */
[----:B------:R2:W4:Y:S01]  /*8150*/  MUFU.EX2 R142, R179 ;  /* 0x000000b3008e7308 */ /* 0x0005220000000800 */
[C---:B-----5:R-:W-:Y:S01]  /*8160*/  FADD.FTZ R125, R157.reuse, R138 ;  /* 0x0000008a9d7d7221 */ /* 0x060fe20000010000 */
[----:B------:R-:W-:-:S06]  /*8170*/  F2FP.F16.F32.PACK_AB R168, R157, R168 ;  /* 0x000000a89da8723e */ /* 0x000fcc00000000ff */
[----:B------:R-:W5:Y:S01]  /*8180*/  MUFU.EX2 R169, R171 ;  /* 0x000000ab00a97308 */ /* 0x000f620000000800 */
[C---:B-1----:R-:W-:Y:S01]  /*8190*/  FADD.FTZ R123, R141.reuse, R123 ;  /* 0x0000007b8d7b7221 */ /* 0x042fe20000010000 */
[----:B--2---:R-:W-:Y:S02]  /*81a0*/  F2FP.F16.F32.PACK_AB R179, R134, R7 ;  /* 0x0000000786b3723e */ /* 0x004fe400000000ff */
[----:B------:R-:W-:-:S04]  /*81b0*/  F2FP.F16.F32.PACK_AB R175, R141, R140 ;  /* 0x0000008c8daf723e */ /* 0x000fc800000000ff */
[----:B------:R-:W1:Y:S01]  /*81c0*/  MUFU.EX2 R170, R170 ;  /* 0x000000aa00aa7308 */ /* 0x000e620000000800 */
[----:B----4-:R-:W-:-:S07]  /*81d0*/  FADD.FTZ R123, R142, R123 ;  /* 0x0000007b8e7b7221 */ /* 0x010fce0000010000 */
[----:B------:R-:W2:Y:S01]  /*81e0*/  MUFU.EX2 R138, R139 ;  /* 0x0000008b008a7308 */ /* 0x000ea20000000800 */
[C---:B-----5:R-:W-:Y:S01]  /*81f0*/  FADD.FTZ R123, R169.reuse, R123 ;  /* 0x0000007ba97b7221 */ /* 0x060fe20000010000 */
[----:B------:R-:W-:-:S06]  /*8200*/  F2FP.F16.F32.PACK_AB R169, R169, R142 ;  /* 0x0000008ea9a9723e */ /* 0x000fcc00000000ff */
[----:B------:R-:W4:Y:S01]  /*8210*/  MUFU.EX2 R143, R143 ;  /* 0x0000008f008f7308 */ /* 0x000f220000000800 */
[----:B-1----:R-:W-:-:S07]  /*8220*/  FADD.FTZ R14, R170, R125 ;  /* 0x0000007daa0e7221 */ /* 0x002fce0000010000 */
[----:B------:R-:W1:Y:S01]  /*8230*/  MUFU.EX2 R124, R124 ;  /* 0x0000007c007c7308 */ /* 0x000e620000000800 */
[----:B--2---:R-:W-:Y:S01]  /*8240*/  FADD.FTZ R123, R138, R123 ;  /* 0x0000007b8a7b7221 */ /* 0x004fe20000010000 */
[C---:B----4-:R-:W-:Y:S01]  /*8250*/  FADD.FTZ R14, R143.reuse, R14 ;  /* 0x0000000e8f0e7221 */ /* 0x050fe20000010000 */
[----:B------:R-:W-:Y:S02]  /*8260*/  F2FP.F16.F32.PACK_AB R170, R143, R170 ;  /* 0x000000aa8faa723e */ /* 0x000fe400000000ff */
[C---:B-1----:R-:W-:Y:S01]  /*8270*/  FADD.FTZ R7, R124.reuse, R123 ;  /* 0x0000007b7c077221 */ /* 0x042fe20000010000 */
[----:B------:R-:W-:Y:S01]  /*8280*/  F2FP.F16.F32.PACK_AB R171, R124, R138 ;  /* 0x0000008a7cab723e */ /* 0x000fe200000000ff */
[----:B---3--:R-:W-:Y:S06]  /*8290*/  @P1 BRA `(.L_x_907) ;  /* 0xffffffc800cc1947 */ /* 0x008fec000383ffff */
[----:B------:R-:W-:Y:S01]  /*82a0*/  IMAD.MOV.U32 R3, RZ, RZ, R145 ;  /* 0x000000ffff037224 */ /* 0x000fe200078e0091 */
[----:B------:R-:W-:Y:S01]  /*82b0*/  UMOV UR36, UR5 ;  /* 0x0000000500247c82 */ /* 0x000fe20008000000 */
[----:B------:R-:W-:Y:S01]  /*82c0*/  IMAD.MOV.U32 R4, RZ, RZ, R21 ;  /* 0x000000ffff047224 */ /* 0x000fe200078e0015 */
[----:B------:R-:W-:-:S06]  /*82d0*/  UMOV UR39, UR40 ;  /* 0x0000002800277c82 */ /* 0x000fcc0008000000 */
.L_x_890:
[----:B------:R-:W1:Y:S01]  /*82e0*/  LDC R20, c[0x0][0x9e4] ;  /* 0x00027900ff147b82 */ /* 0x000e620000000800 */
[----:B------:R-:W-:Y:S01]  /*82f0*/  ULDC UR4, c[0x0][0x9dc] ;  /* 0x0002770000047ab9 */ /* 0x000fe20000000800 */
[----:B------:R-:W-:Y:S01]  /*8300*/  LOP3.LUT R195, R195, 0xffefffff, RZ, 0xc0, !PT ;  /* 0xffefffffc3c37812 */ /* 0x000fe200078ec0ff */
[----:B------:R-:W-:-:S05]  /*8310*/  VIADD R21, R194, -UR4 ;  /* 0x80000004c2157c36 */ /* 0x000fca0008000000 */
[----:B------:R-:W-:Y:S02]  /*8320*/  R2UR UR4, R21 ;  /* 0x00000000150472ca */ /* 0x000fe400000e0000 */
[----:B-1----:R-:W-:-:S13]  /*8330*/  ISETP.GE.AND P1, PT, R20, 0x1, PT ;  /* 0x000000011400780c */ /* 0x002fda0003f26270 */
[----:B------:R-:W-:Y:S01]  /*8340*/  @P1 LOP3.LUT R195, R195, 0x100000, RZ, 0xfc, !PT ;  /* 0x00100000c3c31812 */ /* 0x000fe200078efcff */
[----:B------:R-:W-:Y:S06]  /*8350*/  @!P1 BRA `(.L_x_908) ;  /* 0x0000000000449947 */ /* 0x000fec0003800000 */
        /* <DEDUP_REMOVED lines=9> */
.L_x_909:
[----:B------:R-:W-:-:S13]  /*83f0*/  ISETP.NE.AND P1, PT, R20, 0x1, PT ;  /* 0x000000011400780c */ /* 0x000fda0003f25270 */
[----:B------:R-:W1:Y:S02]  /*8400*/  @P1 LDC.64 R120, c[0x0][0x9e8] ;  /* 0x00027a00ff781b82 */ /* 0x000e640000000a00 */
[----:B-1----:R-:W-:-:S05]  /*8410*/  @P1 IMAD.HI.U32 R120, R194, R120, RZ ;  /* 0x00000078c2781227 */ /* 0x002fca00078e00ff */
[----:B------:R-:W-:-:S07]  /*8420*/  @P1 SHF.R.U32.HI R194, RZ, R121, R120 ;  /* 0x00000079ffc21219 */ /* 0x000fce0000011678 */
.L_x_910:
[----:B------:R-:W-:-:S05]  /*8430*/  IMAD R194, R194, R20, RZ ;  /* 0x00000014c2c27224 */ /* 0x000fca00078e02ff */
[----:B------:R-:W-:-:S13]  /*8440*/  R2UR UR5, R194 ;  /* 0x00000000c20572ca */ /* 0x000fda00000e0000 */
[----:B------:R-:W-:-:S04]  /*8450*/  UISETP.LT.AND UP0, UPT, UR4, UR5, UPT ;  /* 0x000000050400728c */ /* 0x000fc8000bf01270 */
[----:B------:R-:W-:-:S12]  /*8460*/  USEL UR4, UR4, UR5, !UP0 ;  /* 0x0000000504047287 */ /* 0x000fd8000c000000 */
.L_x_908:
[----:B------:R-:W-:-:S04]  /*8470*/  UIADD3 UR4, UR4, 0x5f, URZ ;  /* 0x0000005f04047890 */ /* 0x000fc8000fffe03f */
[----:B------:R-:W-:-:S04]  /*8480*/  UIMAD.WIDE UR4, UR4, 0x2aaaaaab, URZ ;  /* 0x2aaaaaab040478a5 */ /* 0x000fc8000f8e023f */
[----:B------:R-:W-:-:S04]  /*8490*/  USHF.R.U32.HI UR4, URZ, 0x1f, UR5 ;  /* 0x0000001f3f047899 */ /* 0x000fc80008011605 */
[----:B------:R-:W-:-:S04]  /*84a0*/  ULEA.HI.SX32 UR4, UR5, UR4, 0x1c ;  /* 0x0000000405047291 */ /* 0x000fc8000f8fe23f */
[----:B------:R-:W-:-:S04]  /*84b0*/  UISETP.LT.AND UP0, UPT, UR47, UR4, UPT ;  /* 0x000000042f00728c */ /* 0x000fc8000bf01270 */
[----:B------:R-:W-:-:S06]  /*84c0*/  USEL UR40, UR47, UR4, !UP0 ;  /* 0x000000042f287287 */ /* 0x000fcc000c000000 */
[----:B------:R-:W-:-:S13]  /*84d0*/  ISETP.GE.AND P1, PT, R19, UR40, PT ;  /* 0x0000002813007c0c */ /* 0x000fda000bf26270 */
[----:B------:R-:W-:Y:S05]  /*84e0*/  @!P1 BRA `(.L_x_911) ;  /* 0x00000024000c9947 */ /* 0x000fea0003800000 */
[----:B------:R-:W-:Y:S01]  /*84f0*/  IMAD.MOV.U32 R194, RZ, RZ, R3 ;  /* 0x000000ffffc27224 */ /* 0x000fe200078e0003 */
[----:B------:R-:W-:Y:S01]  /*8500*/  UMOV UR7, UR39 ;  /* 0x0000002700077c82 */ /* 0x000fe20008000000 */
[----:B------:R-:W-:Y:S01]  /*8510*/  IMAD.MOV.U32 R21, RZ, RZ, R4 ;  /* 0x000000ffff157224 */ /* 0x000fe200078e0004 */
[----:B------:R-:W-:Y:S01]  /*8520*/  UMOV UR4, UR36 ;  /* 0x0000002400047c82 */ /* 0x000fe20008000000 */
[----:B------:R-:W-:-:S05]  /*8530*/  ULDC UR5, c[0x0][0x9d8] ;  /* 0x0002760000057ab9 */ /* 0x000fca0000000800 */
.L_x_920:
[----:B------:R-:W-:-:S04]  /*8540*/  UIADD3 UR36, UR4, 0x1, URZ ;  /* 0x0000000104247890 */ /* 0x000fc8000fffe03f */
[----:B------:R-:W-:-:S04]  /*8550*/  UISETP.NE.AND UP0, UPT, UR36, 0x2, UPT ;  /* 0x000000022400788c */ /* 0x000fc8000bf05270 */
[----:B------:R-:W-:Y:S02]  /*8560*/  USEL UR39, URZ, 0x1, UP0 ;  /* 0x000000013f277887 */ /* 0x000fe40008000000 */
[----:B------:R-:W-:Y:S02]  /*8570*/  USEL UR36, UR36, URZ, UP0 ;  /* 0x0000003f24247287 */ /* 0x000fe40008000000 */
[----:B------:R-:W-:Y:S01]  /*8580*/  ULOP3.LUT UR39, UR7, UR39, URZ, 0x3c, !UPT ;  /* 0x0000002707277292 */ /* 0x000fe2000f8e3c3f */
[----:B------:R-:W-:Y:S11]  /*8590*/  @!P0 BRA `(.L_x_912) ;  /* 0x0000000000048947 */ /* 0x000ff60003800000 */
[----:B------:R-:W-:Y:S01]  /*85a0*/  BPT.TRAP 0x1 ;  /* 0x000000040000795c */ /* 0x000fe20000300000 */
.L_x_912:
[----:B------:R-:W-:Y:S01]  /*85b0*/  ULEA UR6, UR36, UR37, 0x3 ;  /* 0x0000002524067291 */ /* 0x000fe2000f8e183f */
[----:B------:R-:W-:-:S05]  /*85c0*/  IMAD.U32 R3, RZ, RZ, UR39 ;  /* 0x00000027ff037e24 */ /* 0x000fca000f8e00ff */
[----:B------:R-:W-:-:S04]  /*85d0*/  SHF.L.U32 R3, R3, 0x1f, RZ ;  /* 0x0000001f03037819 */ /* 0x000fc800000006ff */
[----:B------:R1:W2:Y:S01]  /*85e0*/  SYNCS.PHASECHK.TRANS64.TRYWAIT P1, [UR6+0x30830], R3 ;  /* 0x03083003ff0075a7 */ /* 0x0002a20008020146 */
[----:B------:R-:W-:Y:S05]  /*85f0*/  @!P0 BRA `(.L_x_913) ;  /* 0x0000000000048947 */ /* 0x000fea0003800000 */
[----:B------:R-:W-:Y:S01]  /*8600*/  BPT.TRAP 0x1 ;  /* 0x000000040000795c */ /* 0x000fe20000300000 */
.L_x_913:
[----:B--2---:R-:W-:Y:S05]  /*8610*/  @P1 BRA `(.L_x_914) ;  /* 0x0000000000081947 */ /* 0x004fea0003800000 */
[----:B------:R-:W2:Y:S02]  /*8620*/  SYNCS.PHASECHK.TRANS64.TRYWAIT P1, [UR6+0x30830], R3 ;  /* 0x03083003ff0075a7 */ /* 0x000ea40008020146 */
[----:B--2---:R-:W-:Y:S05]  /*8630*/  @!P1 BRA `(.L_x_915) ;  /* 0x000000b400bc9947 */ /* 0x004fea0003800000 */
.L_x_914:
        /* <DEDUP_REMOVED lines=167> */
.L_x_916:
[----:B------:R-:W-:Y:S01]  /*90b0*/  ULEA UR10, UR4, UR37, 0x3 ;  /* 0x00000025040a7291 */ /* 0x000fe2000f8e183f */
[----:B------:R-:W-:-:S05]  /*90c0*/  IMAD.U32 R0, RZ, RZ, UR7 ;  /* 0x00000007ff007e24 */ /* 0x000fca000f8e00ff */
[----:B------:R-:W-:-:S04]  /*90d0*/  SHF.L.U32 R0, R0, 0x1f, RZ ;  /* 0x0000001f00007819 */ /* 0x000fc800000006ff */
[----:B------:R3:W4:Y:S01]  /*90e0*/  SYNCS.PHASECHK.TRANS64.TRYWAIT P1, [UR10+0x30850], R0 ;  /* 0x03085000ff0075a7 */ /* 0x000722000802014a */
[----:B------:R-:W-:Y:S05]  /*90f0*/  @!P0 BRA `(.L_x_917) ;  /* 0x0000000000048947 */ /* 0x000fea0003800000 */
[----:B------:R-:W-:Y:S01]  /*9100*/  BPT.TRAP 0x1 ;  /* 0x000000040000795c */ /* 0x000fe20000300000 */
.L_x_917:
[----:B----4-:R-:W-:Y:S05]  /*9110*/  @P1 BRA `(.L_x_918) ;  /* 0x0000000000081947 */ /* 0x010fea0003800000 */
[----:B------:R-:W4:Y:S02]  /*9120*/  SYNCS.PHASECHK.TRANS64.TRYWAIT P1, [UR10+0x30850], R0 ;  /* 0x03085000ff0075a7 */ /* 0x000f24000802014a */
[----:B----4-:R-:W-:Y:S05]  /*9130*/  @!P1 BRA `(.L_x_919) ;  /* 0x000000ac00149947 */ /* 0x010fea0003800000 */
.L_x_918:
[----:B------:R-:W-:Y:S01]  /*9140*/  UIADD3 UR6, UR37, 0x400, URZ ;  /* 0x0000040025067890 */ /* 0x000fe2000fffe03f */
[----:B------:R-:W-:Y:S01]  /*9150*/  WARPGROUP.ARRIVE ;  /* 0x00000000000079c5 */ /* 0x000fe20000000000 */
[----:B------:R-:W-:Y:S01]  /*9160*/  UMOV UR7, 0x40000040 ;  /* 0x4000004000077882 */ /* 0x000fe20000000000 */
[----:B------:R-:W-:Y:S01]  /*9170*/  FMUL.FTZ R2, R120, UR5 ;  /* 0x0000000578027c20 */ /* 0x000fe20008410000 */
[----:B------:R-:W-:Y:S01]  /*9180*/  USHF.R.U32.HI UR6, URZ, 0x4, UR6 ;  /* 0x000000043f067899 */ /* 0x000fe20008011606 */
[----:B-12---:R-:W-:Y:S01]  /*9190*/  FMUL.FTZ R3, R121, UR5 ;  /* 0x0000000579037c20 */ /* 0x006fe20008410000 */
[----:B------:R-:W-:Y:S01]  /*91a0*/  FMUL.FTZ R207, R132, UR5 ;  /* 0x0000000584cf7c20 */ /* 0x000fe20008410000 */
[----:B------:R-:W-:Y:S01]  /*91b0*/  FMUL.FTZ R209, R133, UR5 ;  /* 0x0000000585d17c20 */ /* 0x000fe20008410000 */
[----:B------:R-:W-:Y:S01]  /*91c0*/  ULOP3.LUT UR6, UR6, 0x3fff, URZ, 0xc0, !UPT ;  /* 0x00003fff06067892 */ /* 0x000fe2000f8ec03f */
[----:B------:R-:W3:Y:S01]  /*91d0*/  MUFU.TANH R2, R2 ;  /* 0x0000000200027308 */ /* 0x000ee20000002400 */
[----:B------:R-:W-:Y:S01]  /*91e0*/  FMUL.FTZ R213, R136, UR5 ;  /* 0x0000000588d57c20 */ /* 0x000fe20008410000 */
[----:B------:R-:W-:Y:S01]  /*91f0*/  FMUL.FTZ R211, R137, UR5 ;  /* 0x0000000589d37c20 */ /* 0x000fe20008410000 */
[----:B------:R-:W-:Y:S01]  /*9200*/  ULOP3.LUT UR6, UR6, 0x3000000, URZ, 0xfc, !UPT ;  /* 0x0300000006067892 */ /* 0x000fe2000f8efc3f */
[----:B------:R-:W-:Y:S01]  /*9210*/  FMUL.FTZ R215, R140, UR5 ;  /* 0x000000058cd77c20 */ /* 0x000fe20008410000 */
[----:B------:R-:W-:Y:S01]  /*9220*/  FMUL.FTZ R217, R141, UR5 ;  /* 0x000000058dd97c20 */ /* 0x000fe20008410000 */
[----:B------:R-:W-:Y:S01]  /*9230*/  FMUL.FTZ R219, R144, UR5 ;  /* 0x0000000590db7c20 */ /* 0x000fe20008410000 */
[----:B------:R-:W-:Y:S01]  /*9240*/  UIMAD UR4, UR4, 0x900, UR6 ;  /* 0x00000900040478a4 */ /* 0x000fe2000f8e0206 */
[----:B------:R-:W1:Y:S01]  /*9250*/  MUFU.TANH R3, R3 ;  /* 0x0000000300037308 */ /* 0x000e620000002400 */
[----:B------:R-:W-:Y:S01]  /*9260*/  FMUL.FTZ R221, R145, UR5 ;  /* 0x0000000591dd7c20 */ /* 0x000fe20008410000 */
[----:B------:R-:W-:Y:S01]  /*9270*/  FMUL.FTZ R225, R152, UR5 ;  /* 0x0000000598e17c20 */ /* 0x000fe20008410000 */
[----:B------:R-:W-:Y:S01]  /*9280*/  FMUL.FTZ R233, R153, UR5 ;  /* 0x0000000599e97c20 */ /* 0x000fe20008410000 */
[----:B------:R-:W-:Y:S01]  /*9290*/  FMUL.FTZ R227, R156, UR5 ;  /* 0x000000059ce37c20 */ /* 0x000fe20008410000 */
[----:B------:R-:W-:Y:S01]  /*92a0*/  FMUL.FTZ R121, R122, UR5 ;  /* 0x000000057a797c20 */ /* 0x000fe20008410000 */
[----:B------:R-:W-:Y:S01]  /*92b0*/  UMOV UR6, UR4 ;  /* 0x0000000400067c82 */ /* 0x000fe20008000000 */
[----:B------:R-:W-:Y:S01]  /*92c0*/  FMUL.FTZ R237, R157, UR5 ;  /* 0x000000059ded7c20 */ /* 0x000fe20008410000 */
[----:B------:R-:W-:Y:S01]  /*92d0*/  HGMMA.64x192x16.F32 R24, R188, gdesc[UR4].tnspB, R24, gsb0 ;  /* 0x42e00004bc187df0 */ /* 0x000fe20008000818 */
[----:B------:R-:W-:Y:S01]  /*92e0*/  UIADD3 UR6, UR4, 0x80, URZ ;  /* 0x0000008004067890 */ /* 0x000fe2000fffe03f */
[----:B---3--:R-:W-:Y:S01]  /*92f0*/  FMNMX.FTZ R0, R2, R21, !PT ;  /* 0x0000001502007209 */ /* 0x008fe20007810000 */
[----:B------:R-:W-:Y:S01]  /*9300*/  UMOV UR7, 0x40000040 ;  /* 0x4000004000077882 */ /* 0x000fe20000000000 */
[----:B------:R-:W-:Y:S01]  /*9310*/  MUFU.TANH R207, R207 ;  /* 0x000000cf00cf7308 */ /* 0x000fe20000002400 */
[----:B------:R-:W-:Y:S01]  /*9320*/  FMUL.FTZ R123, R123, UR5 ;  /* 0x000000057b7b7c20 */ /* 0x000fe20008410000 */
[----:B------:R-:W-:Y:S01]  /*9330*/  FMUL.FTZ R229, R160, UR5 ;  /* 0x00000005a0e57c20 */ /* 0x000fe20008410000 */
[----:B------:R-:W-:Y:S01]  /*9340*/  FMUL.FTZ R235, R161, UR5 ;  /* 0x00000005a1eb7c20 */ /* 0x000fe20008410000 */
[----:B------:R-:W-:Y:S01]  /*9350*/  FMUL.FTZ R127, R127, UR5 ;  /* 0x000000057f7f7c20 */ /* 0x000fe20008410000 */
[----:B-1----:R-:W-:Y:S01]  /*9360*/  FMNMX.FTZ R0, R3, R0, !PT ;  /* 0x0000000003007209 */ /* 0x002fe20007810000 */
        /* <DEDUP_REMOVED lines=21> */
[----:B------:R-:W1:Y:S01]  /*94c0*/  LDC R18, c[0x0][0x988] ;  /* 0x00026200ff127b82 */ /* 0x000e620000000800 */
[----:B------:R-:W-:Y:S01]  /*94d0*/  FMUL.FTZ R167, R167, UR5 ;  /* 0x00000005a7a77c20 */ /* 0x000fe20008410000 */
[----:B------:R-:W2:Y:S03]  /*94e0*/  S2R R208, SR_TID.X ;  /* 0x0000000000d07919 */ /* 0x000ea60000002100 */
[----:B------:R-:W-:Y:S08]  /*94f0*/  MUFU.TANH R215, R215 ;  /* 0x000000d700d77308 */ /* 0x000ff00000002400 */
[----:B------:R-:W-:Y:S08]  /*9500*/  MUFU.TANH R217, R217 ;  /* 0x000000d900d97308 */ /* 0x000ff00000002400 */
[----:B------:R-:W-:Y:S08]  /*9510*/  MUFU.TANH R219, R219 ;  /* 0x000000db00db7308 */ /* 0x000ff00000002400 */
[----:B------:R-:W-:Y:S01]  /*9520*/  MUFU.TANH R221, R221 ;  /* 0x000000dd00dd7308 */ /* 0x000fe20000002400 */
[----:B--2---:R-:W-:-:S07]  /*9530*/  LOP3.LUT P1, RZ, R208, 0x7f, RZ, 0xc0, !PT ;  /* 0x0000007fd0ff7812 */ /* 0x004fce000782c0ff */
[----:B------:R-:W-:Y:S08]  /*9540*/  MUFU.TANH R225, R225 ;  /* 0x000000e100e17308 */ /* 0x000ff00000002400 */
[----:B------:R-:W-:Y:S08]  /*9550*/  MUFU.TANH R233, R233 ;  /* 0x000000e900e97308 */ /* 0x000ff00000002400 */
[----:B------:R-:W-:Y:S08]  /*9560*/  MUFU.TANH R227, R227 ;  /* 0x000000e300e37308 */ /* 0x000ff00000002400 */
[----:B------:R-:W2:Y:S08]  /*9570*/  MUFU.TANH R121, R121 ;  /* 0x0000007900797308 */ /* 0x000eb00000002400 */
[----:B------:R-:W-:Y:S08]  /*9580*/  MUFU.TANH R237, R237 ;  /* 0x000000ed00ed7308 */ /* 0x000ff00000002400 */
[----:B------:R-:W3:Y:S01]  /*9590*/  MUFU.TANH R123, R123 ;  /* 0x0000007b007b7308 */ /* 0x000ee20000002400 */
[----:B--2---:R-:W-:-:S07]  /*95a0*/  FMNMX.FTZ R122, R121, R194, !PT ;  /* 0x000000c2797a7209 */ /* 0x004fce0007810000 */
[----:B------:R-:W-:Y:S08]  /*95b0*/  MUFU.TANH R229, R229 ;  /* 0x000000e500e57308 */ /* 0x000ff00000002400 */
[----:B------:R-:W-:Y:S01]  /*95c0*/  MUFU.TANH R235, R235 ;  /* 0x000000eb00eb7308 */ /* 0x000fe20000002400 */
[----:B---3--:R-:W-:-:S07]  /*95d0*/  FMNMX.FTZ R122, R123, R122, !PT ;  /* 0x0000007a7b7a7209 */ /* 0x008fce0007810000 */
        /* <DEDUP_REMOVED lines=38> */
[----:B------:R-:W2:Y:S01]  /*9840*/  MUFU.TANH R185, R185 ;  /* 0x000000b900b97308 */ /* 0x000ea20000002400 */
[----:B------:R-:W-:-:S07]  /*9850*/  UMOV UR7, 0x40000040 ;  /* 0x4000004000077882 */ /* 0x000fce0000000000 */
[----:B------:R-:W3:Y:S08]  /*9860*/  MUFU.TANH R187, R187 ;  /* 0x000000bb00bb7308 */ /* 0x000ef00000002400 */
[----:B------:R-:W4:Y:S01]  /*9870*/  MUFU.TANH R125, R125 ;  /* 0x0000007d007d7308 */ /* 0x000f220000002400 */
[----:B--2---:R-:W-:-:S04]  /*9880*/  FMNMX.FTZ R0, R185, R0, !PT ;  /* 0x00000000b9007209 */ /* 0x004fc80007810000 */
[----:B---3--:R-:W-:-:S04]  /*9890*/  FMNMX.FTZ R0, R187, R0, !PT ;  /* 0x00000000bb007209 */ /* 0x008fc80007810000 */
[----:B------:R-:W-:-:S04]  /*98a0*/  FMNMX.FTZ R0, R189, R0, !PT ;  /* 0x00000000bd007209 */ /* 0x000fc80007810000 */
[----:B------:R-:W-:Y:S02]  /*98b0*/  FMNMX.FTZ R0, R191, R0, !PT ;  /* 0x00000000bf007209 */ /* 0x000fe40007810000 */
[----:B----4-:R-:W-:Y:S02]  /*98c0*/  FMNMX.FTZ R122, R125, R122, !PT ;  /* 0x0000007a7d7a7209 */ /* 0x010fe40007810000 */
        /* <DEDUP_REMOVED lines=41> */
[----:B------:R-:W-:-:S04]  /*9b60*/  FMNMX.FTZ R0, R235, R0, !PT ;  /* 0x00000000eb007209 */ /* 0x000fc80007810000 */
[----:B------:R-:W-:-:S04]  /*9b70*/  FMNMX.FTZ R0, R231, R0, !PT ;  /* 0x00000000e7007209 */ /* 0x000fc80007810000 */
[----:B------:R-:W-:-:S05]  /*9b80*/  FMNMX.FTZ R0, R223, R0, !PT ;  /* 0x00000000df007209 */ /* 0x000fca0007810000 */
[----:B------:R-:W2:Y:S02]  /*9b90*/  SHFL.BFLY PT, R157, R0, 0x2, 0x1f ;  /* 0x0c401f00009d7f89 */ /* 0x000ea400000e0000 */
[----:B--2---:R-:W-:Y:S01]  /*9ba0*/  FMNMX.FTZ R4, R0, R157, !PT ;  /* 0x0000009d00047209 */ /* 0x004fe20007810000 */
[----:B------:R-:W-:-:S06]  /*9bb0*/  FMUL.FTZ R157, R158, UR5 ;  /* 0x000000059e9d7c20 */ /* 0x000fcc0008410000 */
[----:B------:R-:W2:Y:S02]  /*9bc0*/  MUFU.TANH R157, R157 ;  /* 0x0000009d009d7308 */ /* 0x000ea40000002400 */
[----:B--2---:R-:W-:-:S04]  /*9bd0*/  FMNMX.FTZ R122, R157, R122, !PT ;  /* 0x0000007a9d7a7209 */ /* 0x004fc80007810000 */
[----:B------:R-:W-:-:S04]  /*9be0*/  FMNMX.FTZ R122, R159, R122, !PT ;  /* 0x0000007a9f7a7209 */ /* 0x000fc80007810000 */
[----:B------:R-:W-:-:S04]  /*9bf0*/  FMNMX.FTZ R122, R161, R122, !PT ;  /* 0x0000007aa17a7209 */ /* 0x000fc80007810000 */
[----:B------:R-:W-:-:S04]  /*9c00*/  FMNMX.FTZ R122, R163, R122, !PT ;  /* 0x0000007aa37a7209 */ /* 0x000fc80007810000 */
[----:B------:R-:W-:-:S04]  /*9c10*/  FMNMX.FTZ R122, R165, R122, !PT ;  /* 0x0000007aa57a7209 */ /* 0x000fc80007810000 */
[----:B------:R-:W-:Y:S01]  /*9c20*/  FMNMX.FTZ R122, R167, R122, !PT ;  /* 0x0000007aa77a7209 */ /* 0x000fe20007810000 */
[----:B------:R-:W-:Y:S02]  /*9c30*/  WARPGROUP.DEPBAR.LE gsb0, 0x0 ;  /* 0x00008000000079c5 */ /* 0x000fe40000010000 */
[----:B------:R-:W-:Y:S01]  /*9c40*/  WARPGROUP.ARRIVE ;  /* 0x00000000000079c5 */ /* 0x000fe20000000000 */
[----:B------:R-:W2:Y:S05]  /*9c50*/  SHFL.BFLY PT, R177, R4, 0x1, 0x1f ;  /* 0x0c201f0004b17f89 */ /* 0x000eaa00000e0000 */
[----:B------:R-:W-:Y:S01]  /*9c60*/  HGMMA.64x192x16.F32 R24, R172, gdesc[UR4].tnspB, R24, gsb0 ;  /* 0x42e00004ac187df0 */ /* 0x000fe20008000818 */
[----:B------:R-:W-:Y:S01]  /*9c70*/  UIADD3 UR6, UR4, 0x280, URZ ;  /* 0x0000028004067890 */ /* 0x000fe2000fffe03f */
[----:B------:R-:W-:-:S02]  /*9c80*/  UMOV UR7, 0x40000040 ;  /* 0x4000004000077882 */ /* 0x000fc40000000000 */
[----:B------:R-:W-:Y:S01]  /*9c90*/  UMOV UR4, UR36 ;  /* 0x0000002400047c82 */ /* 0x000fe20008000000 */
[----:B--2---:R-:W-:-:S05]  /*9ca0*/  FMNMX.FTZ R4, R4, R177, !PT ;  /* 0x000000b104047209 */ /* 0x004fca0007810000 */
[C---:B-1----:R-:W-:Y:S01]  /*9cb0*/  FMUL.FTZ R120, R4.reuse, R18 ;  /* 0x0000001204787220 */ /* 0x042fe20000410000 */
[----:B------:R-:W-:-:S03]  /*9cc0*/  FADD.FTZ R21, -R4, R21 ;  /* 0x0000001504157221 */ /* 0x000fc60000010100 */
[-CC-:B------:R-:W-:Y:S01]  /*9cd0*/  FFMA.FTZ R188, R3, R18.reuse, -R120.reuse ;  /* 0x0000001203bc7223 */ /* 0x180fe20000010878 */
[-C--:B------:R-:W-:Y:S01]  /*9ce0*/  FMUL.FTZ R0, R21, R18.reuse ;  /* 0x0000001215007220 */ /* 0x080fe20000410000 */
[----:B------:R-:W1:Y:S01]  /*9cf0*/  SHFL.BFLY PT, R3, R122, 0x2, 0x1f ;  /* 0x0c401f007a037f89 */ /* 0x000e6200000e0000 */
        /* <DEDUP_REMOVED lines=18> */
[----:B-1----:R-:W-:Y:S01]  /*9e20*/  FMNMX.FTZ R2, R122, R3, !PT ;  /* 0x000000037a027209 */ /* 0x002fe20007810000 */
[----:B------:R-:W-:-:S06]  /*9e30*/  FFMA.FTZ R122, R229, R18, -R120 ;  /* 0x00000012e57a7223 */ /* 0x000fcc0000010878 */
[----:B------:R-:W-:Y:S01]  /*9e40*/  MUFU.EX2 R21, R21 ;  /* 0x0000001500157308 */ /* 0x000fe20000000800 */
[----:B------:R-:W1:Y:S07]  /*9e50*/  SHFL.BFLY PT, R3, R2, 0x1, 0x1f ;  /* 0x0c201f0002037f89 */ /* 0x000e6e00000e0000 */
[----:B------:R-:W-:Y:S08]  /*9e60*/  MUFU.EX2 R188, R188 ;  /* 0x000000bc00bc7308 */ /* 0x000ff00000000800 */
[----:B------:R-:W-:Y:S08]  /*9e70*/  MUFU.EX2 R190, R190 ;  /* 0x000000be00be7308 */ /* 0x000ff00000000800 */
[----:B------:R-:W-:Y:S01]  /*9e80*/  MUFU.EX2 R177, R177 ;  /* 0x000000b100b17308 */ /* 0x000fe20000000800 */
[----:B-1----:R-:W-:-:S05]  /*9e90*/  FMNMX.FTZ R3, R2, R3, !PT ;  /* 0x0000000302037209 */ /* 0x002fca0007810000 */
[----:B------:R-:W-:Y:S02]  /*9ea0*/  FADD.FTZ R181, -R3, R194 ;  /* 0x000000c203b57221 */ /* 0x000fe40000010100 */
[----:B------:R-:W-:Y:S01]  /*9eb0*/  MUFU.EX2 R184, R184 ;  /* 0x000000b800b87308 */ /* 0x000fe20000000800 */
[----:B------:R-:W-:Y:S02]  /*9ec0*/  IMAD.MOV.U32 R194, RZ, RZ, R3 ;  /* 0x000000ffffc27224 */ /* 0x000fe400078e0003 */
[----:B------:R-:W-:-:S05]  /*9ed0*/  FMUL.FTZ R181, R181, R18 ;  /* 0x00000012b5b57220 */ /* 0x000fca0000410000 */
[----:B------:R1:W-:Y:S08]  /*9ee0*/  MUFU.EX2 R2, R181 ;  /* 0x000000b500027308 */ /* 0x0003f00000000800 */
        /* <DEDUP_REMOVED lines=18> */
[-CC-:B------:R-:W-:Y:S01]  /*a010*/  FFMA.FTZ R174, R227, R18.reuse, -R120.reuse ;  /* 0x00000012e3ae7223 */ /* 0x180fe20000010878 */
[-C--:B------:R-:W-:Y:S01]  /*a020*/  FFMA.FTZ R217, R223, R18.reuse, -R120 ;  /* 0x00000012dfd97223 */ /* 0x080fe20000010878 */
[----:B------:R-:W-:Y:S01]  /*a030*/  HGMMA.64x192x16.F32 R24, R168, gdesc[UR4].tnspB, R24, gsb0 ;  /* 0x42e00004a8187df0 */ /* 0x000fe20008000818 */
[-C--:B------:R-:W-:Y:S01]  /*a040*/  FMUL.FTZ R120, R3, R18.reuse ;  /* 0x0000001203787220 */ /* 0x080fe20000410000 */
[----:B------:R-:W-:Y:S01]  /*a050*/  MUFU.EX2 R173, R173 ;  /* 0x000000ad00ad7308 */ /* 0x000fe20000000800 */
[----:B------:R-:W-:Y:S02]  /*a060*/  UMOV UR7, UR39 ;  /* 0x0000002700077c82 */ /* 0x000fe40008000000 */
[-CC-:B------:R-:W-:Y:S01]  /*a070*/  FFMA.FTZ R189, R121, R18.reuse, -R120.reuse ;  /* 0x0000001279bd7223 */ /* 0x180fe20000010878 */
[----:B------:R-:W-:Y:S01]  /*a080*/  FFMA.FTZ R191, R125, R18, -R120 ;  /* 0x000000127dbf7223 */ /* 0x000fe20000010878 */
[----:B------:R-:W-:-:S02]  /*a090*/  IMAD.U32 R125, RZ, RZ, UR36 ;  /* 0x00000024ff7d7e24 */ /* 0x000fc4000f8e00ff */
[-CC-:B------:R-:W-:Y:S01]  /*a0a0*/  FFMA.FTZ R126, R123, R18.reuse, -R120.reuse ;  /* 0x000000127b7e7223 */ /* 0x180fe20000010878 */
[-CC-:B------:R-:W-:Y:S01]  /*a0b0*/  FFMA.FTZ R128, R127, R18.reuse, -R120.reuse ;  /* 0x000000127f807223 */ /* 0x180fe20000010878 */
[-CC-:B------:R-:W-:Y:S01]  /*a0c0*/  FFMA.FTZ R185, R129, R18.reuse, -R120.reuse ;  /* 0x0000001281b97223 */ /* 0x180fe20000010878 */
[----:B------:R-:W2:Y:S01]  /*a0d0*/  MUFU.EX2 R189, R189 ;  /* 0x000000bd00bd7308 */ /* 0x000ea20000000800 */
[----:B------:R-:W-:Y:S01]  /*a0e0*/  @!P1 LEA R125, R125, UR37, 0x3 ;  /* 0x000000257d7d9c11 */ /* 0x000fe2000f8e18ff */
[-CC-:B------:R-:W-:Y:S01]  /*a0f0*/  FFMA.FTZ R130, R131, R18.reuse, -R120.reuse ;  /* 0x0000001283827223 */ /* 0x180fe20000010878 */
[----:B------:R-:W-:Y:S02]  /*a100*/  IMAD.U32 R129, RZ, RZ, UR10 ;  /* 0x0000000aff817e24 */ /* 0x000fe4000f8e00ff */
[-CC-:B------:R-:W-:Y:S01]  /*a110*/  FFMA.FTZ R121, R133, R18.reuse, -R120.reuse ;  /* 0x0000001285797223 */ /* 0x180fe20000010878 */
[----:B------:R-:W-:Y:S01]  /*a120*/  FFMA.FTZ R132, R135, R18, -R120 ;  /* 0x0000001287847223 */ /* 0x000fe20000010878 */
[----:B------:R-:W-:-:S02]  /*a130*/  @!P1 VIADD R125, R125, 0x30840 ;  /* 0x000308407d7d9836 */ /* 0x000fc40000000000 */
[-CC-:B-1----:R-:W-:Y:S01]  /*a140*/  FFMA.FTZ R181, R137, R18.reuse, -R120.reuse ;  /* 0x0000001289b57223 */ /* 0x182fe20000010878 */
[----:B------:R-:W1:Y:S01]  /*a150*/  MUFU.EX2 R126, R126 ;  /* 0x0000007e007e7308 */ /* 0x000e620000000800 */
[----:B------:R-:W-:Y:S02]  /*a160*/  @!P1 VIADD R129, R129, 0x30860 ;  /* 0x0003086081819836 */ /* 0x000fe40000000000 */
[-CC-:B------:R-:W-:Y:S01]  /*a170*/  FFMA.FTZ R134, R139, R18.reuse, -R120.reuse ;  /* 0x000000128b867223 */ /* 0x180fe20000010878 */
[----:B------:R-:W-:Y:S01]  /*a180*/  @!P1 PRMT R125, RZ, 0x654, R125 ;  /* 0x00000654ff7d9816 */ /* 0x000fe2000000007d */
[-CC-:B------:R-:W-:Y:S01]  /*a190*/  FFMA.FTZ R183, R141, R18.reuse, -R120.reuse ;  /* 0x000000128db77223 */ /* 0x180fe20000010878 */
[-CC-:B------:R-:W-:Y:S01]  /*a1a0*/  FFMA.FTZ R136, R143, R18.reuse, -R120.reuse ;  /* 0x000000128f887223 */ /* 0x180fe20000010878 */
[----:B------:R-:W-:Y:S01]  /*a1b0*/  @!P1 PRMT R129, RZ, 0x654, R129 ;  /* 0x00000654ff819816 */ /* 0x000fe20000000081 */
[-CC-:B------:R-:W-:Y:S01]  /*a1c0*/  FFMA.FTZ R123, R145, R18.reuse, -R120.reuse ;  /* 0x00000012917b7223 */ /* 0x180fe20000010878 */
[----:B------:R-:W3:Y:S01]  /*a1d0*/  MUFU.EX2 R191, R191 ;  /* 0x000000bf00bf7308 */ /* 0x000ee20000000800 */
[----:B--2---:R-:W-:Y:S01]  /*a1e0*/  FFMA.FTZ R127, R2, R7, R189 ;  /* 0x00000007027f7223 */ /* 0x004fe200000100bd */
[-CC-:B------:R-:W-:Y:S01]  /*a1f0*/  FFMA.FTZ R138, R147, R18.reuse, -R120.reuse ;  /* 0x00000012938a7223 */ /* 0x180fe20000010878 */
[-CC-:B------:R-:W-:Y:S01]  /*a200*/  FFMA.FTZ R149, R149, R18.reuse, -R120.reuse ;  /* 0x0000001295957223 */ /* 0x180fe20000010878 */
[-CC-:B------:R-:W-:Y:S01]  /*a210*/  FFMA.FTZ R155, R155, R18.reuse, -R120.reuse ;  /* 0x000000129b9b7223 */ /* 0x180fe20000010878 */
[-CC-:B------:R-:W-:Y:S01]  /*a220*/  FFMA.FTZ R157, R157, R18.reuse, -R120.reuse ;  /* 0x000000129d9d7223 */ /* 0x180fe20000010878 */
[-CC-:B------:R-:W-:Y:S01]  /*a230*/  FFMA.FTZ R159, R159, R18.reuse, -R120.reuse ;  /* 0x000000129f9f7223 */ /* 0x180fe20000010878 */
[-CC-:B------:R-:W-:Y:S01]  /*a240*/  FFMA.FTZ R161, R161, R18.reuse, -R120.reuse ;  /* 0x00000012a1a17223 */ /* 0x180fe20000010878 */
[----:B------:R-:W2:Y:S01]  /*a250*/  MUFU.EX2 R128, R128 ;  /* 0x0000008000807308 */ /* 0x000ea20000000800 */
[C---:B-1----:R-:W-:Y:S01]  /*a260*/  FADD.FTZ R140, R126.reuse, R127 ;  /* 0x0000007f7e8c7221 */ /* 0x042fe20000010000 */
[----:B------:R-:W-:Y:S01]  /*a270*/  F2FP.F16.F32.PACK_AB R189, R126, R189 ;  /* 0x000000bd7ebd723e */ /* 0x000fe200000000ff */
[-CC-:B------:R-:W-:Y:S01]  /*a280*/  FFMA.FTZ R163, R163, R18.reuse, -R120.reuse ;  /* 0x00000012a3a37223 */ /* 0x180fe20000010878 */
[----:B------:R-:W-:-:S04]  /*a290*/  FFMA.FTZ R165, R165, R18, -R120 ;  /* 0x00000012a5a57223 */ /* 0x000fc80000010878 */
[----:B------:R-:W1:Y:S01]  /*a2a0*/  MUFU.EX2 R185, R185 ;  /* 0x000000b900b97308 */ /* 0x000e620000000800 */
[----:B---3--:R-:W-:-:S07]  /*a2b0*/  FADD.FTZ R127, R191, R140 ;  /* 0x0000008cbf7f7221 */ /* 0x008fce0000010000 */
[----:B------:R-:W3:Y:S01]  /*a2c0*/  MUFU.EX2 R130, R130 ;  /* 0x0000008200827308 */ /* 0x000ee20000000800 */
[C---:B--2---:R-:W-:Y:S01]  /*a2d0*/  FADD.FTZ R140, R128.reuse, R127 ;  /* 0x0000007f808c7221 */ /* 0x044fe20000010000 */
[----:B------:R-:W-:-:S06]  /*a2e0*/  F2FP.F16.F32.PACK_AB R191, R128, R191 ;  /* 0x000000bf80bf723e */ /* 0x000fcc00000000ff */
[----:B------:R-:W2:Y:S01]  /*a2f0*/  MUFU.EX2 R121, R121 ;  /* 0x0000007900797308 */ /* 0x000ea20000000800 */
[----:B-1----:R-:W-:-:S07]  /*a300*/  FADD.FTZ R127, R185, R140 ;  /* 0x0000008cb97f7221 */ /* 0x002fce0000010000 */
[----:B------:R-:W1:Y:S01]  /*a310*/  MUFU.EX2 R132, R132 ;  /* 0x0000008400847308 */ /* 0x000e620000000800 */
[C---:B---3--:R-:W-:Y:S01]  /*a320*/  FADD.FTZ R140, R130.reuse, R127 ;  /* 0x0000007f828c7221 */ /* 0x048fe20000010000 */
[----:B------:R-:W-:-:S06]  /*a330*/  F2FP.F16.F32.PACK_AB R185, R130, R185 ;  /* 0x000000b982b9723e */ /* 0x000fcc00000000ff */
[----:B------:R-:W-:Y:S01]  /*a340*/  MUFU.EX2 R181, R181 ;  /* 0x000000b500b57308 */ /* 0x000fe20000000800 */
[----:B--2---:R-:W-:-:S07]  /*a350*/  FADD.FTZ R127, R121, R140 ;  /* 0x0000008c797f7221 */ /* 0x004fce0000010000 */
[----:B------:R-:W-:Y:S01]  /*a360*/  MUFU.EX2 R134, R134 ;  /* 0x0000008600867308 */ /* 0x000fe20000000800 */
[----:B-1----:R-:W-:-:S07]  /*a370*/  FADD.FTZ R140, R132, R127 ;  /* 0x0000007f848c7221 */ /* 0x002fce0000010000 */
        /* <DEDUP_REMOVED lines=12> */
[----:B------:R-:W1:Y:S08]  /*a440*/  MUFU.EX2 R163, R163 ;  /* 0x000000a300a37308 */ /* 0x000e700000000800 */
[----:B------:R-:W-:Y:S08]  /*a450*/  MUFU.EX2 R124, R124 ;  /* 0x0000007c007c7308 */ /* 0x000ff00000000800 */
[----:B------:R-:W-:Y:S01]  /*a460*/  MUFU.EX2 R165, R165 ;  /* 0x000000a500a57308 */ /* 0x000fe20000000800 */
[----:B------:R-:W-:-:S02]  /*a470*/  WARPGROUP.DEPBAR.LE gsb0, 0x0 ;  /* 0x00008000000079c5 */ /* 0x000fc40000010000 */
[----:B------:R2:W-:Y:S01]  /*a480*/  @!P1 SYNCS.ARRIVE.TRANS64.RED.A1T0 RZ, [R125+URZ], RZ ;  /* 0x000000ff7dff99a7 */ /* 0x0005e2000810043f */
[----:B------:R-:W-:-:S04]  /*a490*/  F2FP.F16.F32.PACK_AB R168, R215, R122 ;  /* 0x0000007ad7a8723e */ /* 0x000fc800000000ff */
[----:B------:R-:W-:Y:S01]  /*a4a0*/  MUFU.EX2 R217, R217 ;  /* 0x000000d900d97308 */ /* 0x000fe20000000800 */
[----:B-1----:R-:W-:Y:S01]  /*a4b0*/  F2FP.F16.F32.PACK_AB R169, R163, R161 ;  /* 0x000000a1a3a9723e */ /* 0x002fe200000000ff */
[----:B--2---:R-:W-:Y:S01]  /*a4c0*/  FFMA.FTZ R125, R0, R14, R21 ;  /* 0x0000000e007d7223 */ /* 0x004fe20000010015 */
[----:B------:R1:W-:Y:S01]  /*a4d0*/  @!P1 SYNCS.ARRIVE.TRANS64.RED.A1T0 RZ, [R129+URZ], RZ ;  /* 0x000000ff81ff99a7 */ /* 0x0003e2000810043f */
[-C--:B------:R-:W-:Y:S01]  /*a4e0*/  FFMA.FTZ R14, R151, R18.reuse, -R120 ;  /* 0x00000012970e7223 */ /* 0x080fe20000010878 */
[----:B------:R-:W-:Y:S01]  /*a4f0*/  ISETP.GT.AND P1, PT, R19, UR40, PT ;  /* 0x0000002813007c0c */ /* 0x000fe2000bf24270 */
[C---:B------:R-:W-:Y:S01]  /*a500*/  FADD.FTZ R125, R188.reuse, R125 ;  /* 0x0000007dbc7d7221 */ /* 0x040fe20000010000 */
[----:B------:R-:W-:Y:S01]  /*a510*/  F2FP.F16.F32.PACK_AB R188, R188, R21 ;  /* 0x00000015bcbc723e */ /* 0x000fe200000000ff */
[----:B------:R-:W-:Y:S01]  /*a520*/  FADD.FTZ R21, R181, R140 ;  /* 0x0000008cb5157221 */ /* 0x000fe20000010000 */
[----:B------:R-:W-:Y:S01]  /*a530*/  F2FP.F16.F32.PACK_AB R181, R134, R181 ;  /* 0x000000b586b5723e */ /* 0x000fe200000000ff */
[----:B------:R-:W-:Y:S01]  /*a540*/  FADD.FTZ R142, R190, R125 ;  /* 0x0000007dbe8e7221 */ /* 0x000fe20000010000 */
[-C--:B------:R-:W-:Y:S01]  /*a550*/  FFMA.FTZ R125, R153, R18.reuse, -R120 ;  /* 0x00000012997d7223 */ /* 0x080fe20000010878 */
[----:B------:R-:W-:Y:S01]  /*a560*/  FADD.FTZ R140, R134, R21 ;  /* 0x00000015868c7221 */ /* 0x000fe20000010000 */
[----:B------:R-:W2:Y:S01]  /*a570*/  MUFU.EX2 R14, R14 ;  /* 0x0000000e000e7308 */ /* 0x000ea20000000800 */
[----:B-1----:R-:W-:Y:S01]  /*a580*/  FADD.FTZ R129, R177, R142 ;  /* 0x0000008eb1817221 */ /* 0x002fe20000010000 */
[----:B------:R-:W-:Y:S01]  /*a590*/  FFMA.FTZ R120, R167, R18, -R120 ;  /* 0x00000012a7787223 */ /* 0x000fe20000010878 */
[----:B------:R-:W-:Y:S01]  /*a5a0*/  FADD.FTZ R21, R183, R140 ;  /* 0x0000008cb7157221 */ /* 0x000fe20000010000 */
[----:B------:R-:W-:Y:S01]  /*a5b0*/  F2FP.F16.F32.PACK_AB R190, R177, R190 ;  /* 0x000000beb1be723e */ /* 0x000fe200000000ff */
[----:B------:R-:W-:Y:S01]  /*a5c0*/  FADD.FTZ R142, R184, R129 ;  /* 0x00000081b88e7221 */ /* 0x000fe20000010000 */
[C---:B------:R-:W-:Y:S01]  /*a5d0*/  F2FP.F16.F32.PACK_AB R184, R179.reuse, R184 ;  /* 0x000000b8b3b8723e */ /* 0x040fe200000000ff */
[C---:B------:R-:W-:Y:S01]  /*a5e0*/  FADD.FTZ R126, R136.reuse, R21 ;  /* 0x00000015887e7221 */ /* 0x040fe20000010000 */
[----:B------:R-:W1:Y:S01]  /*a5f0*/  MUFU.EX2 R125, R125 ;  /* 0x0000007d007d7308 */ /* 0x000e620000000800 */
[----:B------:R-:W-:Y:S01]  /*a600*/  FADD.FTZ R129, R179, R142 ;  /* 0x0000008eb3817221 */ /* 0x000fe20000010000 */
[----:B------:R-:W-:Y:S01]  /*a610*/  F2FP.F16.F32.PACK_AB R183, R136, R183 ;  /* 0x000000b788b7723e */ /* 0x000fe200000000ff */
[----:B------:R-:W-:Y:S01]  /*a620*/  FADD.FTZ R21, R123, R126 ;  /* 0x0000007e7b157221 */ /* 0x000fe20000010000 */
[----:B------:R-:W-:Y:S01]  /*a630*/  F2FP.F16.F32.PACK_AB R177, R138, R123 ;  /* 0x0000007b8ab1723e */ /* 0x000fe200000000ff */
[----:B------:R-:W-:Y:S01]  /*a640*/  FADD.FTZ R142, R186, R129 ;  /* 0x00000081ba8e7221 */ /* 0x000fe20000010000 */
[C---:B------:R-:W-:Y:S01]  /*a650*/  F2FP.F16.F32.PACK_AB R186, R187.reuse, R186 ;  /* 0x000000babbba723e */ /* 0x040fe200000000ff */
[----:B------:R-:W-:Y:S01]  /*a660*/  FADD.FTZ R126, R138, R21 ;  /* 0x000000158a7e7221 */ /* 0x000fe20000010000 */
[----:B------:R-:W3:Y:S01]  /*a670*/  MUFU.EX2 R120, R120 ;  /* 0x0000007800787308 */ /* 0x000ee20000000800 */
[----:B------:R-:W-:Y:S01]  /*a680*/  FADD.FTZ R129, R187, R142 ;  /* 0x0000008ebb817221 */ /* 0x000fe20000010000 */
[----:B------:R-:W-:Y:S01]  /*a690*/  F2FP.F16.F32.PACK_AB R187, R132, R121 ;  /* 0x0000007984bb723e */ /* 0x000fe200000000ff */
[----:B------:R-:W-:Y:S01]  /*a6a0*/  FADD.FTZ R21, R7, R126 ;  /* 0x0000007e07157221 */ /* 0x000fe20000010000 */
[----:B--2---:R-:W-:Y:S01]  /*a6b0*/  F2FP.F16.F32.PACK_AB R179, R14, R7 ;  /* 0x000000070eb3723e */ /* 0x004fe200000000ff */
[----:B------:R-:W-:Y:S01]  /*a6c0*/  FADD.FTZ R142, R180, R129 ;  /* 0x00000081b48e7221 */ /* 0x000fe20000010000 */
[----:B------:R-:W-:Y:S01]  /*a6d0*/  F2FP.F16.F32.PACK_AB R180, R207, R180 ;  /* 0x000000b4cfb4723e */ /* 0x000fe200000000ff */
[----:B------:R-:W-:Y:S01]  /*a6e0*/  FADD.FTZ R126, R14, R21 ;  /* 0x000000150e7e7221 */ /* 0x000fe20000010000 */
[----:B------:R-:W-:-:S02]  /*a6f0*/  VIADD R19, R19, 0xffffffff ;  /* 0xffffffff13137836 */ /* 0x000fc40000000000 */
[----:B------:R-:W-:Y:S01]  /*a700*/  FADD.FTZ R127, R207, R142 ;  /* 0x0000008ecf7f7221 */ /* 0x000fe20000010000 */
[----:B------:R-:W-:Y:S01]  /*a710*/  F2FP.F16.F32.PACK_AB R170, R217, R124 ;  /* 0x0000007cd9aa723e */ /* 0x000fe200000000ff */
[----:B-1----:R-:W-:Y:S02]  /*a720*/  FADD.FTZ R126, R125, R126 ;  /* 0x0000007e7d7e7221 */ /* 0x002fe40000010000 */
[----:B------:R-:W-:Y:S01]  /*a730*/  FADD.FTZ R142, R182, R127 ;  /* 0x0000007fb68e7221 */ /* 0x000fe20000010000 */
[----:B------:R-:W-:Y:S01]  /*a740*/  F2FP.F16.F32.PACK_AB R182, R173, R182 ;  /* 0x000000b6adb6723e */ /* 0x000fe200000000ff */
[----:B------:R-:W-:Y:S02]  /*a750*/  FADD.FTZ R126, R155, R126 ;  /* 0x0000007e9b7e7221 */ /* 0x000fe40000010000 */
[----:B------:R-:W-:Y:S01]  /*a760*/  FADD.FTZ R127, R173, R142 ;  /* 0x0000008ead7f7221 */ /* 0x000fe20000010000 */
[----:B------:R-:W-:Y:S01]  /*a770*/  F2FP.F16.F32.PACK_AB R173, R155, R125 ;  /* 0x0000007d9bad723e */ /* 0x000fe200000000ff */
[----:B------:R-:W-:Y:S01]  /*a780*/  FADD.FTZ R126, R157, R126 ;  /* 0x0000007e9d7e7221 */ /* 0x000fe20000010000 */
[----:B---3--:R-:W-:Y:S01]  /*a790*/  F2FP.F16.F32.PACK_AB R171, R120, R165 ;  /* 0x000000a578ab723e */ /* 0x008fe200000000ff */
[----:B------:R-:W-:Y:S01]  /*a7a0*/  FADD.FTZ R128, R176, R127 ;  /* 0x0000007fb0807221 */ /* 0x000fe20000010000 */
[----:B------:R-:W-:Y:S01]  /*a7b0*/  F2FP.F16.F32.PACK_AB R176, R175, R176 ;  /* 0x000000b0afb0723e */ /* 0x000fe200000000ff */
[----:B------:R-:W-:-:S02]  /*a7c0*/  FADD.FTZ R126, R159, R126 ;  /* 0x0000007e9f7e7221 */ /* 0x000fc40000010000 */
[----:B------:R-:W-:Y:S01]  /*a7d0*/  FADD.FTZ R121, R175, R128 ;  /* 0x00000080af797221 */ /* 0x000fe20000010000 */
[----:B------:R-:W-:Y:S01]  /*a7e0*/  F2FP.F16.F32.PACK_AB R175, R159, R157 ;  /* 0x0000009d9faf723e */ /* 0x000fe200000000ff */
[----:B------:R-:W-:Y:S02]  /*a7f0*/  FADD.FTZ R126, R161, R126 ;  /* 0x0000007ea17e7221 */ /* 0x000fe40000010000 */
[----:B------:R-:W-:Y:S01]  /*a800*/  FADD.FTZ R128, R178, R121 ;  /* 0x00000079b2807221 */ /* 0x000fe20000010000 */
[----:B------:R-:W-:Y:S01]  /*a810*/  F2FP.F16.F32.PACK_AB R178, R209, R178 ;  /* 0x000000b2d1b2723e */ /* 0x000fe200000000ff */
[----:B------:R-:W-:Y:S02]  /*a820*/  FADD.FTZ R126, R163, R126 ;  /* 0x0000007ea37e7221 */ /* 0x000fe40000010000 */
[----:B------:R-:W-:Y:S02]  /*a830*/  FADD.FTZ R121, R209, R128 ;  /* 0x00000080d1797221 */ /* 0x000fe40000010000 */
[----:B------:R-:W-:-:S02]  /*a840*/  FADD.FTZ R126, R165, R126 ;  /* 0x0000007ea57e7221 */ /* 0x000fc40000010000 */
[----:B------:R-:W-:Y:S01]  /*a850*/  FADD.FTZ R128, R172, R121 ;  /* 0x00000079ac807221 */ /* 0x000fe20000010000 */
[----:B------:R-:W-:-:S03]  /*a860*/  F2FP.F16.F32.PACK_AB R172, R211, R172 ;  /* 0x000000acd3ac723e */ /* 0x000fc600000000ff */
[----:B------:R-:W-:-:S04]  /*a870*/  FADD.FTZ R21, R211, R128 ;  /* 0x00000080d3157221 */ /* 0x000fc80000010000 */
[----:B------:R-:W-:Y:S01]  /*a880*/  FADD.FTZ R128, R174, R21 ;  /* 0x00000015ae807221 */ /* 0x000fe20000010000 */
[C---:B------:R-:W-:Y:S01]  /*a890*/  F2FP.F16.F32.PACK_AB R174, R213.reuse, R174 ;  /* 0x000000aed5ae723e */ /* 0x040fe200000000ff */
[----:B------:R-:W-:Y:S02]  /*a8a0*/  IMAD.MOV.U32 R21, RZ, RZ, R4 ;  /* 0x000000ffff157224 */ /* 0x000fe400078e0004 */
[----:B------:R-:W-:-:S04]  /*a8b0*/  FADD.FTZ R7, R213, R128 ;  /* 0x00000080d5077221 */ /* 0x000fc80000010000 */
[----:B------:R-:W-:-:S04]  /*a8c0*/  FADD.FTZ R14, R122, R7 ;  /* 0x000000077a0e7221 */ /* 0x000fc80000010000 */
[----:B------:R-:W-:-:S04]  /*a8d0*/  FADD.FTZ R7, R215, R14 ;  /* 0x0000000ed7077221 */ /* 0x000fc80000010000 */
[----:B------:R-:W-:Y:S01]  /*a8e0*/  FADD.FTZ R14, R124, R7 ;  /* 0x000000077c0e7221 */ /* 0x000fe20000010000 */
[----:B------:R-:W-:-:S03]  /*a8f0*/  FADD.FTZ R7, R120, R126 ;  /* 0x0000007e78077221 */ /* 0x000fc60000010000 */
[----:B------:R-:W-:Y:S01]  /*a900*/  FADD.FTZ R14, R217, R14 ;  /* 0x0000000ed90e7221 */ /* 0x000fe20000010000 */
[----:B------:R-:W-:Y:S06]  /*a910*/  @P1 BRA `(.L_x_920) ;  /* 0xffffffdc00081947 */ /* 0x000fec000383ffff */
.L_x_911:
[----:B------:R-:W-:-:S13]  /*a920*/  ISETP.GE.AND P1, PT, R19, UR47, PT ;  /* 0x0000002f13007c0c */ /* 0x000fda000bf26270 */
[----:B------:R-:W-:Y:S05]  /*a930*/  @!P1 BRA `(.L_x_921) ;  /* 0x00000034005c9947 */ /* 0x000fea0003800000 */
[----:B------:R-:W-:Y:S01]  /*a940*/  IMAD.MOV.U32 R207, RZ, RZ, R3 ;  /* 0x000000ffffcf7224 */ /* 0x000fe200078e0003 */
[----:B------:R-:W-:Y:S01]  /*a950*/  UMOV UR7, UR39 ;  /* 0x0000002700077c82 */ /* 0x000fe20008000000 */
[----:B------:R-:W-:Y:S01]  /*a960*/  IMAD.MOV.U32 R194, RZ, RZ, R4 ;  /* 0x000000ffffc27224 */ /* 0x000fe200078e0004 */
[----:B------:R-:W-:Y:S01]  /*a970*/  UMOV UR4, UR36 ;  /* 0x0000002400047c82 */ /* 0x000fe20008000000 */
[----:B------:R-:W-:Y:S01]  /*a980*/  IMAD.IADD R21, R5, 0x1, R15 ;  /* 0x0000000105157824 */ /* 0x000fe200078e020f */
[----:B------:R-:W-:Y:S01]  /*a990*/  ULDC UR40, c[0x0][0x9e4] ;  /* 0x0002790000287ab9 */ /* 0x000fe20000000800 */
[----:B------:R-:W-:Y:S01]  /*a9a0*/  ULDC UR46, c[0x0][0x2e0] ;  /* 0x0000b800002e7ab9 */ /* 0x000fe20000000800 */
[----:B------:R-:W-:Y:S01]  /*a9b0*/  ULDC UR5, c[0x0][0x9d8] ;  /* 0x0002760000057ab9 */ /* 0x000fe20000000800 */
[----:B------:R-:W-:-:S05]  /*a9c0*/  ULDC UR41, c[0x0][0x9e0] ;  /* 0x0002780000297ab9 */ /* 0x000fca0000000800 */
.L_x_938:
[----:B------:R-:W-:-:S04]  /*a9d0*/  UIADD3 UR36, UR4, 0x1, URZ ;  /* 0x0000000104247890 */ /* 0x000fc8000fffe03f */
[----:B------:R-:W-:-:S04]  /*a9e0*/  UISETP.NE.AND UP0, UPT, UR36, 0x2, UPT ;  /* 0x000000022400788c */ /* 0x000fc8000bf05270 */
[----:B------:R-:W-:Y:S02]  /*a9f0*/  USEL UR39, URZ, 0x1, UP0 ;  /* 0x000000013f277887 */ /* 0x000fe40008000000 */
[----:B------:R-:W-:Y:S02]  /*aa00*/  USEL UR36, UR36, URZ, UP0 ;  /* 0x0000003f24247287 */ /* 0x000fe40008000000 */
[----:B------:R-:W-:Y:S01]  /*aa10*/  ULOP3.LUT UR39, UR7, UR39, URZ, 0x3c, !UPT ;  /* 0x0000002707277292 */ /* 0x000fe2000f8e3c3f */
[----:B------:R-:W-:Y:S11]  /*aa20*/  @!P0 BRA `(.L_x_922) ;  /* 0x0000000000048947 */ /* 0x000ff60003800000 */
[----:B------:R-:W-:Y:S01]  /*aa30*/  BPT.TRAP 0x1 ;  /* 0x000000040000795c */ /* 0x000fe20000300000 */
.L_x_922:
[----:B------:R-:W-:Y:S01]  /*aa40*/  ULEA UR6, UR36, UR37, 0x3 ;  /* 0x0000002524067291 */ /* 0x000fe2000f8e183f */
[----:B------:R-:W-:-:S05]  /*aa50*/  IMAD.U32 R3, RZ, RZ, UR39 ;  /* 0x00000027ff037e24 */ /* 0x000fca000f8e00ff */
[----:B------:R-:W-:-:S04]  /*aa60*/  SHF.L.U32 R3, R3, 0x1f, RZ ;  /* 0x0000001f03037819 */ /* 0x000fc800000006ff */
[----:B------:R1:W2:Y:S01]  /*aa70*/  SYNCS.PHASECHK.TRANS64.TRYWAIT P1, [UR6+0x30830], R3 ;  /* 0x03083003ff0075a7 */ /* 0x0002a20008020146 */
[----:B------:R-:W-:Y:S05]  /*aa80*/  @!P0 BRA `(.L_x_923) ;  /* 0x0000000000048947 */ /* 0x000fea0003800000 */
[----:B------:R-:W-:Y:S01]  /*aa90*/  BPT.TRAP 0x1 ;  /* 0x000000040000795c */ /* 0x000fe20000300000 */
.L_x_923:
[----:B--2---:R-:W-:Y:S05]  /*aaa0*/  @P1 BRA `(.L_x_924) ;  /* 0x0000000000081947 */ /* 0x004fea0003800000 */
[----:B------:R-:W2:Y:S02]  /*aab0*/  SYNCS.PHASECHK.TRANS64.TRYWAIT P1, [UR6+0x30830], R3 ;  /* 0x03083003ff0075a7 */ /* 0x000ea40008020146 */
[----:B--2---:R-:W-:Y:S05]  /*aac0*/  @!P1 BRA `(.L_x_925) ;  /* 0x0000009000c89947 */ /* 0x004fea0003800000 */
.L_x_924:
        /* <DEDUP_REMOVED lines=167> */
.L_x_926:
[----:B------:R-:W-:Y:S01]  /*b540*/  ULEA UR10, UR4, UR37, 0x3 ;  /* 0x00000025040a7291 */ /* 0x000fe2000f8e183f */
[----:B------:R-:W-:-:S05]  /*b550*/  IMAD.U32 R0, RZ, RZ, UR7 ;  /* 0x00000007ff007e24 */ /* 0x000fca000f8e00ff */
[----:B------:R-:W-:-:S04]  /*b560*/  SHF.L.U32 R0, R0, 0x1f, RZ ;  /* 0x0000001f00007819 */ /* 0x000fc800000006ff */
[----:B------:R3:W4:Y:S01]  /*b570*/  SYNCS.PHASECHK.TRANS64.TRYWAIT P1, [UR10+0x30850], R0 ;  /* 0x03085000ff0075a7 */ /* 0x000722000802014a */
[----:B------:R-:W-:Y:S05]  /*b580*/  @!P0 BRA `(.L_x_927) ;  /* 0x0000000000048947 */ /* 0x000fea0003800000 */
[----:B------:R-:W-:Y:S01]  /*b590*/  BPT.TRAP 0x1 ;  /* 0x000000040000795c */ /* 0x000fe20000300000 */
.L_x_927:
[----:B----4-:R-:W-:Y:S05]  /*b5a0*/  @P1 BRA `(.L_x_928) ;  /* 0x0000000000081947 */ /* 0x010fea0003800000 */
[----:B------:R-:W4:Y:S02]  /*b5b0*/  SYNCS.PHASECHK.TRANS64.TRYWAIT P1, [UR10+0x30850], R0 ;  /* 0x03085000ff0075a7 */ /* 0x000f24000802014a */
[----:B----4-:R-:W-:Y:S05]  /*b5c0*/  @!P1 BRA `(.L_x_929) ;  /* 0x0000008800209947 */ /* 0x010fea0003800000 */
.L_x_928:
[----:B------:R-:W-:Y:S01]  /*b5d0*/  UIADD3 UR6, UR37, 0x400, URZ ;  /* 0x0000040025067890 */ /* 0x000fe2000fffe03f */
[----:B------:R-:W-:Y:S01]  /*b5e0*/  WARPGROUP.ARRIVE ;  /* 0x00000000000079c5 */ /* 0x000fe20000000000 */
[----:B------:R-:W-:-:S05]  /*b5f0*/  UMOV UR7, 0x40000040 ;  /* 0x4000004000077882 */ /* 0x000fca0000000000 */
[----:B------:R-:W4:Y:S01]  /*b600*/  S2R R216, SR_TID.X ;  /* 0x0000000000d87919 */ /* 0x000f220000002100 */
[----:B------:R-:W-:Y:S01]  /*b610*/  USHF.R.U32.HI UR6, URZ, 0x4, UR6 ;  /* 0x000000043f067899 */ /* 0x000fe20008011606 */
[----:B------:R-:W-:Y:S01]  /*b620*/  FMUL.FTZ R18, R126, UR5 ;  /* 0x000000057e127c20 */ /* 0x000fe20008410000 */
[----:B------:R-:W-:Y:S02]  /*b630*/  IMAD.U32 R126, RZ, RZ, UR36 ;  /* 0x00000024ff7e7e24 */ /* 0x000fe4000f8e00ff */
[----:B-12---:R-:W-:Y:S01]  /*b640*/  FMUL.FTZ R3, R121, UR5 ;  /* 0x0000000579037c20 */ /* 0x006fe20008410000 */
[----:B------:R-:W-:Y:S01]  /*b650*/  ULOP3.LUT UR6, UR6, 0x3fff, URZ, 0xc0, !UPT ;  /* 0x00003fff06067892 */ /* 0x000fe2000f8ec03f */
[----:B---3--:R-:W-:Y:S01]  /*b660*/  FMUL.FTZ R0, R122, UR5 ;  /* 0x000000057a007c20 */ /* 0x008fe20008410000 */
[----:B------:R-:W-:Y:S01]  /*b670*/  FMUL.FTZ R4, R123, UR5 ;  /* 0x000000057b047c20 */ /* 0x000fe20008410000 */
[----:B------:R-:W-:Y:S01]  /*b680*/  FMUL.FTZ R121, R130, UR5 ;  /* 0x0000000582797c20 */ /* 0x000fe20008410000 */
[----:B------:R-:W-:Y:S01]  /*b690*/  ULOP3.LUT UR6, UR6, 0x3000000, URZ, 0xfc, !UPT ;  /* 0x0300000006067892 */ /* 0x000fe2000f8efc3f */
[----:B------:R-:W-:Y:S01]  /*b6a0*/  FMUL.FTZ R122, R131, UR5 ;  /* 0x00000005837a7c20 */ /* 0x000fe20008410000 */
[----:B------:R-:W-:Y:S01]  /*b6b0*/  FMUL.FTZ R123, R134, UR5 ;  /* 0x00000005867b7c20 */ /* 0x000fe20008410000 */
[----:B------:R-:W-:Y:S01]  /*b6c0*/  FMUL.FTZ R2, R120, UR5 ;  /* 0x0000000578027c20 */ /* 0x000fe20008410000 */
[----:B------:R-:W-:Y:S01]  /*b6d0*/  UIMAD UR4, UR4, 0x900, UR6 ;  /* 0x00000900040478a4 */ /* 0x000fe2000f8e0206 */
[----:B------:R-:W-:Y:S01]  /*b6e0*/  FMUL.FTZ R130, R143, UR5 ;  /* 0x000000058f827c20 */ /* 0x000fe20008410000 */
        /* <DEDUP_REMOVED lines=13> */
[----:B------:R-:W1:Y:S01]  /*b7c0*/  MUFU.TANH R2, R2 ;  /* 0x0000000200027308 */ /* 0x000e620000002400 */
[----:B----4-:R-:W-:-:S07]  /*b7d0*/  LOP3.LUT P1, RZ, R216, 0x7f, RZ, 0xc0, !PT ;  /* 0x0000007fd8ff7812 */ /* 0x010fce000782c0ff */
[----:B------:R-:W2:Y:S08]  /*b7e0*/  MUFU.TANH R3, R3 ;  /* 0x0000000300037308 */ /* 0x000eb00000002400 */
[----:B------:R-:W3:Y:S01]  /*b7f0*/  MUFU.TANH R0, R0 ;  /* 0x0000000000007308 */ /* 0x000ee20000002400 */
[----:B------:R-:W-:-:S05]  /*b800*/  @!P1 LEA R126, R126, UR37, 0x3 ;  /* 0x000000257e7e9c11 */ /* 0x000fca000f8e18ff */
        /* <DEDUP_REMOVED lines=54> */
[----:B------:R-:W5:Y:S01]  /*bb70*/  LDC R162, c[0x0][0x288] ;  /* 0x0000a200ffa27b82 */ /* 0x000f620000000800 */
        /* <DEDUP_REMOVED lines=43> */
[----:B------:R-:W-:Y:S02]  /*be30*/  IMAD R170, R19, -0x60, RZ ;  /* 0xffffffa013aa7824 */ /* 0x000fe400078e02ff */
[----:B------:R-:W-:Y:S01]  /*be40*/  FMUL.FTZ R168, R164, UR5 ;  /* 0x00000005a4a87c20 */ /* 0x000fe20008410000 */
[----:B------:R-:W-:Y:S01]  /*be50*/  FMUL.FTZ R164, R165, UR5 ;  /* 0x00000005a5a47c20 */ /* 0x000fe20008410000 */
[----:B------:R1:W-:Y:S01]  /*be60*/  @!P1 SYNCS.ARRIVE.TRANS64.RED.A1T0 RZ, [R126+URZ], RZ ;  /* 0x000000ff7eff99a7 */ /* 0x0003e2000810043f */
[----:B------:R-:W-:Y:S01]  /*be70*/  IMAD R127, R17, UR46, R170 ;  /* 0x0000002e117f7c24 */ /* 0x000fe2000f8e02aa */
[----:B------:R-:W-:Y:S02]  /*be80*/  ISETP.GE.AND P1, PT, R20, 0x1, PT ;  /* 0x000000011400780c */ /* 0x000fe40003f26270 */
[----:B------:R-:W1:Y:S02]  /*be90*/  MUFU.TANH R168, R168 ;  /* 0x000000a800a87308 */ /* 0x000e640000002400 */
[----:B-----5:R-:W-:Y:S01]  /*bea0*/  IADD3 R127, R127, 0x1, -R162 ;  /* 0x000000017f7f7810 */ /* 0x020fe20007ffe8a2 */
[----:B------:R-:W-:-:S04]  /*beb0*/  IMAD R162, R16, -0x2, R170 ;  /* 0xfffffffe10a27824 */ /* 0x000fc800078e02aa */
[----:B------:R-:W-:Y:S01]  /*bec0*/  IMAD R127, R16, -0x2, R127 ;  /* 0xfffffffe107f7824 */ /* 0x000fe200078e027f */
[----:B------:R-:W1:Y:S03]  /*bed0*/  MUFU.TANH R164, R164 ;  /* 0x000000a400a47308 */ /* 0x000e660000002400 */
[C---:B------:R-:W-:Y:S02]  /*bee0*/  VIADD R178, R127.reuse, UR41 ;  /* 0x000000297fb27c36 */ /* 0x040fe40008000000 */
[----:B------:R-:W-:Y:S02]  /*bef0*/  VIADD R166, R127, UR45 ;  /* 0x0000002d7fa67c36 */ /* 0x000fe40008000000 */
[C---:B------:R-:W-:Y:S02]  /*bf00*/  IMAD.IADD R182, R5.reuse, 0x1, R178 ;  /* 0x0000000105b67824 */ /* 0x040fe400078e02b2 */
[----:B------:R-:W-:Y:S01]  /*bf10*/  IMAD.IADD R180, R5, 0x1, R166 ;  /* 0x0000000105b47824 */ /* 0x000fe200078e02a6 */
[----:B--234-:R-:W-:Y:S06]  /*bf20*/  @!P1 BRA `(.L_x_930) ;  /* 0x0000000000589947 */ /* 0x01cfec0003800000 */
[----:B------:R-:W-:Y:S01]  /*bf30*/  ISETP.GT.AND P1, PT, R21, -0x1, PT ;  /* 0xffffffff1500780c */ /* 0x000fe20003f24270 */
[----:B------:R-:W-:-:S12]  /*bf40*/  BSSY B0, `(.L_x_931) ;  /* 0x0000011000007945 */ /* 0x000fd80003800000 */
[----:B------:R-:W-:Y:S05]  /*bf50*/  @P1 BRA `(.L_x_932) ;  /* 0x0000000000201947 */ /* 0x000fea0003800000 */
[----:B------:R-:W-:Y:S01]  /*bf60*/  IMAD.U32 R147, RZ, RZ, UR40 ;  /* 0x00000028ff937e24 */ /* 0x000fe2000f8e00ff */
[----:B------:R-:W-:-:S04]  /*bf70*/  LOP3.LUT R145, RZ, R21, RZ, 0x33, !PT ;  /* 0x00000015ff917212 */ /* 0x000fc800078e33ff */
[----:B------:R-:W-:-:S13]  /*bf80*/  ISETP.NE.AND P1, PT, R147, 0x1, PT ;  /* 0x000000019300780c */ /* 0x000fda0003f25270 */
[----:B-1----:R-:W1:Y:S02]  /*bf90*/  @P1 LDC.64 R126, c[0x0][0x9e8] ;  /* 0x00027a00ff7e1b82 */ /* 0x002e640000000a00 */
[----:B-1----:R-:W-:-:S05]  /*bfa0*/  @P1 IMAD.HI.U32 R126, R145, R126, RZ ;  /* 0x0000007e917e1227 */ /* 0x002fca00078e00ff */
[----:B------:R-:W-:-:S04]  /*bfb0*/  @P1 SHF.R.U32.HI R145, RZ, R127, R126 ;  /* 0x0000007fff911219 */ /* 0x000fc8000001167e */
[----:B------:R-:W-:Y:S01]  /*bfc0*/  LOP3.LUT R145, RZ, R145, RZ, 0x33, !PT ;  /* 0x00000091ff917212 */ /* 0x000fe200078e33ff */
[----:B------:R-:W-:Y:S06]  /*bfd0*/  BRA `(.L_x_933) ;  /* 0x00000000001c7947 */ /* 0x000fec0003800000 */
.L_x_932:
[----:B------:R-:W-:-:S05]  /*bfe0*/  IMAD.U32 R147, RZ, RZ, UR40 ;  /* 0x00000028ff937e24 */ /* 0x000fca000f8e00ff */
[----:B------:R-:W-:-:S13]  /*bff0*/  ISETP.NE.AND P1, PT, R147, 0x1, PT ;  /* 0x000000019300780c */ /* 0x000fda0003f25270 */
[----:B-1----:R-:W1:Y:S01]  /*c000*/  @P1 LDC.64 R126, c[0x0][0x9e8] ;  /* 0x00027a00ff7e1b82 */ /* 0x002e620000000a00 */
[----:B------:R-:W-:-:S04]  /*c010*/  @P1 IMAD.IADD R145, R5, 0x1, R15 ;  /* 0x0000000105911824 */ /* 0x000fc800078e020f */
[----:B-1----:R-:W-:-:S04]  /*c020*/  @P1 IMAD.HI.U32 R126, R145, R126, RZ ;  /* 0x0000007e917e1227 */ /* 0x002fc800078e00ff */
[----:B------:R-:W-:Y:S01]  /*c030*/  IMAD.MOV.U32 R145, RZ, RZ, R21 ;  /* 0x000000ffff917224 */ /* 0x000fe200078e0015 */
[----:B------:R-:W-:-:S07]  /*c040*/  @P1 SHF.R.U32.HI R145, RZ, R127, R126 ;  /* 0x0000007fff911219 */ /* 0x000fce000001167e */
.L_x_933:
[----:B------:R-:W-:Y:S05]  /*c050*/  BSYNC B0 ;  /* 0x0000000000007941 */ /* 0x000fea0003800000 */
.L_x_931:
[----:B------:R-:W-:-:S05]  /*c060*/  IMAD R127, R145, R147, R162 ;  /* 0x00000093917f7224 */ /* 0x000fca00078e02a2 */
[----:B------:R-:W-:Y:S02]  /*c070*/  VIADDMNMX R182, R127, R147, R182, PT ;  /* 0x000000937fb67246 */ /* 0x000fe400038001b6 */
[----:B------:R-:W-:-:S07]  /*c080*/  VIMNMX R180, R180, R127, !PT ;  /* 0x0000007fb4b47248 */ /* 0x000fce0007fe0100 */
.L_x_930:
[----:B------:R-:W-:Y:S01]  /*c090*/  ISETP.GE.AND P2, PT, R170, 0x9, PT ;  /* 0x00000009aa00780c */ /* 0x000fe20003f46270 */
[----:B-1----:R-:W-:Y:S01]  /*c0a0*/  IMAD.IADD R126, R6, 0x1, R178 ;  /* 0x00000001067e7824 */ /* 0x002fe200078e02b2 */
[----:B------:R-:W-:Y:S02]  /*c0b0*/  ISETP.GE.AND P1, PT, R170, 0x2, PT ;  /* 0x00000002aa00780c */ /* 0x000fe40003f26270 */
[C---:B------:R-:W-:Y:S02]  /*c0c0*/  ISETP.GT.AND P3, PT, R180.reuse, 0x8, !P2 ;  /* 0x00000008b400780c */ /* 0x040fe40005764270 */
[----:B------:R-:W-:Y:S02]  /*c0d0*/  ISETP.GT.AND P4, PT, R180, 0x1, !P1 ;  /* 0x00000001b400780c */ /* 0x000fe40004f84270 */
[----:B------:R-:W-:Y:S02]  /*c0e0*/  ISETP.LT.OR P3, PT, R182, 0x9, P3 ;  /* 0x00000009b600780c */ /* 0x000fe40001f61670 */
[----:B------:R-:W-:-:S02]  /*c0f0*/  ISETP.GE.AND P5, PT, R170, 0xa, PT ;  /* 0x0000000aaa00780c */ /* 0x000fc40003fa6270 */
[----:B------:R-:W-:Y:S02]  /*c100*/  FSEL R171, R172, -INF , !P3 ;  /* 0xff800000acab7808 */ /* 0x000fe40005800000 */
[----:B------:R-:W-:Y:S02]  /*c110*/  ISETP.LT.OR P4, PT, R182, 0x2, P4 ;  /* 0x00000002b600780c */ /* 0x000fe40002781670 */
[----:B------:R-:W-:Y:S02]  /*c120*/  ISETP.GT.AND P3, PT, R180, 0x9, !P5 ;  /* 0x00000009b400780c */ /* 0x000fe40006f64270 */
[----:B------:R-:W-:Y:S02]  /*c130*/  FSEL R169, R3, -INF , !P4 ;  /* 0xff80000003a97808 */ /* 0x000fe40006000000 */
        /* <DEDUP_REMOVED lines=100> */
[----:B------:R-:W-:Y:S02]  /*c780*/  FSEL R227, R2, -INF , !P6 ;  /* 0xff80000002e37808 */ /* 0x000fe40007000000 */
[----:B------:R-:W-:-:S04]  /*c790*/  ISETP.GE.AND P6, PT, R170, 0x5a, PT ;  /* 0x0000005aaa00780c */ /* 0x000fc80003fc6270 */
[----:B------:R-:W-:Y:S02]  /*c7a0*/  P2R R146, PR, RZ, 0x40 ;  /* 0x00000040ff927803 */ /* 0x000fe40000000000 */
[----:B------:R-:W-:-:S04]  /*c7b0*/  ISETP.GT.AND P6, PT, R180, 0x59, !P6 ;  /* 0x00000059b400780c */ /* 0x000fc800077c4270 */
[----:B------:R-:W-:-:S04]  /*c7c0*/  ISETP.LT.OR P6, PT, R182, 0x5a, P6 ;  /* 0x0000005ab600780c */ /* 0x000fc800037c1670 */
[----:B------:R-:W-:Y:S02]  /*c7d0*/  FSEL R127, R164, -INF , !P6 ;  /* 0xff800000a47f7808 */ /* 0x000fe40007000000 */
[----:B------:R-:W-:-:S13]  /*c7e0*/  ISETP.GE.AND P6, PT, R20, 0x1, PT ;  /* 0x000000011400780c */ /* 0x000fda0003fc6270 */
[----:B------:R-:W-:Y:S05]  /*c7f0*/  @!P6 BRA `(.L_x_934) ;  /* 0x000000000054e947 */ /* 0x000fea0003800000 */
        /* <DEDUP_REMOVED lines=12> */
.L_x_936:
[----:B------:R-:W-:-:S05]  /*c8c0*/  IMAD.U32 R148, RZ, RZ, UR40 ;  /* 0x00000028ff947e24 */ /* 0x000fca000f8e00ff */
[----:B------:R-:W-:-:S13]  /*c8d0*/  ISETP.NE.AND P6, PT, R148, 0x1, PT ;  /* 0x000000019400780c */ /* 0x000fda0003fc5270 */
[----:B------:R-:W1:Y:S02]  /*c8e0*/  @P6 LDC.64 R2, c[0x0][0x9e8] ;  /* 0x00027a00ff026b82 */ /* 0x000e640000000a00 */
[----:B-1----:R-:W-:-:S05]  /*c8f0*/  @P6 IMAD.HI.U32 R2, R187, R2, RZ ;  /* 0x00000002bb026227 */ /* 0x002fca00078e00ff */
[----:B------:R-:W-:-:S07]  /*c900*/  @P6 SHF.R.U32.HI R187, RZ, R3, R2 ;  /* 0x00000003ffbb6219 */ /* 0x000fce0000011602 */
.L_x_937:
[----:B------:R-:W-:Y:S05]  /*c910*/  BSYNC B0 ;  /* 0x0000000000007941 */ /* 0x000fea0003800000 */
.L_x_935:
[----:B------:R-:W-:-:S05]  /*c920*/  IMAD R187, R187, R148, R162 ;  /* 0x00000094bbbb7224 */ /* 0x000fca00078e02a2 */
[----:B------:R-:W-:Y:S02]  /*c930*/  VIADDMNMX R126, R187, R148, R126, PT ;  /* 0x00000094bb7e7246 */ /* 0x000fe4000380017e */
[----:B------:R-:W-:-:S07]  /*c940*/  VIMNMX R144, R144, R187, !PT ;  /* 0x000000bb90907248 */ /* 0x000fce0007fe0100 */
.L_x_934:
[----:B------:R-:W-:Y:S01]  /*c950*/  ISETP.GT.AND P1, PT, R144, 0x1, !P1 ;  /* 0x000000019000780c */ /* 0x000fe20004f24270 */
[----:B------:R-:W-:Y:S01]  /*c960*/  UMOV UR7, UR39 ;  /* 0x0000002700077c82 */ /* 0x000fe20008000000 */
[----:B------:R-:W-:Y:S01]  /*c970*/  ISETP.NE.AND P6, PT, R209, RZ, PT ;  /* 0x000000ffd100720c */ /* 0x000fe20003fc5270 */
[----:B------:R-:W-:Y:S01]  /*c980*/  UMOV UR4, UR36 ;  /* 0x0000002400047c82 */ /* 0x000fe20008000000 */
[----:B------:R-:W-:Y:S02]  /*c990*/  ISETP.LT.OR P1, PT, R126, 0x2, P1 ;  /* 0x000000027e00780c */ /* 0x000fe40000f21670 */
[----:B------:R-:W-:Y:S02]  /*c9a0*/  ISETP.GT.AND P2, PT, R144, 0x8, !P2 ;  /* 0x000000089000780c */ /* 0x000fe40005744270 */
[----:B------:R-:W-:Y:S02]  /*c9b0*/  FSEL R223, R4, -INF , !P1 ;  /* 0xff80000004df7808 */ /* 0x000fe40004800000 */
[----:B------:R-:W-:-:S02]  /*c9c0*/  ISETP.NE.AND P1, PT, R189, RZ, PT ;  /* 0x000000ffbd00720c */ /* 0x000fc40003f25270 */
[----:B------:R-:W-:Y:S02]  /*c9d0*/  ISETP.LT.OR P2, PT, R126, 0x9, P2 ;  /* 0x000000097e00780c */ /* 0x000fe40001741670 */
[----:B------:R-:W-:Y:S02]  /*c9e0*/  ISETP.GT.AND P1, PT, R144, 0x9, !P1 ;  /* 0x000000099000780c */ /* 0x000fe40004f24270 */
[----:B------:R-:W-:Y:S02]  /*c9f0*/  FSEL R187, R18, -INF , !P2 ;  /* 0xff80000012bb7808 */ /* 0x000fe40005000000 */
[----:B------:R-:W-:Y:S01]  /*ca00*/  ISETP.LT.OR P1, PT, R126, 0xa, P1 ;  /* 0x0000000a7e00780c */ /* 0x000fe20000f21670 */
[----:B------:R-:W1:Y:S01]  /*ca10*/  LDC R18, c[0x0][0x988] ;  /* 0x00026200ff127b82 */ /* 0x000e620000000800 */
        /* <DEDUP_REMOVED lines=61> */
[----:B------:R-:W-:Y:S01]  /*cdf0*/  ISETP.NE.AND P1, PT, R208, RZ, PT ;  /* 0x000000ffd000720c */ /* 0x000fe20003f25270 */
[----:B------:R-:W2:Y:S01]  /*ce00*/  SHFL.BFLY PT, R2, R3, 0x2, 0x1f ;  /* 0x0c401f0003027f89 */ /* 0x000ea200000e0000 */
[----:B------:R-:W-:-:S02]  /*ce10*/  ISETP.NE.AND P6, PT, R154, RZ, PT ;  /* 0x000000ff9a00720c */ /* 0x000fc40003fc5270 */
[C---:B------:R-:W-:Y:S02]  /*ce20*/  ISETP.GT.AND P1, PT, R144.reuse, 0x31, !P1 ;  /* 0x000000319000780c */ /* 0x040fe40004f24270 */
[----:B------:R-:W-:Y:S02]  /*ce30*/  ISETP.GT.AND P3, PT, R144, 0x50, !P3 ;  /* 0x000000509000780c */ /* 0x000fe40005f64270 */
[C---:B------:R-:W-:Y:S02]  /*ce40*/  ISETP.LT.OR P1, PT, R126.reuse, 0x32, P1 ;  /* 0x000000327e00780c */ /* 0x040fe40000f21670 */
[----:B------:R-:W-:Y:S02]  /*ce50*/  ISETP.LT.OR P3, PT, R126, 0x51, P3 ;  /* 0x000000517e00780c */ /* 0x000fe40001f61670 */
[----:B------:R-:W-:Y:S02]  /*ce60*/  FSEL R123, R132, -INF , !P1 ;  /* 0xff800000847b7808 */ /* 0x000fe40004800000 */
[----:B------:R-:W-:-:S02]  /*ce70*/  ISETP.NE.AND P1, PT, R210, RZ, PT ;  /* 0x000000ffd200720c */ /* 0x000fc40003f25270 */
[C---:B------:R-:W-:Y:S02]  /*ce80*/  ISETP.GT.AND P4, PT, R144.reuse, 0x51, !P4 ;  /* 0x000000519000780c */ /* 0x040fe40006784270 */
[----:B------:R-:W-:Y:S02]  /*ce90*/  ISETP.GT.AND P1, PT, R144, 0x38, !P1 ;  /* 0x000000389000780c */ /* 0x000fe40004f24270 */
[----:B------:R-:W-:Y:S02]  /*cea0*/  FSEL R225, R142, -INF , !P3 ;  /* 0xff8000008ee17808 */ /* 0x000fe40005800000 */
[----:B------:R-:W-:Y:S02]  /*ceb0*/  ISETP.LT.OR P1, PT, R126, 0x39, P1 ;  /* 0x000000397e00780c */ /* 0x000fe40000f21670 */
[----:B------:R-:W-:Y:S02]  /*cec0*/  ISETP.GT.AND P5, PT, R144, 0x58, !P5 ;  /* 0x000000589000780c */ /* 0x000fe40006fa4270 */
[----:B------:R-:W-:-:S02]  /*ced0*/  FSEL R125, R134, -INF , !P1 ;  /* 0xff800000867d7808 */ /* 0x000fc40004800000 */
[----:B------:R-:W-:Y:S02]  /*cee0*/  ISETP.NE.AND P1, PT, R212, RZ, PT ;  /* 0x000000ffd400720c */ /* 0x000fe40003f25270 */
[----:B--2---:R-:W-:Y:S02]  /*cef0*/  FMNMX.FTZ R122, R3, R2, !PT ;  /* 0x00000002037a7209 */ /* 0x004fe40007810000 */
[----:B------:R-:W-:Y:S02]  /*cf00*/  ISETP.GT.AND P1, PT, R144, 0x39, !P1 ;  /* 0x000000399000780c */ /* 0x000fe40004f24270 */
[C---:B------:R-:W-:Y:S01]  /*cf10*/  ISETP.LT.OR P4, PT, R126.reuse, 0x52, P4 ;  /* 0x000000527e00780c */ /* 0x040fe20002781670 */
[----:B------:R-:W2:Y:S01]  /*cf20*/  SHFL.BFLY PT, R229, R122, 0x1, 0x1f ;  /* 0x0c201f007ae57f89 */ /* 0x000ea200000e0000 */
[C---:B------:R-:W-:Y:S02]  /*cf30*/  ISETP.LT.OR P1, PT, R126.reuse, 0x3a, P1 ;  /* 0x0000003a7e00780c */ /* 0x040fe40000f21670 */
[----:B------:R-:W-:-:S02]  /*cf40*/  ISETP.LT.OR P5, PT, R126, 0x59, P5 ;  /* 0x000000597e00780c */ /* 0x000fc40002fa1670 */
[----:B------:R-:W-:Y:S02]  /*cf50*/  FSEL R133, R133, -INF , !P1 ;  /* 0xff80000085857808 */ /* 0x000fe40004800000 */
[----:B------:R-:W-:-:S04]  /*cf60*/  ISETP.NE.AND P1, PT, R214, RZ, PT ;  /* 0x000000ffd600720c */ /* 0x000fc80003f25270 */
[----:B------:R-:W-:-:S04]  /*cf70*/  ISETP.GT.AND P1, PT, R144, 0x40, !P1 ;  /* 0x000000409000780c */ /* 0x000fc80004f24270 */
[----:B------:R-:W-:-:S04]  /*cf80*/  ISETP.LT.OR P1, PT, R126, 0x41, P1 ;  /* 0x000000417e00780c */ /* 0x000fc80000f21670 */
[----:B------:R-:W-:Y:S02]  /*cf90*/  FSEL R137, R137, -INF , !P1 ;  /* 0xff80000089897808 */ /* 0x000fe40004800000 */
[----:B------:R-:W-:Y:S02]  /*cfa0*/  ISETP.NE.AND P1, PT, R150, RZ, PT ;  /* 0x000000ff9600720c */ /* 0x000fe40003f25270 */
[----:B--2---:R-:W-:Y:S02]  /*cfb0*/  FMNMX.FTZ R4, R122, R229, !PT ;  /* 0x000000e57a047209 */ /* 0x004fe40007810000 */
[----:B------:R-:W-:-:S04]  /*cfc0*/  ISETP.GT.AND P1, PT, R144, 0x41, !P1 ;  /* 0x000000419000780c */ /* 0x000fc80004f24270 */
        /* <DEDUP_REMOVED lines=61> */
[----:B------:R-:W-:Y:S01]  /*d3a0*/  FMNMX.FTZ R120, R131, R120, !PT ;  /* 0x0000007883787209 */ /* 0x000fe20007810000 */
[----:B------:R-:W-:Y:S01]  /*d3b0*/  IMAD.MOV.U32 R194, RZ, RZ, R4 ;  /* 0x000000ffffc27224 */ /* 0x000fe200078e0004 */
[----:B------:R-:W-:-:S02]  /*d3c0*/  LOP3.LUT P6, RZ, R216, 0x7f, RZ, 0xc0, !PT ;  /* 0x0000007fd8ff7812 */ /* 0x000fc400078cc0ff */
        /* <DEDUP_REMOVED lines=12> */
[----:B------:R-:W-:Y:S01]  /*d490*/  FMNMX.FTZ R120, R225, R120, !PT ;  /* 0x00000078e1787209 */ /* 0x000fe20007810000 */
[C---:B--2---:R-:W-:Y:S01]  /*d4a0*/  FADD.FTZ R161, R188.reuse, R161 ;  /* 0x000000a1bca17221 */ /* 0x044fe20000010000 */
[----:B------:R-:W-:Y:S02]  /*d4b0*/  F2FP.F16.F32.PACK_AB R188, R188, R227 ;  /* 0x000000e3bcbc723e */ /* 0x000fe400000000ff */
[----:B------:R-:W-:-:S03]  /*d4c0*/  FMNMX.FTZ R120, R175, R120, !PT ;  /* 0x00000078af787209 */ /* 0x000fc60007810000 */
[----:B------:R-:W2:Y:S01]  /*d4d0*/  MUFU.EX2 R184, R184 ;  /* 0x000000b800b87308 */ /* 0x000ea20000000800 */
[----:B------:R-:W-:Y:S01]  /*d4e0*/  FMNMX.FTZ R120, R177, R120, !PT ;  /* 0x00000078b1787209 */ /* 0x000fe20007810000 */
[----:B---3--:R-:W-:-:S03]  /*d4f0*/  FADD.FTZ R14, R190, R161 ;  /* 0x000000a1be0e7221 */ /* 0x008fc60000010000 */
[----:B------:R-:W-:-:S03]  /*d500*/  FMNMX.FTZ R120, R139, R120, !PT ;  /* 0x000000788b787209 */ /* 0x000fc60007810000 */
[----:B------:R-:W3:Y:S01]  /*d510*/  MUFU.EX2 R171, R171 ;  /* 0x000000ab00ab7308 */ /* 0x000ee20000000800 */
[----:B-1----:R-:W-:Y:S01]  /*d520*/  F2FP.F16.F32.PACK_AB R190, R169, R190 ;  /* 0x000000bea9be723e */ /* 0x002fe200000000ff */
[----:B------:R-:W1:Y:S06]  /*d530*/  SHFL.BFLY PT, R3, R120, 0x2, 0x1f ;  /* 0x0c401f0078037f89 */ /* 0x000e6c00000e0000 */
[----:B------:R-:W4:Y:S08]  /*d540*/  MUFU.EX2 R186, R186 ;  /* 0x000000ba00ba7308 */ /* 0x000f300000000800 */
[----:B------:R5:W-:Y:S08]  /*d550*/  MUFU.EX2 R135, R185 ;  /* 0x000000b900877308 */ /* 0x000bf00000000800 */
        /* <DEDUP_REMOVED lines=9> */
[----:B------:R-:W-:-:S06]  /*d5f0*/  FMUL.FTZ R126, R3, R18 ;  /* 0x00000012037e7220 */ /* 0x000fcc0000410000 */
[----:B------:R-:W-:Y:S01]  /*d600*/  MUFU.EX2 R147, R147 ;  /* 0x0000009300937308 */ /* 0x000fe20000000800 */
[----:B------:R-:W-:-:S05]  /*d610*/  FSEL R126, R126, RZ, P1 ;  /* 0x000000ff7e7e7208 */ /* 0x000fca0000800000 */
[-CC-:B------:R-:W-:Y:S01]  /*d620*/  FFMA.FTZ R143, R2, R18.reuse, -R126.reuse ;  /* 0x00000012028f7223 */ /* 0x180fe2000001087e */
[----:B------:R-:W-:Y:S01]  /*d630*/  FSEL R2, R3, RZ, P1 ;  /* 0x000000ff03027208 */ /* 0x000fe20000800000 */
[-CC-:B------:R-:W-:Y:S01]  /*d640*/  FFMA.FTZ R120, R223, R18.reuse, -R126.reuse ;  /* 0x00000012df787223 */ /* 0x180fe2000001087e */
[-CC-:B------:R-:W-:Y:S01]  /*d650*/  FFMA.FTZ R122, R187, R18.reuse, -R126.reuse ;  /* 0x00000012bb7a7223 */ /* 0x180fe2000001087e */
[-CC-:B------:R-:W-:Y:S01]  /*d660*/  FFMA.FTZ R157, R221, R18.reuse, -R126.reuse ;  /* 0x00000012dd9d7223 */ /* 0x180fe2000001087e */
[-CC-:B-----5:R-:W-:Y:S01]  /*d670*/  FFMA.FTZ R185, R209, R18.reuse, -R126.reuse ;  /* 0x00000012d1b97223 */ /* 0x1a0fe2000001087e */
[----:B------:R-:W-:Y:S01]  /*d680*/  FADD.FTZ R159, -R2, R207 ;  /* 0x000000cf029f7221 */ /* 0x000fe20000010100 */
[----:B------:R-:W-:Y:S01]  /*d690*/  MUFU.EX2 R143, R143 ;  /* 0x0000008f008f7308 */ /* 0x000fe20000000800 */
[-CC-:B------:R-:W-:Y:S01]  /*d6a0*/  FFMA.FTZ R134, R123, R18.reuse, -R126.reuse ;  /* 0x000000127b867223 */ /* 0x180fe2000001087e */
[-C--:B------:R-:W-:Y:S01]  /*d6b0*/  FFMA.FTZ R124, R219, R18.reuse, -R126 ;  /* 0x00000012db7c7223 */ /* 0x080fe2000001087e */
[-C--:B------:R-:W-:Y:S01]  /*d6c0*/  FMUL.FTZ R159, R159, R18.reuse ;  /* 0x000000129f9f7220 */ /* 0x080fe20000410000 */
[----:B------:R-:W-:Y:S01]  /*d6d0*/  FADD.FTZ R123, R169, R14 ;  /* 0x0000000ea97b7221 */ /* 0x000fe20000010000 */
[-CC-:B------:R-:W-:Y:S01]  /*d6e0*/  FFMA.FTZ R187, R189, R18.reuse, -R126.reuse ;  /* 0x00000012bdbb7223 */ /* 0x180fe2000001087e */
[-CC-:B------:R-:W-:Y:S01]  /*d6f0*/  FFMA.FTZ R128, R217, R18.reuse, -R126.reuse ;  /* 0x00000012d9807223 */ /* 0x180fe2000001087e */
[-CC-:B------:R-:W-:Y:S01]  /*d700*/  FFMA.FTZ R181, R191, R18.reuse, -R126.reuse ;  /* 0x00000012bfb57223 */ /* 0x180fe2000001087e */
[----:B------:R-:W1:Y:S01]  /*d710*/  MUFU.EX2 R2, R159 ;  /* 0x0000009f00027308 */ /* 0x000e620000000800 */
[----:B--2---:R-:W-:Y:S01]  /*d720*/  FADD.FTZ R14, R184, R123 ;  /* 0x0000007bb80e7221 */ /* 0x004fe20000010000 */
[-CC-:B------:R-:W-:Y:S01]  /*d730*/  FFMA.FTZ R130, R215, R18.reuse, -R126.reuse ;  /* 0x00000012d7827223 */ /* 0x180fe2000001087e */
[-CC-:B------:R-:W-:Y:S01]  /*d740*/  FFMA.FTZ R183, R211, R18.reuse, -R126.reuse ;  /* 0x00000012d3b77223 */ /* 0x180fe2000001087e */
[-C--:B------:R-:W-:Y:S01]  /*d750*/  FFMA.FTZ R179, R125, R18.reuse, -R126 ;  /* 0x000000127db37223 */ /* 0x080fe2000001087e */
[----:B---3--:R-:W-:Y:S01]  /*d760*/  FADD.FTZ R123, R171, R14 ;  /* 0x0000000eab7b7221 */ /* 0x008fe20000010000 */
[-CC-:B------:R-:W-:Y:S01]  /*d770*/  FFMA.FTZ R132, R213, R18.reuse, -R126.reuse ;  /* 0x00000012d5847223 */ /* 0x180fe2000001087e */
[-CC-:B------:R-:W-:Y:S01]  /*d780*/  FFMA.FTZ R131, R131, R18.reuse, -R126.reuse ;  /* 0x0000001283837223 */ /* 0x180fe2000001087e */
[----:B------:R-:W2:Y:S01]  /*d790*/  MUFU.EX2 R120, R120 ;  /* 0x0000007800787308 */ /* 0x000ea20000000800 */
[----:B----4-:R-:W-:Y:S01]  /*d7a0*/  FADD.FTZ R138, R186, R123 ;  /* 0x0000007bba8a7221 */ /* 0x010fe20000010000 */
[-CC-:B------:R-:W-:Y:S01]  /*d7b0*/  FFMA.FTZ R136, R133, R18.reuse, -R126.reuse ;  /* 0x0000001285887223 */ /* 0x180fe2000001087e */
[-CC-:B------:R-:W-:Y:S01]  /*d7c0*/  FFMA.FTZ R141, R141, R18.reuse, -R126.reuse ;  /* 0x000000128d8d7223 */ /* 0x180fe2000001087e */
[-CC-:B------:R-:W-:Y:S01]  /*d7d0*/  FFMA.FTZ R129, R129, R18.reuse, -R126.reuse ;  /* 0x0000001281817223 */ /* 0x180fe2000001087e */
[-CC-:B------:R-:W-:Y:S01]  /*d7e0*/  FFMA.FTZ R225, R225, R18.reuse, -R126.reuse ;  /* 0x00000012e1e17223 */ /* 0x180fe2000001087e */
[-CC-:B------:R-:W-:Y:S01]  /*d7f0*/  FFMA.FTZ R175, R175, R18.reuse, -R126.reuse ;  /* 0x00000012afaf7223 */ /* 0x180fe2000001087e */
[----:B------:R-:W-:Y:S01]  /*d800*/  FFMA.FTZ R177, R177, R18, -R126 ;  /* 0x00000012b1b17223 */ /* 0x000fe2000001087e */
[----:B------:R-:W3:Y:S01]  /*d810*/  MUFU.EX2 R122, R122 ;  /* 0x0000007a007a7308 */ /* 0x000ee20000000800 */
[----:B-1----:R-:W-:Y:S01]  /*d820*/  FFMA.FTZ R7, R2, R7, R143 ;  /* 0x0000000702077223 */ /* 0x002fe2000001008f */
[----:B------:R-:W-:Y:S01]  /*d830*/  IMAD.U32 R133, RZ, RZ, UR10 ;  /* 0x0000000aff857e24 */ /* 0x000fe2000f8e00ff */
[C---:B------:R-:W-:Y:S01]  /*d840*/  ISETP.GT.AND P1, PT, R19.reuse, UR47, PT ;  /* 0x0000002f13007c0c */ /* 0x040fe2000bf24270 */
[----:B------:R-:W-:Y:S01]  /*d850*/  VIADD R19, R19, 0xffffffff ;  /* 0xffffffff13137836 */ /* 0x000fe20000000000 */
[----:B------:R-:W-:Y:S01]  /*d860*/  F2FP.F16.F32.PACK_AB R186, R173, R186 ;  /* 0x000000baadba723e */ /* 0x000fe200000000ff */
[----:B------:R-:W-:Y:S01]  /*d870*/  @!P6 VIADD R133, R133, 0x30860 ;  /* 0x000308608585e836 */ /* 0x000fe20000000000 */
[----:B------:R-:W-:Y:S01]  /*d880*/  F2FP.F16.F32.PACK_AB R184, R171, R184 ;  /* 0x000000b8abb8723e */ /* 0x000fe200000000ff */
[----:B------:R-:W1:Y:S01]  /*d890*/  MUFU.EX2 R157, R157 ;  /* 0x0000009d009d7308 */ /* 0x000e620000000800 */
[C---:B--2---:R-:W-:Y:S01]  /*d8a0*/  FADD.FTZ R7, R120.reuse, R7 ;  /* 0x0000000778077221 */ /* 0x044fe20000010000 */
[----:B------:R-:W-:Y:S01]  /*d8b0*/  F2FP.F16.F32.PACK_AB R189, R120, R143 ;  /* 0x0000008f78bd723e */ /* 0x000fe200000000ff */
[----:B------:R-:W-:Y:S01]  /*d8c0*/  IMAD.MOV.U32 R207, RZ, RZ, R3 ;  /* 0x000000ffffcf7224 */ /* 0x000fe200078e0003 */
[----:B------:R-:W-:-:S04]  /*d8d0*/  @!P6 PRMT R133, RZ, 0x654, R133 ;  /* 0x00000654ff85e816 */ /* 0x000fc80000000085 */
[----:B------:R-:W2:Y:S01]  /*d8e0*/  MUFU.EX2 R185, R185 ;  /* 0x000000b900b97308 */ /* 0x000ea20000000800 */
[----:B---3--:R-:W-:Y:S01]  /*d8f0*/  FADD.FTZ R14, R122, R7 ;  /* 0x000000077a0e7221 */ /* 0x008fe20000010000 */
[----:B------:R-:W-:Y:S01]  /*d900*/  FADD.FTZ R7, R173, R138 ;  /* 0x0000008aad077221 */ /* 0x000fe20000010000 */
[----:B------:R3:W-:Y:S03]  /*d910*/  @!P6 SYNCS.ARRIVE.TRANS64.RED.A1T0 RZ, [R133+URZ], RZ ;  /* 0x000000ff85ffe9a7 */ /* 0x0007e6000810043f */
[----:B------:R-:W-:Y:S01]  /*d920*/  FADD.FTZ R138, R180, R7 ;  /* 0x00000007b48a7221 */ /* 0x000fe20000010000 */
[-C--:B------:R-:W-:Y:S01]  /*d930*/  FFMA.FTZ R7, R137, R18.reuse, -R126 ;  /* 0x0000001289077223 */ /* 0x080fe2000001087e */
[----:B------:R-:W4:Y:S01]  /*d940*/  MUFU.EX2 R124, R124 ;  /* 0x0000007c007c7308 */ /* 0x000f220000000800 */
[----:B-1----:R-:W-:Y:S01]  /*d950*/  FADD.FTZ R14, R157, R14 ;  /* 0x0000000e9d0e7221 */ /* 0x002fe20000010000 */
[----:B------:R-:W-:Y:S01]  /*d960*/  FADD.FTZ R125, R135, R138 ;  /* 0x0000008a877d7221 */ /* 0x000fe20000010000 */
[-CC-:B------:R-:W-:Y:S01]  /*d970*/  FFMA.FTZ R138, R121, R18.reuse, -R126.reuse ;  /* 0x00000012798a7223 */ /* 0x180fe2000001087e */
[----:B------:R-:W-:Y:S01]  /*d980*/  FFMA.FTZ R126, R139, R18, -R126 ;  /* 0x000000128b7e7223 */ /* 0x000fe2000001087e */
[----:B------:R-:W-:Y:S01]  /*d990*/  F2FP.F16.F32.PACK_AB R180, R135, R180 ;  /* 0x000000b487b4723e */ /* 0x000fe200000000ff */
[----:B------:R-:W-:Y:S01]  /*d9a0*/  FADD.FTZ R140, R182, R125 ;  /* 0x0000007db68c7221 */ /* 0x000fe20000010000 */
[----:B------:R-:W-:Y:S01]  /*d9b0*/  F2FP.F16.F32.PACK_AB R182, R145, R182 ;  /* 0x000000b691b6723e */ /* 0x000fe200000000ff */
[----:B------:R-:W1:Y:S01]  /*d9c0*/  MUFU.EX2 R187, R187 ;  /* 0x000000bb00bb7308 */ /* 0x000e620000000800 */
[----:B--2---:R-:W-:Y:S01]  /*d9d0*/  FADD.FTZ R123, R185, R14 ;  /* 0x0000000eb97b7221 */ /* 0x004fe20000010000 */
[----:B------:R-:W-:-:S06]  /*d9e0*/  F2FP.F16.F32.PACK_AB R191, R157, R122 ;  /* 0x0000007a9dbf723e */ /* 0x000fcc00000000ff */
[----:B------:R-:W2:Y:S01]  /*d9f0*/  MUFU.EX2 R128, R128 ;  /* 0x0000008000807308 */ /* 0x000ea20000000800 */
[C---:B----4-:R-:W-:Y:S01]  /*da00*/  FADD.FTZ R14, R124.reuse, R123 ;  /* 0x0000007b7c0e7221 */ /* 0x050fe20000010000 */
[----:B------:R-:W-:Y:S01]  /*da10*/  FADD.FTZ R123, R145, R140 ;  /* 0x0000008c917b7221 */ /* 0x000fe20000010000 */
[----:B------:R-:W-:-:S03]  /*da20*/  F2FP.F16.F32.PACK_AB R185, R124, R185 ;  /* 0x000000b97cb9723e */ /* 0x000fc600000000ff */
[----:B------:R-:W-:Y:S01]  /*da30*/  FADD.FTZ R140, R176, R123 ;  /* 0x0000007bb08c7221 */ /* 0x000fe20000010000 */
[----:B------:R-:W-:Y:S01]  /*da40*/  F2FP.F16.F32.PACK_AB R176, R147, R176 ;  /* 0x000000b093b0723e */ /* 0x000fe200000000ff */
[----:B------:R-:W4:Y:S01]  /*da50*/  MUFU.EX2 R181, R181 ;  /* 0x000000b500b57308 */ /* 0x000f220000000800 */
[----:B-1----:R-:W-:Y:S01]  /*da60*/  FADD.FTZ R121, R187, R14 ;  /* 0x0000000ebb797221 */ /* 0x002fe20000010000 */
[----:B------:R-:W-:-:S06]  /*da70*/  FADD.FTZ R123, R147, R140 ;  /* 0x0000008c937b7221 */ /* 0x000fcc0000010000 */
[----:B------:R-:W1:Y:S01]  /*da80*/  MUFU.EX2 R130, R130 ;  /* 0x0000008200827308 */ /* 0x000e620000000800 */
[C---:B--2---:R-:W-:Y:S01]  /*da90*/  FADD.FTZ R14, R128.reuse, R121 ;  /* 0x00000079800e7221 */ /* 0x044fe20000010000 */
[----:B------:R-:W-:-:S06]  /*daa0*/  F2FP.F16.F32.PACK_AB R187, R128, R187 ;  /* 0x000000bb80bb723e */ /* 0x000fcc00000000ff */
[----:B------:R-:W2:Y:S01]  /*dab0*/  MUFU.EX2 R183, R183 ;  /* 0x000000b700b77308 */ /* 0x000ea20000000800 */
[----:B----4-:R-:W-:-:S07]  /*dac0*/  FADD.FTZ R121, R181, R14 ;  /* 0x0000000eb5797221 */ /* 0x010fce0000010000 */
[----:B------:R-:W4:Y:S01]  /*dad0*/  MUFU.EX2 R178, R178 ;  /* 0x000000b200b27308 */ /* 0x000f220000000800 */
[C---:B-1----:R-:W-:Y:S01]  /*dae0*/  FADD.FTZ R14, R130.reuse, R121 ;  /* 0x00000079820e7221 */ /* 0x042fe20000010000 */
[----:B------:R-:W-:-:S06]  /*daf0*/  F2FP.F16.F32.PACK_AB R181, R130, R181 ;  /* 0x000000b582b5723e */ /* 0x000fcc00000000ff */
[----:B------:R-:W1:Y:S01]  /*db00*/  MUFU.EX2 R132, R132 ;  /* 0x0000008400847308 */ /* 0x000e620000000800 */
[----:B--2---:R-:W-:-:S07]  /*db10*/  FADD.FTZ R121, R183, R14 ;  /* 0x0000000eb7797221 */ /* 0x004fce0000010000 */
[----:B------:R-:W2:Y:S01]  /*db20*/  MUFU.EX2 R149, R149 ;  /* 0x0000009500957308 */ /* 0x000ea20000000800 */
[----:B----4-:R-:W-:-:S07]  /*db30*/  FADD.FTZ R140, R178, R123 ;  /* 0x0000007bb28c7221 */ /* 0x010fce0000010000 */
[----:B------:R-:W4:Y:S01]  /*db40*/  MUFU.EX2 R131, R131 ;  /* 0x0000008300837308 */ /* 0x000f220000000800 */
[C---:B-1----:R-:W-:Y:S01]  /*db50*/  FADD.FTZ R14, R132.reuse, R121 ;  /* 0x00000079840e7221 */ /* 0x042fe20000010000 */
[----:B------:R-:W-:-:S06]  /*db60*/  F2FP.F16.F32.PACK_AB R183, R132, R183 ;  /* 0x000000b784b7723e */ /* 0x000fcc00000000ff */
[----:B------:R-:W1:Y:S01]  /*db70*/  MUFU.EX2 R172, R172 ;  /* 0x000000ac00ac7308 */ /* 0x000e620000000800 */
[C---:B--2---:R-:W-:Y:S01]  /*db80*/  FADD.FTZ R123, R149.reuse, R140 ;  /* 0x0000008c957b7221 */ /* 0x044fe20000010000 */
[----:B------:R-:W-:-:S06]  /*db90*/  F2FP.F16.F32.PACK_AB R178, R149, R178 ;  /* 0x000000b295b2723e */ /* 0x000fcc00000000ff */
[----:B------:R-:W2:Y:S01]  /*dba0*/  MUFU.EX2 R134, R134 ;  /* 0x0000008600867308 */ /* 0x000ea20000000800 */
[----:B----4-:R-:W-:-:S07]  /*dbb0*/  FADD.FTZ R121, R131, R14 ;  /* 0x0000000e83797221 */ /* 0x010fce0000010000 */
[----:B------:R-:W4:Y:S01]  /*dbc0*/  MUFU.EX2 R151, R151 ;  /* 0x0000009700977308 */ /* 0x000f220000000800 */
[----:B-1----:R-:W-:-:S07]  /*dbd0*/  FADD.FTZ R140, R172, R123 ;  /* 0x0000007bac8c7221 */ /* 0x002fce0000010000 */
        /* <DEDUP_REMOVED lines=27> */
[----:B------:R4:W5:Y:S01]  /*dd90*/  MUFU.EX2 R169, R175 ;  /* 0x000000af00a97308 */ /* 0x0009620000000800 */
[----:B-1----:R-:W-:-:S07]  /*dda0*/  FADD.FTZ R121, R129, R121 ;  /* 0x0000007981797221 */ /* 0x002fce0000010000 */
[----:B------:R-:W1:Y:S01]  /*ddb0*/  MUFU.EX2 R170, R170 ;  /* 0x000000aa00aa7308 */ /* 0x000e620000000800 */
[----:B--2---:R-:W-:Y:S01]  /*ddc0*/  FADD.FTZ R121, R144, R121 ;  /* 0x0000007990797221 */ /* 0x004fe20000010000 */
[----:B----4-:R-:W-:-:S06]  /*ddd0*/  F2FP.F16.F32.PACK_AB R175, R129, R142 ;  /* 0x0000008e81af723e */ /* 0x010fcc00000000ff */
[----:B------:R2:W4:Y:S01]  /*dde0*/  MUFU.EX2 R140, R177 ;  /* 0x000000b1008c7308 */ /* 0x0005220000000800 */
[C---:B-----5:R-:W-:Y:S01]  /*ddf0*/  FADD.FTZ R121, R169.reuse, R121 ;  /* 0x00000079a9797221 */ /* 0x060fe20000010000 */
[----:B------:R-:W-:-:S06]  /*de00*/  F2FP.F16.F32.PACK_AB R169, R169, R144 ;  /* 0x00000090a9a9723e */ /* 0x000fcc00000000ff */
[----:B------:R-:W5:Y:S01]  /*de10*/  MUFU.EX2 R127, R127 ;  /* 0x0000007f007f7308 */ /* 0x000f620000000800 */
[----:B-1----:R-:W-:Y:S01]  /*de20*/  FADD.FTZ R14, R170, R123 ;  /* 0x0000007baa0e7221 */ /* 0x002fe20000010000 */
[----:B--2---:R-:W-:-:S06]  /*de30*/  F2FP.F16.F32.PACK_AB R177, R134, R131 ;  /* 0x0000008386b1723e */ /* 0x004fcc00000000ff */
[----:B------:R-:W1:Y:S01]  /*de40*/  MUFU.EX2 R126, R126 ;  /* 0x0000007e007e7308 */ /* 0x000e620000000800 */
[----:B----4-:R-:W-:Y:S01]  /*de50*/  FADD.FTZ R121, R140, R121 ;  /* 0x000000798c797221 */ /* 0x010fe20000010000 */
[C---:B-----5:R-:W-:Y:S01]  /*de60*/  FADD.FTZ R14, R127.reuse, R14 ;  /* 0x0000000e7f0e7221 */ /* 0x060fe20000010000 */
[----:B------:R-:W-:Y:S02]  /*de70*/  F2FP.F16.F32.PACK_AB R170, R127, R170 ;  /* 0x000000aa7faa723e */ /* 0x000fe400000000ff */
[C---:B-1----:R-:W-:Y:S01]  /*de80*/  FADD.FTZ R7, R126.reuse, R121 ;  /* 0x000000797e077221 */ /* 0x042fe20000010000 */
[----:B------:R-:W-:Y:S01]  /*de90*/  F2FP.F16.F32.PACK_AB R171, R126, R140 ;  /* 0x0000008c7eab723e */ /* 0x000fe200000000ff */
[----:B---3--:R-:W-:Y:S06]  /*dea0*/  @P1 BRA `(.L_x_938) ;  /* 0xffffffc800c81947 */ /* 0x008fec000383ffff */
.L_x_921:
        /* <DEDUP_REMOVED lines=99> */
.L_x_939:
[----:B------:R-:W-:Y:S01]  /*e4e0*/  ULEA UR5, UR36, UR37, 0x3 ;  /* 0x0000002524057291 */ /* 0x000fe2000f8e183f */
[----:B------:R-:W-:-:S05]  /*e4f0*/  IMAD.U32 R0, RZ, RZ, UR39 ;  /* 0x00000027ff007e24 */ /* 0x000fca000f8e00ff */
[----:B------:R-:W-:-:S04]  /*e500*/  SHF.L.U32 R0, R0, 0x1f, RZ ;  /* 0x0000001f00007819 */ /* 0x000fc800000006ff */
[----:B------:R1:W2:Y:S01]  /*e510*/  SYNCS.PHASECHK.TRANS64.TRYWAIT P1, [UR5+0x30850], R0 ;  /* 0x03085000ff0075a7 */ /* 0x0002a20008020145 */
[----:B------:R-:W-:Y:S05]  /*e520*/  @!P0 BRA `(.L_x_940) ;  /* 0x0000000000048947 */ /* 0x000fea0003800000 */
[----:B------:R-:W-:Y:S01]  /*e530*/  BPT.TRAP 0x1 ;  /* 0x000000040000795c */ /* 0x000fe20000300000 */
.L_x_940:
[----:B--2---:R-:W-:Y:S05]  /*e540*/  @P1 BRA `(.L_x_941) ;  /* 0x0000000000081947 */ /* 0x004fea0003800000 */
[----:B------:R-:W2:Y:S02]  /*e550*/  SYNCS.PHASECHK.TRANS64.TRYWAIT P0, [UR5+0x30850], R0 ;  /* 0x03085000ff0075a7 */ /* 0x000ea40008000145 */
[----:B--2---:R-:W-:Y:S05]  /*e560*/  @!P0 BRA `(.L_x_942) ;  /* 0x0000005800508947 */ /* 0x004fea0003800000 */
.L_x_941:
[----:B------:R-:W-:Y:S01]  /*e570*/  UIADD3 UR37, UR37, 0x400, URZ ;  /* 0x0000040025257890 */ /* 0x000fe2000fffe03f */
[----:B------:R-:W-:Y:S01]  /*e580*/  WARPGROUP.ARRIVE ;  /* 0x00000000000079c5 */ /* 0x000fe20000000000 */
[----:B------:R-:W-:Y:S01]  /*e590*/  UMOV UR7, 0x40000040 ;  /* 0x4000004000077882 */ /* 0x000fe20000000000 */
[----:B--2---:R-:W2:Y:S01]  /*e5a0*/  SHFL.BFLY PT, R5, R14, 0x2, 0x1f ;  /* 0x0c401f000e057f89 */ /* 0x004ea200000e0000 */
[----:B------:R-:W-:Y:S01]  /*e5b0*/  USHF.R.U32.HI UR37, URZ, 0x4, UR37 ;  /* 0x000000043f257899 */ /* 0x000fe20008011625 */
[----:B------:R-:W-:Y:S02]  /*e5c0*/  R2UR UR8, R199 ;  /* 0x00000000c70872ca */ /* 0x000fe400000e0000 */
[----:B-1----:R-:W1:Y:S01]  /*e5d0*/  SHFL.BFLY PT, R0, R7, 0x2, 0x1f ;  /* 0x0c401f0007007f89 */ /* 0x002e6200000e0000 */
[----:B------:R-:W-:Y:S01]  /*e5e0*/  ULOP3.LUT UR37, UR37, 0x3fff, URZ, 0xc0, !UPT ;  /* 0x00003fff25257892 */ /* 0x000fe2000f8ec03f */
[----:B------:R-:W3:Y:S03]  /*e5f0*/  S2R R13, SR_TID.X ;  /* 0x00000000000d7919 */ /* 0x000ee60000002100 */
[----:B------:R-:W-:-:S04]  /*e600*/  ULOP3.LUT UR4, UR37, 0x3000000, URZ, 0xfc, !UPT ;  /* 0x0300000025047892 */ /* 0x000fc8000f8efc3f */
[----:B------:R-:W-:Y:S02]  /*e610*/  UIMAD UR4, UR36, 0x900, UR4 ;  /* 0x00000900240478a4 */ /* 0x000fe4000f8e0204 */
[----:B------:R-:W-:Y:S02]  /*e620*/  UIADD3 UR36, UR36, 0x1, URZ ;  /* 0x0000000124247890 */ /* 0x000fe4000fffe03f */
[----:B------:R-:W-:Y:S02]  /*e630*/  UIADD3 UR8, UR8, 0x1, URZ ;  /* 0x0000000108087890 */ /* 0x000fe4000fffe03f */
[----:B------:R-:W-:Y:S01]  /*e640*/  UISETP.NE.AND UP0, UPT, UR36, 0x2, UPT ;  /* 0x000000022400788c */ /* 0x000fe2000bf05270 */
[----:B------:R-:W-:Y:S02]  /*e650*/  UMOV UR6, UR4 ;  /* 0x0000000400067c82 */ /* 0x000fe40008000000 */
[----:B------:R-:W-:Y:S01]  /*e660*/  HGMMA.64x192x16.F32 R24, R188, gdesc[UR4].tnspB, R24, gsb0 ;  /* 0x42e00004bc187df0 */ /* 0x000fe20008000818 */
[----:B------:R-:W-:Y:S01]  /*e670*/  UIADD3 UR6, UR4, 0x80, URZ ;  /* 0x0000008004067890 */ /* 0x000fe2000fffe03f */
[----:B--2---:R-:W-:Y:S01]  /*e680*/  FADD.FTZ R5, R5, R14 ;  /* 0x0000000e05057221 */ /* 0x004fe20000010000 */
[----:B------:R-:W-:Y:S01]  /*e690*/  UMOV UR7, 0x40000040 ;  /* 0x4000004000077882 */ /* 0x000fe20000000000 */
[----:B------:R-:W-:-:S02]  /*e6a0*/  IMAD.U32 R199, RZ, RZ, UR8 ;  /* 0x00000008ffc77e24 */ /* 0x000fc4000f8e00ff */
[----:B-1----:R-:W-:Y:S01]  /*e6b0*/  FADD.FTZ R2, R0, R7 ;  /* 0x0000000700027221 */ /* 0x002fe20000010000 */
[----:B------:R-:W-:Y:S01]  /*e6c0*/  IMAD.U32 R7, RZ, RZ, UR5 ;  /* 0x00000005ff077e24 */ /* 0x000fe2000f8e00ff */
[----:B------:R-:W1:Y:S01]  /*e6d0*/  SHFL.BFLY PT, R0, R5, 0x1, 0x1f ;  /* 0x0c201f0005007f89 */ /* 0x000e6200000e0000 */
[----:B------:R-:W-:-:S03]  /*e6e0*/  USEL UR36, UR36, URZ, UP0 ;  /* 0x0000003f24247287 */ /* 0x000fc60008000000 */
[----:B------:R-:W2:Y:S01]  /*e6f0*/  SHFL.BFLY PT, R9, R2, 0x1, 0x1f ;  /* 0x0c201f0002097f89 */ /* 0x000ea200000e0000 */
[----:B---3--:R-:W-:-:S13]  /*e700*/  LOP3.LUT P2, RZ, R13, 0x7f, RZ, 0xc0, !PT ;  /* 0x0000007f0dff7812 */ /* 0x008fda000784c0ff */
[----:B------:R-:W-:Y:S02]  /*e710*/  @!P2 VIADD R7, R7, 0x30860 ;  /* 0x000308600707a836 */ /* 0x000fe40000000000 */
[----:B-1----:R-:W-:Y:S01]  /*e720*/  FADD.FTZ R11, R5, R0 ;  /* 0x00000000050b7221 */ /* 0x002fe20000010000 */
[----:B------:R-:W-:Y:S02]  /*e730*/  IMAD.MOV.U32 R0, RZ, RZ, -0x800000 ;  /* 0xff800000ff007424 */ /* 0x000fe400078e00ff */
[----:B--2---:R-:W-:Y:S02]  /*e740*/  FADD.FTZ R12, R2, R9 ;  /* 0x00000009020c7221 */ /* 0x004fe40000010000 */
[----:B------:R-:W-:Y:S02]  /*e750*/  FSETP.NE.FTZ.AND P0, PT, R11, RZ, PT ;  /* 0x000000ff0b00720b */ /* 0x000fe40003f15000 */
[----:B------:R-:W-:Y:S01]  /*e760*/  CS2R R8, SRZ ;  /* 0x0000000000087805 */ /* 0x000fe2000001ff00 */
[----:B------:R-:W-:Y:S01]  /*e770*/  IMAD.MOV.U32 R2, RZ, RZ, -0x800000 ;  /* 0xff800000ff027424 */ /* 0x000fe200078e00ff */
[----:B------:R-:W-:-:S09]  /*e780*/  FSETP.NE.FTZ.AND P1, PT, R12, RZ, PT ;  /* 0x000000ff0c00720b */ /* 0x000fd20003f35000 */
[----:B------:R-:W1:Y:S01]  /*e790*/  @P0 MUFU.LG2 R6, R11 ;  /* 0x0000000b00060308 */ /* 0x000e620000000c00 */
[----:B------:R-:W-:-:S03]  /*e7a0*/  @P0 FMUL.FTZ R5, R18, 0.69314718246459960938 ;  /* 0x3f31721812050820 */ /* 0x000fc60000410000 */
[----:B------:R-:W-:-:S04]  /*e7b0*/  @P1 FMUL.FTZ R13, R18, 0.69314718246459960938 ;  /* 0x3f317218120d1820 */ /* 0x000fc80000410000 */
[----:B------:R-:W2:Y:S08]  /*e7c0*/  @P1 MUFU.LG2 R10, R12 ;  /* 0x0000000c000a1308 */ /* 0x000eb00000000c00 */
[----:B------:R-:W3:Y:S01]  /*e7d0*/  @P0 MUFU.RCP R8, R11 ;  /* 0x0000000b00080308 */ /* 0x000ee20000001000 */
[----:B-1----:R-:W-:-:S04]  /*e7e0*/  @P0 FMUL.FTZ R6, R6, 0.69314718246459960938 ;  /* 0x3f31721806060820 */ /* 0x002fc80000410000 */
[----:B------:R-:W-:Y:S01]  /*e7f0*/  @P0 FFMA.FTZ R0, R5, R4, R6 ;  /* 0x0000000405000223 */ /* 0x000fe20000010006 */
[----:B------:R-:W-:Y:S02]  /*e800*/  @!P2 PRMT R4, RZ, 0x654, R7 ;  /* 0x00000654ff04a816 */ /* 0x000fe40000000007 */
[----:B------:R-:W1:Y:S01]  /*e810*/  @P1 MUFU.RCP R9, R12 ;  /* 0x0000000c00091308 */ /* 0x000e620000001000 */
[----:B--2---:R-:W-:Y:S01]  /*e820*/  @P1 FMUL.FTZ R10, R10, 0.69314718246459960938 ;  /* 0x3f3172180a0a1820 */ /* 0x004fe20000410000 */
[----:B------:R-:W-:-:S03]  /*e830*/  PLOP3.LUT P0, PT, PT, PT, PT, 0x8, 0x0 ;  /* 0x000000000000781c */ /* 0x000fc60003f0e170 */
        /* <DEDUP_REMOVED lines=22> */
[----:B------:R-:W-:-:S04]  /*e9a0*/  USEL UR4, URZ, 0x1, UP0 ;  /* 0x000000013f047887 */ /* 0x000fc80008000000 */
[----:B------:R-:W-:Y:S01]  /*e9b0*/  ULOP3.LUT UR39, UR39, UR4, URZ, 0x3c, !UPT ;  /* 0x0000000427277292 */ /* 0x000fe2000f8e3c3f */
[----:B------:R-:W-:Y:S02]  /*e9c0*/  WARPGROUP.DEPBAR.LE gsb0, 0x0 ;  /* 0x00008000000079c5 */ /* 0x000fe40000010000 */
[----:B------:R-:W-:-:S10]  /*e9d0*/  WARPGROUP.ARRIVE ;  /* 0x00000000000079c5 */ /* 0x000fd40000000000 */
[----:B------:R-:W-:Y:S03]  /*e9e0*/  HGMMA.64x192x16.F32 R24, R168, gdesc[UR4].tnspB, R24, gsb0 ;  /* 0x42e00004a8187df0 */ /* 0x000fe60008000818 */
[----:B------:R-:W-:Y:S02]  /*e9f0*/  WARPGROUP.DEPBAR.LE gsb0, 0x0 ;  /* 0x00008000000079c5 */ /* 0x000fe40000010000 */
[----:B------:R2:W-:Y:S01]  /*ea00*/  @!P2 SYNCS.ARRIVE.TRANS64.RED.A1T0 RZ, [R4+URZ], RZ ;  /* 0x000000ff04ffa9a7 */ /* 0x0005e2000810043f */
[-C--:B---3--:R-:W-:Y:S01]  /*ea10*/  FMUL.FTZ R122, R25, R8.reuse ;  /* 0x00000008197a7220 */ /* 0x088fe20000410000 */
        /* <DEDUP_REMOVED lines=94> */
[----:B--2---:R-:W-:-:S07]  /*f000*/  FMUL.FTZ R119, R119, R9 ;  /* 0x0000000977777220 */ /* 0x004fce0000410000 */
.L_x_872:
[----:B------:R-:W1:Y:S08]  /*f010*/  S2UR UR4, SR_CgaCtaId ;  /* 0x00000000000479c3 */ /* 0x000e700000008800 */
[----:B------:R-:W-:Y:S06]  /*f020*/  BAR.SYNC.DEFER_BLOCKING 0x5, 0x120 ;  /* 0x0144800000007b1d */ /* 0x000fec0000010000 */
[----:B------:R-:W-:-:S02]  /*f030*/  UMOV UR37, 0x400 ;  /* 0x0000040000257882 */ /* 0x000fc40000000000 */
[----:B-1----:R-:W-:-:S09]  /*f040*/  ULEA UR37, UR4, UR37, 0x18 ;  /* 0x0000002504257291 */ /* 0x002fd2000f8ec03f */
[----:B------:R-:W1:Y:S02]  /*f050*/  LDS R4, [UR37+0x308d0] ;  /* 0x0308d025ff047984 */ /* 0x000e640008000800 */
[----:B-1----:R-:W-:Y:S01]  /*f060*/  R2UR UR4, R4 ;  /* 0x00000000040472ca */ /* 0x002fe200000e0000 */
[----:B------:R-:W-:Y:S06]  /*f070*/  BAR.ARV 0x4, 0x120 ;  /* 0x0104800000007b1d */ /* 0x000fec0000002000 */
[----:B------:R-:W-:Y:S08]  /*f080*/  @P0 BRA `(.L_x_943) ;  /* 0x0000000c00180947 */ /* 0x000ff00003800000 */
[----:B------:R-:W-:Y:S01]  /*f090*/  IADD3 R9, P3, R22, 0x20, RZ ;  /* 0x0000002016097810 */ /* 0x000fe20007f7e0ff */
[----:B------:R-:W-:Y:S01]  /*f0a0*/  VIADD R125, R202, UR42 ;  /* 0x0000002aca7d7c36 */ /* 0x000fe20008000000 */
[----:B------:R-:W-:Y:S01]  /*f0b0*/  IADD3 R13, P4, R22, 0x60, RZ ;  /* 0x00000060160d7810 */ /* 0x000fe20007f9e0ff */
[----:B------:R-:W-:Y:S01]  /*f0c0*/  ULDC UR10, c[0x0][0xa88] ;  /* 0x0002a200000a7ab9 */ /* 0x000fe20000000800 */
[----:B------:R-:W-:Y:S01]  /*f0d0*/  LOP3.LUT R8, R9, 0x380, RZ, 0xc0, !PT ;  /* 0x0000038009087812 */ /* 0x000fe200078ec0ff */
[----:B------:R-:W-:Y:S01]  /*f0e0*/  VIADD R4, R125, 0x8 ;  /* 0x000000087d047836 */ /* 0x000fe20000000000 */
[----:B------:R-:W-:Y:S01]  /*f0f0*/  LOP3.LUT R12, R13, 0x380, RZ, 0xc0, !PT ;  /* 0x000003800d0c7812 */ /* 0x000fe200078ec0ff */
[----:B------:R-:W-:Y:S01]  /*f100*/  USHF.R.S32.HI UR5, URZ, 0x1f, UR43 ;  /* 0x0000001f3f057899 */ /* 0x000fe2000801142b */
[----:B------:R-:W-:Y:S01]  /*f110*/  SHF.R.U64 R8, R8, 0x3, RZ ;  /* 0x0000000308087819 */ /* 0x000fe200000012ff */
[----:B------:R-:W-:Y:S01]  /*f120*/  ULDC.64 UR8, c[0x0][0xb70] ;  /* 0x0002dc0000087ab9 */ /* 0x000fe20000000a00 */
[----:B------:R-:W-:Y:S01]  /*f130*/  SHF.R.U64 R12, R12, 0x3, RZ ;  /* 0x000000030c0c7819 */ /* 0x000fe200000012ff */
[----:B------:R-:W-:Y:S01]  /*f140*/  UIMAD UR5, UR5, UR8, URZ ;  /* 0x00000008050572a4 */ /* 0x000fe2000f8e023f */
[----:B------:R-:W-:Y:S01]  /*f150*/  LOP3.LUT R8, R8, R9, RZ, 0x3c, !PT ;  /* 0x0000000908087212 */ /* 0x000fe200078e3cff */
[--C-:B------:R-:W-:Y:S01]  /*f160*/  IMAD.X R9, RZ, RZ, R23.reuse, P3 ;  /* 0x000000ffff097224 */ /* 0x100fe200018e0617 */
[----:B------:R-:W-:Y:S01]  /*f170*/  IADD3 R21, P3, R22, 0x4040, RZ ;  /* 0x0000404016157810 */ /* 0x000fe20007f7e0ff */
[----:B------:R-:W-:Y:S01]  /*f180*/  UIMAD.WIDE.U32 UR6, UR43, UR8, URZ ;  /* 0x000000082b0672a5 */ /* 0x000fe2000f8e003f */
[----:B------:R-:W-:Y:S01]  /*f190*/  LOP3.LUT R12, R12, R13, RZ, 0x3c, !PT ;  /* 0x0000000d0c0c7212 */ /* 0x000fe200078e3cff */
[----:B------:R-:W-:Y:S01]  /*f1a0*/  IMAD.X R13, RZ, RZ, R23, P4 ;  /* 0x000000ffff0d7224 */ /* 0x000fe200020e0617 */
[C---:B------:R-:W-:Y:S01]  /*f1b0*/  LOP3.LUT R5, R22.reuse, 0x380, RZ, 0xc0, !PT ;  /* 0x0000038016057812 */ /* 0x040fe200078ec0ff */
[----:B------:R-:W-:Y:S01]  /*f1c0*/  UIMAD UR5, UR43, UR9, UR5 ;  /* 0x000000092b0572a4 */ /* 0x000fe2000f8e0205 */
[----:B------:R-:W-:-:S02]  /*f1d0*/  IADD3 R17, P4, R22, 0x8000, RZ ;  /* 0x0000800016117810 */ /* 0x000fc40007f9e0ff */
[----:B------:R-:W-:Y:S01]  /*f1e0*/  LOP3.LUT R20, R21, 0x380, RZ, 0xc0, !PT ;  /* 0x0000038015147812 */ /* 0x000fe200078ec0ff */
[----:B------:R-:W-:Y:S01]  /*f1f0*/  UIADD3 UR5, UR7, UR5, URZ ;  /* 0x0000000507057290 */ /* 0x000fe2000fffe03f */
[----:B------:R-:W-:Y:S02]  /*f200*/  LOP3.LUT P0, RZ, R201, 0x3, RZ, 0xc0, !PT ;  /* 0x00000003c9ff7812 */ /* 0x000fe4000780c0ff */
[----:B------:R-:W-:Y:S02]  /*f210*/  SHF.R.U64 R5, R5, 0x3, RZ ;  /* 0x0000000305057819 */ /* 0x000fe400000012ff */
[----:B------:R-:W-:Y:S02]  /*f220*/  LOP3.LUT R26, R17, 0x380, RZ, 0xc0, !PT ;  /* 0x00000380111a7812 */ /* 0x000fe400078ec0ff */
[----:B------:R-:W-:Y:S02]  /*f230*/  SHF.R.U64 R20, R20, 0x3, RZ ;  /* 0x0000000314147819 */ /* 0x000fe400000012ff */
[----:B------:R-:W-:-:S02]  /*f240*/  ISETP.GE.OR P1, PT, R4, UR10, P0 ;  /* 0x0000000a04007c0c */ /* 0x000fc40008726670 */
[----:B------:R-:W-:Y:S02]  /*f250*/  IADD3 R19, P5, R22, 0x4020, RZ ;  /* 0x0000402016137810 */ /* 0x000fe40007fbe0ff */
[----:B------:R-:W-:Y:S01]  /*f260*/  LOP3.LUT R4, R5, R22, RZ, 0x3c, !PT ;  /* 0x0000001605047212 */ /* 0x000fe200078e3cff */
[--C-:B------:R-:W-:Y:S01]  /*f270*/  IMAD.MOV.U32 R5, RZ, RZ, R23.reuse ;  /* 0x000000ffff057224 */ /* 0x100fe200078e0017 */
[----:B------:R-:W-:Y:S02]  /*f280*/  SHF.R.U64 R26, R26, 0x3, RZ ;  /* 0x000000031a1a7819 */ /* 0x000fe400000012ff */
[----:B------:R-:W-:Y:S01]  /*f290*/  LOP3.LUT R20, R20, R21, RZ, 0x3c, !PT ;  /* 0x0000001514147212 */ /* 0x000fe200078e3cff */
[----:B------:R-:W-:Y:S01]  /*f2a0*/  IMAD.X R21, RZ, RZ, R23, P3 ;  /* 0x000000ffff157224 */ /* 0x000fe200018e0617 */
[----:B------:R-:W-:Y:S02]  /*f2b0*/  LOP3.LUT R18, R19, 0x380, RZ, 0xc0, !PT ;  /* 0x0000038013127812 */ /* 0x000fe400078ec0ff */
[----:B------:R-:W-:-:S02]  /*f2c0*/  IADD3 R11, P2, R22, 0x40, RZ ;  /* 0x00000040160b7810 */ /* 0x000fc40007f5e0ff */
[C---:B------:R-:W-:Y:S02]  /*f2d0*/  IADD3 R87, P3, R22.reuse, 0x8060, RZ ;  /* 0x0000806016577810 */ /* 0x040fe40007f7e0ff */
[----:B------:R-:W-:Y:S02]  /*f2e0*/  IADD3 R15, P6, R22, 0x4000, RZ ;  /* 0x00004000160f7810 */ /* 0x000fe40007fde0ff */
[----:B------:R-:W-:Y:S02]  /*f2f0*/  LOP3.LUT R26, R26, R17, RZ, 0x3c, !PT ;  /* 0x000000111a1a7212 */ /* 0x000fe400078e3cff */
[----:B------:R-:W-:Y:S02]  /*f300*/  MOV R17, R4 ;  /* 0x0000000400117202 */ /* 0x000fe40000000f00 */
[----:B------:R-:W-:Y:S02]  /*f310*/  SHF.R.U64 R18, R18, 0x3, RZ ;  /* 0x0000000312127819 */ /* 0x000fe400000012ff */
[----:B------:R-:W-:-:S02]  /*f320*/  F2FP.F16.F32.PACK_AB R5, R27, R32 ;  /* 0x000000201b05723e */ /* 0x000fc400000000ff */
[----:B------:R-:W-:Y:S02]  /*f330*/  LOP3.LUT R10, R11, 0x380, RZ, 0xc0, !PT ;  /* 0x000003800b0a7812 */ /* 0x000fe400078ec0ff */
[----:B------:R-:W-:Y:S02]  /*f340*/  LOP3.LUT R32, R87, 0x380, RZ, 0xc0, !PT ;  /* 0x0000038057207812 */ /* 0x000fe400078ec0ff */
[----:B------:R-:W-:Y:S02]  /*f350*/  LOP3.LUT R14, R15, 0x380, RZ, 0xc0, !PT ;  /* 0x000003800f0e7812 */ /* 0x000fe400078ec0ff */
[----:B------:R-:W-:Y:S01]  /*f360*/  LOP3.LUT R18, R18, R19, RZ, 0x3c, !PT ;  /* 0x0000001312127212 */ /* 0x000fe200078e3cff */
[----:B------:R-:W-:Y:S01]  /*f370*/  IMAD.X R19, RZ, RZ, R23, P5 ;  /* 0x000000ffff137224 */ /* 0x000fe200028e0617 */
[----:B------:R-:W-:Y:S02]  /*f380*/  SHF.R.U64 R10, R10, 0x3, RZ ;  /* 0x000000030a0a7819 */ /* 0x000fe400000012ff */
[----:B------:R-:W-:-:S02]  /*f390*/  SHF.R.U64 R32, R32, 0x3, RZ ;  /* 0x0000000320207819 */ /* 0x000fc400000012ff */
[----:B------:R-:W-:Y:S02]  /*f3a0*/  SHF.R.U64 R14, R14, 0x3, RZ ;  /* 0x000000030e0e7819 */ /* 0x000fe400000012ff */
[----:B------:R-:W-:Y:S01]  /*f3b0*/  LOP3.LUT R10, R10, R11, RZ, 0x3c, !PT ;  /* 0x0000000b0a0a7212 */ /* 0x000fe200078e3cff */
[----:B------:R-:W-:Y:S01]  /*f3c0*/  IMAD.X R11, RZ, RZ, R23, P2 ;  /* 0x000000ffff0b7224 */ /* 0x000fe200010e0617 */
[----:B------:R-:W-:Y:S02]  /*f3d0*/  LOP3.LUT R32, R32, R87, RZ, 0x3c, !PT ;  /* 0x0000005720207212 */ /* 0x000fe400078e3cff */
[----:B------:R-:W-:Y:S02]  /*f3e0*/  LOP3.LUT R14, R14, R15, RZ, 0x3c, !PT ;  /* 0x0000000f0e0e7212 */ /* 0x000fe400078e3cff */
[----:B------:R-:W-:Y:S02]  /*f3f0*/  MOV R87, R18 ;  /* 0x0000001200577202 */ /* 0x000fe40000000f00 */
[C---:B------:R-:W-:Y:S01]  /*f400*/  IADD3 R15, P2, R22.reuse, 0x4060, RZ ;  /* 0x00004060160f7810 */ /* 0x040fe20007f5e0ff */
[----:B------:R-:W1:Y:S01]  /*f410*/  LDC.64 R18, c[0x0][0xb78] ;  /* 0x0002de00ff127b82 */ /* 0x000e620000000a00 */
[----:B------:R-:W-:-:S02]  /*f420*/  IADD3 R72, P5, R22, 0x8040, RZ ;  /* 0x0000804016487810 */ /* 0x000fc40007fbe0ff */
[----:B------:R-:W-:Y:S02]  /*f430*/  LOP3.LUT R24, R15, 0x380, RZ, 0xc0, !PT ;  /* 0x000003800f187812 */ /* 0x000fe400078ec0ff */
[----:B------:R-:W-:Y:S02]  /*f440*/  F2FP.F16.F32.PACK_AB R4, R122, R7 ;  /* 0x000000077a04723e */ /* 0x000fe400000000ff */
[----:B------:R-:W-:Y:S02]  /*f450*/  SHF.R.U64 R24, R24, 0x3, RZ ;  /* 0x0000000318187819 */ /* 0x000fe400000012ff */
[----:B------:R-:W-:Y:S02]  /*f460*/  LOP3.LUT R27, R72, 0x380, RZ, 0xc0, !PT ;  /* 0x00000380481b7812 */ /* 0x000fe400078ec0ff */
[----:B------:R-:W-:Y:S02]  /*f470*/  F2FP.F16.F32.PACK_AB R6, R29, R6 ;  /* 0x000000061d06723e */ /* 0x000fe400000000ff */
[----:B------:R-:W-:Y:S01]  /*f480*/  F2FP.F16.F32.PACK_AB R7, R25, R30 ;  /* 0x0000001e1907723e */ /* 0x000fe200000000ff */
[----:B------:R-:W-:Y:S01]  /*f490*/  BAR.SYNC.DEFER_BLOCKING 0x1, 0x100 ;  /* 0x0044000000007b1d */ /* 0x000fe20000010000 */
[----:B------:R-:W-:Y:S01]  /*f4a0*/  LOP3.LUT R24, R24, R15, RZ, 0x3c, !PT ;  /* 0x0000000f18187212 */ /* 0x000fe200078e3cff */
[--C-:B------:R-:W-:Y:S01]  /*f4b0*/  IMAD.X R15, RZ, RZ, R23.reuse, P6 ;  /* 0x000000ffff0f7224 */ /* 0x100fe200030e0617 */
[----:B------:R-:W-:Y:S01]  /*f4c0*/  IADD3 R35, P6, R22, 0x8020, RZ ;  /* 0x0000802016237810 */ /* 0x000fe20007fde0ff */
[----:B------:R-:W-:Y:S01]  /*f4d0*/  IMAD.X R25, RZ, RZ, R23, P2 ;  /* 0x000000ffff197224 */ /* 0x000fe200010e0617 */
[----:B------:R-:W-:-:S02]  /*f4e0*/  SHF.R.U64 R27, R27, 0x3, RZ ;  /* 0x000000031b1b7819 */ /* 0x000fc400000012ff */
[----:B------:R-:W-:Y:S01]  /*f4f0*/  MOV R86, R20 ;  /* 0x0000001400567202 */ /* 0x000fe20000000f00 */
[----:B------:R-:W-:Y:S01]  /*f500*/  IMAD.U32 R21, RZ, RZ, UR7 ;  /* 0x00000007ff157e24 */ /* 0x000fe2000f8e00ff */
[----:B------:R-:W-:Y:S01]  /*f510*/  LOP3.LUT R34, R35, 0x380, RZ, 0xc0, !PT ;  /* 0x0000038023227812 */ /* 0x000fe200078ec0ff */
[----:B------:R-:W-:Y:S01]  /*f520*/  IMAD.U32 R21, RZ, RZ, UR5 ;  /* 0x00000005ff157e24 */ /* 0x000fe2000f8e00ff */
[----:B------:R-:W-:Y:S01]  /*f530*/  USHF.R.S32.HI UR5, URZ, 0x1f, UR44 ;  /* 0x0000001f3f057899 */ /* 0x000fe2000801142c */
[----:B------:R-:W-:Y:S01]  /*f540*/  LOP3.LUT R30, R27, R72, RZ, 0x3c, !PT ;  /* 0x000000481b1e7212 */ /* 0x000fe200078e3cff */
[----:B------:R-:W-:Y:S01]  /*f550*/  IMAD.X R27, RZ, RZ, R23, P4 ;  /* 0x000000ffff1b7224 */ /* 0x000fe200020e0617 */
[----:B------:R-:W-:Y:S01]  /*f560*/  SHF.R.U64 R34, R34, 0x3, RZ ;  /* 0x0000000322227819 */ /* 0x000fe200000012ff */
[----:B------:R-:W-:Y:S01]  /*f570*/  IMAD.U32 R20, RZ, RZ, UR6 ;  /* 0x00000006ff147e24 */ /* 0x000fe2000f8e00ff */
[----:B------:R-:W-:Y:S01]  /*f580*/  MOV R29, R8 ;  /* 0x00000008001d7202 */ /* 0x000fe20000000f00 */
[----:B------:R-:W-:Y:S01]  /*f590*/  ULDC.64 UR6, c[0x0][0xb40] ;  /* 0x0002d00000067ab9 */ /* 0x000fe20000000a00 */
[----:B------:R-:W-:-:S02]  /*f5a0*/  MOV R123, R10 ;  /* 0x0000000a007b7202 */ /* 0x000fc40000000f00 */
[----:B------:R-:W-:Y:S02]  /*f5b0*/  MOV R122, R12 ;  /* 0x0000000c007a7202 */ /* 0x000fe40000000f00 */
[----:B------:R-:W-:Y:S01]  /*f5c0*/  MOV R121, R14 ;  /* 0x0000000e00797202 */ /* 0x000fe20000000f00 */
[----:B------:R2:W-:Y:S01]  /*f5d0*/  STSM.16.M88.4 [R17], R4 ;  /* 0x0000000411007844 */ /* 0x0005e20000000200 */
[----:B------:R-:W-:Y:S02]  /*f5e0*/  F2FP.F16.F32.PACK_AB R8, R41, R40 ;  /* 0x000000282908723e */ /* 0x000fe400000000ff */
[----:B------:R-:W-:Y:S02]  /*f5f0*/  F2FP.F16.F32.PACK_AB R9, R43, R42 ;  /* 0x0000002a2b09723e */ /* 0x000fe400000000ff */
[----:B------:R-:W-:Y:S02]  /*f600*/  F2FP.F16.F32.PACK_AB R10, R45, R44 ;  /* 0x0000002c2d0a723e */ /* 0x000fe400000000ff */
[----:B------:R-:W-:-:S02]  /*f610*/  F2FP.F16.F32.PACK_AB R11, R47, R46 ;  /* 0x0000002e2f0b723e */ /* 0x000fc400000000ff */
[----:B------:R-:W-:Y:S01]  /*f620*/  LOP3.LUT R34, R34, R35, RZ, 0x3c, !PT ;  /* 0x0000002322227212 */ /* 0x000fe200078e3cff */
[--C-:B------:R-:W-:Y:S01]  /*f630*/  IMAD.X R35, RZ, RZ, R23.reuse, P6 ;  /* 0x000000ffff237224 */ /* 0x100fe200030e0617 */
[----:B------:R-:W-:Y:S02]  /*f640*/  MOV R72, R24 ;  /* 0x0000001800487202 */ /* 0x000fe40000000f00 */
[----:B------:R-:W-:Y:S02]  /*f650*/  F2FP.F16.F32.PACK_AB R12, R49, R48 ;  /* 0x00000030310c723e */ /* 0x000fe400000000ff */
[----:B------:R-:W-:Y:S02]  /*f660*/  F2FP.F16.F32.PACK_AB R13, R51, R50 ;  /* 0x00000032330d723e */ /* 0x000fe400000000ff */
[----:B--2---:R-:W-:Y:S01]  /*f670*/  F2FP.F16.F32.PACK_AB R7, R124, R31 ;  /* 0x0000001f7c07723e */ /* 0x004fe200000000ff */
[--C-:B------:R-:W-:Y:S01]  /*f680*/  IMAD.X R31, RZ, RZ, R23.reuse, P5 ;  /* 0x000000ffff1f7224 */ /* 0x100fe200028e0617 */
[----:B------:R-:W-:Y:S01]  /*f690*/  F2FP.F16.F32.PACK_AB R5, R126, R33 ;  /* 0x000000217e05723e */ /* 0x000fe200000000ff */
[----:B------:R-:W-:Y:S01]  /*f6a0*/  IMAD.X R33, RZ, RZ, R23, P3 ;  /* 0x000000ffff217224 */ /* 0x000fe200018e0617 */
[----:B------:R-:W-:-:S02]  /*f6b0*/  F2FP.F16.F32.PACK_AB R4, R120, R3 ;  /* 0x000000037804723e */ /* 0x000fc400000000ff */
[----:B------:R-:W-:Y:S02]  /*f6c0*/  F2FP.F16.F32.PACK_AB R6, R37, R36 ;  /* 0x000000242506723e */ /* 0x000fe400000000ff */
[----:B------:R-:W-:Y:S01]  /*f6d0*/  MOV R3, R30 ;  /* 0x0000001e00037202 */ /* 0x000fe20000000f00 */
[C---:B-1----:R-:W-:Y:S01]  /*f6e0*/  IMAD R30, R18.reuse, UR5, RZ ;  /* 0x00000005121e7c24 */ /* 0x042fe2000f8e02ff */
[----:B------:R-:W-:Y:S01]  /*f6f0*/  MOV R17, R26 ;  /* 0x0000001a00117202 */ /* 0x000fe20000000f00 */
[----:B------:R1:W-:Y:S01]  /*f700*/  STSM.16.M88.4 [R29], R4 ;  /* 0x000000041d007844 */ /* 0x0003e20000000200 */
[----:B------:R-:W-:Y:S02]  /*f710*/  F2FP.F16.F32.PACK_AB R14, R53, R52 ;  /* 0x00000034350e723e */ /* 0x000fe400000000ff */
[----:B------:R-:W-:Y:S01]  /*f720*/  F2FP.F16.F32.PACK_AB R15, R55, R54 ;  /* 0x00000036370f723e */ /* 0x000fe200000000ff */
[----:B------:R-:W-:Y:S01]  /*f730*/  STSM.16.M88.4 [R123], R8 ;  /* 0x000000087b007844 */ /* 0x000fe20000000200 */
[----:B------:R-:W-:Y:S01]  /*f740*/  MOV R32, R32 ;  /* 0x0000002000207202 */ /* 0x000fe20000000f00 */
[----:B------:R-:W-:Y:S01]  /*f750*/  IMAD R33, R19, UR44, R30 ;  /* 0x0000002c13217c24 */ /* 0x000fe2000f8e021e */
[----:B------:R-:W-:Y:S01]  /*f760*/  F2FP.F16.F32.PACK_AB R24, R57, R56 ;  /* 0x000000383918723e */ /* 0x000fe200000000ff */
[----:B------:R-:W-:Y:S01]  /*f770*/  STSM.16.M88.4 [R122], R12 ;  /* 0x0000000c7a007844 */ /* 0x000fe20000000200 */
[----:B------:R-:W-:Y:S01]  /*f780*/  F2FP.F16.F32.PACK_AB R25, R59, R58 ;  /* 0x0000003a3b19723e */ /* 0x000fe200000000ff */
[----:B------:R-:W-:Y:S01]  /*f790*/  IMAD.WIDE.U32 R18, R18, UR44, R20 ;  /* 0x0000002c12127c25 */ /* 0x000fe2000f8e0014 */
[----:B------:R-:W-:-:S02]  /*f7a0*/  F2FP.F16.F32.PACK_AB R26, R61, R60 ;  /* 0x0000003c3d1a723e */ /* 0x000fc400000000ff */
[----:B------:R-:W-:Y:S02]  /*f7b0*/  F2FP.F16.F32.PACK_AB R27, R63, R62 ;  /* 0x0000003e3f1b723e */ /* 0x000fe400000000ff */
[----:B------:R-:W-:Y:S02]  /*f7c0*/  F2FP.F16.F32.PACK_AB R80, R81, R80 ;  /* 0x000000505150723e */ /* 0x000fe400000000ff */
[----:B-1----:R-:W-:Y:S01]  /*f7d0*/  F2FP.F16.F32.PACK_AB R4, R65, R64 ;  /* 0x000000404104723e */ /* 0x002fe200000000ff */
[----:B------:R-:W-:Y:S01]  /*f7e0*/  STSM.16.M88.4 [R121], R24 ;  /* 0x0000001879007844 */ /* 0x000fe20000000200 */
[----:B------:R-:W-:Y:S02]  /*f7f0*/  F2FP.F16.F32.PACK_AB R5, R67, R66 ;  /* 0x000000424305723e */ /* 0x000fe400000000ff */
[----:B------:R-:W-:Y:S02]  /*f800*/  F2FP.F16.F32.PACK_AB R6, R69, R68 ;  /* 0x000000444506723e */ /* 0x000fe400000000ff */
[----:B------:R-:W-:-:S02]  /*f810*/  F2FP.F16.F32.PACK_AB R7, R71, R70 ;  /* 0x000000464707723e */ /* 0x000fc400000000ff */
[----:B------:R-:W-:Y:S02]  /*f820*/  F2FP.F16.F32.PACK_AB R28, R73, R28 ;  /* 0x0000001c491c723e */ /* 0x000fe400000000ff */
[----:B------:R-:W-:Y:S01]  /*f830*/  F2FP.F16.F32.PACK_AB R29, R75, R74 ;  /* 0x0000004a4b1d723e */ /* 0x000fe200000000ff */
[----:B------:R1:W-:Y:S01]  /*f840*/  STSM.16.M88.4 [R87], R4 ;  /* 0x0000000457007844 */ /* 0x0003e20000000200 */
[----:B------:R-:W-:Y:S02]  /*f850*/  F2FP.F16.F32.PACK_AB R30, R77, R76 ;  /* 0x0000004c4d1e723e */ /* 0x000fe400000000ff */
[----:B------:R-:W-:Y:S02]  /*f860*/  F2FP.F16.F32.PACK_AB R31, R79, R78 ;  /* 0x0000004e4f1f723e */ /* 0x000fe400000000ff */
[----:B------:R-:W-:Y:S02]  /*f870*/  F2FP.F16.F32.PACK_AB R81, R39, R82 ;  /* 0x000000522751723e */ /* 0x000fe400000000ff */
[----:B------:R-:W-:Y:S01]  /*f880*/  F2FP.F16.F32.PACK_AB R88, R89, R88 ;  /* 0x000000585958723e */ /* 0x000fe200000000ff */
[----:B------:R-:W-:Y:S01]  /*f890*/  STSM.16.M88.4 [R86], R28 ;  /* 0x0000001c56007844 */ /* 0x000fe20000000200 */
[----:B------:R-:W-:-:S02]  /*f8a0*/  F2FP.F16.F32.PACK_AB R82, R85, R84 ;  /* 0x000000545552723e */ /* 0x000fc400000000ff */
[----:B------:R-:W-:Y:S02]  /*f8b0*/  F2FP.F16.F32.PACK_AB R83, R38, R83 ;  /* 0x000000532653723e */ /* 0x000fe400000000ff */
[----:B------:R-:W-:Y:S02]  /*f8c0*/  F2FP.F16.F32.PACK_AB R89, R91, R90 ;  /* 0x0000005a5b59723e */ /* 0x000fe400000000ff */
[----:B------:R-:W-:Y:S01]  /*f8d0*/  F2FP.F16.F32.PACK_AB R96, R97, R96 ;  /* 0x000000606160723e */ /* 0x000fe200000000ff */
[----:B------:R-:W-:Y:S01]  /*f8e0*/  STSM.16.M88.4 [R72], R80 ;  /* 0x0000005048007844 */ /* 0x000fe20000000200 */
[----:B------:R-:W-:Y:S02]  /*f8f0*/  F2FP.F16.F32.PACK_AB R90, R93, R92 ;  /* 0x0000005c5d5a723e */ /* 0x000fe400000000ff */
[----:B------:R-:W-:Y:S02]  /*f900*/  F2FP.F16.F32.PACK_AB R91, R95, R94 ;  /* 0x0000005e5f5b723e */ /* 0x000fe400000000ff */
[----:B------:R-:W-:-:S02]  /*f910*/  F2FP.F16.F32.PACK_AB R97, R99, R98 ;  /* 0x000000626361723e */ /* 0x000fc400000000ff */
[----:B------:R-:W-:Y:S01]  /*f920*/  F2FP.F16.F32.PACK_AB R104, R105, R104 ;  /* 0x000000686968723e */ /* 0x000fe200000000ff */
[----:B------:R-:W-:Y:S01]  /*f930*/  STSM.16.M88.4 [R17], R88 ;  /* 0x0000005811007844 */ /* 0x000fe20000000200 */
[----:B------:R-:W-:Y:S02]  /*f940*/  MOV R34, R34 ;  /* 0x0000002200227202 */ /* 0x000fe40000000f00 */
        /* <DEDUP_REMOVED lines=11> */
[----:B-1----:R-:W-:Y:S02]  /*fa00*/  SHF.R.S32.HI R5, RZ, 0x1f, R125 ;  /* 0x0000001fff057819 */ /* 0x002fe4000001147d */
[C---:B------:R-:W-:Y:S01]  /*fa10*/  IADD3 R6, P2, R125.reuse, R18, RZ ;  /* 0x000000127d067210 */ /* 0x040fe20007f5e0ff */
[----:B------:R-:W-:Y:S01]  /*fa20*/  STSM.16.M88.4 [R32], R112 ;  /* 0x0000007020007844 */ /* 0x000fe20000000200 */
[----:B------:R-:W-:-:S02]  /*fa30*/  ISETP.GE.OR P0, PT, R125, UR10, P0 ;  /* 0x0000000a7d007c0c */ /* 0x000fc40008706670 */
[----:B------:R-:W-:Y:S01]  /*fa40*/  IADD3.X R5, R5, R19, R33, P2, !PT ;  /* 0x0000001305057210 */ /* 0x000fe200017fe421 */
[----:B------:R-:W-:Y:S01]  /*fa50*/  @!PT LDS RZ, [RZ] ;  /* 0x00000000fffff984 */ /* 0x000fe20000000800 */
[----:B------:R-:W-:Y:S01]  /*fa60*/  @!PT LDS RZ, [RZ] ;  /* 0x00000000fffff984 */ /* 0x000fe20000000800 */
[----:B------:R-:W-:Y:S01]  /*fa70*/  @!PT LDS RZ, [RZ] ;  /* 0x00000000fffff984 */ /* 0x000fe20000000800 */
[----:B------:R-:W-:Y:S01]  /*fa80*/  @!PT LDS RZ, [RZ] ;  /* 0x00000000fffff984 */ /* 0x000fe20000000800 */
[----:B------:R1:W-:Y:S06]  /*fa90*/  MEMBAR.ALL.CTA ;  /* 0x0000000000007992 */ /* 0x0003ec0000008000 */
[----:B-1----:R-:W1:Y:S02]  /*faa0*/  FENCE.VIEW.ASYNC.S ;  /* 0x00000000000073c6 */ /* 0x002e640000000000 */
[----:B-1----:R-:W-:Y:S06]  /*fab0*/  BAR.ARV 0x1, 0x120 ;  /* 0x0044800000007b1d */ /* 0x002fec0000002000 */
[----:B------:R-:W-:-:S04]  /*fac0*/  LEA R4, P2, R6, UR6, 0x2 ;  /* 0x0000000606047c11 */ /* 0x000fc8000f8410ff */
[----:B------:R-:W-:Y:S02]  /*fad0*/  LEA.HI.X R5, R6, UR7, R5, 0x2, P2 ;  /* 0x0000000706057c11 */ /* 0x000fe400090f1405 */
[----:B------:R-:W1:Y:S04]  /*fae0*/  SHFL.IDX PT, R6, R204, RZ, 0x1f ;  /* 0x00001fffcc067589 */ /* 0x000e6800000e0000 */
[----:B------:R2:W-:Y:S04]  /*faf0*/  @!P1 STG.E desc[UR60][R4.64+0x20], R2 ;  /* 0x0000200204009986 */ /* 0x0005e8000c10193c */
[----:B------:R2:W-:Y:S01]  /*fb00*/  @!P0 STG.E desc[UR60][R4.64], R0 ;  /* 0x0000000004008986 */ /* 0x0005e2000c10193c */
[----:B-1----:R-:W-:-:S13]  /*fb10*/  ISETP.NE.AND P0, PT, R6, 0x7, PT ;  /* 0x000000070600780c */ /* 0x002fda0003f05270 */
[----:B--2---:R-:W-:Y:S05]  /*fb20*/  @P0 BRA `(.L_x_944) ;  /* 0x0000000800bc0947 */ /* 0x004fea0003800000 */
[----:B------:R-:W-:Y:S01]  /*fb30*/  BAR.SYNC.DEFER_BLOCKING 0x1, 0x120 ;  /* 0x0044800000007b1d */ /* 0x000fe20000010000 */
[----:B------:R-:W-:-:S05]  /*fb40*/  ELECT P0, URZ, PT ;  /* 0x00000000003f782f */ /* 0x000fca0003800000 */
[----:B------:R-:W-:Y:S08]  /*fb50*/  BSSY B0, `(.L_x_945) ;  /* 0x0000018000007945 */ /* 0x000ff00003800000 */
[----:B------:R-:W-:Y:S05]  /*fb60*/  @!P0 BRA `(.L_x_946) ;  /* 0x0000000000588947 */ /* 0x000fea0003800000 */
[----:B------:R-:W-:Y:S01]  /*fb70*/  ULDC.64 UR10, c[0x0][0x198] ;  /* 0x00006600000a7ab9 */ /* 0x000fe20000000a00 */
[----:B------:R-:W-:Y:S02]  /*fb80*/  UIADD3 UR5, UR37, 0x4000, URZ ;  /* 0x0000400025057890 */ /* 0x000fe4000fffe03f */
[----:B------:R-:W-:Y:S02]  /*fb90*/  UIADD3 UR6, UP0, UR10, 0x9f0, URZ ;  /* 0x000009f00a067890 */ /* 0x000fe4000ff1e03f */
[----:B------:R-:W-:Y:S02]  /*fba0*/  UIADD3 UR9, UR37, 0x8000, URZ ;  /* 0x0000800025097890 */ /* 0x000fe4000fffe03f */
[----:B------:R-:W-:Y:S01]  /*fbb0*/  UIADD3.X UR7, URZ, UR11, URZ, UP0, !UPT ;  /* 0x0000000b3f077290 */ /* 0x000fe200087fe43f */
[----:B------:R-:W-:Y:S01]  /*fbc0*/  UMOV UR41, URZ ;  /* 0x0000003f00297c82 */ /* 0x000fe20008000000 */
[----:B------:R-:W-:Y:S01]  /*fbd0*/  UMOV UR45, URZ ;  /* 0x0000003f002d7c82 */ /* 0x000fe20008000000 */
[----:B------:R-:W-:Y:S01]  /*fbe0*/  UMOV UR40, UR37 ;  /* 0x0000002500287c82 */ /* 0x000fe20008000000 */
[----:B------:R-:W-:-:S05]  /*fbf0*/  UMOV UR8, 0x40 ;  /* 0x0000004000087882 */ /* 0x000fca0000000000 */
        /* <DEDUP_REMOVED lines=13> */
.L_x_946:
[----:B------:R-:W-:Y:S05]  /*fcd0*/  BSYNC B0 ;  /* 0x0000000000007941 */ /* 0x000fea0003800000 */
.L_x_945:
[----:B------:R-:W-:Y:S05]  /*fce0*/  BRA `(.L_x_944) ;  /* 0x00000008004c7947 */ /* 0x000fea0003800000 */
.L_x_943:
[----:B------:R-:W1:Y:S01]  /*fcf0*/  LDC R12, c[0x0][0xdac] ;  /* 0x00036b00ff0c7b82 */ /* 0x000e620000000800 */
[----:B------:R-:W-:Y:S01]  /*fd00*/  ISETP.GT.AND P0, PT, R206, 0x7f, PT ;  /* 0x0000007fce00780c */ /* 0x000fe20003f04270 */
[----:B------:R-:W-:Y:S01]  /*fd10*/  USHF.R.S32.HI UR6, URZ, 0x1f, UR43 ;  /* 0x0000001f3f067899 */ /* 0x000fe2000801142b */
[----:B------:R-:W-:Y:S01]  /*fd20*/  BSSY B0, `(.L_x_947) ;  /* 0x000001b000007945 */ /* 0x000fe20003800000 */
[----:B------:R-:W-:Y:S01]  /*fd30*/  USHF.R.S32.HI UR7, URZ, 0x1f, UR44 ;  /* 0x0000001f3f077899 */ /* 0x000fe2000801142c */
[----:B------:R-:W-:-:S03]  /*fd40*/  SHF.R.S32.HI R193, RZ, 0x1f, R192 ;  /* 0x0000001fffc17819 */ /* 0x000fc600000114c0 */
[----:B------:R-:W2:Y:S08]  /*fd50*/  LDC.64 R6, c[0x0][0xae0] ;  /* 0x0002b800ff067b82 */ /* 0x000eb00000000a00 */
[----:B------:R-:W3:Y:S01]  /*fd60*/  LDC.64 R8, c[0x0][0xae8] ;  /* 0x0002ba00ff087b82 */ /* 0x000ee20000000a00 */
[----:B------:R-:W-:Y:S05]  /*fd70*/  @P0 BRA `(.L_x_948) ;  /* 0x0000000000540947 */ /* 0x000fea0003800000 */
[----:B------:R-:W4:Y:S01]  /*fd80*/  S2R R0, SR_TID.X ;  /* 0x0000000000007919 */ /* 0x000f220000002100 */
[----:B------:R-:W-:Y:S01]  /*fd90*/  ULDC UR5, c[0x0][0xa88] ;  /* 0x0002a20000057ab9 */ /* 0x000fe20000000800 */
[----:B----4-:R-:W-:-:S04]  /*fda0*/  IADD3 R2, R200, -0x80, R0 ;  /* 0xffffff80c8027810 */ /* 0x010fc80007ffe000 */
[----:B------:R-:W-:-:S13]  /*fdb0*/  ISETP.GE.AND P0, PT, R2, UR5, PT ;  /* 0x0000000502007c0c */ /* 0x000fda000bf06270 */
[----:B------:R-:W-:Y:S05]  /*fdc0*/  @P0 BRA `(.L_x_948) ;  /* 0x0000000000400947 */ /* 0x000fea0003800000 */
[----:B------:R-:W4:Y:S01]  /*fdd0*/  LDC.64 R4, c[0x0][0xb70] ;  /* 0x0002dc00ff047b82 */ /* 0x000f220000000a00 */
[----:B------:R-:W-:Y:S01]  /*fde0*/  SHF.R.S32.HI R3, RZ, 0x1f, R2 ;  /* 0x0000001fff037819 */ /* 0x000fe20000011402 */
[----:B------:R-:W-:-:S06]  /*fdf0*/  ULDC.64 UR8, c[0x0][0xb40] ;  /* 0x0002d00000087ab9 */ /* 0x000fcc0000000a00 */
[----:B------:R-:W5:Y:S01]  /*fe00*/  LDC.64 R10, c[0x0][0xb78] ;  /* 0x0002de00ff0a7b82 */ /* 0x000f620000000a00 */
[C---:B----4-:R-:W-:Y:S02]  /*fe10*/  IMAD R0, R4.reuse, UR6, RZ ;  /* 0x0000000604007c24 */ /* 0x050fe4000f8e02ff */
[----:B------:R-:W-:-:S04]  /*fe20*/  IMAD.WIDE.U32 R2, R4, UR43, R2 ;  /* 0x0000002b04027c25 */ /* 0x000fc8000f8e0002 */
[----:B------:R-:W-:Y:S02]  /*fe30*/  IMAD R5, R5, UR43, R0 ;  /* 0x0000002b05057c24 */ /* 0x000fe4000f8e0200 */
[C---:B-----5:R-:W-:Y:S02]  /*fe40*/  IMAD R0, R10.reuse, UR7, RZ ;  /* 0x000000070a007c24 */ /* 0x060fe4000f8e02ff */
[----:B------:R-:W-:Y:S02]  /*fe50*/  IMAD.IADD R3, R3, 0x1, R5 ;  /* 0x0000000103037824 */ /* 0x000fe400078e0205 */
[----:B------:R-:W-:Y:S02]  /*fe60*/  IMAD R5, R11, UR44, R0 ;  /* 0x0000002c0b057c24 */ /* 0x000fe4000f8e0200 */
[----:B------:R-:W-:-:S04]  /*fe70*/  IMAD.WIDE.U32 R2, R10, UR44, R2 ;  /* 0x0000002c0a027c25 */ /* 0x000fc8000f8e0002 */
[----:B------:R-:W-:Y:S01]  /*fe80*/  IMAD.IADD R3, R3, 0x1, R5 ;  /* 0x0000000103037824 */ /* 0x000fe200078e0205 */
[----:B------:R-:W-:-:S04]  /*fe90*/  LEA R4, P0, R2, UR8, 0x2 ;  /* 0x0000000802047c11 */ /* 0x000fc8000f8010ff */
[----:B------:R-:W-:Y:S01]  /*fea0*/  LEA.HI.X R5, R2, UR9, R3, 0x2, P0 ;  /* 0x0000000902057c11 */ /* 0x000fe200080f1403 */
[----:B------:R-:W-:-:S05]  /*feb0*/  IMAD.MOV.U32 R3, RZ, RZ, -0x800000 ;  /* 0xff800000ff037424 */ /* 0x000fca00078e00ff */
[----:B------:R4:W-:Y:S03]  /*fec0*/  STG.E desc[UR60][R4.64], R3 ;  /* 0x0000000304007986 */ /* 0x0009e6000c10193c */
.L_x_948:
[----:B------:R-:W-:Y:S05]  /*fed0*/  BSYNC B0 ;  /* 0x0000000000007941 */ /* 0x000fea0003800000 */
.L_x_947:
[----:B------:R-:W-:Y:S01]  /*fee0*/  R2UR UR8, R198 ;  /* 0x00000000c60872ca */ /* 0x000fe200000e0000 */
[----:B------:R-:W-:Y:S01]  /*fef0*/  ULDC UR5, c[0x0][0xa88] ;  /* 0x0002a20000057ab9 */ /* 0x000fe20000000800 */
[C---:B--2---:R-:W-:Y:S01]  /*ff00*/  IMAD R0, R6.reuse, UR6, RZ ;  /* 0x0000000606007c24 */ /* 0x044fe2000f8e02ff */
[----:B------:R-:W-:Y:S01]  /*ff10*/  UIADD3 UR42, -UR42, UR5, URZ ;  /* 0x000000052a2a7290 */ /* 0x000fe2000fffe13f */
[----:B----4-:R-:W-:Y:S01]  /*ff20*/  IMAD.WIDE.U32 R2, R6, UR43, R192 ;  /* 0x0000002b06027c25 */ /* 0x010fe2000f8e00c0 */
[----:B------:R-:W-:Y:S01]  /*ff30*/  SHF.R.S32.HI R197, RZ, 0x1f, R196 ;  /* 0x0000001fffc57819 */ /* 0x000fe200000114c4 */
[----:B------:R-:W-:Y:S02]  /*ff40*/  BSSY B0, `(.L_x_949) ;  /* 0x0000025000007945 */ /* 0x000fe40003800000 */
[----:B------:R-:W-:Y:S01]  /*ff50*/  IMAD R5, R7, UR43, R0 ;  /* 0x0000002b07057c24 */ /* 0x000fe2000f8e0200 */
[C---:B------:R-:W-:Y:S01]  /*ff60*/  ISETP.GE.AND P3, PT, R196.reuse, UR42, PT ;  /* 0x0000002ac4007c0c */ /* 0x040fe2000bf66270 */
[----:B------:R-:W-:-:S02]  /*ff70*/  VIADD R0, R196, 0x40 ;  /* 0x00000040c4007836 */ /* 0x000fc40000000000 */
[----:B------:R-:W-:Y:S01]  /*ff80*/  VIADD R4, R196, 0x20 ;  /* 0x00000020c4047836 */ /* 0x000fe20000000000 */
[----:B------:R-:W-:Y:S01]  /*ff90*/  ULOP3.LUT UR5, URZ, UR8, URZ, 0x33, !UPT ;  /* 0x000000083f057292 */ /* 0x000fe2000f8e333f */
[----:B------:R-:W-:Y:S01]  /*ffa0*/  IMAD.IADD R3, R3, 0x1, R5 ;  /* 0x0000000103037824 */ /* 0x000fe200078e0205 */
[----:B------:R-:W-:Y:S01]  /*ffb0*/  ISETP.GE.AND P1, PT, R0, UR42, PT ;  /* 0x0000002a00007c0c */ /* 0x000fe2000bf26270 */
[----:B---3--:R-:W-:Y:S01]  /*ffc0*/  IMAD R0, R8, UR7, RZ ;  /* 0x0000000708007c24 */ /* 0x008fe2000f8e02ff */
[----:B------:R-:W-:Y:S01]  /*ffd0*/  ISETP.GE.AND P0, PT, R4, UR42, PT ;  /* 0x0000002a04007c0c */ /* 0x000fe2000bf06270 */
[----:B------:R-:W-:Y:S02]  /*ffe0*/  VIADD R4, R196, 0x60 ;  /* 0x00000060c4047836 */ /* 0x000fe40000000000 */
[----:B------:R-:W-:Y:S02]  /*fff0*/  IMAD R9, R9, UR44, R0 ;  /* 0x0000002c09097c24 */ /* 0x000fe4000f8e0200 */
[----:B-1----:R-:W-:Y:S01]  /*10000*/  VIADD R5, R12, UR5 ;  /* 0x000000050c057c36 */ /* 0x002fe20008000000 */
[----:B------:R-:W-:Y:S01]  /*10010*/  ISETP.GE.AND P2, PT, R4, UR42, PT ;  /* 0x0000002a04007c0c */ /* 0x000fe2000bf46270 */
[----:B------:R-:W-:-:S04]  /*10020*/  IMAD.WIDE.U32 R6, R8, UR44, R2 ;  /* 0x0000002c08067c25 */ /* 0x000fc8000f8e0002 */
[----:B------:R-:W-:-:S04]  /*10030*/  IMAD.WIDE R4, R5, 0x80, R196 ;  /* 0x0000008005047825 */ /* 0x000fc800078e02c4 */
[----:B------:R-:W-:Y:S01]  /*10040*/  IMAD.IADD R11, R7, 0x1, R9 ;  /* 0x00000001070b7824 */ /* 0x000fe200078e0209 */
[----:B------:R-:W-:Y:S06]  /*10050*/  @P3 BRA `(.L_x_950) ;  /* 0x00000000004c3947 */ /* 0x000fec0003800000 */
[----:B------:R-:W-:Y:S01]  /*10060*/  ULDC.64 UR6, c[0x0][0xad8] ;  /* 0x0002b60000067ab9 */ /* 0x000fe20000000a00 */
        /* <DEDUP_REMOVED lines=8> */
[----:B------:R-:W-:Y:S02]  /*100f0*/  IMAD.MOV.U32 R3, RZ, RZ, R11 ;  /* 0x000000ffff037224 */ /* 0x000fe400078e000b */
        /* <DEDUP_REMOVED lines=9> */
.L_x_950:
[----:B------:R-:W-:Y:S05]  /*10190*/  BSYNC B0 ;  /* 0x0000000000007941 */ /* 0x000fea0003800000 */
.L_x_949:
[----:B------:R-:W-:Y:S04]  /*101a0*/  BSSY B0, `(.L_x_951) ;  /* 0x0000017000007945 */ /* 0x000fe80003800000 */
[----:B------:R-:W-:Y:S05]  /*101b0*/  @P0 BRA `(.L_x_952) ;  /* 0x0000000000540947 */ /* 0x000fea0003800000 */
[----:B-1----:R-:W-:Y:S01]  /*101c0*/  IADD3 R9, P0, R4, 0x20, RZ ;  /* 0x0000002004097810 */ /* 0x002fe20007f1e0ff */
[C---:B------:R-:W-:Y:S01]  /*101d0*/  VIADD R2, R192.reuse, 0x40 ;  /* 0x00000040c0027836 */ /* 0x040fe20000000000 */
[----:B------:R-:W-:Y:S01]  /*101e0*/  ULDC UR5, c[0x0][0xa8c] ;  /* 0x0002a30000057ab9 */ /* 0x000fe20000000800 */
[----:B------:R-:W-:Y:S01]  /*101f0*/  ULDC.64 UR6, c[0x0][0xad8] ;  /* 0x0002b60000067ab9 */ /* 0x000fe20000000a00 */
[----:B------:R-:W-:Y:S01]  /*10200*/  IMAD.MOV.U32 R3, RZ, RZ, R11 ;  /* 0x000000ffff037224 */ /* 0x000fe200078e000b */
[----:B------:R-:W-:Y:S01]  /*10210*/  ISETP.GE.AND P3, PT, R192, UR5, PT ;  /* 0x00000005c0007c0c */ /* 0x000fe2000bf66270 */
[----:B------:R-:W-:Y:S01]  /*10220*/  IMAD.X R0, RZ, RZ, R5, P0 ;  /* 0x000000ffff007224 */ /* 0x000fe200000e0605 */
[----:B------:R-:W-:Y:S01]  /*10230*/  ISETP.GE.AND P4, PT, R2, UR5, PT ;  /* 0x0000000502007c0c */ /* 0x000fe2000bf86270 */
[----:B------:R-:W-:Y:S02]  /*10240*/  IMAD.MOV.U32 R2, RZ, RZ, R6 ;  /* 0x000000ffff027224 */ /* 0x000fe400078e0006 */
[----:B------:R-:W-:-:S02]  /*10250*/  VIADD R8, R192, 0x80 ;  /* 0x00000080c0087836 */ /* 0x000fc40000000000 */
[----:B------:R-:W-:Y:S02]  /*10260*/  IMAD R0, R0, UR6, RZ ;  /* 0x0000000600007c24 */ /* 0x000fe4000f8e02ff */
[----:B------:R-:W-:Y:S01]  /*10270*/  IMAD.WIDE.U32 R2, R9, UR6, R2 ;  /* 0x0000000609027c25 */ /* 0x000fe2000f8e0002 */
[----:B------:R-:W-:-:S03]  /*10280*/  ISETP.GE.AND P5, PT, R8, UR5, PT ;  /* 0x0000000508007c0c */ /* 0x000fc6000bfa6270 */
        /* <DEDUP_REMOVED lines=8> */
.L_x_952:
[----:B------:R-:W-:Y:S05]  /*10310*/  BSYNC B0 ;  /* 0x0000000000007941 */ /* 0x000fea0003800000 */
.L_x_951:
[----:B------:R-:W-:Y:S04]  /*10320*/  BSSY B0, `(.L_x_953) ;  /* 0x0000017000007945 */ /* 0x000fe80003800000 */
[----:B------:R-:W-:Y:S05]  /*10330*/  @P1 BRA `(.L_x_954) ;  /* 0x0000000000541947 */ /* 0x000fea0003800000 */
[----:B-12---:R-:W-:Y:S01]  /*10340*/  IADD3 R9, P0, R4, 0x40, RZ ;  /* 0x0000004004097810 */ /* 0x006fe20007f1e0ff */
        /* <DEDUP_REMOVED lines=20> */
.L_x_954:
[----:B------:R-:W-:Y:S05]  /*10490*/  BSYNC B0 ;  /* 0x0000000000007941 */ /* 0x000fea0003800000 */
.L_x_953:
[----:B------:R-:W-:Y:S04]  /*104a0*/  BSSY B0, `(.L_x_944) ;  /* 0x0000017000007945 */ /* 0x000fe80003800000 */
[----:B------:R-:W-:Y:S05]  /*104b0*/  @P2 BRA `(.L_x_955) ;  /* 0x0000000000542947 */ /* 0x000fea0003800000 */
[----:B------:R-:W-:Y:S01]  /*104c0*/  IADD3 R7, P0, R4, 0x60, RZ ;  /* 0x0000006004077810 */ /* 0x000fe20007f1e0ff */
        /* <DEDUP_REMOVED lines=20> */
.L_x_955:
[----:B------:R-:W-:Y:S05]  /*10610*/  BSYNC B0 ;  /* 0x0000000000007941 */ /* 0x000fea0003800000 */
.L_x_944:
[----:B------:R-:W5:Y:S02]  /*10620*/  LDC R0, c[0x0][0xda8] ;  /* 0x00036a00ff007b82 */ /* 0x000f640000000800 */
[----:B-----5:R-:W-:-:S13]  /*10630*/  ISETP.LE.AND P0, PT, R0, UR4, PT ;  /* 0x0000000400007c0c */ /* 0x020fda000bf03270 */
[----:B------:R-:W-:Y:S05]  /*10640*/  @!P0 BRA `(.L_x_956) ;  /* 0xffffff0400e88947 */ /* 0x000fea000383ffff */
[----:B------:R-:W-:Y:S05]  /*10650*/  EXIT ;  /* 0x000000000000794d */ /* 0x000fea0003800000 */
.L_x_862:
[----:B------:R-:W-:-:S08]  /*10660*/  NOP ;  /* 0x0000000000007918 */ /* 0x000fd00000000000 */
[----:B-1----:R-:W1:-:S00]  /*10670*/  USETMAXREG.DEALLOC.CTAPOOL 0x18 ;  /* 0x00000018000079c8 */ /* 0x002e4000080e0500 */
[----:B-1----:R-:W-:-:S06]  /*10680*/  LOP3.LUT R0, R0, 0x3, RZ, 0xc0, !PT ;  /* 0x0000000300007812 */ /* 0x002fcc00078ec0ff */
[----:B------:R-:W1:Y:S02]  /*10690*/  SHFL.IDX PT, R0, R0, RZ, 0x1f ;  /* 0x00001fff00007589 */ /* 0x000e6400000e0000 */
[----:B-1----:R-:W-:-:S13]  /*106a0*/  ISETP.NE.AND P0, PT, R0, RZ, PT ;  /* 0x000000ff0000720c */ /* 0x002fda0003f05270 */
[----:B------:R-:W-:Y:S05]  /*106b0*/  @P0 EXIT ;  /* 0x000000000000094d */ /* 0x000fea0003800000 */
[----:B------:R-:W1:Y:S01]  /*106c0*/  S2UR UR4, SR_CTAID.X ;  /* 0x00000000000479c3 */ /* 0x000e620000002500 */
[----:B------:R-:W-:Y:S01]  /*106d0*/  UMOV UR47, URZ ;  /* 0x0000003f002f7c82 */ /* 0x000fe20008000000 */
[----:B------:R-:W-:Y:S02]  /*106e0*/  IMAD.MOV.U32 R16, RZ, RZ, RZ ;  /* 0x000000ffff107224 */ /* 0x000fe400078e00ff */
[----:B------:R-:W-:-:S04]  /*106f0*/  IMAD.MOV.U32 R17, RZ, RZ, 0x1 ;  /* 0x00000001ff117424 */ /* 0x000fc800078e00ff */
[----:B------:R-:W1:Y:S02]  /*10700*/  LDC R0, c[0x0][0xda8] ;  /* 0x00036a00ff007b82 */ /* 0x000e640000000800 */
[----:B-1----:R-:W-:-:S13]  /*10710*/  ISETP.LE.AND P0, PT, R0, UR4, PT ;  /* 0x0000000400007c0c */ /* 0x002fda000bf03270 */
[----:B------:R-:W-:Y:S05]  /*10720*/  @P0 BRA `(.L_x_957) ;  /* 0x00000030004c0947 */ /* 0x000fea0003800000 */
[----:B------:R-:W-:Y:S01]  /*10730*/  IMAD.U32 R19, RZ, RZ, UR4 ;  /* 0x00000004ff137e24 */ /* 0x000fe2000f8e00ff */
[----:B------:R-:W-:Y:S01]  /*10740*/  ULDC UR48, c[0x0][0xc] ;  /* 0x0000030000307ab9 */ /* 0x000fe20000000800 */
[----:B------:R-:W-:Y:S01]  /*10750*/  IMAD.MOV.U32 R17, RZ, RZ, 0x1 ;  /* 0x00000001ff117424 */ /* 0x000fe200078e00ff */
[----:B------:R-:W-:Y:S01]  /*10760*/  ULDC.64 UR44, c[0x0][0x198] ;  /* 0x00006600002c7ab9 */ /* 0x000fe20000000a00 */
[----:B------:R-:W-:Y:S01]  /*10770*/  IMAD.MOV.U32 R16, RZ, RZ, RZ ;  /* 0x000000ffff107224 */ /* 0x000fe200078e00ff */
[----:B------:R-:W-:-:S06]  /*10780*/  UMOV UR47, URZ ;  /* 0x0000003f002f7c82 */ /* 0x000fcc0008000000 */
.L_x_1011:
[----:B------:R-:W-:Y:S01]  /*10790*/  ULDC UR7, c[0x0][0xdd0] ;  /* 0x0003740000077ab9 */ /* 0x000fe20000000800 */
[----:B-1----:R-:W1:Y:S01]  /*107a0*/  LDC R0, c[0x0][0xde8] ;  /* 0x00037a00ff007b82 */ /* 0x002e620000000800 */
[C---:B------:R-:W-:Y:S01]  /*107b0*/  R2UR UR8, R19.reuse ;  /* 0x00000000130872ca */ /* 0x040fe200000e0000 */
[----:B------:R-:W-:Y:S01]  /*107c0*/  UISETP.NE.AND UP0, UPT, UR7, 0x1, UPT ;  /* 0x000000010700788c */ /* 0x000fe2000bf05270 */
[----:B------:R-:W-:-:S10]  /*107d0*/  R2UR UR6, R19 ;  /* 0x00000000130672ca */ /* 0x000fd400000e0000 */
[----:B------:R-:W-:Y:S01]  /*107e0*/  @UP0 ULDC UR4, c[0x0][0xdd4] ;  /* 0x0003750000040ab9 */ /* 0x000fe20000000800 */
[----:B------:R-:W-:Y:S01]  /*107f0*/  @UP0 ULDC UR9, c[0x0][0xdd8] ;  /* 0x0003760000090ab9 */ /* 0x000fe20000000800 */
[----:B------:R-:W-:-:S04]  /*10800*/  UIMAD.WIDE.U32 UR4, UR8, UR4, URZ ;  /* 0x00000004080472a5 */ /* 0x000fc8000f8e003f */
[----:B------:R-:W-:-:S04]  /*10810*/  @UP0 USHF.R.U32.HI UR8, URZ, UR9, UR5 ;  /* 0x000000093f080299 */ /* 0x000fc80008011605 */
[----:B------:R-:W-:Y:S02]  /*10820*/  UIADD3 UR4, -UR8, URZ, URZ ;  /* 0x0000003f08047290 */ /* 0x000fe4000fffe13f */
[----:B-1----:R-:W-:Y:S02]  /*10830*/  ISETP.LE.AND P0, PT, R0, UR8, PT ;  /* 0x0000000800007c0c */ /* 0x002fe4000bf03270 */
[----:B------:R-:W-:-:S11]  /*10840*/  UIMAD UR7, UR7, UR4, UR6 ;  /* 0x00000004070772a4 */ /* 0x000fd6000f8e0206 */
[----:B------:R-:W-:Y:S05]  /*10850*/  @!P0 BRA `(.L_x_958) ;  /* 0x0000000000208947 */ /* 0x000fea0003800000 */
[----:B------:R-:W-:Y:S01]  /*10860*/  ULDC UR9, c[0x0][0xddc] ;  /* 0x0003770000097ab9 */ /* 0x000fe20000000800 */
[----:B------:R-:W-:Y:S01]  /*10870*/  UMOV UR6, UR7 ;  /* 0x0000000700067c82 */ /* 0x000fe20008000000 */
[----:B------:R-:W-:-:S11]  /*10880*/  UISETP.NE.AND UP0, UPT, UR9, 0x1, UPT ;  /* 0x000000010900788c */ /* 0x000fd6000bf05270 */
[----:B------:R-:W-:Y:S02]  /*10890*/  @UP0 ULDC.64 UR10, c[0x0][0xde0] ;  /* 0x00037800000a0ab9 */ /* 0x000fe40000000a00 */
[----:B------:R-:W-:-:S04]  /*108a0*/  UIMAD.WIDE.U32 UR4, UR7, UR10, URZ ;  /* 0x0000000a070472a5 */ /* 0x000fc8000f8e003f */
[----:B------:R-:W-:-:S04]  /*108b0*/  @UP0 USHF.R.U32.HI UR6, URZ, UR11, UR5 ;  /* 0x0000000b3f060299 */ /* 0x000fc80008011605 */
[----:B------:R-:W-:Y:S01]  /*108c0*/  UIMAD UR4, UR6, UR9, URZ ;  /* 0x00000009060472a4 */ /* 0x000fe2000f8e023f */
[----:B------:R-:W-:Y:S11]  /*108d0*/  BRA `(.L_x_959) ;  /* 0x00000000001c7947 */ /* 0x000ff60003800000 */
.L_x_958:
[----:B------:R-:W-:Y:S01]  /*108e0*/  ULDC UR9, c[0x0][0xdc4] ;  /* 0x0003710000097ab9 */ /* 0x000fe20000000800 */
[----:B------:R-:W-:Y:S01]  /*108f0*/  UMOV UR6, UR7 ;  /* 0x0000000700067c82 */ /* 0x000fe20008000000 */
[----:B------:R-:W-:-:S11]  /*10900*/  UISETP.NE.AND UP0, UPT, UR9, 0x1, UPT ;  /* 0x000000010900788c */ /* 0x000fd6000bf05270 */
[----:B------:R-:W-:Y:S02]  /*10910*/  @UP0 ULDC.64 UR10, c[0x0][0xdc8] ;  /* 0x00037200000a0ab9 */ /* 0x000fe40000000a00 */
[----:B------:R-:W-:-:S04]  /*10920*/  UIMAD.WIDE.U32 UR4, UR7, UR10, URZ ;  /* 0x0000000a070472a5 */ /* 0x000fc8000f8e003f */
[----:B------:R-:W-:-:S04]  /*10930*/  @UP0 USHF.R.U32.HI UR6, URZ, UR11, UR5 ;  /* 0x0000000b3f060299 */ /* 0x000fc80008011605 */
[----:B------:R-:W-:-:S12]  /*10940*/  UIMAD UR4, UR6, UR9, URZ ;  /* 0x00000009060472a4 */ /* 0x000fd8000f8e023f */
.L_x_959:
[----:B------:R-:W-:Y:S01]  /*10950*/  ULDC.64 UR12, c[0x0][0x3f8] ;  /* 0x0000fe00000c7ab9 */ /* 0x000fe20000000a00 */
[----:B------:R-:W-:Y:S02]  /*10960*/  UIADD3 UR9, UR7, -UR4, URZ ;  /* 0x8000000407097290 */ /* 0x000fe4000fffe03f */
[----:B------:R-:W-:Y:S02]  /*10970*/  UISETP.NE.U32.AND UP0, UPT, UR12, URZ, UPT ;  /* 0x0000003f0c00728c */ /* 0x000fe4000bf05070 */
[----:B------:R-:W-:Y:S01]  /*10980*/  ULOP3.LUT UR10, URZ, UR6, URZ, 0x33, !UPT ;  /* 0x000000063f0a7292 */ /* 0x000fe2000f8e333f */
[----:B------:R-:W-:Y:S01]  /*10990*/  ULDC UR12, c[0x0][0xdb8] ;  /* 0x00036e00000c7ab9 */ /* 0x000fe20000000800 */
[----:B------:R-:W-:Y:S01]  /*109a0*/  ULDC.64 UR4, c[0x0][0x9e0] ;  /* 0x0002780000047ab9 */ /* 0x000fe20000000a00 */
[----:B------:R-:W-:Y:S02]  /*109b0*/  UISETP.NE.AND UP1, UPT, UR12, 0x1, UPT ;  /* 0x000000010c00788c */ /* 0x000fe4000bf25270 */
[----:B------:R-:W-:Y:S01]  /*109c0*/  UISETP.NE.AND.EX UP0, UPT, UR13, URZ, UPT, UP0 ;  /* 0x0000003f0d00728c */ /* 0x000fe2000bf05300 */
[----:B------:R-:W-:-:S02]  /*109d0*/  ULDC UR11, c[0x0][0xdc4] ;  /* 0x00037100000b7ab9 */ /* 0x000fc40000000800 */
[----:B------:R-:W-:Y:S01]  /*109e0*/  ULDC UR13, c[0x0][0xdac] ;  /* 0x00036b00000d7ab9 */ /* 0x000fe20000000800 */
[----:B------:R-:W-:Y:S02]  /*109f0*/  UISETP.GE.AND UP2, UPT, UR5, 0x1, UPT ;  /* 0x000000010500788c */ /* 0x000fe4000bf46270 */
[----:B------:R-:W-:Y:S02]  /*10a00*/  UIMAD UR11, UR8, UR11, UR9 ;  /* 0x0000000b080b72a4 */ /* 0x000fe4000f8e0209 */
[----:B------:R-:W-:Y:S01]  /*10a10*/  UIADD3 UR10, UR10, UR13, URZ ;  /* 0x0000000d0a0a7290 */ /* 0x000fe2000fffe03f */
[----:B------:R-:W-:Y:S01]  /*10a20*/  @UP1 ULDC UR8, c[0x0][0xdbc] ;  /* 0x00036f0000081ab9 */ /* 0x000fe20000000800 */
[----:B------:R-:W-:Y:S01]  /*10a30*/  PLOP3.LUT P1, PT, PT, PT, UP2, 0x80, 0x0 ;  /* 0x000000000000781c */ /* 0x000fe20003f2f028 */
[----:B------:R-:W-:Y:S02]  /*10a40*/  UIMAD.WIDE.U32 UR8, UR11, UR8, URZ ;  /* 0x000000080b0872a5 */ /* 0x000fe4000f8e003f */
[----:B------:R-:W-:Y:S01]  /*10a50*/  USHF.L.U32 UR41, UR10, 0x7, URZ ;  /* 0x000000070a297899 */ /* 0x000fe2000800063f */
[----:B------:R-:W-:Y:S01]  /*10a60*/  ULDC UR14, c[0x0][0x404] ;  /* 0x00010100000e7ab9 */ /* 0x000fe20000000800 */
[----:B------:R-:W-:Y:S01]  /*10a70*/  ULDC UR7, c[0x0][0x288] ;  /* 0x0000a20000077ab9 */ /* 0x000fe20000000800 */
[----:B------:R-:W-:Y:S01]  /*10a80*/  @UP1 ULDC UR13, c[0x0][0xdc0] ;  /* 0x00037000000d1ab9 */ /* 0x000fe20000000800 */
[----:B------:R-:W-:Y:S01]  /*10a90*/  UMOV UR43, UR11 ;  /* 0x0000000b002b7c82 */ /* 0x000fe20008000000 */
[----:B------:R-:W-:-:S02]  /*10aa0*/  USEL UR14, UR14, 0x1, UP0 ;  /* 0x000000010e0e7887 */ /* 0x000fc40008000000 */
[----:B------:R-:W-:Y:S02]  /*10ab0*/  UIADD3 UR10, UR41, 0x80, -UR7 ;  /* 0x00000080290a7890 */ /* 0x000fe4000fffe807 */
[----:B------:R-:W-:Y:S01]  /*10ac0*/  @UP1 USHF.R.U32.HI UR43, URZ, UR13, UR9 ;  /* 0x0000000d3f2b1299 */ /* 0x000fe20008011609 */
[----:B------:R-:W-:Y:S02]  /*10ad0*/  ULDC UR6, c[0x0][0x2e0] ;  /* 0x0000b80000067ab9 */ /* 0x000fe40000000800 */
[----:B------:R-:W-:Y:S02]  /*10ae0*/  UIMAD UR8, UR14, UR6, UR10 ;  /* 0x000000060e0872a4 */ /* 0x000fe4000f8e020a */
[----:B------:R-:W-:Y:S02]  /*10af0*/  UIADD3 UR42, -UR43, URZ, URZ ;  /* 0x0000003f2b2a7290 */ /* 0x000fe4000fffe13f */
[----:B------:R-:W-:Y:S02]  /*10b00*/  UIADD3 UR4, UR8, UR4, URZ ;  /* 0x0000000408047290 */ /* 0x000fe4000fffe03f */
[----:B------:R-:W-:Y:S01]  /*10b10*/  UIMAD UR42, UR12, UR42, UR11 ;  /* 0x0000002a0c2a72a4 */ /* 0x000fe2000f8e020b */
[----:B------:R-:W-:Y:S11]  /*10b20*/  @!P1 BRA `(.L_x_960) ;  /* 0x0000000000449947 */ /* 0x000ff60003800000 */
[----:B------:R-:W-:Y:S01]  /*10b30*/  ISETP.LT.AND P0, PT, RZ, UR8, PT ;  /* 0x00000008ff007c0c */ /* 0x000fe2000bf01270 */
[----:B------:R-:W-:-:S12]  /*10b40*/  UIADD3 UR10, UR8, -0x1, URZ ;  /* 0xffffffff080a7890 */ /* 0x000fd8000fffe03f */
[----:B------:R-:W-:Y:S05]  /*10b50*/  @P0 BRA `(.L_x_961) ;  /* 0x00000000001c0947 */ /* 0x000fea0003800000 */
[----:B------:R-:W-:Y:S02]  /*10b60*/  UISETP.NE.AND UP0, UPT, UR5, 0x1, UPT ;  /* 0x000000010500788c */ /* 0x000fe4000bf05270 */
[----:B------:R-:W-:-:S09]  /*10b70*/  UIADD3 UR10, -UR8, URZ, URZ ;  /* 0x0000003f080a7290 */ /* 0x000fd2000fffe13f */
[----:B------:R-:W-:Y:S02]  /*10b80*/  @UP0 ULDC.64 UR12, c[0x0][0x9e8] ;  /* 0x00027a00000c0ab9 */ /* 0x000fe40000000a00 */
[----:B------:R-:W-:-:S04]  /*10b90*/  UIMAD.WIDE.U32 UR8, UR10, UR12, URZ ;  /* 0x0000000c0a0872a5 */ /* 0x000fc8000f8e003f */
[----:B------:R-:W-:-:S04]  /*10ba0*/  @UP0 USHF.R.U32.HI UR10, URZ, UR13, UR9 ;  /* 0x0000000d3f0a0299 */ /* 0x000fc80008011609 */
[----:B------:R-:W-:Y:S01]  /*10bb0*/  ULOP3.LUT UR10, URZ, UR10, URZ, 0x33, !UPT ;  /* 0x0000000a3f0a7292 */ /* 0x000fe2000f8e333f */
[----:B------:R-:W-:Y:S11]  /*10bc0*/  BRA `(.L_x_962) ;  /* 0x0000000000107947 */ /* 0x000ff60003800000 */
.L_x_961:
[----:B------:R-:W-:-:S11]  /*10bd0*/  UISETP.NE.AND UP0, UPT, UR5, 0x1, UPT ;  /* 0x000000010500788c */ /* 0x000fd6000bf05270 */
[----:B------:R-:W-:Y:S02]  /*10be0*/  @UP0 ULDC.64 UR12, c[0x0][0x9e8] ;  /* 0x00027a00000c0ab9 */ /* 0x000fe40000000a00 */
[----:B------:R-:W-:-:S04]  /*10bf0*/  UIMAD.WIDE.U32 UR8, UR10, UR12, URZ ;  /* 0x0000000c0a0872a5 */ /* 0x000fc8000f8e003f */
[----:B------:R-:W-:-:S12]  /*10c00*/  @UP0 USHF.R.U32.HI UR10, URZ, UR13, UR9 ;  /* 0x0000000d3f0a0299 */ /* 0x000fd80008011609 */
.L_x_962:
[----:B------:R-:W-:-:S04]  /*10c10*/  UIMAD UR10, UR10, UR5, UR5 ;  /* 0x000000050a0a72a4 */ /* 0x000fc8000f8e0205 */
[----:B------:R-:W-:-:S04]  /*10c20*/  UISETP.LT.AND UP0, UPT, UR4, UR10, UPT ;  /* 0x0000000a0400728c */ /* 0x000fc8000bf01270 */
[----:B------:R-:W-:-:S12]  /*10c30*/  USEL UR4, UR4, UR10, UP0 ;  /* 0x0000000a04047287 */ /* 0x000fd80008000000 */
.L_x_960:
[----:B------:R-:W-:Y:S02]  /*10c40*/  UIMAD UR8, UR14, UR6, 0x5f ;  /* 0x0000005f0e0874a4 */ /* 0x000fe4000f8e0206 */
[----:B------:R-:W-:Y:S02]  /*10c50*/  UIADD3 UR10, UR4, 0x5f, URZ ;  /* 0x0000005f040a7890 */ /* 0x000fe4000fffe03f */
[----:B------:R-:W-:Y:S02]  /*10c60*/  UIMAD.WIDE UR8, UR8, 0x2aaaaaab, URZ ;  /* 0x2aaaaaab080878a5 */ /* 0x000fe4000f8e023f */
[----:B------:R-:W-:Y:S02]  /*10c70*/  UIMAD.WIDE UR10, UR10, 0x2aaaaaab, URZ ;  /* 0x2aaaaaab0a0a78a5 */ /* 0x000fe4000f8e023f */
[----:B------:R-:W-:Y:S02]  /*10c80*/  USHF.R.U32.HI UR8, URZ, 0x1f, UR9 ;  /* 0x0000001f3f087899 */ /* 0x000fe40008011609 */
[----:B------:R-:W-:-:S02]  /*10c90*/  USHF.R.U32.HI UR4, URZ, 0x1f, UR11 ;  /* 0x0000001f3f047899 */ /* 0x000fc4000801160b */
[----:B------:R-:W-:Y:S02]  /*10ca0*/  UIADD3 UR7, UR41, -UR7, URZ ;  /* 0x8000000729077290 */ /* 0x000fe4000fffe03f */
[----:B------:R-:W-:Y:S02]  /*10cb0*/  ULEA.HI.SX32 UR9, UR9, UR8, 0x1c ;  /* 0x0000000809097291 */ /* 0x000fe4000f8fe23f */
[----:B------:R-:W-:Y:S02]  /*10cc0*/  ULEA.HI.SX32 UR4, UR11, UR4, 0x1c ;  /* 0x000000040b047291 */ /* 0x000fe4000f8fe23f */
[----:B------:R-:W-:Y:S02]  /*10cd0*/  UIMAD UR7, UR14, UR6, UR7 ;  /* 0x000000060e0772a4 */ /* 0x000fe4000f8e0207 */
[----:B------:R-:W-:Y:S01]  /*10ce0*/  UISETP.LT.AND UP0, UPT, UR9, UR4, UPT ;  /* 0x000000040900728c */ /* 0x000fe2000bf01270 */
[----:B------:R-:W-:Y:S02]  /*10cf0*/  ULDC UR8, c[0x0][0x9dc] ;  /* 0x0002770000087ab9 */ /* 0x000fe40000000800 */
[----:B------:R-:W-:-:S02]  /*10d00*/  UIADD3 UR8, UR7, -UR8, URZ ;  /* 0x8000000807087290 */ /* 0x000fc4000fffe03f */
[----:B------:R-:W-:Y:S01]  /*10d10*/  USEL UR46, UR9, UR4, UP0 ;  /* 0x00000004092e7287 */ /* 0x000fe20008000000 */
[----:B------:R-:W-:Y:S11]  /*10d20*/  @!P1 BRA `(.L_x_963) ;  /* 0x0000000000489947 */ /* 0x000ff60003800000 */
[----:B------:R-:W-:Y:S02]  /*10d30*/  UMOV UR4, UR7 ;  /* 0x0000000700047c82 */ /* 0x000fe40008000000 */
[----:B------:R-:W-:-:S06]  /*10d40*/  UISETP.GT.AND UP0, UPT, UR4, -0x1, UPT ;  /* 0xffffffff0400788c */ /* 0x000fcc000bf04270 */
[----:B------:R-:W-:-:S13]  /*10d50*/  PLOP3.LUT P0, PT, PT, PT, UP0, 0x80, 0x0 ;  /* 0x000000000000781c */ /* 0x000fda0003f0f008 */
[----:B------:R-:W-:Y:S05]  /*10d60*/  @P0 BRA `(.L_x_964) ;  /* 0x00000000001c0947 */ /* 0x000fea0003800000 */
[----:B------:R-:W-:Y:S02]  /*10d70*/  UISETP.NE.AND UP0, UPT, UR5, 0x1, UPT ;  /* 0x000000010500788c */ /* 0x000fe4000bf05270 */
[----:B------:R-:W-:-:S09]  /*10d80*/  ULOP3.LUT UR4, URZ, UR4, URZ, 0x33, !UPT ;  /* 0x000000043f047292 */ /* 0x000fd2000f8e333f */
[----:B------:R-:W-:Y:S02]  /*10d90*/  @UP0 ULDC.64 UR10, c[0x0][0x9e8] ;  /* 0x00027a00000a0ab9 */ /* 0x000fe40000000a00 */
[----:B------:R-:W-:-:S04]  /*10da0*/  UIMAD.WIDE.U32 UR6, UR4, UR10, URZ ;  /* 0x0000000a040672a5 */ /* 0x000fc8000f8e003f */
[----:B------:R-:W-:-:S04]  /*10db0*/  @UP0 USHF.R.U32.HI UR4, URZ, UR11, UR7 ;  /* 0x0000000b3f040299 */ /* 0x000fc80008011607 */
[----:B------:R-:W-:Y:S01]  /*10dc0*/  ULOP3.LUT UR4, URZ, UR4, URZ, 0x33, !UPT ;  /* 0x000000043f047292 */ /* 0x000fe2000f8e333f */
[----:B------:R-:W-:Y:S11]  /*10dd0*/  BRA `(.L_x_965) ;  /* 0x0000000000107947 */ /* 0x000ff60003800000 */
.L_x_964:
[----:B------:R-:W-:-:S11]  /*10de0*/  UISETP.NE.AND UP0, UPT, UR5, 0x1, UPT ;  /* 0x000000010500788c */ /* 0x000fd6000bf05270 */
[----:B------:R-:W-:Y:S02]  /*10df0*/  @UP0 ULDC.64 UR10, c[0x0][0x9e8] ;  /* 0x00027a00000a0ab9 */ /* 0x000fe40000000a00 */
[----:B------:R-:W-:-:S04]  /*10e00*/  UIMAD.WIDE.U32 UR6, UR4, UR10, URZ ;  /* 0x0000000a040672a5 */ /* 0x000fc8000f8e003f */
[----:B------:R-:W-:-:S12]  /*10e10*/  @UP0 USHF.R.U32.HI UR4, URZ, UR11, UR7 ;  /* 0x0000000b3f040299 */ /* 0x000fd80008011607 */
.L_x_965:
[----:B------:R-:W-:-:S04]  /*10e20*/  UIMAD UR4, UR4, UR5, URZ ;  /* 0x00000005040472a4 */ /* 0x000fc8000f8e023f */
[----:B------:R-:W-:-:S04]  /*10e30*/  UISETP.LT.AND UP0, UPT, UR8, UR4, UPT ;  /* 0x000000040800728c */ /* 0x000fc8000bf01270 */
[----:B------:R-:W-:-:S12]  /*10e40*/  USEL UR8, UR8, UR4, !UP0 ;  /* 0x0000000408087287 */ /* 0x000fd8000c000000 */
.L_x_963:
[----:B------:R-:W-:Y:S01]  /*10e50*/  UIMAD.WIDE UR4, UR8, 0x2aaaaaab, URZ ;  /* 0x2aaaaaab080478a5 */ /* 0x000fe2000f8e023f */
[----:B------:R-:W-:Y:S03]  /*10e60*/  BSSY B6, `(.L_x_966) ;  /* 0x000028e000067945 */ /* 0x000fe60003800000 */
[----:B------:R-:W-:-:S04]  /*10e70*/  USHF.R.U32.HI UR4, URZ, 0x1f, UR5 ;  /* 0x0000001f3f047899 */ /* 0x000fc80008011605 */
[----:B------:R-:W-:-:S04]  /*10e80*/  ULEA.HI.SX32 UR4, UR5, UR4, 0x1c ;  /* 0x0000000405047291 */ /* 0x000fc8000f8fe23f */
[----:B------:R-:W-:-:S04]  /*10e90*/  UISETP.LT.AND UP0, UPT, URZ, UR4, UPT ;  /* 0x000000043f00728c */ /* 0x000fc8000bf01270 */
[----:B------:R-:W-:-:S04]  /*10ea0*/  USEL UR39, URZ, UR4, !UP0 ;  /* 0x000000043f277287 */ /* 0x000fc8000c000000 */
[----:B------:R-:W-:-:S06]  /*10eb0*/  UISETP.GT.AND UP0, UPT, UR46, UR39, UPT ;  /* 0x000000272e00728c */ /* 0x000fcc000bf04270 */
[----:B------:R-:W-:-:S13]  /*10ec0*/  PLOP3.LUT P0, PT, PT, PT, UP0, 0x80, 0x0 ;  /* 0x000000000000781c */ /* 0x000fda0003f0f008 */
[----:B------:R-:W-:Y:S05]  /*10ed0*/  @P0 BRA `(.L_x_967) ;  /* 0x0000000000480947 */ /* 0x000fea0003800000 */
[----:B------:R-:W1:Y:S01]  /*10ee0*/  S2R R0, SR_TID.X ;  /* 0x0000000000007919 */ /* 0x000e620000002100 */
[----:B------:R-:W-:Y:S01]  /*10ef0*/  IMAD.MOV.U32 R13, RZ, RZ, R19 ;  /* 0x000000ffff0d7224 */ /* 0x000fe200078e0013 */
        /* <DEDUP_REMOVED lines=14> */
[----:B-1----:R-:W-:Y:S01]  /*10fe0*/  IADD3 R13, R0, UR48, R13 ;  /* 0x00000030000d7c10 */ /* 0x002fe2000fffe00d */
[----:B------:R-:W-:Y:S06]  /*10ff0*/  BRA `(.L_x_968) ;  /* 0x0000002400d07947 */ /* 0x000fec0003800000 */
.L_x_967:
[----:B------:R-:W1:Y:S01]  /*11000*/  S2UR UR4, SR_CgaCtaId ;  /* 0x00000000000479c3 */ /* 0x000e620000008800 */
[----:B------:R-:W-:Y:S02]  /*11010*/  UMOV UR38, 0x400 ;  /* 0x0000040000267882 */ /* 0x000fe40000000000 */
[----:B-1----:R-:W-:-:S04]  /*11020*/  ULEA UR38, UR4, UR38, 0x18 ;  /* 0x0000002604267291 */ /* 0x002fc8000f8ec03f */
[----:B------:R-:W-:-:S04]  /*11030*/  UIADD3 UR4, UR38, 0x1e400, URZ ;  /* 0x0001e40026047890 */ /* 0x000fc8000fffe03f */
[----:B------:R-:W-:-:S06]  /*11040*/  ULOP3.LUT UP0, URZ, UR4, 0x3ff, URZ, 0xc0, !UPT ;  /* 0x000003ff043f7892 */ /* 0x000fcc000f80c03f */
[----:B------:R-:W-:-:S13]  /*11050*/  PLOP3.LUT P0, PT, PT, PT, UP0, 0x80, 0x0 ;  /* 0x000000000000781c */ /* 0x000fda0003f0f008 */
[----:B------:R-:W-:Y:S05]  /*11060*/  @!P0 BRA `(.L_x_969) ;  /* 0x0000000000408947 */ /* 0x000fea0003800000 */
[----:B------:R-:W-:Y:S01]  /*11070*/  MOV R2, 0x0 ;  /* 0x0000000000027802 */ /* 0x000fe20000000f00 */
[----:B------:R-:W-:Y:S01]  /*11080*/  ULDC.64 UR6, c[0x4][0xa8] ;  /* 0x01002a0000067ab9 */ /* 0x000fe20000000a00 */
[----:B------:R-:W-:Y:S01]  /*11090*/  ULDC.64 UR8, c[0x4][0xb0] ;  /* 0x01002c0000087ab9 */ /* 0x000fe20000000a00 */
[----:B------:R-:W-:Y:S01]  /*110a0*/  ULDC.64 UR4, c[0x4][0x30] ;  /* 0x01000c0000047ab9 */ /* 0x000fe20000000a00 */
[----:B------:R-:W-:Y:S02]  /*110b0*/  IMAD.U32 R4, RZ, RZ, UR6 ;  /* 0x00000006ff047e24 */ /* 0x000fe4000f8e00ff */
[----:B------:R-:W1:Y:S01]  /*110c0*/  LDC.64 R2, c[0x4][R2] ;  /* 0x0100000002027b82 */ /* 0x000e620000000a00 */
[----:B------:R-:W-:Y:S02]  /*110d0*/  IMAD.U32 R5, RZ, RZ, UR7 ;  /* 0x00000007ff057e24 */ /* 0x000fe4000f8e00ff */
[----:B------:R-:W-:Y:S02]  /*110e0*/  IMAD.U32 R6, RZ, RZ, UR8 ;  /* 0x00000008ff067e24 */ /* 0x000fe4000f8e00ff */
[----:B------:R-:W-:-:S02]  /*110f0*/  IMAD.U32 R7, RZ, RZ, UR9 ;  /* 0x00000009ff077e24 */ /* 0x000fc4000f8e00ff */
[----:B------:R-:W-:Y:S02]  /*11100*/  IMAD.U32 R10, RZ, RZ, UR4 ;  /* 0x00000004ff0a7e24 */ /* 0x000fe4000f8e00ff */
[----:B------:R-:W-:Y:S02]  /*11110*/  IMAD.U32 R11, RZ, RZ, UR5 ;  /* 0x00000005ff0b7e24 */ /* 0x000fe4000f8e00ff */
[----:B------:R-:W-:Y:S02]  /*11120*/  IMAD.MOV.U32 R8, RZ, RZ, 0x70 ;  /* 0x00000070ff087424 */ /* 0x000fe400078e00ff */
[----:B------:R-:W-:Y:S02]  /*11130*/  IMAD.MOV.U32 R12, RZ, RZ, 0x1 ;  /* 0x00000001ff0c7424 */ /* 0x000fe400078e00ff */
[----:B------:R-:W-:-:S07]  /*11140*/  IMAD.MOV.U32 R13, RZ, RZ, RZ ;  /* 0x000000ffff0d7224 */ /* 0x000fce00078e00ff */
[----:B------:R-:W-:-:S07]  /*11150*/  LEPC R20, `(.L_x_969) ;  /* 0x000000001014794e */ /* 0x000fce0000000000 */
[----:B-1----:R-:W-:Y:S05]  /*11160*/  CALL.ABS.NOINC R2 ;  /* 0x0000000002007343 */ /* 0x002fea0003c00000 */
.L_x_969:
        /* <DEDUP_REMOVED lines=8> */
[----:B------:R1:W2:Y:S01]  /*111f0*/  LDC.64 R2, c[0x4][R18] ;  /* 0x0100000012027b82 */ /* 0x0002a20000000a00 */
[----:B------:R-:W-:Y:S02]  /*11200*/  IMAD.U32 R4, RZ, RZ, UR6 ;  /* 0x00000006ff047e24 */ /* 0x000fe4000f8e00ff */
[----:B------:R-:W-:Y:S02]  /*11210*/  IMAD.U32 R5, RZ, RZ, UR7 ;  /* 0x00000007ff057e24 */ /* 0x000fe4000f8e00ff */
[----:B------:R-:W-:Y:S02]  /*11220*/  IMAD.U32 R6, RZ, RZ, UR8 ;  /* 0x00000008ff067e24 */ /* 0x000fe4000f8e00ff */
[----:B------:R-:W-:-:S02]  /*11230*/  IMAD.U32 R7, RZ, RZ, UR9 ;  /* 0x00000009ff077e24 */ /* 0x000fc4000f8e00ff */
[----:B------:R-:W-:Y:S02]  /*11240*/  IMAD.U32 R10, RZ, RZ, UR4 ;  /* 0x00000004ff0a7e24 */ /* 0x000fe4000f8e00ff */
[----:B------:R-:W-:Y:S02]  /*11250*/  IMAD.U32 R11, RZ, RZ, UR5 ;  /* 0x00000005ff0b7e24 */ /* 0x000fe4000f8e00ff */
[----:B------:R-:W-:Y:S02]  /*11260*/  IMAD.MOV.U32 R8, RZ, RZ, 0x70 ;  /* 0x00000070ff087424 */ /* 0x000fe400078e00ff */
[----:B------:R-:W-:Y:S02]  /*11270*/  IMAD.MOV.U32 R12, RZ, RZ, 0x1 ;  /* 0x00000001ff0c7424 */ /* 0x000fe400078e00ff */
[----:B-1----:R-:W-:-:S07]  /*11280*/  IMAD.MOV.U32 R13, RZ, RZ, RZ ;  /* 0x000000ffff0d7224 */ /* 0x002fce00078e00ff */
[----:B------:R-:W-:-:S07]  /*11290*/  LEPC R20, `(.L_x_971) ;  /* 0x000000001014794e */ /* 0x000fce0000000000 */
[----:B--2---:R-:W-:Y:S05]  /*112a0*/  CALL.ABS.NOINC R2 ;  /* 0x0000000002007343 */ /* 0x004fea0003c00000 */
.L_x_971:
[----:B------:R1:W2:Y:S01]  /*112b0*/  LDC.64 R2, c[0x4][R18] ;  /* 0x0100000012027b82 */ /* 0x0002a20000000a00 */
[----:B------:R-:W-:Y:S01]  /*112c0*/  ULDC.64 UR6, c[0x4][0xa8] ;  /* 0x01002a0000067ab9 */ /* 0x000fe20000000a00 */
[----:B------:R-:W-:Y:S01]  /*112d0*/  ULDC.64 UR8, c[0x4][0xb0] ;  /* 0x01002c0000087ab9 */ /* 0x000fe20000000a00 */
[----:B------:R-:W-:Y:S01]  /*112e0*/  ULDC.64 UR4, c[0x4][0x40] ;  /* 0x0100100000047ab9 */ /* 0x000fe20000000a00 */
        /* <DEDUP_REMOVED lines=11> */
.L_x_970:
[----:B------:R-:W-:Y:S01]  /*113a0*/  ULDC.64 UR4, c[0x0][0x9f8] ;  /* 0x00027e0000047ab9 */ /* 0x000fe20000000a00 */
[----:B------:R-:W-:Y:S01]  /*113b0*/  IMAD.U32 R5, RZ, RZ, UR43 ;  /* 0x0000002bff057e24 */ /* 0x000fe2000f8e00ff */
[----:B------:R-:W-:Y:S01]  /*113c0*/  ISETP.NE.U32.AND P0, PT, RZ, UR4, PT ;  /* 0x00000004ff007c0c */ /* 0x000fe2000bf05070 */
[----:B------:R-:W-:Y:S01]  /*113d0*/  IMAD.U32 R0, RZ, RZ, UR43 ;  /* 0x0000002bff007e24 */ /* 0x000fe2000f8e00ff */
[----:B------:R-:W1:Y:S01]  /*113e0*/  LDC R4, c[0x0][0x428] ;  /* 0x00010a00ff047b82 */ /* 0x000e620000000800 */
[----:B------:R-:W2:Y:S01]  /*113f0*/  S2R R18, SR_TID.X ;  /* 0x0000000000127919 */ /* 0x000ea20000002100 */
[----:B------:R-:W-:-:S13]  /*11400*/  ISETP.NE.AND.EX P0, PT, RZ, UR5, PT, P0 ;  /* 0x00000005ff007c0c */ /* 0x000fda000bf05300 */
[----:B------:R-:W3:Y:S02]  /*11410*/  @P0 LDC.64 R2, c[0x0][0x9f8] ;  /* 0x00027e00ff020b82 */ /* 0x000ee40000000a00 */
[----:B---3--:R-:W-:-:S05]  /*11420*/  @P0 IMAD.WIDE R2, R5, 0x4, R2 ;  /* 0x0000000405020825 */ /* 0x008fca00078e0202 */
[----:B------:R3:W4:Y:S01]  /*11430*/  @P0 LDG.E R0, desc[UR60][R2.64] ;  /* 0x0000003c02000981 */ /* 0x000722000c1e1900 */
[----:B-1----:R-:W-:Y:S01]  /*11440*/  ISETP.NE.AND P0, PT, R4, 0x1, PT ;  /* 0x000000010400780c */ /* 0x002fe20003f05270 */
[----:B------:R-:W-:Y:S01]  /*11450*/  IMAD.U32 R4, RZ, RZ, UR42 ;  /* 0x0000002aff047e24 */ /* 0x000fe2000f8e00ff */
[----:B--2---:R-:W-:Y:S01]  /*11460*/  LOP3.LUT R18, R18, 0x1f, RZ, 0xc0, !PT ;  /* 0x0000001f12127812 */ /* 0x004fe200078ec0ff */
[----:B------:R-:W-:Y:S01]  /*11470*/  UMOV UR40, URZ ;  /* 0x0000003f00287c82 */ /* 0x000fe20008000000 */
[----:B------:R-:W-:Y:S01]  /*11480*/  UMOV UR8, 0x40 ;  /* 0x0000004000087882 */ /* 0x000fe20000000000 */
[----:B------:R-:W-:Y:S01]  /*11490*/  UMOV UR9, UR41 ;  /* 0x0000002900097c82 */ /* 0x000fe20008000000 */
[----:B------:R-:W-:Y:S01]  /*114a0*/  ISETP.NE.AND P1, PT, R18, RZ, PT ;  /* 0x000000ff1200720c */ /* 0x000fe20003f25270 */
[----:B------:R-:W-:Y:S01]  /*114b0*/  UMOV UR10, UR42 ;  /* 0x0000002a000a7c82 */ /* 0x000fe20008000000 */
[----:B------:R-:W-:Y:S01]  /*114c0*/  UMOV UR11, UR43 ;  /* 0x0000002b000b7c82 */ /* 0x000fe20008000000 */
[----:B---3--:R-:W1:Y:S01]  /*114d0*/  LDC.64 R2, c[0x0][0x3f8] ;  /* 0x0000fe00ff027b82 */ /* 0x008e620000000a00 */
[----:B------:R-:W-:Y:S01]  /*114e0*/  UMOV UR12, 0x80 ;  /* 0x00000080000c7882 */ /* 0x000fe20000000000 */
[----:B------:R-:W-:Y:S01]  /*114f0*/  UMOV UR13, UR41 ;  /* 0x00000029000d7c82 */ /* 0x000fe20008000000 */
[----:B------:R-:W-:Y:S01]  /*11500*/  UMOV UR14, UR42 ;  /* 0x0000002a000e7c82 */ /* 0x000fe20008000000 */
[----:B------:R-:W-:Y:S01]  /*11510*/  UMOV UR15, UR43 ;  /* 0x0000002b000f7c82 */ /* 0x000fe20008000000 */
[----:B------:R-:W-:-:S03]  /*11520*/  UMOV UR6, 0xffffffff ;  /* 0xffffffff00067882 */ /* 0x000fc60000000000 */
[----:B------:R-:W2:Y:S02]  /*11530*/  @P0 LDC R5, c[0x0][0x42c] ;  /* 0x00010b00ff050b82 */ /* 0x000ea40000000800 */
[----:B------:R-:W-:-:S05]  /*11540*/  VOTEU.ALL UP1, P1 ;  /* 0x00000000003f7886 */ /* 0x000fca0000820000 */
[----:B------:R-:W-:Y:S01]  /*11550*/  @!UP1 UIADD3 UR4, UP0, UR44, 0x270, URZ ;  /* 0x000002702c049890 */ /* 0x000fe2000ff1e03f */
[----:B------:R-:W3:Y:S03]  /*11560*/  @P0 LDC R6, c[0x0][0x430] ;  /* 0x00010c00ff060b82 */ /* 0x000ee60000000800 */
[----:B------:R-:W-:-:S09]  /*11570*/  @!UP1 UIADD3.X UR5, URZ, UR45, URZ, UP0, !UPT ;  /* 0x0000002d3f059290 */ /* 0x000fd200087fe43f */
[----:B------:R1:W-:Y:S01]  /*11580*/  @!UP1 UTMAPF.L2.4D [UR40], [UR4] ;  /* 0x00000028040095b8 */ /* 0x0003e20008018000 */
[----:B--2---:R-:W-:Y:S01]  /*11590*/  @P0 IMAD.HI.U32 R5, R5, UR42, RZ ;  /* 0x0000002a05050c27 */ /* 0x004fe2000f8e00ff */
[----:B------:R2:W-:Y:S04]  /*115a0*/  @!UP1 UTMAPF.L2.4D [UR8], [UR4] ;  /* 0x00000008040095b8 */ /* 0x0005e80008018000 */
[----:B---3--:R-:W-:Y:S01]  /*115b0*/  @P0 SHF.R.U32.HI R4, RZ, R6, R5 ;  /* 0x00000006ff040219 */ /* 0x008fe20000011605 */
[----:B------:R-:W-:Y:S01]  /*115c0*/  IMAD.U32 R5, RZ, RZ, UR46 ;  /* 0x0000002eff057e24 */ /* 0x000fe2000f8e00ff */
[----:B-1----:R-:W-:Y:S01]  /*115d0*/  ISETP.NE.U32.AND P0, PT, R2, RZ, PT ;  /* 0x000000ff0200720c */ /* 0x002fe20003f05070 */
[----:B------:R2:W-:Y:S02]  /*115e0*/  @!UP1 UTMAPF.L2.4D [UR12], [UR4] ;  /* 0x0000000c040095b8 */ /* 0x0005e40008018000 */
[----:B------:R-:W-:Y:S01]  /*115f0*/  VIADD R5, R5, 0xffffffff ;  /* 0xffffffff05057836 */ /* 0x000fe20000000000 */
[----:B------:R-:W-:-:S04]  /*11600*/  ISETP.NE.AND.EX P0, PT, R3, RZ, PT, P0 ;  /* 0x000000ff0300720c */ /* 0x000fc80003f05300 */
[----:B----4-:R-:W-:Y:S01]  /*11610*/  SEL R6, R0, RZ, !P0 ;  /* 0x000000ff00067207 */ /* 0x010fe20004000000 */
[----:B--2---:R-:W-:Y:S08]  /*11620*/  BRA.DIV UR6, `(.L_x_972) ;  /* 0x0000002a06387947 */ /* 0x004ff0000b800000 */
.L_x_1023:
[----:B------:R-:W-:Y:S01]  /*11630*/  UMOV UR4, 0xffffffff ;  /* 0xffffffff00047882 */ /* 0x000fe20000000000 */
[----:B------:R-:W-:Y:S02]  /*11640*/  SHF.R.S32.HI R18, RZ, 0x1f, R0 ;  /* 0x0000001fff127819 */ /* 0x000fe40000011400 */
[----:B------:R-:W-:Y:S05]  /*11650*/  BRA.DIV UR4, `(.L_x_973) ;  /* 0x0000002a04587947 */ /* 0x000fea000b800000 */
[----:B------:R-:W-:-:S13]  /*11660*/  ELECT P6, URZ, PT ;  /* 0x00000000003f782f */ /* 0x000fda00038c0000 */
.L_x_1026:
[----:B------:R-:W-:Y:S05]  /*11670*/  @!P6 BRA `(.L_x_974) ;  /* 0x0000000000f8e947 */ /* 0x000fea0003800000 */
[----:B------:R-:W-:Y:S01]  /*11680*/  IMAD.MOV.U32 R6, RZ, RZ, R0 ;  /* 0x000000ffff067224 */ /* 0x000fe200078e0000 */
[----:B------:R-:W-:Y:S06]  /*11690*/  @!P0 BRA `(.L_x_975) ;  /* 0x0000000000488947 */ /* 0x000fec0003800000 */
[----:B------:R-:W1:Y:S01]  /*116a0*/  LDC R11, c[0x0][0x41c] ;  /* 0x00010700ff0b7b82 */ /* 0x000e620000000800 */
[----:B------:R-:W-:Y:S01]  /*116b0*/  IMAD.MOV.U32 R10, RZ, RZ, R5 ;  /* 0x000000ffff0a7224 */ /* 0x000fe200078e0005 */
[----:B------:R-:W-:Y:S02]  /*116c0*/  ULDC.64 UR4, c[0x0][0x408] ;  /* 0x0001020000047ab9 */ /* 0x000fe40000000a00 */
[----:B------:R-:W-:-:S04]  /*116d0*/  IMAD R9, R18, UR4, RZ ;  /* 0x0000000412097c24 */ /* 0x000fc8000f8e02ff */
[----:B------:R-:W-:Y:S01]  /*116e0*/  IMAD R9, R0, UR5, R9 ;  /* 0x0000000500097c24 */ /* 0x000fe2000f8e0209 */
[----:B-1----:R-:W-:-:S13]  /*116f0*/  ISETP.NE.AND P2, PT, R11, 0x1, PT ;  /* 0x000000010b00780c */ /* 0x002fda0003f45270 */
[----:B------:R-:W1:Y:S02]  /*11700*/  @P2 LDC.64 R6, c[0x0][0x420] ;  /* 0x00010800ff062b82 */ /* 0x000e640000000a00 */
[----:B-1----:R-:W-:-:S05]  /*11710*/  @P2 IMAD.HI.U32 R6, R5, R6, RZ ;  /* 0x0000000605062227 */ /* 0x002fca00078e00ff */
[----:B------:R-:W-:-:S04]  /*11720*/  @P2 SHF.R.U32.HI R10, RZ, R7, R6 ;  /* 0x00000007ff0a2219 */ /* 0x000fc80000011606 */
[--C-:B------:R-:W-:Y:S01]  /*11730*/  SHF.R.S32.HI R7, RZ, 0x1f, R10.reuse ;  /* 0x0000001fff077819 */ /* 0x100fe2000001140a */
[----:B------:R-:W-:-:S04]  /*11740*/  IMAD.MOV.U32 R6, RZ, RZ, R10 ;  /* 0x000000ffff067224 */ /* 0x000fc800078e000a */
[----:B------:R-:W-:-:S04]  /*11750*/  IMAD.WIDE.U32 R6, R0, UR4, R6 ;  /* 0x0000000400067c25 */ /* 0x000fc8000f8e0006 */
[----:B------:R-:W-:Y:S01]  /*11760*/  IMAD.IADD R7, R7, 0x1, R9 ;  /* 0x0000000107077824 */ /* 0x000fe200078e0209 */
[----:B------:R-:W-:-:S04]  /*11770*/  LEA R8, P2, R6, R2, 0x2 ;  /* 0x0000000206087211 */ /* 0x000fc800078410ff */
[----:B------:R-:W-:-:S05]  /*11780*/  LEA.HI.X R9, R6, R3, R7, 0x2, P2 ;  /* 0x0000000306097211 */ /* 0x000fca00010f1407 */
[----:B------:R1:W5:Y:S01]  /*11790*/  LDG.E R6, desc[UR60][R8.64] ;  /* 0x0000003c08067981 */ /* 0x000362000c1e1900 */
[----:B------:R-:W-:-:S04]  /*117a0*/  IMAD.MOV R10, RZ, RZ, -R10 ;  /* 0x000000ffff0a7224 */ /* 0x000fc800078e0a0a */
[----:B------:R-:W-:-:S07]  /*117b0*/  IMAD R5, R11, R10, R5 ;  /* 0x0000000a0b057224 */ /* 0x000fce00078e0205 */
.L_x_975:
[----:B------:R-:W2:Y:S01]  /*117c0*/  S2R R7, SR_TID.X ;  /* 0x0000000000077919 */ /* 0x000ea20000002100 */
[----:B-1----:R-:W-:Y:S02]  /*117d0*/  LEA R8, R16, UR38, 0x3 ;  /* 0x0000002610087c11 */ /* 0x002fe4000f8e18ff */
[----:B--2---:R-:W-:Y:S02]  /*117e0*/  LOP3.LUT R9, R7, 0x7f, RZ, 0xc0, !PT ;  /* 0x0000007f07097812 */ /* 0x004fe400078ec0ff */
[----:B------:R-:W-:Y:S02]  /*117f0*/  SHF.L.U32 R7, R17, 0x1f, RZ ;  /* 0x0000001f11077819 */ /* 0x000fe400000006ff */
[----:B------:R-:W-:Y:S02]  /*11800*/  ISETP.NE.AND P3, PT, R9, RZ, PT ;  /* 0x000000ff0900720c */ /* 0x000fe40003f65270 */
[----:B------:R-:W1:Y:S02]  /*11810*/  SYNCS.PHASECHK.TRANS64.TRYWAIT P2, [R8+URZ+0x30840], R7 ;  /* 0x03084007080075a7 */ /* 0x000e64000804017f */
[----:B-1----:R-:W-:Y:S09]  /*11820*/  @!P2 BRA `(.L_x_976) ;  /* 0x000000280004a947 */ /* 0x002ff20003800000 */
.L_x_1027:
        /* <DEDUP_REMOVED lines=8> */
.L_x_977:
        /* <DEDUP_REMOVED lines=10> */
[----:B------:R-:W-:-:S03]  /*11950*/  UMOV UR16, 0x40 ;  /* 0x0000004000107882 */ /* 0x000fc60000000000 */
[----:B------:R-:W-:Y:S02]  /*11960*/  UIMAD UR8, UR8, 0x9000, UR38 ;  /* 0x00009000080878a4 */ /* 0x000fe4000f8e0226 */
[----:B------:R-:W-:Y:S02]  /*11970*/  UIADD3 UR9, UR9, 0x30830, URZ ;  /* 0x0003083009097890 */ /* 0x000fe4000fffe03f */
[----:B------:R-:W-:Y:S02]  /*11980*/  UIMAD UR11, UR11, 0x60, URZ ;  /* 0x000000600b0b78a4 */ /* 0x000fe4000f8e023f */
        /* <DEDUP_REMOVED lines=13> */
.L_x_974:
[----:B------:R-:W-:Y:S05]  /*11a60*/  WARPSYNC.ALL ;  /* 0x0000000000007948 */ /* 0x000fea0003800000 */
[----:B------:R-:W-:Y:S01]  /*11a70*/  BAR.SYNC.DEFER_BLOCKING 0x8, 0x120 ;  /* 0x0204800000007b1d */ /* 0x000fe20000010000 */
[----:B------:R-:W-:Y:S01]  /*11a80*/  ELECT P2, URZ, PT ;  /* 0x00000000003f782f */ /* 0x000fe20003840000 */
[----:B------:R-:W-:Y:S02]  /*11a90*/  UIADD3 UR47, UR47, 0x1, URZ ;  /* 0x000000012f2f7890 */ /* 0x000fe4000fffe03f */
[----:B------:R-:W-:Y:S02]  /*11aa0*/  UIADD3 UR4, UP0, UR44, 0x270, URZ ;  /* 0x000002702c047890 */ /* 0x000fe4000ff1e03f */
[----:B------:R-:W-:-:S02]  /*11ab0*/  ULEA.HI UR5, UR47, UR47, URZ, 0x1 ;  /* 0x0000002f2f057291 */ /* 0x000fc4000f8f083f */
[----:B------:R-:W-:Y:S02]  /*11ac0*/  UIADD3 UR8, UR38, 0x12400, URZ ;  /* 0x0001240026087890 */ /* 0x000fe4000fffe03f */
[----:B------:R-:W-:Y:S02]  /*11ad0*/  ULOP3.LUT UR5, UR5, 0xfffffffe, URZ, 0xc0, !UPT ;  /* 0xfffffffe05057892 */ /* 0x000fe4000f8ec03f */
[----:B------:R-:W-:Y:S02]  /*11ae0*/  UIADD3 UR9, UR38, 0x30800, URZ ;  /* 0x0003080026097890 */ /* 0x000fe4000fffe03f */
[----:B-1----:R-:W-:Y:S01]  /*11af0*/  @P2 IMAD.MOV.U32 R7, RZ, RZ, 0xc000 ;  /* 0x0000c000ff072424 */ /* 0x002fe200078e00ff */
[----:B------:R-:W-:Y:S02]  /*11b00*/  UIADD3 UR14, UR47, -UR5, URZ ;  /* 0x800000052f0e7290 */ /* 0x000fe4000fffe03f */
[----:B------:R-:W-:Y:S02]  /*11b10*/  UIADD3.X UR5, URZ, UR45, URZ, UP0, !UPT ;  /* 0x0000002d3f057290 */ /* 0x000fe400087fe43f */
[----:B------:R-:W-:-:S02]  /*11b20*/  UIADD3 UR24, UR38, 0x16400, URZ ;  /* 0x0001640026187890 */ /* 0x000fc4000fffe03f */
[----:B------:R-:W-:Y:S01]  /*11b30*/  UIADD3 UR16, UR38, 0x1a400, URZ ;  /* 0x0001a40026107890 */ /* 0x000fe2000fffe03f */
[----:B------:R-:W-:Y:S01]  /*11b40*/  UMOV UR11, UR41 ;  /* 0x00000029000b7c82 */ /* 0x000fe20008000000 */
[----:B------:R1:W-:Y:S01]  /*11b50*/  @P2 SYNCS.ARRIVE.TRANS64 RZ, [UR38+0x30800], R7 ;  /* 0x03080007ffff29a7 */ /* 0x0003e20008000026 */
[----:B------:R-:W-:Y:S01]  /*11b60*/  UMOV UR12, UR42 ;  /* 0x0000002a000c7c82 */ /* 0x000fe20008000000 */
[----:B------:R-:W-:Y:S01]  /*11b70*/  UMOV UR13, UR43 ;  /* 0x0000002b000d7c82 */ /* 0x000fe20008000000 */
[----:B------:R-:W-:Y:S01]  /*11b80*/  UMOV UR6, 0x0 ;  /* 0x0000000000067882 */ /* 0x000fe20000000000 */
[----:B------:R-:W-:Y:S01]  /*11b90*/  UMOV UR7, 0x12f00000 ;  /* 0x12f0000000077882 */ /* 0x000fe20000000000 */
[----:B------:R-:W-:Y:S01]  /*11ba0*/  UMOV UR10, URZ ;  /* 0x0000003f000a7c82 */ /* 0x000fe20008000000 */
[----:B------:R-:W-:Y:S01]  /*11bb0*/  UMOV UR27, UR41 ;  /* 0x00000029001b7c82 */ /* 0x000fe20008000000 */
[----:B------:R-:W-:Y:S01]  /*11bc0*/  UMOV UR28, UR42 ;  /* 0x0000002a001c7c82 */ /* 0x000fe20008000000 */
[----:B-1----:R-:W-:Y:S01]  /*11bd0*/  IMAD.U32 R7, RZ, RZ, UR14 ;  /* 0x0000000eff077e24 */ /* 0x002fe2000f8e00ff */
[----:B------:R-:W-:Y:S01]  /*11be0*/  UMOV UR29, UR43 ;  /* 0x0000002b001d7c82 */ /* 0x000fe20008000000 */
[----:B------:R-:W-:Y:S01]  /*11bf0*/  UMOV UR26, 0x40 ;  /* 0x00000040001a7882 */ /* 0x000fe20000000000 */
[----:B------:R-:W-:Y:S01]  /*11c00*/  UMOV UR25, UR9 ;  /* 0x0000000900197c82 */ /* 0x000fe20008000000 */
[----:B------:R-:W-:Y:S01]  /*11c10*/  UMOV UR19, UR41 ;  /* 0x0000002900137c82 */ /* 0x000fe20008000000 */
[----:B------:R-:W-:Y:S01]  /*11c20*/  SHF.L.U32 R7, R7, 0x1f, RZ ;  /* 0x0000001f07077819 */ /* 0x000fe200000006ff */
[----:B------:R-:W-:Y:S01]  /*11c30*/  UMOV UR20, UR42 ;  /* 0x0000002a00147c82 */ /* 0x000fe20008000000 */
[----:B------:R-:W-:Y:S01]  /*11c40*/  UMOV UR21, UR43 ;  /* 0x0000002b00157c82 */ /* 0x000fe20008000000 */
[----:B------:R-:W-:Y:S01]  /*11c50*/  UMOV UR18, 0x80 ;  /* 0x0000008000127882 */ /* 0x000fe20000000000 */
[----:B------:R1:W-:Y:S01]  /*11c60*/  UTMALDG.4D [UR8], [UR4], desc[UR6] ;  /* 0x00000608040075b4 */ /* 0x0003e20008019000 */
[----:B------:R-:W-:Y:S01]  /*11c70*/  UMOV UR17, UR9 ;  /* 0x0000000900117c82 */ /* 0x000fe20008000000 */
[----:B------:R1:W-:Y:S01]  /*11c80*/  UTMALDG.4D [UR24], [UR4], desc[UR6] ;  /* 0x00000618040075b4 */ /* 0x0003e20008019000 */
[----:B------:R1:W-:Y:S01]  /*11c90*/  UTMALDG.4D [UR16], [UR4], desc[UR6] ;  /* 0x00000610040075b4 */ /* 0x0003e20008019000 */
[----:B------:R-:W2:Y:S02]  /*11ca0*/  SYNCS.PHASECHK.TRANS64.TRYWAIT P2, [UR38+0x30820], R7 ;  /* 0x03082007ff0075a7 */ /* 0x000ea40008040166 */
[----:B-12---:R-:W-:Y:S05]  /*11cb0*/  @!P2 BRA `(.L_x_978) ;  /* 0x0000002000f4a947 */ /* 0x006fea0003800000 */
.L_x_1028:
[----:B------:R-:W-:-:S04]  /*11cc0*/  UIADD3 UR4, UR46, -0x2, URZ ;  /* 0xfffffffe2e047890 */ /* 0x000fc8000fffe03f */
[----:B------:R-:W-:-:S06]  /*11cd0*/  UISETP.GE.AND UP0, UPT, UR4, UR39, UPT ;  /* 0x000000270400728c */ /* 0x000fcc000bf06270 */
[----:B------:R-:W-:-:S13]  /*11ce0*/  PLOP3.LUT P2, PT, PT, PT, UP0, 0x80, 0x0 ;  /* 0x000000000000781c */ /* 0x000fda0003f4f008 */
[----:B------:R-:W-:Y:S05]  /*11cf0*/  @!P2 BRA `(.L_x_979) ;  /* 0x000000140088a947 */ /* 0x000fea0003800000 */
[----:B-1----:R-:W-:Y:S01]  /*11d00*/  IMAD R8, RZ, RZ, -UR46 ;  /* 0x8000002eff087e24 */ /* 0x002fe2000f8e02ff */
[----:B------:R-:W-:Y:S01]  /*11d10*/  LOP3.LUT R11, RZ, UR39, RZ, 0x33, !PT ;  /* 0x00000027ff0b7c12 */ /* 0x000fe2000f8e33ff */
[----:B------:R-:W-:-:S03]  /*11d20*/  ULDC.64 UR36, c[0x0][0x408] ;  /* 0x0001020000247ab9 */ /* 0x000fc60000000a00 */
[----:B------:R-:W-:-:S05]  /*11d30*/  VIADDMNMX R11, R8, 0x1, R11, !PT ;  /* 0x00000001080b7846 */ /* 0x000fca000780010b */
[----:B------:R-:W-:-:S05]  /*11d40*/  VIADD R7, R11, UR46 ;  /* 0x0000002e0b077c36 */ /* 0x000fca0008000000 */
[----:B------:R-:W-:-:S04]  /*11d50*/  LOP3.LUT R7, R7, 0x1, RZ, 0xc0, !PT ;  /* 0x0000000107077812 */ /* 0x000fc800078ec0ff */
[----:B------:R-:W-:Y:S01]  /*11d60*/  ISETP.NE.U32.AND P2, PT, R7, 0x1, PT ;  /* 0x000000010700780c */ /* 0x000fe20003f45070 */
[----:B------:R-:W-:-:S12]  /*11d70*/  IMAD.U32 R7, RZ, RZ, UR4 ;  /* 0x00000004ff077e24 */ /* 0x000fd8000f8e00ff */
        /* <DEDUP_REMOVED lines=27> */
.L_x_983:
[----:B-1----:R-:W1:Y:S01]  /*11f30*/  S2R R2, SR_TID.X ;  /* 0x0000000000027919 */ /* 0x002e620000002100 */
[----:B------:R-:W-:Y:S02]  /*11f40*/  LEA R3, R10, UR38, 0x3 ;  /* 0x000000260a037c11 */ /* 0x000fe4000f8e18ff */
[----:B-1----:R-:W-:Y:S02]  /*11f50*/  LOP3.LUT R9, R2, 0x7f, RZ, 0xc0, !PT ;  /* 0x0000007f02097812 */ /* 0x002fe400078ec0ff */
[----:B------:R-:W-:Y:S02]  /*11f60*/  SHF.L.U32 R2, R12, 0x1f, RZ ;  /* 0x0000001f0c027819 */ /* 0x000fe400000006ff */
[----:B------:R-:W-:Y:S02]  /*11f70*/  ISETP.NE.AND P2, PT, R9, RZ, PT ;  /* 0x000000ff0900720c */ /* 0x000fe40003f45270 */
[----:B------:R-:W1:Y:S02]  /*11f80*/  SYNCS.PHASECHK.TRANS64.TRYWAIT P3, [R3+URZ+0x30840], R2 ;  /* 0x03084002030075a7 */ /* 0x000e64000806017f */
[----:B-1----:R-:W-:Y:S09]  /*11f90*/  @!P3 BRA `(.L_x_984) ;  /* 0x000000200054b947 */ /* 0x002ff20003800000 */
.L_x_1029:
        /* <DEDUP_REMOVED lines=8> */
.L_x_985:
[----:B------:R-:W-:Y:S01]  /*12020*/  R2UR UR8, R10 ;  /* 0x000000000a0872ca */ /* 0x000fe200000e0000 */
[----:B------:R-:W-:Y:S01]  /*12030*/  UIADD3 UR4, UP0, UR44, 0x370, URZ ;  /* 0x000003702c047890 */ /* 0x000fe2000ff1e03f */
[----:B------:R-:W-:Y:S01]  /*12040*/  R2UR UR9, R3 ;  /* 0x00000000030972ca */ /* 0x000fe200000e0000 */
[----:B------:R-:W-:Y:S01]  /*12050*/  UIADD3 UR19, UR38, 0x30800, URZ ;  /* 0x0003080026137890 */ /* 0x000fe2000fffe03f */
[----:B------:R-:W-:Y:S01]  /*12060*/  R2UR UR11, R7 ;  /* 0x00000000070b72ca */ /* 0x000fe200000e0000 */
[----:B------:R-:W-:Y:S01]  /*12070*/  UIADD3.X UR5, URZ, UR45, URZ, UP0, !UPT ;  /* 0x0000002d3f057290 */ /* 0x000fe200087fe43f */
[----:B------:R-:W-:Y:S01]  /*12080*/  R2UR UR12, R4 ;  /* 0x00000000040c72ca */ /* 0x000fe200000e0000 */
[----:B------:R-:W-:Y:S01]  /*12090*/  UMOV UR10, URZ ;  /* 0x0000003f000a7c82 */ /* 0x000fe20008000000 */
[----:B-----5:R-:W-:Y:S01]  /*120a0*/  R2UR UR13, R8 ;  /* 0x00000000080d72ca */ /* 0x020fe200000e0000 */
[----:B------:R-:W-:Y:S01]  /*120b0*/  UMOV UR6, 0x0 ;  /* 0x0000000000067882 */ /* 0x000fe20000000000 */
[----:B------:R-:W-:Y:S01]  /*120c0*/  UMOV UR7, 0x14f00000 ;  /* 0x14f0000000077882 */ /* 0x000fe20000000000 */
[----:B------:R-:W-:Y:S01]  /*120d0*/  UMOV UR17, 0x40 ;  /* 0x0000004000117882 */ /* 0x000fe20000000000 */
[----:B------:R-:W-:Y:S01]  /*120e0*/  UMOV UR18, 0x80 ;  /* 0x0000008000127882 */ /* 0x000fe20000000000 */
[----:B------:R-:W-:Y:S01]  /*120f0*/  UIMAD UR8, UR8, 0x9000, UR38 ;  /* 0x00009000080878a4 */ /* 0x000fe2000f8e0226 */
[----:B-1----:R-:W-:Y:S01]  /*12100*/  SHF.L.U32 R3, R17, 0x1f, RZ ;  /* 0x0000001f11037819 */ /* 0x002fe200000006ff */
[----:B------:R-:W-:Y:S01]  /*12110*/  UIADD3 UR9, UR9, 0x30830, URZ ;  /* 0x0003083009097890 */ /* 0x000fe2000fffe03f */
[----:B------:R-:W-:Y:S01]  /*12120*/  LEA R2, R16, UR19, 0x3 ;  /* 0x0000001310027c11 */ /* 0x000fe2000f8e18ff */
[----:B------:R-:W-:-:S02]  /*12130*/  UIMAD UR11, UR11, 0x60, URZ ;  /* 0x000000600b0b78a4 */ /* 0x000fc4000f8e023f */
        /* <DEDUP_REMOVED lines=13> */
.L_x_1030:
[----:B------:R-:W-:Y:S05]  /*12210*/  @P2 BRA `(.L_x_987) ;  /* 0x0000000000202947 */ /* 0x000fea0003800000 */
[----:B------:R-:W2:Y:S01]  /*12220*/  S2R R9, SR_TID.X ;  /* 0x0000000000097919 */ /* 0x000ea20000002100 */
[----:B-1----:R-:W-:Y:S01]  /*12230*/  LEA R2, R16, UR38, 0x3 ;  /* 0x0000002610027c11 */ /* 0x002fe2000f8e18ff */
[----:B------:R-:W-:-:S04]  /*12240*/  IMAD.MOV.U32 R3, RZ, RZ, 0x9000 ;  /* 0x00009000ff037424 */ /* 0x000fc800078e00ff */
[----:B------:R3:W-:Y:S01]  /*12250*/  SYNCS.ARRIVE.TRANS64 RZ, [R2+URZ+0x30850], R3 ;  /* 0x0308500302ff79a7 */ /* 0x0007e2000800003f */
[----:B--2---:R-:W-:-:S04]  /*12260*/  LOP3.LUT R9, R9, 0x1f, RZ, 0xc0, !PT ;  /* 0x0000001f09097812 */ /* 0x004fc800078ec0ff */
[----:B------:R-:W-:-:S13]  /*12270*/  ISETP.NE.AND P2, PT, R9, RZ, PT ;  /* 0x000000ff0900720c */ /* 0x000fda0003f45270 */
[----:B---3--:R-:W-:Y:S05]  /*12280*/  @!P2 BRA `(.L_x_987) ;  /* 0x000000000004a947 */ /* 0x008fea0003800000 */
[----:B------:R-:W-:Y:S01]  /*12290*/  BPT.TRAP 0x1 ;  /* 0x000000040000795c */ /* 0x000fe20000300000 */
.L_x_987:
        /* <DEDUP_REMOVED lines=10> */
[----:B------:R-:W-:-:S02]  /*12340*/  IMAD.MOV.U32 R6, RZ, RZ, R8 ;  /* 0x000000ffff067224 */ /* 0x000fc400078e0008 */
[----:B------:R-:W-:Y:S01]  /*12350*/  IMAD.MOV.U32 R5, RZ, RZ, R7 ;  /* 0x000000ffff057224 */ /* 0x000fe200078e0007 */
[----:B------:R-:W-:Y:S02]  /*12360*/  UIMAD UR15, UR9, 0x9000, UR38 ;  /* 0x00009000090f78a4 */ /* 0x000fe4000f8e0226 */
[----:B------:R-:W-:Y:S02]  /*12370*/  ULEA UR9, UR9, UR38, 0x3 ;  /* 0x0000002609097291 */ /* 0x000fe4000f8e183f */
[----:B------:R-:W-:Y:S02]  /*12380*/  UIMAD UR11, UR11, 0x60, URZ ;  /* 0x000000600b0b78a4 */ /* 0x000fe4000f8e023f */
[----:B------:R-:W-:Y:S02]  /*12390*/  UIADD3 UR8, UR15, 0x400, URZ ;  /* 0x000004000f087890 */ /* 0x000fe4000fffe03f */
[----:B------:R-:W-:Y:S02]  /*123a0*/  UIADD3 UR9, UR9, 0x30850, URZ ;  /* 0x0003085009097890 */ /* 0x000fe4000fffe03f */
[----:B------:R-:W-:-:S02]  /*123b0*/  UIADD3 UR14, UR15, 0x3400, URZ ;  /* 0x000034000f0e7890 */ /* 0x000fc4000fffe03f */
        /* <DEDUP_REMOVED lines=10> */
.L_x_982:
[----:B------:R-:W-:Y:S05]  /*12460*/  BSYNC B0 ;  /* 0x0000000000007941 */ /* 0x000fea0003800000 */
.L_x_981:
[----:B------:R-:W-:Y:S01]  /*12470*/  UIADD3 UR4, UR46, -0x3, URZ ;  /* 0xfffffffd2e047890 */ /* 0x000fe2000fffe03f */
[----:B------:R-:W-:Y:S02]  /*12480*/  IMAD.MOV.U32 R16, RZ, RZ, R10 ;  /* 0x000000ffff107224 */ /* 0x000fe400078e000a */
[----:B------:R-:W-:-:S03]  /*12490*/  IMAD.MOV.U32 R17, RZ, RZ, R12 ;  /* 0x000000ffff117224 */ /* 0x000fc600078e000c */
[----:B------:R-:W-:-:S07]  /*124a0*/  IMAD.U32 R7, RZ, RZ, UR4 ;  /* 0x00000004ff077e24 */ /* 0x000fce000f8e00ff */
.L_x_980:
[----:B------:R-:W-:Y:S01]  /*124b0*/  ULOP3.LUT UR4, URZ, UR46, URZ, 0x33, !UPT ;  /* 0x0000002e3f047292 */ /* 0x000fe2000f8e333f */
[----:B------:R-:W-:Y:S01]  /*124c0*/  VIADD R11, R11, 0xfffffffe ;  /* 0xfffffffe0b0b7836 */ /* 0x000fe20000000000 */
[----:B------:R-:W-:Y:S04]  /*124d0*/  BSSY B0, `(.L_x_979) ;  /* 0x00000e4000007945 */ /* 0x000fe80003800000 */
[----:B------:R-:W-:-:S13]  /*124e0*/  ISETP.NE.AND P2, PT, R11, UR4, PT ;  /* 0x000000040b007c0c */ /* 0x000fda000bf45270 */
[----:B------:R-:W-:Y:S05]  /*124f0*/  @!P2 BRA `(.L_x_988) ;  /* 0x0000000c0084a947 */ /* 0x000fea0003800000 */
[----:B------:R-:W-:-:S07]  /*12500*/  IMAD.MOV.U32 R8, RZ, RZ, R6 ;  /* 0x000000ffff087224 */ /* 0x000fce00078e0006 */
.L_x_1003:
[----:B------:R-:W-:Y:S01]  /*12510*/  VIADD R10, R16, 0x1 ;  /* 0x00000001100a7836 */ /* 0x000fe20000000000 */
[----:B------:R-:W-:Y:S05]  /*12520*/  YIELD ;  /* 0x0000000000007946 */ /* 0x000fea0003800000 */
[----:B------:R-:W-:Y:S01]  /*12530*/  ISETP.NE.AND P2, PT, R10, 0x2, PT ;  /* 0x000000020a00780c */ /* 0x000fe20003f45270 */
[----:B------:R-:W-:Y:S03]  /*12540*/  BSSY B1, `(.L_x_989) ;  /* 0x000006b000017945 */ /* 0x000fe60003800000 */
[----:B-1----:R-:W-:-:S02]  /*12550*/  SEL R2, RZ, 0x1, P2 ;  /* 0x00000001ff027807 */ /* 0x002fc40001000000 */
[----:B------:R-:W-:Y:S02]  /*12560*/  SEL R10, R10, RZ, P2 ;  /* 0x000000ff0a0a7207 */ /* 0x000fe40001000000 */
[----:B------:R-:W-:Y:S01]  /*12570*/  LOP3.LUT R11, R17, R2, RZ, 0x3c, !PT ;  /* 0x00000002110b7212 */ /* 0x000fe200078e3cff */
[----:B------:R-:W-:Y:S06]  /*12580*/  @!P6 BRA `(.L_x_990) ;  /* 0x000000040098e947 */ /* 0x000fec0003800000 */
[----:B------:R-:W-:Y:S01]  /*12590*/  IMAD.MOV.U32 R12, RZ, RZ, R7 ;  /* 0x000000ffff0c7224 */ /* 0x000fe200078e0007 */
[----:B------:R-:W-:Y:S06]  /*125a0*/  @!P0 BRA `(.L_x_991) ;  /* 0x0000000000448947 */ /* 0x000fec0003800000 */
[----:B------:R-:W1:Y:S01]  /*125b0*/  LDC R9, c[0x0][0x41c] ;  /* 0x00010700ff097b82 */ /* 0x000e620000000800 */
        /* <DEDUP_REMOVED lines=11> */
[----:B------:R-:W-:-:S04]  /*12670*/  IMAD.WIDE.U32 R2, R0, UR36, R2 ;  /* 0x0000002400027c25 */ /* 0x000fc8000f8e0002 */
[----:B------:R-:W-:Y:S01]  /*12680*/  IMAD.IADD R13, R13, 0x1, R3 ;  /* 0x000000010d0d7824 */ /* 0x000fe200078e0203 */
[----:B-1----:R-:W-:-:S04]  /*12690*/  LEA R8, P2, R2, R8, 0x2 ;  /* 0x0000000802087211 */ /* 0x002fc800078410ff */
[----:B------:R-:W-:-:S05]  /*126a0*/  LEA.HI.X R9, R2, R9, R13, 0x2, P2 ;  /* 0x0000000902097211 */ /* 0x000fca00010f140d */
[----:B------:R1:W5:Y:S04]  /*126b0*/  LDG.E R8, desc[UR60][R8.64] ;  /* 0x0000003c08087981 */ /* 0x000368000c1e1900 */
.L_x_991:
[----:B------:R-:W1:Y:S01]  /*126c0*/  S2R R2, SR_TID.X ;  /* 0x0000000000027919 */ /* 0x000e620000002100 */
[----:B------:R-:W-:Y:S02]  /*126d0*/  LEA R3, R10, UR38, 0x3 ;  /* 0x000000260a037c11 */ /* 0x000fe4000f8e18ff */
[----:B-1----:R-:W-:Y:S02]  /*126e0*/  LOP3.LUT R9, R2, 0x7f, RZ, 0xc0, !PT ;  /* 0x0000007f02097812 */ /* 0x002fe400078ec0ff */
[----:B------:R-:W-:Y:S02]  /*126f0*/  SHF.L.U32 R2, R11, 0x1f, RZ ;  /* 0x0000001f0b027819 */ /* 0x000fe400000006ff */
[----:B------:R-:W-:Y:S02]  /*12700*/  ISETP.NE.AND P2, PT, R9, RZ, PT ;  /* 0x000000ff0900720c */ /* 0x000fe40003f45270 */
[----:B------:R-:W1:Y:S02]  /*12710*/  SYNCS.PHASECHK.TRANS64.TRYWAIT P3, [R3+URZ+0x30840], R2 ;  /* 0x03084002030075a7 */ /* 0x000e64000806017f */
[----:B-1----:R-:W-:Y:S09]  /*12720*/  @!P3 BRA `(.L_x_992) ;  /* 0x000000180098b947 */ /* 0x002ff20003800000 */
.L_x_1031:
        /* <DEDUP_REMOVED lines=8> */
.L_x_993:
        /* <DEDUP_REMOVED lines=14> */
[----:B------:R-:W-:Y:S01]  /*12890*/  SHF.L.U32 R17, R17, 0x1f, RZ ;  /* 0x0000001f11117819 */ /* 0x000fe200000006ff */
[----:B------:R-:W-:Y:S01]  /*128a0*/  UIADD3 UR9, UR9, 0x30830, URZ ;  /* 0x0003083009097890 */ /* 0x000fe2000fffe03f */
[----:B-1----:R-:W-:Y:S01]  /*128b0*/  LEA R2, R16, UR19, 0x3 ;  /* 0x0000001310027c11 */ /* 0x002fe2000f8e18ff */
        /* <DEDUP_REMOVED lines=14> */
.L_x_1032:
[----:B------:R-:W-:Y:S05]  /*129a0*/  @P2 BRA `(.L_x_995) ;  /* 0x00000000001c2947 */ /* 0x000fea0003800000 */
[----:B------:R-:W2:Y:S02]  /*129b0*/  S2R R3, SR_TID.X ;  /* 0x0000000000037919 */ /* 0x000ea40000002100 */
[----:B--2---:R-:W-:Y:S01]  /*129c0*/  LOP3.LUT R9, R3, 0x1f, RZ, 0xc0, !PT ;  /* 0x0000001f03097812 */ /* 0x004fe200078ec0ff */
[----:B------:R-:W-:-:S03]  /*129d0*/  IMAD.MOV.U32 R3, RZ, RZ, 0x9000 ;  /* 0x00009000ff037424 */ /* 0x000fc600078e00ff */
[----:B------:R-:W-:Y:S01]  /*129e0*/  ISETP.NE.AND P2, PT, R9, RZ, PT ;  /* 0x000000ff0900720c */ /* 0x000fe20003f45270 */
[----:B------:R2:W-:-:S12]  /*129f0*/  SYNCS.ARRIVE.TRANS64 RZ, [R2+URZ+0x50], R3 ;  /* 0x0000500302ff79a7 */ /* 0x0005d8000800003f */
[----:B--2---:R-:W-:Y:S05]  /*12a00*/  @!P2 BRA `(.L_x_995) ;  /* 0x000000000004a947 */ /* 0x004fea0003800000 */
[----:B------:R-:W-:Y:S01]  /*12a10*/  BPT.TRAP 0x1 ;  /* 0x000000040000795c */ /* 0x000fe20000300000 */
.L_x_995:
        /* <DEDUP_REMOVED lines=11> */
[----:B------:R-:W-:-:S02]  /*12ad0*/  IMAD.MOV.U32 R5, RZ, RZ, R12 ;  /* 0x000000ffff057224 */ /* 0x000fc400078e000c */
[----:B------:R-:W-:Y:S01]  /*12ae0*/  UIMAD UR8, UR8, 0x9000, UR38 ;  /* 0x00009000080878a4 */ /* 0x000fe2000f8e0226 */
[----:B------:R-:W-:Y:S01]  /*12af0*/  IMAD.MOV.U32 R6, RZ, RZ, R8 ;  /* 0x000000ffff067224 */ /* 0x000fe200078e0008 */
[----:B------:R-:W-:Y:S02]  /*12b00*/  UIMAD UR11, UR11, 0x60, URZ ;  /* 0x000000600b0b78a4 */ /* 0x000fe4000f8e023f */
[----:B------:R-:W-:Y:S02]  /*12b10*/  UIADD3 UR9, UR9, 0x50, URZ ;  /* 0x0000005009097890 */ /* 0x000fe4000fffe03f */
        /* <DEDUP_REMOVED lines=13> */
.L_x_990:
[----:B------:R-:W-:Y:S05]  /*12bf0*/  BSYNC B1 ;  /* 0x0000000000017941 */ /* 0x000fea0003800000 */
.L_x_989:
[----:B------:R-:W-:Y:S01]  /*12c00*/  VIADD R16, R10, 0x1 ;  /* 0x000000010a107836 */ /* 0x000fe20000000000 */
[----:B------:R-:W-:Y:S01]  /*12c10*/  BSSY B1, `(.L_x_996) ;  /* 0x000006c000017945 */ /* 0x000fe20003800000 */
[----:B------:R-:W-:-:S03]  /*12c20*/  VIADD R12, R7, 0xffffffff ;  /* 0xffffffff070c7836 */ /* 0x000fc60000000000 */
[----:B------:R-:W-:-:S04]  /*12c30*/  ISETP.NE.AND P2, PT, R16, 0x2, PT ;  /* 0x000000021000780c */ /* 0x000fc80003f45270 */
[----:B-1----:R-:W-:Y:S02]  /*12c40*/  SEL R2, RZ, 0x1, P2 ;  /* 0x00000001ff027807 */ /* 0x002fe40001000000 */
[----:B------:R-:W-:Y:S02]  /*12c50*/  SEL R16, R16, RZ, P2 ;  /* 0x000000ff10107207 */ /* 0x000fe40001000000 */
[----:B------:R-:W-:Y:S01]  /*12c60*/  LOP3.LUT R17, R11, R2, RZ, 0x3c, !PT ;  /* 0x000000020b117212 */ /* 0x000fe200078e3cff */
[----:B------:R-:W-:Y:S06]  /*12c70*/  @!P6 BRA `(.L_x_997) ;  /* 0x000000040094e947 */ /* 0x000fec0003800000 */
[----:B------:R-:W-:Y:S01]  /*12c80*/  IMAD.MOV.U32 R13, RZ, RZ, R12 ;  /* 0x000000ffff0d7224 */ /* 0x000fe200078e000c */
[----:B------:R-:W-:Y:S06]  /*12c90*/  @!P0 BRA `(.L_x_998) ;  /* 0x0000000000448947 */ /* 0x000fec0003800000 */
[----:B------:R-:W1:Y:S02]  /*12ca0*/  LDC R8, c[0x0][0x41c] ;  /* 0x00010700ff087b82 */ /* 0x000e640000000800 */
        /* <DEDUP_REMOVED lines=16> */
.L_x_998:
[----:B------:R-:W-:Y:S02]  /*12db0*/  LEA R2, R16, UR38, 0x3 ;  /* 0x0000002610027c11 */ /* 0x000fe4000f8e18ff */
[----:B------:R-:W-:-:S04]  /*12dc0*/  SHF.L.U32 R3, R17, 0x1f, RZ ;  /* 0x0000001f11037819 */ /* 0x000fc800000006ff */
[----:B------:R-:W2:Y:S02]  /*12dd0*/  SYNCS.PHASECHK.TRANS64.TRYWAIT P2, [R2+URZ+0x30840], R3 ;  /* 0x03084003020075a7 */ /* 0x000ea4000804017f */
[----:B--2---:R-:W-:Y:S05]  /*12de0*/  @!P2 BRA `(.L_x_999) ;  /* 0x000000140010a947 */ /* 0x004fea0003800000 */
.L_x_1033:
        /* <DEDUP_REMOVED lines=11> */
.L_x_1000:
[----:B------:R-:W-:Y:S01]  /*12ea0*/  R2UR UR9, R16 ;  /* 0x00000000100972ca */ /* 0x000fe200000e0000 */
[----:B------:R-:W-:Y:S01]  /*12eb0*/  UIADD3 UR19, UR38, 0x30800, URZ ;  /* 0x0003080026137890 */ /* 0x000fe2000fffe03f */
[----:B------:R-:W-:Y:S01]  /*12ec0*/  R2UR UR11, R13 ;  /* 0x000000000d0b72ca */ /* 0x000fe200000e0000 */
[----:B------:R-:W-:Y:S01]  /*12ed0*/  UIADD3 UR4, UP0, UR44, 0x370, URZ ;  /* 0x000003702c047890 */ /* 0x000fe2000ff1e03f */
[----:B------:R-:W-:Y:S01]  /*12ee0*/  R2UR UR12, R4 ;  /* 0x00000000040c72ca */ /* 0x000fe200000e0000 */
[----:B------:R-:W-:Y:S01]  /*12ef0*/  UMOV UR10, URZ ;  /* 0x0000003f000a7c82 */ /* 0x000fe20008000000 */
[----:B-----5:R-:W-:Y:S01]  /*12f00*/  R2UR UR13, R8 ;  /* 0x00000000080d72ca */ /* 0x020fe200000e0000 */
[----:B------:R-:W-:Y:S01]  /*12f10*/  UIADD3.X UR5, URZ, UR45, URZ, UP0, !UPT ;  /* 0x0000002d3f057290 */ /* 0x000fe200087fe43f */
[----:B------:R-:W-:Y:S01]  /*12f20*/  SHF.L.U32 R11, R11, 0x1f, RZ ;  /* 0x0000001f0b0b7819 */ /* 0x000fe200000006ff */
[----:B------:R-:W-:Y:S01]  /*12f30*/  UMOV UR6, 0x0 ;  /* 0x0000000000067882 */ /* 0x000fe20000000000 */
[----:B------:R-:W-:Y:S01]  /*12f40*/  UMOV UR7, 0x14f00000 ;  /* 0x14f0000000077882 */ /* 0x000fe20000000000 */
[----:B------:R-:W-:Y:S01]  /*12f50*/  UMOV UR17, 0x40 ;  /* 0x0000004000117882 */ /* 0x000fe20000000000 */
[----:B------:R-:W-:Y:S01]  /*12f60*/  UMOV UR18, 0x80 ;  /* 0x0000008000127882 */ /* 0x000fe20000000000 */
[----:B------:R-:W-:Y:S01]  /*12f70*/  UIMAD UR8, UR9, 0x9000, UR38 ;  /* 0x00009000090878a4 */ /* 0x000fe2000f8e0226 */
[----:B--2---:R-:W-:Y:S01]  /*12f80*/  LEA R2, R10, UR19, 0x3 ;  /* 0x000000130a027c11 */ /* 0x004fe2000f8e18ff */
[----:B------:R-:W-:-:S02]  /*12f90*/  ULEA UR9, UR9, UR19, 0x3 ;  /* 0x0000001309097291 */ /* 0x000fc4000f8e183f */
[----:B------:R-:W-:Y:S02]  /*12fa0*/  UIMAD UR11, UR11, 0x60, URZ ;  /* 0x000000600b0b78a4 */ /* 0x000fe4000f8e023f */
[----:B------:R-:W-:Y:S02]  /*12fb0*/  UIADD3 UR14, UR8, 0x1e400, URZ ;  /* 0x0001e400080e7890 */ /* 0x000fe4000fffe03f */
        /* <DEDUP_REMOVED lines=13> */
.L_x_1034:
        /* <DEDUP_REMOVED lines=8> */
.L_x_1002:
        /* <DEDUP_REMOVED lines=28> */
.L_x_997:
[----:B------:R-:W-:Y:S05]  /*132d0*/  BSYNC B1 ;  /* 0x0000000000017941 */ /* 0x000fea0003800000 */
.L_x_996:
[----:B------:R-:W-:Y:S01]  /*132e0*/  ISETP.GT.AND P2, PT, R12, UR39, PT ;  /* 0x000000270c007c0c */ /* 0x000fe2000bf44270 */
[----:B------:R-:W-:-:S12]  /*132f0*/  VIADD R7, R7, 0xfffffffe ;  /* 0xfffffffe07077836 */ /* 0x000fd80000000000 */
[----:B------:R-:W-:Y:S05]  /*13300*/  @P2 BRA `(.L_x_1003) ;  /* 0xfffffff000802947 */ /* 0x000fea000383ffff */
.L_x_988:
[----:B------:R-:W-:Y:S05]  /*13310*/  BSYNC B0 ;  /* 0x0000000000007941 */ /* 0x000fea0003800000 */
.L_x_979:
[----:B------:R-:W-:Y:S04]  /*13320*/  BSSY B0, `(.L_x_1004) ;  /* 0x000000e000007945 */ /* 0x000fe80003800000 */
[----:B------:R-:W-:Y:S05]  /*13330*/  @P1 BRA `(.L_x_1005) ;  /* 0x0000000000301947 */ /* 0x000fea0003800000 */
[----:B-1----:R-:W1:Y:S01]  /*13340*/  S2R R7, SR_LANEID ;  /* 0x0000000000077919 */ /* 0x002e620000000000 */
        /* <DEDUP_REMOVED lines=11> */
.L_x_1005:
[----:B------:R-:W-:Y:S05]  /*13400*/  BSYNC B0 ;  /* 0x0000000000007941 */ /* 0x000fea0003800000 */
.L_x_1004:
[----:B------:R-:W-:Y:S04]  /*13410*/  BSSY B0, `(.L_x_1006) ;  /* 0x000002c000007945 */ /* 0x000fe80003800000 */
[----:B------:R-:W-:Y:S05]  /*13420*/  @!P6 BRA `(.L_x_1007) ;  /* 0x0000000000a8e947 */ /* 0x000fea0003800000 */
[----:B------:R-:W2:Y:S01]  /*13430*/  S2R R0, SR_TID.X ;  /* 0x0000000000007919 */ /* 0x000ea20000002100 */
[----:B-1----:R-:W-:Y:S02]  /*13440*/  LEA R3, R16, UR38, 0x3 ;  /* 0x0000002610037c11 */ /* 0x002fe4000f8e18ff */
[----:B--2---:R-:W-:Y:S02]  /*13450*/  LOP3.LUT R2, R0, 0x7f, RZ, 0xc0, !PT ;  /* 0x0000007f00027812 */ /* 0x004fe400078ec0ff */
[----:B------:R-:W-:Y:S02]  /*13460*/  SHF.L.U32 R0, R17, 0x1f, RZ ;  /* 0x0000001f11007819 */ /* 0x000fe400000006ff */
[----:B------:R-:W-:Y:S02]  /*13470*/  ISETP.NE.AND P1, PT, R2, RZ, PT ;  /* 0x000000ff0200720c */ /* 0x000fe40003f25270 */
[----:B------:R-:W1:Y:S02]  /*13480*/  SYNCS.PHASECHK.TRANS64.TRYWAIT P0, [R3+URZ+0x30860], R0 ;  /* 0x03086000030075a7 */ /* 0x000e64000800017f */
[----:B-1----:R-:W-:Y:S09]  /*13490*/  @!P0 BRA `(.L_x_1008) ;  /* 0x0000000c008c8947 */ /* 0x002ff20003800000 */
.L_x_1035:
        /* <DEDUP_REMOVED lines=8> */
.L_x_1009:
        /* <DEDUP_REMOVED lines=11> */
[----:B------:R-:W-:Y:S02]  /*135d0*/  UIMAD UR8, UR8, 0x9000, UR38 ;  /* 0x00009000080878a4 */ /* 0x000fe4000f8e0226 */
        /* <DEDUP_REMOVED lines=15> */
.L_x_1007:
[----:B------:R-:W-:Y:S05]  /*136d0*/  BSYNC B0 ;  /* 0x0000000000007941 */ /* 0x000fea0003800000 */
.L_x_1006:
[----:B------:R-:W-:Y:S02]  /*136e0*/  VIADD R16, R16, 0x1 ;  /* 0x0000000110107836 */ /* 0x000fe40000000000 */
[----:B------:R-:W-:-:S03]  /*136f0*/  IMAD.MOV.U32 R13, RZ, RZ, R19 ;  /* 0x000000ffff0d7224 */ /* 0x000fc600078e0013 */
[----:B------:R-:W-:-:S04]  /*13700*/  ISETP.NE.AND P0, PT, R16, 0x2, PT ;  /* 0x000000021000780c */ /* 0x000fc80003f05270 */
[----:B-1----:R-:W-:Y:S02]  /*13710*/  SEL R0, RZ, 0x1, P0 ;  /* 0x00000001ff007807 */ /* 0x002fe40000000000 */
[----:B------:R-:W-:Y:S02]  /*13720*/  SEL R16, R16, RZ, P0 ;  /* 0x000000ff10107207 */ /* 0x000fe40000000000 */
[----:B------:R-:W-:-:S07]  /*13730*/  LOP3.LUT R17, R17, R0, RZ, 0x3c, !PT ;  /* 0x0000000011117212 */ /* 0x000fce00078e3cff */
.L_x_968:
[----:B------:R-:W-:Y:S05]  /*13740*/  BSYNC B6 ;  /* 0x0000000000067941 */ /* 0x000fea0003800000 */
.L_x_966:
[----:B------:R-:W-:-:S03]  /*13750*/  UMOV UR4, 0xffffffff ;  /* 0xffffffff00047882 */ /* 0x000fc60000000000 */
[----:B------:R-:W-:Y:S05]  /*13760*/  BRA.DIV UR4, `(.L_x_1010) ;  /* 0x0000000a04ec7947 */ /* 0x000fea000b800000 */
[----:B------:R1:W2:Y:S02]  /*13770*/  SHFL.IDX PT, R14, R13, RZ, 0x1f ;  /* 0x00001fff0d0e7589 */ /* 0x0002a400000e0000 */
.L_x_1038:
[----:B------:R-:W3:Y:S01]  /*13780*/  S2R R0, SR_TID.X ;  /* 0x0000000000007919 */ /* 0x000ee20000002100 */
[----:B------:R-:W-:Y:S05]  /*13790*/  WARPSYNC.ALL ;  /* 0x0000000000007948 */ /* 0x000fea0003800000 */
[----:B------:R-:W-:Y:S01]  /*137a0*/  BAR.SYNC.DEFER_BLOCKING 0x4, 0x120 ;  /* 0x0104800000007b1d */ /* 0x000fe20000010000 */
[----:B--2---:R-:W-:-:S05]  /*137b0*/  IMAD.MOV.U32 R19, RZ, RZ, R14 ;  /* 0x000000ffff137224 */ /* 0x004fca00078e000e */
[----:B------:R-:W-:Y:S01]  /*137c0*/  ULDC UR4, c[0x0][0xda8] ;  /* 0x00036a0000047ab9 */ /* 0x000fe20000000800 */
[----:B---3--:R-:W-:-:S04]  /*137d0*/  LOP3.LUT R0, R0, 0x1f, RZ, 0xc0, !PT ;  /* 0x0000001f00007812 */ /* 0x008fc800078ec0ff */
[----:B------:R-:W-:-:S13]  /*137e0*/  ISETP.NE.AND P0, PT, R0, RZ, PT ;  /* 0x000000ff0000720c */ /* 0x000fda0003f05270 */
[----:B------:R-:W2:Y:S01]  /*137f0*/  @!P0 S2R R3, SR_CgaCtaId ;  /* 0x0000000000038919 */ /* 0x000ea20000008800 */
[----:B------:R-:W-:-:S04]  /*13800*/  @!P0 MOV R0, 0x400 ;  /* 0x0000040000008802 */ /* 0x000fc80000000f00 */
[----:B--2---:R-:W-:-:S05]  /*13810*/  @!P0 LEA R0, R3, R0, 0x18 ;  /* 0x0000000003008211 */ /* 0x004fca00078ec0ff */
[----:B------:R2:W-:Y:S01]  /*13820*/  @!P0 STS [R0+0x308d0], R13 ;  /* 0x0308d00d00008388 */ /* 0x0005e20000000800 */
[----:B------:R-:W-:Y:S06]  /*13830*/  BAR.ARV 0x5, 0x120 ;  /* 0x0144800000007b1d */ /* 0x000fec0000002000 */
[----:B------:R-:W-:-:S13]  /*13840*/  ISETP.GE.AND P0, PT, R19, UR4, PT ;  /* 0x0000000413007c0c */ /* 0x000fda000bf06270 */
[----:B--2---:R-:W-:Y:S05]  /*13850*/  @!P0 BRA `(.L_x_1011) ;  /* 0xffffffcc00cc8947 */ /* 0x004fea000383ffff */
.L_x_957:
[----:B------:R-:W2:Y:S01]  /*13860*/  S2R R3, SR_CgaCtaId ;  /* 0x0000000000037919 */ /* 0x000ea20000008800 */
[----:B------:R-:W-:Y:S01]  /*13870*/  UIADD3 UR47, UR47, 0x1, URZ ;  /* 0x000000012f2f7890 */ /* 0x000fe2000fffe03f */
[----:B------:R-:W-:-:S03]  /*13880*/  MOV R0, 0x400 ;  /* 0x0000040000007802 */ /* 0x000fc60000000f00 */
[----:B------:R-:W-:-:S04]  /*13890*/  ULEA.HI UR4, UR47, UR47, URZ, 0x1 ;  /* 0x0000002f2f047291 */ /* 0x000fc8000f8f083f */
[----:B------:R-:W-:-:S04]  /*138a0*/  ULOP3.LUT UR4, UR4, 0xfffffffe, URZ, 0xc0, !UPT ;  /* 0xfffffffe04047892 */ /* 0x000fc8000f8ec03f */
[----:B------:R-:W-:Y:S01]  /*138b0*/  UIADD3 UR4, UR47, -UR4, URZ ;  /* 0x800000042f047290 */ /* 0x000fe2000fffe03f */
[----:B--2---:R-:W-:-:S05]  /*138c0*/  LEA R7, R3, R0, 0x18 ;  /* 0x0000000003077211 */ /* 0x004fca00078ec0ff */
[----:B------:R-:W-:-:S05]  /*138d0*/  IMAD.U32 R0, RZ, RZ, UR4 ;  /* 0x00000004ff007e24 */ /* 0x000fca000f8e00ff */
[----:B------:R-:W-:-:S04]  /*138e0*/  SHF.L.U32 R0, R0, 0x1f, RZ ;  /* 0x0000001f00007819 */ /* 0x000fc800000006ff */
[----:B------:R-:W2:Y:S02]  /*138f0*/  SYNCS.PHASECHK.TRANS64.TRYWAIT P0, [R7+URZ+0x30820], R0 ;  /* 0x03082000070075a7 */ /* 0x000ea4000800017f */
[----:B--2---:R-:W-:Y:S05]  /*13900*/  @!P0 BRA `(.L_x_1012) ;  /* 0x0000000800a88947 */ /* 0x004fea0003800000 */
.L_x_1039:
[----:B------:R-:W3:Y:S02]  /*13910*/  S2R R2, SR_TID.X ;  /* 0x0000000000027919 */ /* 0x000ee40000002100 */
[----:B---3--:R-:W-:-:S04]  /*13920*/  SHF.R.U32.HI R2, RZ, 0x5, R2 ;  /* 0x00000005ff027819 */ /* 0x008fc80000011602 */
[----:B------:R-:W-:-:S05]  /*13930*/  LOP3.LUT R2, R2, 0x3, RZ, 0xc0, !PT ;  /* 0x0000000302027812 */ /* 0x000fca00078ec0ff */
[----:B--2---:R-:W2:Y:S02]  /*13940*/  SHFL.IDX PT, R0, R2, RZ, 0x1f ;  /* 0x00001fff02007589 */ /* 0x004ea400000e0000 */
[----:B--2---:R-:W-:-:S13]  /*13950*/  ISETP.NE.AND P0, PT, R0, RZ, PT ;  /* 0x000000ff0000720c */ /* 0x004fda0003f05270 */
[----:B------:R-:W-:Y:S05]  /*13960*/  @P0 EXIT ;  /* 0x000000000000094d */ /* 0x000fea0003800000 */
[----:B------:R-:W-:Y:S01]  /*13970*/  ELECT P0, URZ, PT ;  /* 0x00000000003f782f */ /* 0x000fe20003800000 */
[----:B------:R-:W-:-:S12]  /*13980*/  BSSY B0, `(.L_x_1013) ;  /* 0x0000022000007945 */ /* 0x000fd80003800000 */
[----:B------:R-:W-:Y:S05]  /*13990*/  @!P0 BRA `(.L_x_1014) ;  /* 0x0000000000808947 */ /* 0x000fea0003800000 */
[----:B------:R-:W2:Y:S02]  /*139a0*/  LDL R2, [R1] ;  /* 0x0000000001027983 */ /* 0x000ea40000100800 */
[----:B--2---:R-:W-:-:S13]  /*139b0*/  R2UR UR4, R2 ;  /* 0x00000000020472ca */ /* 0x004fda00000e0000 */
[----:B------:R-:W-:-:S06]  /*139c0*/  ULOP3.LUT UR4, UR4, 0x2, URZ, 0xfc, !UPT ;  /* 0x0000000204047892 */ /* 0x000fcc000f8efc3f */
[----:B------:R-:W-:-:S05]  /*139d0*/  IMAD.U32 R0, RZ, RZ, UR4 ;  /* 0x00000004ff007e24 */ /* 0x000fca000f8e00ff */
[----:B------:R-:W-:-:S13]  /*139e0*/  ISETP.NE.AND P2, PT, R0, 0x3, PT ;  /* 0x000000030000780c */ /* 0x000fda0003f45270 */
[----:B------:R-:W-:Y:S05]  /*139f0*/  @!P2 BRA `(.L_x_1015) ;  /* 0x000000000004a947 */ /* 0x000fea0003800000 */
[----:B------:R-:W-:Y:S01]  /*13a00*/  BPT.TRAP 0x1 ;  /* 0x000000040000795c */ /* 0x000fe20000300000 */
.L_x_1015:
[----:B------:R-:W-:Y:S01]  /*13a10*/  VIADD R3, R7, 0x30840 ;  /* 0x0003084007037836 */ /* 0x000fe20000000000 */
[----:B------:R-:W-:Y:S01]  /*13a20*/  SHF.L.U32 R4, R17, 0x1f, RZ ;  /* 0x0000001f11047819 */ /* 0x000fe200000006ff */
[C---:B------:R-:W-:Y:S02]  /*13a30*/  VIADD R0, R16.reuse, 0x1 ;  /* 0x0000000110007836 */ /* 0x040fe40000000000 */
[----:B------:R-:W-:-:S03]  /*13a40*/  IMAD R5, R16, 0x8, R3 ;  /* 0x0000000810057824 */ /* 0x000fc600078e0203 */
[----:B------:R-:W-:Y:S01]  /*13a50*/  ISETP.NE.AND P1, PT, R0, 0x2, PT ;  /* 0x000000020000780c */ /* 0x000fe20003f25270 */
[----:B------:R-:W2:Y:S03]  /*13a60*/  SYNCS.PHASECHK.TRANS64.TRYWAIT P0, [R5+URZ], R4 ;  /* 0x00000004050075a7 */ /* 0x000ea6000800017f */
[----:B------:R-:W-:-:S04]  /*13a70*/  SEL R2, RZ, 0x1, P1 ;  /* 0x00000001ff027807 */ /* 0x000fc80000800000 */
[----:B------:R-:W-:Y:S02]  /*13a80*/  LOP3.LUT R17, R17, R2, RZ, 0x3c, !PT ;  /* 0x0000000211117212 */ /* 0x000fe400078e3cff */
[----:B------:R-:W-:Y:S02]  /*13a90*/  SEL R2, R0, RZ, P1 ;  /* 0x000000ff00027207 */ /* 0x000fe40000800000 */
[----:B------:R-:W-:-:S03]  /*13aa0*/  SHF.L.U32 R0, R17, 0x1f, RZ ;  /* 0x0000001f11007819 */ /* 0x000fc600000006ff */
[----:B------:R-:W-:Y:S01]  /*13ab0*/  IMAD R3, R2, 0x8, R3 ;  /* 0x0000000802037824 */ /* 0x000fe200078e0203 */
[----:B--2---:R-:W-:Y:S06]  /*13ac0*/  @!P0 BRA `(.L_x_1016) ;  /* 0x00000008004c8947 */ /* 0x004fec0003800000 */
.L_x_1040:
[----:B------:R-:W3:Y:S02]  /*13ad0*/  SYNCS.PHASECHK.TRANS64.TRYWAIT P0, [R3+URZ], R0 ;  /* 0x00000000030075a7 */ /* 0x000ee4000800017f */
[----:B---3--:R-:W-:Y:S05]  /*13ae0*/  @!P0 BRA `(.L_x_1017) ;  /* 0x0000000800588947 */ /* 0x008fea0003800000 */
.L_x_1041:
[----:B------:R-:W-:Y:S05]  /*13af0*/  @!P2 BRA `(.L_x_1018) ;  /* 0x000000000004a947 */ /* 0x000fea0003800000 */
[----:B------:R-:W-:Y:S01]  /*13b00*/  BPT.TRAP 0x1 ;  /* 0x000000040000795c */ /* 0x000fe20000300000 */
.L_x_1018:
[----:B---3--:R-:W-:-:S04]  /*13b10*/  VIADD R3, R7, 0x30860 ;  /* 0x0003086007037836 */ /* 0x008fc80000000000 */
[----:B--2---:R-:W-:-:S04]  /*13b20*/  IMAD R5, R16, 0x8, R3 ;  /* 0x0000000810057824 */ /* 0x004fc800078e0203 */
[----:B------:R-:W2:Y:S02]  /*13b30*/  SYNCS.PHASECHK.TRANS64.TRYWAIT P0, [R5+URZ], R4 ;  /* 0x00000004050075a7 */ /* 0x000ea4000800017f */
[----:B--2---:R-:W-:Y:S05]  /*13b40*/  @!P0 BRA `(.L_x_1019) ;  /* 0x0000000800548947 */ /* 0x004fea0003800000 */
.L_x_1042:
[----:B------:R-:W-:-:S07]  /*13b50*/  IMAD R3, R2, 0x8, R3 ;  /* 0x0000000802037824 */ /* 0x000fce00078e0203 */
.L_x_1020:
[----:B---3--:R3:W4:Y:S02]  /*13b60*/  SYNCS.PHASECHK.TRANS64.TRYWAIT P0, [R3+URZ], R0 ;  /* 0x00000000030075a7 */ /* 0x008724000800017f */
[----:B----4-:R-:W-:Y:S05]  /*13b70*/  @!P0 NANOSLEEP.SYNCS 0x989680 ;  /* 0x009896800000895d */ /* 0x010fea0003900000 */
[----:B------:R-:W4:Y:S02]  /*13b80*/  @!P0 SYNCS.PHASECHK.TRANS64 P0, [R3+URZ], R0 ;  /* 0x00000000030085a7 */ /* 0x000f24000800007f */
[----:B----4-:R-:W-:Y:S05]  /*13b90*/  @!P0 BRA `(.L_x_1020) ;  /* 0xfffffffc00f08947 */ /* 0x010fea000383ffff */
.L_x_1014:
[----:B------:R-:W-:Y:S05]  /*13ba0*/  BSYNC B0 ;  /* 0x0000000000007941 */ /* 0x000fea0003800000 */
.L_x_1013:
[----:B------:R-:W-:Y:S05]  /*13bb0*/  EXIT ;  /* 0x000000000000794d */ /* 0x000fea0003800000 */
.L_x_874:
[----:B-1----:R-:W-:-:S04]  /*13bc0*/  IMAD.U32 R3, RZ, RZ, UR37 ;  /* 0x00000025ff037e24 */ /* 0x002fc8000f8e00ff */
[----:B------:R1:W2:Y:S03]  /*13bd0*/  SYNCS.PHASECHK.TRANS64.TRYWAIT P1, [R3+URZ+0x30800], R0 ;  /* 0x03080000030075a7 */ /* 0x0002a6000802017f */
[----:B--2---:R-:W-:Y:S05]  /*13be0*/  @!P1 NANOSLEEP.SYNCS 0x989680 ;  /* 0x009896800000995d */ /* 0x004fea0003900000 */
[----:B------:R-:W2:Y:S02]  /*13bf0*/  @!P1 SYNCS.PHASECHK.TRANS64 P1, [R3+URZ+0x30800], R0 ;  /* 0x03080000030095a7 */ /* 0x000ea4000802007f */
[----:B--2---:R-:W-:Y:S05]  /*13c00*/  @!P1 BRA `(.L_x_874) ;  /* 0xfffffffc00ec9947 */ /* 0x004fea000383ffff */
[----:B------:R-:W-:Y:S05]  /*13c10*/  BRA `(.L_x_1021) ;  /* 0xfffffedc00b87947 */ /* 0x000fea000383ffff */
.L_x_878:
[----:B--2---:R2:W3:Y:S02]  /*13c20*/  SYNCS.PHASECHK.TRANS64.TRYWAIT P1, [R5+URZ+0x30830], R0 ;  /* 0x03083000050075a7 */ /* 0x0044e4000802017f */
[----:B---3--:R-:W-:Y:S05]  /*13c30*/  @!P1 NANOSLEEP.SYNCS 0x989680 ;  /* 0x009896800000995d */ /* 0x008fea0003900000 */
[----:B------:R-:W3:Y:S02]  /*13c40*/  @!P1 SYNCS.PHASECHK.TRANS64 P1, [R5+URZ+0x30830], R0 ;  /* 0x03083000050095a7 */ /* 0x000ee4000802007f */
[----:B---3--:R-:W-:Y:S05]  /*13c50*/  @!P1 BRA `(.L_x_878) ;  /* 0xfffffffc00f09947 */ /* 0x008fea000383ffff */
[----:B------:R-:W-:Y:S05]  /*13c60*/  BRA `(.L_x_877) ;  /* 0xfffffedc00e47947 */ /* 0x000fea000383ffff */
.L_x_894:
[----:B--2---:R-:W-:-:S04]  /*13c70*/  IMAD.U32 R21, RZ, RZ, UR7 ;  /* 0x00000007ff157e24 */ /* 0x004fc8000f8e00ff */
[----:B------:R2:W3:Y:S03]  /*13c80*/  SYNCS.PHASECHK.TRANS64.TRYWAIT P1, [R21+URZ+0x30830], R18 ;  /* 0x03083012150075a7 */ /* 0x0004e6000802017f */
[----:B---3--:R-:W-:Y:S05]  /*13c90*/  @!P1 NANOSLEEP.SYNCS 0x989680 ;  /* 0x009896800000995d */ /* 0x008fea0003900000 */
[----:B------:R-:W3:Y:S02]  /*13ca0*/  @!P1 SYNCS.PHASECHK.TRANS64 P1, [R21+URZ+0x30830], R18 ;  /* 0x03083012150095a7 */ /* 0x000ee4000802007f */
[----:B---3--:R-:W-:Y:S05]  /*13cb0*/  @!P1 BRA `(.L_x_894) ;  /* 0xfffffffc00ec9947 */ /* 0x008fea000383ffff */
[----:B------:R-:W-:Y:S05]  /*13cc0*/  BRA `(.L_x_893) ;  /* 0xffffff1000807947 */ /* 0x000fea000383ffff */
.L_x_898:
[----:B--2---:R-:W-:-:S04]  /*13cd0*/  IMAD.U32 R21, RZ, RZ, UR6 ;  /* 0x00000006ff157e24 */ /* 0x004fc8000f8e00ff */
[----:B------:R2:W4:Y:S03]  /*13ce0*/  SYNCS.PHASECHK.TRANS64.TRYWAIT P1, [R21+URZ+0x30850], R0 ;  /* 0x03085000150075a7 */ /* 0x000526000802017f */
[----:B----4-:R-:W-:Y:S05]  /*13cf0*/  @!P1 NANOSLEEP.SYNCS 0x989680 ;  /* 0x009896800000995d */ /* 0x010fea0003900000 */
[----:B------:R-:W4:Y:S02]  /*13d00*/  @!P1 SYNCS.PHASECHK.TRANS64 P1, [R21+URZ+0x30850], R0 ;  /* 0x03085000150095a7 */ /* 0x000f24000802007f */
[----:B----4-:R-:W-:Y:S05]  /*13d10*/  @!P1 BRA `(.L_x_898) ;  /* 0xfffffffc00ec9947 */ /* 0x010fea000383ffff */
[----:B------:R-:W-:Y:S05]  /*13d20*/  BRA `(.L_x_897) ;  /* 0xffffff1c00287947 */ /* 0x000fea000383ffff */
.L_x_915:
[----:B--2---:R-:W-:-:S04]  /*13d30*/  IMAD.U32 R4, RZ, RZ, UR6 ;  /* 0x00000006ff047e24 */ /* 0x004fc8000f8e00ff */
[----:B------:R2:W3:Y:S03]  /*13d40*/  SYNCS.PHASECHK.TRANS64.TRYWAIT P1, [R4+URZ+0x30830], R3 ;  /* 0x03083003040075a7 */ /* 0x0004e6000802017f */
[----:B---3--:R-:W-:Y:S05]  /*13d50*/  @!P1 NANOSLEEP.SYNCS 0x989680 ;  /* 0x009896800000995d */ /* 0x008fea0003900000 */
[----:B------:R-:W3:Y:S02]  /*13d60*/  @!P1 SYNCS.PHASECHK.TRANS64 P1, [R4+URZ+0x30830], R3 ;  /* 0x03083003040095a7 */ /* 0x000ee4000802007f */
[----:B---3--:R-:W-:Y:S05]  /*13d70*/  @!P1 BRA `(.L_x_915) ;  /* 0xfffffffc00ec9947 */ /* 0x008fea000383ffff */
[----:B------:R-:W-:Y:S05]  /*13d80*/  BRA `(.L_x_914) ;  /* 0xffffff48002c7947 */ /* 0x000fea000383ffff */
.L_x_919:
[----:B-12---:R-:W-:-:S04]  /*13d90*/  IMAD.U32 R3, RZ, RZ, UR10 ;  /* 0x0000000aff037e24 */ /* 0x006fc8000f8e00ff */
[----:B------:R1:W2:Y:S03]  /*13da0*/  SYNCS.PHASECHK.TRANS64.TRYWAIT P1, [R3+URZ+0x30850], R0 ;  /* 0x03085000030075a7 */ /* 0x0002a6000802017f */
[----:B--2---:R-:W-:Y:S05]  /*13db0*/  @!P1 NANOSLEEP.SYNCS 0x989680 ;  /* 0x009896800000995d */ /* 0x004fea0003900000 */
[----:B------:R-:W2:Y:S02]  /*13dc0*/  @!P1 SYNCS.PHASECHK.TRANS64 P1, [R3+URZ+0x30850], R0 ;  /* 0x03085000030095a7 */ /* 0x000ea4000802007f */
[----:B--2---:R-:W-:Y:S05]  /*13dd0*/  @!P1 BRA `(.L_x_919) ;  /* 0xfffffffc00ec9947 */ /* 0x004fea000383ffff */
[----:B------:R-:W-:Y:S05]  /*13de0*/  BRA `(.L_x_918) ;  /* 0xffffff5000d47947 */ /* 0x000fea000383ffff */
.L_x_925:
[----:B--2---:R-:W-:-:S04]  /*13df0*/  IMAD.U32 R4, RZ, RZ, UR6 ;  /* 0x00000006ff047e24 */ /* 0x004fc8000f8e00ff */
[----:B------:R2:W3:Y:S03]  /*13e00*/  SYNCS.PHASECHK.TRANS64.TRYWAIT P1, [R4+URZ+0x30830], R3 ;  /* 0x03083003040075a7 */ /* 0x0004e6000802017f */
[----:B---3--:R-:W-:Y:S05]  /*13e10*/  @!P1 NANOSLEEP.SYNCS 0x989680 ;  /* 0x009896800000995d */ /* 0x008fea0003900000 */
[----:B------:R-:W3:Y:S02]  /*13e20*/  @!P1 SYNCS.PHASECHK.TRANS64 P1, [R4+URZ+0x30830], R3 ;  /* 0x03083003040095a7 */ /* 0x000ee4000802007f */
[----:B---3--:R-:W-:Y:S05]  /*13e30*/  @!P1 BRA `(.L_x_925) ;  /* 0xfffffffc00ec9947 */ /* 0x008fea000383ffff */
[----:B------:R-:W-:Y:S05]  /*13e40*/  BRA `(.L_x_924) ;  /* 0xffffff6c00207947 */ /* 0x000fea000383ffff */
.L_x_929:
[----:B-12---:R-:W-:-:S04]  /*13e50*/  IMAD.U32 R3, RZ, RZ, UR10 ;  /* 0x0000000aff037e24 */ /* 0x006fc8000f8e00ff */
[----:B------:R1:W2:Y:S03]  /*13e60*/  SYNCS.PHASECHK.TRANS64.TRYWAIT P1, [R3+URZ+0x30850], R0 ;  /* 0x03085000030075a7 */ /* 0x0002a6000802017f */
[----:B--2---:R-:W-:Y:S05]  /*13e70*/  @!P1 NANOSLEEP.SYNCS 0x989680 ;  /* 0x009896800000995d */ /* 0x004fea0003900000 */
[----:B------:R-:W2:Y:S02]  /*13e80*/  @!P1 SYNCS.PHASECHK.TRANS64 P1, [R3+URZ+0x30850], R0 ;  /* 0x03085000030095a7 */ /* 0x000ea4000802007f */
[----:B--2---:R-:W-:Y:S05]  /*13e90*/  @!P1 BRA `(.L_x_929) ;  /* 0xfffffffc00ec9947 */ /* 0x004fea000383ffff */
[----:B------:R-:W-:Y:S05]  /*13ea0*/  BRA `(.L_x_928) ;  /* 0xffffff7400c87947 */ /* 0x000fea000383ffff */
.L_x_942:
[----:B--2---:R-:W-:-:S04]  /*13eb0*/  IMAD.U32 R5, RZ, RZ, UR5 ;  /* 0x00000005ff057e24 */ /* 0x004fc8000f8e00ff */
[----:B------:R2:W3:Y:S03]  /*13ec0*/  SYNCS.PHASECHK.TRANS64.TRYWAIT P0, [R5+URZ+0x30850], R0 ;  /* 0x03085000050075a7 */ /* 0x0004e6000800017f */
[----:B---3--:R-:W-:Y:S05]  /*13ed0*/  @!P0 NANOSLEEP.SYNCS 0x989680 ;  /* 0x009896800000895d */ /* 0x008fea0003900000 */
[----:B------:R-:W3:Y:S02]  /*13ee0*/  @!P0 SYNCS.PHASECHK.TRANS64 P0, [R5+URZ+0x30850], R0 ;  /* 0x03085000050085a7 */ /* 0x000ee4000800007f */
[----:B---3--:R-:W-:Y:S05]  /*13ef0*/  @!P0 BRA `(.L_x_942) ;  /* 0xfffffffc00ec8947 */ /* 0x008fea000383ffff */
[----:B------:R-:W-:Y:S05]  /*13f00*/  BRA `(.L_x_941) ;  /* 0xffffffa400987947 */ /* 0x000fea000383ffff */
.L_x_972:
[----:B------:R-:W1:Y:S01]  /*13f10*/  S2R R18, SR_TID.X ;  /* 0x0000000000127919 */ /* 0x000e620000002100 */
[----:B------:R-:W-:Y:S02]  /*13f20*/  IMAD.MOV.U32 R12, RZ, RZ, RZ ;  /* 0x000000ffff0c7224 */ /* 0x000fe400078e00ff */
[----:B------:R-:W-:Y:S02]  /*13f30*/  IMAD.MOV.U32 R11, RZ, RZ, 0x1f ;  /* 0x0000001fff0b7424 */ /* 0x000fe400078e00ff */
[----:B------:R-:W-:Y:S01]  /*13f40*/  IMAD.MOV.U32 R15, RZ, RZ, -0x1 ;  /* 0xffffffffff0f7424 */ /* 0x000fe200078e00ff */
[----:B-1----:R-:W-:-:S04]  /*13f50*/  SHF.R.U32.HI R18, RZ, 0x5, R18 ;  /* 0x00000005ff127819 */ /* 0x002fc80000011612 */
[----:B------:R-:W-:-:S05]  /*13f60*/  LOP3.LUT R18, R18, 0x3, RZ, 0xc0, !PT ;  /* 0x0000000312127812 */ /* 0x000fca00078ec0ff */
[----:B------:R-:W-:-:S07]  /*13f70*/  IMAD.MOV.U32 R13, RZ, RZ, R18 ;  /* 0x000000ffff0d7224 */ /* 0x000fce00078e0012 */
[----:B------:R-:W-:Y:S05]  /*13f80*/  WARPSYNC.COLLECTIVE R15, `(.L_x_1022) ;  /* 0x000000000f087348 */ /* 0x000fea0003c00000 */
[----:B------:R1:W2:Y:S02]  /*13f90*/  SHFL.IDX P6, R14, R13, R12, R11 ;  /* 0x0000000c0d0e7389 */ /* 0x0002a400000c000b */
[----:B-12---:R-:W-:Y:S01]  /*13fa0*/  ENDCOLLECTIVE ;  /* 0x000000000000791b */ /* 0x006fe20003800000 */
.L_x_1022:
[----:B------:R-:W-:Y:S05]  /*13fb0*/  BRA `(.L_x_1023) ;  /* 0xffffffd4009c7947 */ /* 0x000fea000383ffff */
.L_x_973:
[----:B------:R-:W-:Y:S01]  /*13fc0*/  BSSY B0, `(.L_x_1024) ;  /* 0x0000006000007945 */ /* 0x000fe20003800000 */
[----:B------:R-:W-:-:S07]  /*13fd0*/  IMAD.MOV.U32 R15, RZ, RZ, -0x1 ;  /* 0xffffffffff0f7424 */ /* 0x000fce00078e00ff */
[----:B------:R-:W-:Y:S05]  /*13fe0*/  WARPSYNC.COLLECTIVE R15, `(.L_x_1025) ;  /* 0x000000000f0c7348 */ /* 0x000fea0003c00000 */
[----:B------:R-:W-:Y:S02]  /*13ff0*/  ELECT P6, UR62, PT ;  /* 0x00000000003e782f */ /* 0x000fe400038c0000 */
[----:B------:R-:W-:Y:S01]  /*14000*/  MOV R14, UR62 ;  /* 0x0000003e000e7c02 */ /* 0x000fe20008000f00 */
[----:B------:R-:W-:Y:S10]  /*14010*/  ENDCOLLECTIVE ;  /* 0x000000000000791b */ /* 0x000ff40003800000 */
.L_x_1025:
[----:B------:R-:W-:Y:S05]  /*14020*/  BSYNC B0 ;  /* 0x0000000000007941 */ /* 0x000fea0003800000 */
.L_x_1024:
[----:B------:R-:W-:Y:S05]  /*14030*/  BRA `(.L_x_1026) ;  /* 0xffffffd4008c7947 */ /* 0x000fea000383ffff */
.L_x_976:
[----:B-1----:R1:W2:Y:S02]  /*14040*/  SYNCS.PHASECHK.TRANS64.TRYWAIT P2, [R8+URZ+0x30840], R7 ;  /* 0x03084007080075a7 */ /* 0x0022a4000804017f */
[----:B--2---:R-:W-:Y:S05]  /*14050*/  @!P2 NANOSLEEP.SYNCS 0x989680 ;  /* 0x009896800000a95d */ /* 0x004fea0003900000 */
[----:B------:R-:W2:Y:S02]  /*14060*/  @!P2 SYNCS.PHASECHK.TRANS64 P2, [R8+URZ+0x30840], R7 ;  /* 0x030840070800a5a7 */ /* 0x000ea4000804007f */
[----:B--2---:R-:W-:Y:S05]  /*14070*/  @!P2 BRA `(.L_x_976) ;  /* 0xfffffffc00f0a947 */ /* 0x004fea000383ffff */
[----:B------:R-:W-:Y:S05]  /*14080*/  BRA `(.L_x_1027) ;  /* 0xffffffd400e87947 */ /* 0x000fea000383ffff */
.L_x_978:
[----:B-1----:R-:W-:-:S04]  /*14090*/  IMAD.U32 R8, RZ, RZ, UR38 ;  /* 0x00000026ff087e24 */ /* 0x002fc8000f8e00ff */
[----:B------:R1:W2:Y:S03]  /*140a0*/  SYNCS.PHASECHK.TRANS64.TRYWAIT P2, [R8+URZ+0x30820], R7 ;  /* 0x03082007080075a7 */ /* 0x0002a6000804017f */
[----:B--2---:R-:W-:Y:S05]  /*140b0*/  @!P2 NANOSLEEP.SYNCS 0x989680 ;  /* 0x009896800000a95d */ /* 0x004fea0003900000 */
[----:B------:R-:W2:Y:S02]  /*140c0*/  @!P2 SYNCS.PHASECHK.TRANS64 P2, [R8+URZ+0x30820], R7 ;  /* 0x030820070800a5a7 */ /* 0x000ea4000804007f */
[----:B--2---:R-:W-:Y:S05]  /*140d0*/  @!P2 BRA `(.L_x_978) ;  /* 0xfffffffc00eca947 */ /* 0x004fea000383ffff */
[----:B------:R-:W-:Y:S05]  /*140e0*/  BRA `(.L_x_1028) ;  /* 0xffffffd800f47947 */ /* 0x000fea000383ffff */
.L_x_984:
[----:B-1----:R1:W2:Y:S02]  /*140f0*/  SYNCS.PHASECHK.TRANS64.TRYWAIT P3, [R3+URZ+0x30840], R2 ;  /* 0x03084002030075a7 */ /* 0x0022a4000806017f */
[----:B--2---:R-:W-:Y:S05]  /*14100*/  @!P3 NANOSLEEP.SYNCS 0x989680 ;  /* 0x009896800000b95d */ /* 0x004fea0003900000 */
[----:B------:R-:W2:Y:S02]  /*14110*/  @!P3 SYNCS.PHASECHK.TRANS64 P3, [R3+URZ+0x30840], R2 ;  /* 0x030840020300b5a7 */ /* 0x000ea4000806007f */
[----:B--2---:R-:W-:Y:S05]  /*14120*/  @!P3 BRA `(.L_x_984) ;  /* 0xfffffffc00f0b947 */ /* 0x004fea000383ffff */
[----:B------:R-:W-:Y:S05]  /*14130*/  BRA `(.L_x_1029) ;  /* 0xffffffdc00987947 */ /* 0x000fea000383ffff */
.L_x_986:
[----:B-1----:R1:W2:Y:S02]  /*14140*/  SYNCS.PHASECHK.TRANS64.TRYWAIT P3, [R2+URZ+0x60], R3 ;  /* 0x00006003020075a7 */ /* 0x0022a4000806017f */
[----:B--2---:R-:W-:Y:S05]  /*14150*/  @!P3 NANOSLEEP.SYNCS 0x989680 ;  /* 0x009896800000b95d */ /* 0x004fea0003900000 */
[----:B------:R-:W2:Y:S02]  /*14160*/  @!P3 SYNCS.PHASECHK.TRANS64 P3, [R2+URZ+0x60], R3 ;  /* 0x000060030200b5a7 */ /* 0x000ea4000806007f */
[----:B--2---:R-:W-:Y:S05]  /*14170*/  @!P3 BRA `(.L_x_986) ;  /* 0xfffffffc00f0b947 */ /* 0x004fea000383ffff */
[----:B------:R-:W-:Y:S05]  /*14180*/  BRA `(.L_x_1030) ;  /* 0xffffffe000207947 */ /* 0x000fea000383ffff */
.L_x_992:
[----:B-1----:R1:W2:Y:S02]  /*14190*/  SYNCS.PHASECHK.TRANS64.TRYWAIT P3, [R3+URZ+0x30840], R2 ;  /* 0x03084002030075a7 */ /* 0x0022a4000806017f */
[----:B--2---:R-:W-:Y:S05]  /*141a0*/  @!P3 NANOSLEEP.SYNCS 0x989680 ;  /* 0x009896800000b95d */ /* 0x004fea0003900000 */
[----:B------:R-:W2:Y:S02]  /*141b0*/  @!P3 SYNCS.PHASECHK.TRANS64 P3, [R3+URZ+0x30840], R2 ;  /* 0x030840020300b5a7 */ /* 0x000ea4000806007f */
[----:B--2---:R-:W-:Y:S05]  /*141c0*/  @!P3 BRA `(.L_x_992) ;  /* 0xfffffffc00f0b947 */ /* 0x004fea000383ffff */
[----:B------:R-:W-:Y:S05]  /*141d0*/  BRA `(.L_x_1031) ;  /* 0xffffffe400547947 */ /* 0x000fea000383ffff */
.L_x_994:
[----:B-1----:R1:W2:Y:S02]  /*141e0*/  SYNCS.PHASECHK.TRANS64.TRYWAIT P3, [R2+URZ+0x60], R17 ;  /* 0x00006011020075a7 */ /* 0x0022a4000806017f */
[----:B--2---:R-:W-:Y:S05]  /*141f0*/  @!P3 NANOSLEEP.SYNCS 0x989680 ;  /* 0x009896800000b95d */ /* 0x004fea0003900000 */
[----:B------:R-:W2:Y:S02]  /*14200*/  @!P3 SYNCS.PHASECHK.TRANS64 P3, [R2+URZ+0x60], R17 ;  /* 0x000060110200b5a7 */ /* 0x000ea4000806007f */
[----:B--2---:R-:W-:Y:S05]  /*14210*/  @!P3 BRA `(.L_x_994) ;  /* 0xfffffffc00f0b947 */ /* 0x004fea000383ffff */
[----:B------:R-:W-:Y:S05]  /*14220*/  BRA `(.L_x_1032) ;  /* 0xffffffe400dc7947 */ /* 0x000fea000383ffff */
.L_x_999:
[----:B--2---:R2:W3:Y:S02]  /*14230*/  SYNCS.PHASECHK.TRANS64.TRYWAIT P2, [R2+URZ+0x30840], R3 ;  /* 0x03084003020075a7 */ /* 0x0044e4000804017f */
[----:B---3--:R-:W-:Y:S05]  /*14240*/  @!P2 NANOSLEEP.SYNCS 0x989680 ;  /* 0x009896800000a95d */ /* 0x008fea0003900000 */
[----:B------:R-:W3:Y:S02]  /*14250*/  @!P2 SYNCS.PHASECHK.TRANS64 P2, [R2+URZ+0x30840], R3 ;  /* 0x030840030200a5a7 */ /* 0x000ee4000804007f */
[----:B---3--:R-:W-:Y:S05]  /*14260*/  @!P2 BRA `(.L_x_999) ;  /* 0xfffffffc00f0a947 */ /* 0x008fea000383ffff */
[----:B------:R-:W-:Y:S05]  /*14270*/  BRA `(.L_x_1033) ;  /* 0xffffffe800dc7947 */ /* 0x000fea000383ffff */
.L_x_1001:
[----:B-1----:R1:W2:Y:S02]  /*14280*/  SYNCS.PHASECHK.TRANS64.TRYWAIT P2, [R2+URZ+0x60], R11 ;  /* 0x0000600b020075a7 */ /* 0x0022a4000804017f */
[----:B--2---:R-:W-:Y:S05]  /*14290*/  @!P2 NANOSLEEP.SYNCS 0x989680 ;  /* 0x009896800000a95d */ /* 0x004fea0003900000 */
[----:B------:R-:W2:Y:S02]  /*142a0*/  @!P2 SYNCS.PHASECHK.TRANS64 P2, [R2+URZ+0x60], R11 ;  /* 0x0000600b0200a5a7 */ /* 0x000ea4000804007f */
[----:B--2---:R-:W-:Y:S05]  /*142b0*/  @!P2 BRA `(.L_x_1001) ;  /* 0xfffffffc00f0a947 */ /* 0x004fea000383ffff */
[----:B------:R-:W-:Y:S05]  /*142c0*/  BRA `(.L_x_1034) ;  /* 0xffffffec00707947 */ /* 0x000fea000383ffff */
.L_x_1008:
[----:B-1----:R1:W2:Y:S02]  /*142d0*/  SYNCS.PHASECHK.TRANS64.TRYWAIT P0, [R3+URZ+0x30860], R0 ;  /* 0x03086000030075a7 */ /* 0x0022a4000800017f */
[----:B--2---:R-:W-:Y:S05]  /*142e0*/  @!P0 NANOSLEEP.SYNCS 0x989680 ;  /* 0x009896800000895d */ /* 0x004fea0003900000 */
[----:B------:R-:W2:Y:S02]  /*142f0*/  @!P0 SYNCS.PHASECHK.TRANS64 P0, [R3+URZ+0x30860], R0 ;  /* 0x03086000030085a7 */ /* 0x000ea4000800007f */
[----:B--2---:R-:W-:Y:S05]  /*14300*/  @!P0 BRA `(.L_x_1008) ;  /* 0xfffffffc00f08947 */ /* 0x004fea000383ffff */
[----:B------:R-:W-:Y:S05]  /*14310*/  BRA `(.L_x_1035) ;  /* 0xfffffff000607947 */ /* 0x000fea000383ffff */
.L_x_1010:
[----:B------:R-:W-:Y:S01]  /*14320*/  BSSY B0, `(.L_x_1036) ;  /* 0x0000007000007945 */ /* 0x000fe20003800000 */
[----:B------:R-:W-:Y:S02]  /*14330*/  IMAD.MOV.U32 R12, RZ, RZ, RZ ;  /* 0x000000ffff0c7224 */ /* 0x000fe400078e00ff */
[----:B------:R-:W-:Y:S02]  /*14340*/  IMAD.MOV.U32 R11, RZ, RZ, 0x1f ;  /* 0x0000001fff0b7424 */ /* 0x000fe400078e00ff */
[----:B------:R-:W-:-:S07]  /*14350*/  IMAD.MOV.U32 R15, RZ, RZ, -0x1 ;  /* 0xffffffffff0f7424 */ /* 0x000fce00078e00ff */
[----:B------:R-:W-:Y:S05]  /*14360*/  WARPSYNC.COLLECTIVE R15, `(.L_x_1037) ;  /* 0x000000000f087348 */ /* 0x000fea0003c00000 */
[----:B------:R1:W2:Y:S02]  /*14370*/  SHFL.IDX P6, R14, R13, R12, R11 ;  /* 0x0000000c0d0e7389 */ /* 0x0002a400000c000b */
[----:B-12---:R-:W-:Y:S01]  /*14380*/  ENDCOLLECTIVE ;  /* 0x000000000000791b */ /* 0x006fe20003800000 */
.L_x_1037:
[----:B------:R-:W-:Y:S05]  /*14390*/  BSYNC B0 ;  /* 0x0000000000007941 */ /* 0x000fea0003800000 */
.L_x_1036:
[----:B------:R-:W-:Y:S05]  /*143a0*/  BRA `(.L_x_1038) ;  /* 0xfffffff000f47947 */ /* 0x000fea000383ffff */
.L_x_1012:
[----:B--2---:R2:W3:Y:S02]  /*143b0*/  SYNCS.PHASECHK.TRANS64.TRYWAIT P0, [R7+URZ+0x30820], R0 ;  /* 0x03082000070075a7 */ /* 0x0044e4000800017f */
[----:B---3--:R-:W-:Y:S05]  /*143c0*/  @!P0 NANOSLEEP.SYNCS 0x989680 ;  /* 0x009896800000895d */ /* 0x008fea0003900000 */
[----:B------:R-:W3:Y:S02]  /*143d0*/  @!P0 SYNCS.PHASECHK.TRANS64 P0, [R7+URZ+0x30820], R0 ;  /* 0x03082000070085a7 */ /* 0x000ee4000800007f */
[----:B---3--:R-:W-:Y:S05]  /*143e0*/  @!P0 BRA `(.L_x_1012) ;  /* 0xfffffffc00f08947 */ /* 0x008fea000383ffff */
[----:B------:R-:W-:Y:S05]  /*143f0*/  BRA `(.L_x_1039) ;  /* 0xfffffff400447947 */ /* 0x000fea000383ffff */
.L_x_1016:
[----:B--2---:R2:W3:Y:S02]  /*14400*/  SYNCS.PHASECHK.TRANS64.TRYWAIT P0, [R5+URZ], R4 ;  /* 0x00000004050075a7 */ /* 0x0044e4000800017f */
[----:B---3--:R-:W-:Y:S05]  /*14410*/  @!P0 NANOSLEEP.SYNCS 0x989680 ;  /* 0x009896800000895d */ /* 0x008fea0003900000 */
[----:B------:R-:W3:Y:S02]  /*14420*/  @!P0 SYNCS.PHASECHK.TRANS64 P0, [R5+URZ], R4 ;  /* 0x00000004050085a7 */ /* 0x000ee4000800007f */
[----:B---3--:R-:W-:Y:S05]  /*14430*/  @!P0 BRA `(.L_x_1016) ;  /* 0xfffffffc00f08947 */ /* 0x008fea000383ffff */
[----:B------:R-:W-:Y:S05]  /*14440*/  BRA `(.L_x_1040) ;  /* 0xfffffff400a07947 */ /* 0x000fea000383ffff */
.L_x_1017:
[----:B---3--:R3:W4:Y:S02]  /*14450*/  SYNCS.PHASECHK.TRANS64.TRYWAIT P0, [R3+URZ], R0 ;  /* 0x00000000030075a7 */ /* 0x008724000800017f */
[----:B----4-:R-:W-:Y:S05]  /*14460*/  @!P0 NANOSLEEP.SYNCS 0x989680 ;  /* 0x009896800000895d */ /* 0x010fea0003900000 */
[----:B------:R-:W4:Y:S02]  /*14470*/  @!P0 SYNCS.PHASECHK.TRANS64 P0, [R3+URZ], R0 ;  /* 0x00000000030085a7 */ /* 0x000f24000800007f */
[----:B----4-:R-:W-:Y:S05]  /*14480*/  @!P0 BRA `(.L_x_1017) ;  /* 0xfffffffc00f08947 */ /* 0x010fea000383ffff */
[----:B------:R-:W-:Y:S05]  /*14490*/  BRA `(.L_x_1041) ;  /* 0xfffffff400947947 */ /* 0x000fea000383ffff */
.L_x_1019:
[----:B--2---:R2:W3:Y:S02]  /*144a0*/  SYNCS.PHASECHK.TRANS64.TRYWAIT P0, [R5+URZ], R4 ;  /* 0x00000004050075a7 */ /* 0x0044e4000800017f */
[----:B---3--:R-:W-:Y:S05]  /*144b0*/  @!P0 NANOSLEEP.SYNCS 0x989680 ;  /* 0x009896800000895d */ /* 0x008fea0003900000 */
[----:B------:R-:W3:Y:S02]  /*144c0*/  @!P0 SYNCS.PHASECHK.TRANS64 P0, [R5+URZ], R4 ;  /* 0x00000004050085a7 */ /* 0x000ee4000800007f */
[----:B---3--:R-:W-:Y:S05]  /*144d0*/  @!P0 BRA `(.L_x_1019) ;  /* 0xfffffffc00f08947 */ /* 0x008fea000383ffff */
[----:B------:R-:W-:Y:S05]  /*144e0*/  BRA `(.L_x_1042) ;  /* 0xfffffff400987947 */ /* 0x000fea000383ffff */
.L_x_1043:
        /* <DEDUP_REMOVED lines=9> */
.L_x_2659:


//--------------------- .text._ZN7cutlass13device_kernelIN5flash11enable_sm90INS1_16FlashAttnFwdSm90INS1_25CollectiveMainloopFwdSm90ILi2EN4cute5tupleIJNS5_1CILi1EEES8_S8_EEENS6_IJNS7_ILi128EEENS7_ILi96EEENS7_ILi192EEEEEELi192ENS_6half_tEfNS_4arch4Sm90ELb0ELb1ELb1ELb1ELb0ELb0ELb0ELb1ELb1ELb0ELb0ELb0EEENS1_21CollectiveEpilogueFwdINS6_IJSA_SC_SB_EEES9_SE_SG_Li256ELb1ELb0ELb0ELb0EEENS1_36VarlenDynamicPersistentTileSchedulerILi128ELi96ELi256ELi32ELb0ELb0ELb1ELb1ELb0ELb1EEEEEEEEEvNT_6ParamsE --------------------------
	.section	.text._ZN7cutlass13device_kernelIN5flash11enable_sm90INS1_16FlashAttnFwdSm90INS1_25CollectiveMainloopFwdSm90ILi2EN4cute5tupleIJNS5_1CILi1EEES8_S8_EEENS6_IJNS7_ILi128EEENS7_ILi96EEENS7_ILi192EEEEEELi192ENS_6half_tEfNS_4arch4Sm90ELb0ELb1ELb1ELb1ELb0ELb0ELb0ELb1ELb1ELb0ELb0ELb0EEENS1_21CollectiveEpilogueFwdINS6_IJSA_SC_SB_EEES9_SE_SG_Li256ELb1ELb0ELb0ELb0EEENS1_36VarlenDynamicPersistentTileSchedulerILi128ELi96ELi256ELi32ELb0ELb0ELb1ELb1ELb0ELb1EEEEEEEEEvNT_6ParamsE,"ax",@progbits
	.align	128
.text._ZN7cutlass13device_kernelIN5flash11enable_sm90INS1_16FlashAttnFwdSm90INS1_25CollectiveMainloopFwdSm90ILi2EN4cute5tupleIJNS5_1CILi1EEES8_S8_EEENS6_IJNS7_ILi128EEENS7_ILi96EEENS7_ILi192EEEEEELi192ENS_6half_tEfNS_4arch4Sm90ELb0ELb1ELb1ELb1ELb0ELb0ELb0ELb1ELb1ELb0ELb0ELb0EEENS1_21CollectiveEpilogueFwdINS6_IJSA_SC_SB_EEES9_SE_SG_Li256ELb1ELb0ELb0ELb0EEENS1_36VarlenDynamicPersistentTileSchedulerILi128ELi96ELi256ELi32ELb0ELb0ELb1ELb1ELb0ELb1EEEEEEEEEvNT_6ParamsE:
        .type           _ZN7cutlass13device_kernelIN5flash11enable_sm90INS1_16FlashAttnFwdSm90INS1_25CollectiveMainloopFwdSm90ILi2EN4cute5tupleIJNS5_1CILi1EEES8_S8_EEENS6_IJNS7_ILi128EEENS7_ILi96EEENS7_ILi192EEEEEELi192ENS_6half_tEfNS_4arch4Sm90ELb0ELb1ELb1ELb1ELb0ELb0ELb0ELb1ELb1ELb0ELb0ELb0EEENS1_21CollectiveEpilogueFwdINS6_IJSA_SC_SB_EEES9_SE_SG_Li256ELb1ELb0ELb0ELb0EEENS1_36VarlenDynamicPersistentTileSchedulerILi128ELi96ELi256ELi32ELb0ELb0ELb1ELb1ELb0ELb1EEEEEEEEEvNT_6ParamsE,@function
        .size           _ZN7cutlass13device_kernelIN5flash11enable_sm90INS1_16FlashAttnFwdSm90INS1_25CollectiveMainloopFwdSm90ILi2EN4cute5tupleIJNS5_1CILi1EEES8_S8_EEENS6_IJNS7_ILi128EEENS7_ILi96EEENS7_ILi192EEEEEELi192ENS_6half_tEfNS_4arch4Sm90ELb0ELb1ELb1ELb1ELb0ELb0ELb0ELb1ELb1ELb0ELb0ELb0EEENS1_21CollectiveEpilogueFwdINS6_IJSA_SC_SB_EEES9_SE_SG_Li256ELb1ELb0ELb0ELb0EEENS1_36VarlenDynamicPersistentTileSchedulerILi128ELi96ELi256ELi32ELb0ELb0ELb1ELb1ELb0ELb1EEEEEEEEEvNT_6ParamsE,(.L_x_2660 - _ZN7cutlass13device_kernelIN5flash11enable_sm90INS1_16FlashAttnFwdSm90INS1_25CollectiveMainloopFwdSm90ILi2EN4cute5tupleIJNS5_1CILi1EEES8_S8_EEENS6_IJNS7_ILi128EEENS7_ILi96EEENS7_ILi192EEEEEELi192ENS_6half_tEfNS_4arch4Sm90ELb0ELb1ELb1ELb1ELb0ELb0ELb0ELb1ELb1ELb0ELb0ELb0EEENS1_21CollectiveEpilogueFwdINS6_IJSA_SC_SB_EEES9_SE_SG_Li256ELb1ELb0ELb0ELb0EEENS1_36VarlenDynamicPersistentTileSchedulerILi128ELi96ELi256ELi32ELb0ELb0ELb1ELb1ELb0ELb1EEEEEEEEEvNT_6ParamsE)
        .other          _ZN7cutlass13device_kernelIN5flash11enable_sm90INS1_16FlashAttnFwdSm90INS1_25CollectiveMainloopFwdSm90ILi2EN4cute5tupleIJNS5_1CILi1EEES8_S8_EEENS6_IJNS7_ILi128EEENS7_ILi96EEENS7_ILi192EEEEEELi192ENS_6half_tEfNS_4arch4Sm90ELb0ELb1ELb1ELb1ELb0ELb0ELb0ELb1ELb1ELb0ELb0ELb0EEENS1_21CollectiveEpilogueFwdINS6_IJSA_SC_SB_EEES9_SE_SG_Li256ELb1ELb0ELb0ELb0EEENS1_36VarlenDynamicPersistentTileSchedulerILi128ELi96ELi256ELi32ELb0ELb0ELb1ELb1ELb0ELb1EEEEEEEEEvNT_6ParamsE,@"STO_CUDA_ENTRY STV_DEFAULT"
_ZN7cutlass13device_kernelIN5flash11enable_sm90INS1_16FlashAttnFwdSm90INS1_25CollectiveMainloopFwdSm90ILi2EN4cute5tupleIJNS5_1CILi1EEES8_S8_EEENS6_IJNS7_ILi128EEENS7_ILi96EEENS7_ILi192EEEEEELi192ENS_6half_tEfNS_4arch4Sm90ELb0ELb1ELb1ELb1ELb0ELb0ELb0ELb1ELb1ELb0ELb0ELb0EEENS1_21CollectiveEpilogueFwdINS6_IJSA_SC_SB_EEES9_SE_SG_Li256ELb1ELb0ELb0ELb0EEENS1_36VarlenDynamicPersistentTileSchedulerILi128ELi96ELi256ELi32ELb0ELb0ELb1ELb1ELb0ELb1EEEEEEEEEvNT_6ParamsE:
        /* <DEDUP_REMOVED lines=21> */
.L_x_1045:
[----:B------:R-:W-:Y:S05]  /*0150*/  BSYNC B0 ;  /* 0x0000000000007941 */ /* 0x000fea0003800000 */
.L_x_1044:
        /* <DEDUP_REMOVED lines=41> */
.L_x_1046:
        /* <DEDUP_REMOVED lines=22> */
.L_x_1047:
        /* <DEDUP_REMOVED lines=18> */
.L_x_1048:
        /* <DEDUP_REMOVED lines=22> */
.L_x_1049:
        /* <DEDUP_REMOVED lines=22> */
.L_x_1050:
[----:B0-----:R-:W-:Y:S01]  /*0930*/  UMOV UR4, 0x1 ;  /* 0x0000000100047882 */ /* 0x001fe20000000000 */
[----:B------:R-:W-:Y:S01]  /*0940*/  PLOP3.LUT P0, PT, PT, PT, UP0, 0x80, 0x0 ;  /* 0x000000000000781c */ /* 0x000fe20003f0f008 */
[----:B------:R-:W-:Y:S01]  /*0950*/  USEL UR4, UR4, 0x2, !UP0 ;  /* 0x0000000204047887 */ /* 0x000fe2000c000000 */
[----:B------:R-:W-:-:S05]  /*0960*/  NOP ;  /* 0x0000000000007918 */ /* 0x000fca0000000000 */
[----:B------:R-:W-:-:S05]  /*0970*/  IMAD.U32 R2, RZ, RZ, UR4 ;  /* 0x00000004ff027e24 */ /* 0x000fca000f8e00ff */
[----:B------:R0:W-:Y:S01]  /*0980*/  STL [R1+0x20], R2 ;  /* 0x0000200201007387 */ /* 0x0001e20000100800 */
[----:B-12-4-:R-:W-:Y:S06]  /*0990*/  BAR.SYNC.DEFER_BLOCKING 0x0 ;  /* 0x0000000000007b1d */ /* 0x016fec0000010000 */
[----:B------:R-:W-:Y:S05]  /*09a0*/  @!P0 BRA `(.L_x_1051) ;  /* 0x0000010c003c8947 */ /* 0x000fea0003800000 */
.L_x_1052:
        /* <DEDUP_REMOVED lines=14> */
[----:B0-----:R-:W2:Y:S01]  /*0a90*/  LDL R2, [R1+0x20] ;  /* 0x0000200001027983 */ /* 0x001ea20000100800 */
[----:B------:R-:W-:Y:S01]  /*0aa0*/  R2UR UR6, R194 ;  /* 0x00000000c20672ca */ /* 0x000fe200000e0000 */
[----:B------:R-:W-:Y:S01]  /*0ab0*/  UMOV UR36, URZ ;  /* 0x0000003f00247c82 */ /* 0x000fe20008000000 */
[----:B------:R-:W-:Y:S01]  /*0ac0*/  R2UR UR5, R195 ;  /* 0x00000000c30572ca */ /* 0x000fe200000e0000 */
[----:B------:R-:W0:Y:S01]  /*0ad0*/  S2R R0, SR_TID.X ;  /* 0x0000000000007919 */ /* 0x000e220000002100 */
[----:B------:R-:W-:Y:S01]  /*0ae0*/  UMOV UR37, URZ ;  /* 0x0000003f00257c82 */ /* 0x000fe20008000000 */
[----:B0-----:R-:W-:-:S05]  /*0af0*/  VIADD R205, R0, 0xffffff80 ;  /* 0xffffff8000cd7836 */ /* 0x001fca0000000000 */
[----:B------:R-:W-:-:S04]  /*0b00*/  SHF.R.S32.HI R0, RZ, 0x1f, R205 ;  /* 0x0000001fff007819 */ /* 0x000fc800000114cd */
[CC--:B------:R-:W-:Y:S02]  /*0b10*/  LEA.HI R3, R0.reuse, R205.reuse, RZ, 0x7 ;  /* 0x000000cd00037211 */ /* 0x0c0fe400078f38ff */
[----:B------:R-:W-:Y:S02]  /*0b20*/  LEA.HI R4, R0, R205, RZ, 0x5 ;  /* 0x000000cd00047211 */ /* 0x000fe400078f28ff */
[----:B------:R-:W-:Y:S02]  /*0b30*/  LOP3.LUT R200, R3, 0xffffff80, RZ, 0xc0, !PT ;  /* 0xffffff8003c87812 */ /* 0x000fe400078ec0ff */
[----:B------:R-:W-:-:S03]  /*0b40*/  SHF.R.S32.HI R202, RZ, 0x7, R3 ;  /* 0x00000007ffca7819 */ /* 0x000fc60000011403 */
[----:B------:R-:W-:Y:S01]  /*0b50*/  IMAD.IADD R200, R205, 0x1, -R200 ;  /* 0x00000001cdc87824 */ /* 0x000fe200078e0ac8 */
[----:B------:R-:W-:-:S04]  /*0b60*/  LEA.HI R3, R3, R202, RZ, 0x1 ;  /* 0x000000ca03037211 */ /* 0x000fc800078f08ff */
[----:B------:R-:W-:Y:S02]  /*0b70*/  SHF.R.S32.HI R9, RZ, 0x1f, R200 ;  /* 0x0000001fff097819 */ /* 0x000fe400000114c8 */
[----:B------:R-:W-:Y:S02]  /*0b80*/  LOP3.LUT R3, R3, 0x3fffffe, RZ, 0xc0, !PT ;  /* 0x03fffffe03037812 */ /* 0x000fe400078ec0ff */
[CC--:B------:R-:W-:Y:S02]  /*0b90*/  LEA.HI R8, R9.reuse, R200.reuse, RZ, 0x2 ;  /* 0x000000c809087211 */ /* 0x0c0fe400078f10ff */
[----:B------:R-:W-:Y:S01]  /*0ba0*/  LEA.HI R9, R9, R200, RZ, 0x5 ;  /* 0x000000c809097211 */ /* 0x000fe200078f28ff */
[----:B------:R-:W-:Y:S01]  /*0bb0*/  IMAD.IADD R3, R202, 0x1, -R3 ;  /* 0x00000001ca037824 */ /* 0x000fe200078e0a03 */
[----:B------:R-:W-:Y:S02]  /*0bc0*/  SHF.R.S32.HI R5, RZ, 0x2, R8 ;  /* 0x00000002ff057819 */ /* 0x000fe40000011408 */
[----:B------:R-:W-:-:S02]  /*0bd0*/  SHF.R.S32.HI R9, RZ, 0x5, R9 ;  /* 0x00000005ff097819 */ /* 0x000fc40000011409 */
[----:B--2---:R-:W-:Y:S02]  /*0be0*/  R2UR UR4, R2 ;  /* 0x00000000020472ca */ /* 0x004fe400000e0000 */
[----:B------:R-:W-:-:S04]  /*0bf0*/  SHF.R.S32.HI R2, RZ, 0x1f, R8 ;  /* 0x0000001fff027819 */ /* 0x000fc80000011408 */
[----:B------:R-:W-:-:S04]  /*0c00*/  LEA.HI R2, R2, R5, RZ, 0x3 ;  /* 0x0000000502027211 */ /* 0x000fc800078f18ff */
[----:B------:R-:W-:Y:S02]  /*0c10*/  LOP3.LUT R6, R2, 0xfffffff8, RZ, 0xc0, !PT ;  /* 0xfffffff802067812 */ /* 0x000fe400078ec0ff */
[CC--:B------:R-:W-:Y:S01]  /*0c20*/  LEA.HI R2, R0.reuse, R205.reuse, RZ, 0x4 ;  /* 0x000000cd00027211 */ /* 0x0c0fe200078f20ff */
[----:B------:R-:W-:Y:S01]  /*0c30*/  ULOP3.LUT UR4, UR4, 0x1, URZ, 0xfc, !UPT ;  /* 0x0000000104047892 */ /* 0x000fe2000f8efc3f */
[----:B------:R-:W-:Y:S01]  /*0c40*/  LEA.HI R0, R0, R205, RZ, 0x3 ;  /* 0x000000cd00007211 */ /* 0x000fe200078f18ff */
[----:B------:R-:W-:Y:S01]  /*0c50*/  IMAD.IADD R10, R5, 0x1, -R6 ;  /* 0x00000001050a7824 */ /* 0x000fe200078e0a06 */
[----:B------:R-:W-:Y:S01]  /*0c60*/  SHF.R.S32.HI R5, RZ, 0x4, R2 ;  /* 0x00000004ff057819 */ /* 0x000fe20000011402 */
[----:B------:R-:W-:Y:S01]  /*0c70*/  IMAD.SHL.U32 R6, R4, 0x20, RZ ;  /* 0x0000002004067824 */ /* 0x000fe200078e00ff */
[C---:B------:R-:W-:Y:S01]  /*0c80*/  LOP3.LUT R4, R2.reuse, 0x3fffff0, RZ, 0xc0, !PT ;  /* 0x03fffff002047812 */ /* 0x040fe200078ec0ff */
[----:B------:R-:W-:Y:S01]  /*0c90*/  IMAD R10, R9, 0x10, R10 ;  /* 0x00000010090a7824 */ /* 0x000fe200078e020a */
[----:B------:R-:W-:Y:S01]  /*0ca0*/  LEA.HI R2, R2, R5, RZ, 0x1 ;  /* 0x0000000502027211 */ /* 0x000fe200078f08ff */
[----:B------:R-:W-:Y:S01]  /*0cb0*/  IMAD.U32 R204, RZ, RZ, UR4 ;  /* 0x00000004ffcc7e24 */ /* 0x000fe2000f8e00ff */
[----:B------:R-:W-:Y:S01]  /*0cc0*/  LOP3.LUT R7, R6, 0xfffffc00, RZ, 0xc0, !PT ;  /* 0xfffffc0006077812 */ /* 0x000fe200078ec0ff */
[----:B------:R-:W-:Y:S01]  /*0cd0*/  IMAD.IADD R4, R205, 0x1, -R4 ;  /* 0x00000001cd047824 */ /* 0x000fe200078e0a04 */
[----:B------:R-:W-:Y:S01]  /*0ce0*/  LOP3.LUT R2, R2, 0x1ffffffe, RZ, 0xc0, !PT ;  /* 0x1ffffffe02027812 */ /* 0x000fe200078ec0ff */
[----:B------:R-:W-:Y:S01]  /*0cf0*/  IMAD R201, R3, 0x40, R10 ;  /* 0x0000004003c97824 */ /* 0x000fe200078e020a */
[----:B------:R-:W-:Y:S01]  /*0d00*/  LOP3.LUT R3, R8, 0x7ffffffc, RZ, 0xc0, !PT ;  /* 0x7ffffffc08037812 */ /* 0x000fe200078ec0ff */
[----:B------:R-:W-:Y:S01]  /*0d10*/  IMAD R7, R4, 0x40, R7 ;  /* 0x0000004004077824 */ /* 0x000fe200078e0207 */
[----:B------:R-:W-:Y:S01]  /*0d20*/  UMOV UR4, URZ ;  /* 0x0000003f00047c82 */ /* 0x000fe20008000000 */
[----:B------:R-:W-:Y:S01]  /*0d30*/  IMAD.IADD R2, R5, 0x1, -R2 ;  /* 0x0000000105027824 */ /* 0x000fe200078e0a02 */
[----:B------:R-:W-:Y:S01]  /*0d40*/  SHF.R.S32.HI R22, RZ, 0x3, R0 ;  /* 0x00000003ff167819 */ /* 0x000fe20000011400 */
[----:B------:R-:W-:-:S02]  /*0d50*/  IMAD.U32 R199, RZ, RZ, UR4 ;  /* 0x00000004ffc77e24 */ /* 0x000fc4000f8e00ff */
[----:B------:R-:W-:Y:S01]  /*0d60*/  IMAD R203, R2, 0x8, R7 ;  /* 0x0000000802cb7824 */ /* 0x000fe200078e0207 */
[----:B------:R-:W-:Y:S01]  /*0d70*/  LOP3.LUT R2, R0, 0x1ffffff8, RZ, 0xc0, !PT ;  /* 0x1ffffff800027812 */ /* 0x000fe200078ec0ff */
[----:B------:R-:W-:-:S04]  /*0d80*/  IMAD.IADD R18, R200, 0x1, -R3 ;  /* 0x00000001c8127824 */ /* 0x000fc800078e0a03 */
[----:B------:R-:W-:-:S04]  /*0d90*/  IMAD.IADD R2, R205, 0x1, -R2 ;  /* 0x00000001cd027824 */ /* 0x000fc800078e0a02 */
[----:B------:R-:W-:-:S07]  /*0da0*/  IMAD.SHL.U32 R19, R2, 0x8, RZ ;  /* 0x0000000802137824 */ /* 0x000fce00078e00ff */
.L_x_1152:
[----:B------:R-:W-:Y:S01]  /*0db0*/  ULDC.64 UR8, c[0x0][0xa28] ;  /* 0x00028a0000087ab9 */ /* 0x000fe20000000a00 */
[----:B012345:R-:W0:Y:S01]  /*0dc0*/  LDC.64 R8, c[0x0][0x3f8] ;  /* 0x0000fe00ff087b82 */ /* 0x03fe220000000a00 */
[----:B------:R-:W-:Y:S01]  /*0dd0*/  UISETP.NE.U32.AND UP0, UPT, UR8, URZ, UPT ;  /* 0x0000003f0800728c */ /* 0x000fe2000bf05070 */
[----:B------:R-:W-:Y:S01]  /*0de0*/  IMAD.MOV.U32 R7, RZ, RZ, RZ ;  /* 0x000000ffff077224 */ /* 0x000fe200078e00ff */
[----:B------:R-:W-:Y:S02]  /*0df0*/  ULDC.64 UR12, c[0x0][0x208] ;  /* 0x00008200000c7ab9 */ /* 0x000fe40000000a00 */
[----:B------:R-:W-:-:S03]  /*0e00*/  UISETP.NE.AND.EX UP0, UPT, UR9, URZ, UPT, UP0 ;  /* 0x0000003f0900728c */ /* 0x000fc6000bf05300 */
[----:B------:R-:W-:Y:S01]  /*0e10*/  ULDC.64 UR8, c[0x0][0xa18] ;  /* 0x0002860000087ab9 */ /* 0x000fe20000000a00 */
[----:B------:R-:W1:Y:S01]  /*0e20*/  LDC R17, c[0x0][0x288] ;  /* 0x0000a200ff117b82 */ /* 0x000e620000000800 */
[----:B------:R-:W-:Y:S01]  /*0e30*/  UISETP.NE.U32.AND UP1, UPT, UR8, URZ, UPT ;  /* 0x0000003f0800728c */ /* 0x000fe2000bf25070 */
[----:B------:R-:W-:-:S03]  /*0e40*/  PLOP3.LUT P0, PT, PT, PT, UP0, 0x80, 0x0 ;  /* 0x000000000000781c */ /* 0x000fc60003f0f008 */
[----:B------:R-:W-:-:S03]  /*0e50*/  UISETP.NE.AND.EX UP1, UPT, UR9, URZ, UPT, UP1 ;  /* 0x0000003f0900728c */ /* 0x000fc6000bf25310 */
[----:B------:R-:W-:Y:S01]  /*0e60*/  @UP0 ULDC.64 UR8, c[0x0][0xa28] ;  /* 0x00028a0000080ab9 */ /* 0x000fe20000000a00 */
[----:B------:R-:W2:Y:S01]  /*0e70*/  LDC R0, c[0x0][0x404] ;  /* 0x00010100ff007b82 */ /* 0x000ea20000000800 */
[----:B------:R-:W-:Y:S01]  /*0e80*/  @UP0 UIMAD.WIDE UR8, UR5, 0x4, UR8 ;  /* 0x00000004050808a5 */ /* 0x000fe2000f8e0208 */
[----:B------:R-:W-:-:S05]  /*0e90*/  PLOP3.LUT P2, PT, PT, PT, UP1, 0x80, 0x0 ;  /* 0x000000000000781c */ /* 0x000fca0003f4f018 */
[----:B------:R-:W-:Y:S01]  /*0ea0*/  @UP1 ULDC.64 UR10, c[0x0][0xa18] ;  /* 0x00028600000a1ab9 */ /* 0x000fe20000000a00 */
[----:B------:R-:W3:Y:S01]  /*0eb0*/  LDC R11, c[0x0][0x2e0] ;  /* 0x0000b800ff0b7b82 */ /* 0x000ee20000000800 */
[----:B------:R-:W-:Y:S02]  /*0ec0*/  IMAD.U32 R2, RZ, RZ, UR8 ;  /* 0x00000008ff027e24 */ /* 0x000fe4000f8e00ff */
[----:B------:R-:W-:Y:S01]  /*0ed0*/  IMAD.U32 R3, RZ, RZ, UR9 ;  /* 0x00000009ff037e24 */ /* 0x000fe2000f8e00ff */
[----:B------:R-:W-:-:S04]  /*0ee0*/  @UP1 UIMAD.WIDE UR8, UR5, 0x4, UR10 ;  /* 0x00000004050818a5 */ /* 0x000fc8000f8e020a */
[----:B------:R4:W5:Y:S02]  /*0ef0*/  @P0 LDG.E R7, desc[UR12][R2.64] ;  /* 0x0000000c02070981 */ /* 0x000964000c1e1900 */
[----:B------:R-:W-:Y:S02]  /*0f00*/  IMAD.U32 R4, RZ, RZ, UR8 ;  /* 0x00000008ff047e24 */ /* 0x000fe4000f8e00ff */
[----:B------:R-:W-:Y:S01]  /*0f10*/  IMAD.U32 R5, RZ, RZ, UR9 ;  /* 0x00000009ff057e24 */ /* 0x000fe2000f8e00ff */
[----:B------:R-:W-:Y:S01]  /*0f20*/  ULDC.64 UR8, c[0x0][0xa20] ;  /* 0x0002880000087ab9 */ /* 0x000fe20000000a00 */
[----:B0-----:R-:W-:Y:S02]  /*0f30*/  ISETP.NE.U32.AND P0, PT, R8, RZ, PT ;  /* 0x000000ff0800720c */ /* 0x001fe40003f05070 */
[----:B------:R-:W-:Y:S01]  /*0f40*/  ISETP.NE.U32.AND P1, PT, RZ, UR8, PT ;  /* 0x00000008ff007c0c */ /* 0x000fe2000bf25070 */
[----:B-1----:R4:W5:Y:S01]  /*0f50*/  @P2 LDG.E R17, desc[UR12][R4.64] ;  /* 0x0000000c04112981 */ /* 0x002962000c1e1900 */
[----:B------:R-:W-:Y:S01]  /*0f60*/  ISETP.NE.AND.EX P0, PT, R9, RZ, PT, P0 ;  /* 0x000000ff0900720c */ /* 0x000fe20003f05300 */
[----:B------:R-:W-:Y:S01]  /*0f70*/  IMAD.U32 R197, RZ, RZ, UR6 ;  /* 0x00000006ffc57e24 */ /* 0x000fe2000f8e00ff */
[----:B------:R-:W-:-:S02]  /*0f80*/  ISETP.NE.AND.EX P1, PT, RZ, UR9, PT, P1 ;  /* 0x00000009ff007c0c */ /* 0x000fc4000bf25310 */
[----:B--2---:R-:W-:Y:S01]  /*0f90*/  SEL R0, R0, 0x1, P0 ;  /* 0x0000000100007807 */ /* 0x004fe20000000000 */
[----:B----4-:R-:W-:Y:S10]  /*0fa0*/  @P2 BRA `(.L_x_1053) ;  /* 0x0000000000302947 */ /* 0x010ff40003800000 */
[----:B------:R-:W-:Y:S02]  /*0fb0*/  ULDC.64 UR6, c[0x0][0xa00] ;  /* 0x0002800000067ab9 */ /* 0x000fe40000000a00 */
[----:B------:R-:W-:-:S04]  /*0fc0*/  ISETP.NE.U32.AND P0, PT, RZ, UR6, PT ;  /* 0x00000006ff007c0c */ /* 0x000fc8000bf05070 */
[----:B------:R-:W-:-:S13]  /*0fd0*/  ISETP.NE.AND.EX P0, PT, RZ, UR7, PT, P0 ;  /* 0x00000007ff007c0c */ /* 0x000fda000bf05300 */
[----:B------:R-:W-:Y:S05]  /*0fe0*/  @!P0 BRA `(.L_x_1053) ;  /* 0x0000000000208947 */ /* 0x000fea0003800000 */
[----:B------:R-:W-:Y:S01]  /*0ff0*/  ULDC.64 UR6, c[0x0][0xa00] ;  /* 0x0002800000067ab9 */ /* 0x000fe20000000a00 */
[----:B------:R-:W-:Y:S01]  /*1000*/  ULDC.64 UR8, c[0x0][0x208] ;  /* 0x0000820000087ab9 */ /* 0x000fe20000000a00 */
[----:B------:R-:W-:-:S06]  /*1010*/  UIMAD.WIDE UR6, UR5, 0x4, UR6 ;  /* 0x00000004050678a5 */ /* 0x000fcc000f8e0206 */
[----:B------:R-:W-:Y:S02]  /*1020*/  IMAD.U32 R2, RZ, RZ, UR6 ;  /* 0x00000006ff027e24 */ /* 0x000fe4000f8e00ff */
[----:B------:R-:W-:-:S05]  /*1030*/  IMAD.U32 R3, RZ, RZ, UR7 ;  /* 0x00000007ff037e24 */ /* 0x000fca000f8e00ff */
[----:B-----5:R-:W2:Y:S04]  /*1040*/  LDG.E R17, desc[UR8][R2.64] ;  /* 0x0000000802117981 */ /* 0x020ea8000c1e1900 */
[----:B------:R-:W2:Y:S02]  /*1050*/  LDG.E R4, desc[UR8][R2.64+0x4] ;  /* 0x0000040802047981 */ /* 0x000ea4000c1e1900 */
[----:B--2---:R-:W-:-:S07]  /*1060*/  IMAD.IADD R17, R4, 0x1, -R17 ;  /* 0x0000000104117824 */ /* 0x004fce00078e0a11 */
.L_x_1053:
[----:B---3--:R-:W-:Y:S02]  /*1070*/  IMAD R16, R0, R11, RZ ;  /* 0x0000000b00107224 */ /* 0x008fe400078e02ff */
[----:B------:R-:W-:Y:S02]  /*1080*/  IMAD.MOV.U32 R196, RZ, RZ, R193 ;  /* 0x000000ffffc47224 */ /* 0x000fe400078e00c1 */
[----:B------:R-:W-:Y:S01]  /*1090*/  IMAD.U32 R198, RZ, RZ, UR5 ;  /* 0x00000005ffc67e24 */ /* 0x000fe2000f8e00ff */
[----:B------:R-:W-:Y:S06]  /*10a0*/  @!P1 BRA `(.L_x_1054) ;  /* 0x00000000001c9947 */ /* 0x000fec0003800000 */
[----:B------:R-:W-:Y:S01]  /*10b0*/  ULDC.64 UR6, c[0x0][0xa20] ;  /* 0x0002880000067ab9 */ /* 0x000fe20000000a00 */
[----:B------:R-:W-:Y:S01]  /*10c0*/  ULDC.64 UR8, c[0x0][0x208] ;  /* 0x0000820000087ab9 */ /* 0x000fe20000000a00 */
[----:B------:R-:W-:-:S06]  /*10d0*/  UIMAD.WIDE UR4, UR5, 0x4, UR6 ;  /* 0x00000004050478a5 */ /* 0x000fcc000f8e0206 */
[----:B------:R-:W-:Y:S02]  /*10e0*/  IMAD.U32 R2, RZ, RZ, UR4 ;  /* 0x00000004ff027e24 */ /* 0x000fe4000f8e00ff */
[----:B------:R-:W-:-:S05]  /*10f0*/  IMAD.U32 R3, RZ, RZ, UR5 ;  /* 0x00000005ff037e24 */ /* 0x000fca000f8e00ff */
[----:B------:R0:W5:Y:S01]  /*1100*/  LDG.E R16, desc[UR8][R2.64] ;  /* 0x0000000802107981 */ /* 0x000162000c1e1900 */
[----:B------:R-:W-:Y:S05]  /*1110*/  BRA `(.L_x_1055) ;  /* 0x0000000000307947 */ /* 0x000fea0003800000 */
.L_x_1054:
        /* <DEDUP_REMOVED lines=9> */
[----:B------:R-:W2:Y:S04]  /*11b0*/  LDG.E R16, desc[UR8][R2.64] ;  /* 0x0000000802107981 */ /* 0x000ea8000c1e1900 */
[----:B------:R-:W2:Y:S02]  /*11c0*/  LDG.E R5, desc[UR8][R2.64+0x4] ;  /* 0x0000040802057981 */ /* 0x000ea4000c1e1900 */
[----:B--2---:R-:W-:-:S07]  /*11d0*/  IMAD.IADD R16, R5, 0x1, -R16 ;  /* 0x0000000105107824 */ /* 0x004fce00078e0a10 */
.L_x_1055:
[----:B------:R-:W1:Y:S01]  /*11e0*/  LDC.64 R8, c[0x0][0x9e0] ;  /* 0x00027800ff087b82 */ /* 0x000e620000000a00 */
[----:B-----5:R-:W-:Y:S01]  /*11f0*/  IMAD.IADD R16, R16, 0x1, -R7 ;  /* 0x0000000110107824 */ /* 0x020fe200078e0a07 */
[----:B------:R-:W-:-:S04]  /*1200*/  LEA R0, R193, 0x80, 0x7 ;  /* 0x00000080c1007811 */ /* 0x000fc800078e38ff */
[----:B0-----:R-:W-:Y:S02]  /*1210*/  IADD3 R3, R16, R0, -R17 ;  /* 0x0000000010037210 */ /* 0x001fe40007ffe811 */
[----:B-1----:R-:W-:-:S03]  /*1220*/  ISETP.GE.AND P1, PT, R9, 0x1, PT ;  /* 0x000000010900780c */ /* 0x002fc60003f26270 */
[----:B------:R-:W-:-:S10]  /*1230*/  IMAD.IADD R0, R3, 0x1, R8 ;  /* 0x0000000103007824 */ /* 0x000fd400078e0208 */
[----:B------:R-:W-:Y:S05]  /*1240*/  @!P1 BRA `(.L_x_1056) ;  /* 0x0000000000409947 */ /* 0x000fea0003800000 */
[C---:B------:R-:W-:Y:S01]  /*1250*/  ISETP.GT.AND P0, PT, R3.reuse, RZ, PT ;  /* 0x000000ff0300720c */ /* 0x040fe20003f04270 */
[----:B------:R-:W-:-:S12]  /*1260*/  VIADD R2, R3, 0xffffffff ;  /* 0xffffffff03027836 */ /* 0x000fd80000000000 */
[----:B------:R-:W-:Y:S05]  /*1270*/  @P0 BRA `(.L_x_1057) ;  /* 0x00000000001c0947 */ /* 0x000fea0003800000 */
[----:B------:R-:W-:Y:S01]  /*1280*/  ISETP.NE.AND P0, PT, R9, 0x1, PT ;  /* 0x000000010900780c */ /* 0x000fe20003f05270 */
[----:B------:R-:W-:-:S12]  /*1290*/  IMAD.MOV R3, RZ, RZ, -R3 ;  /* 0x000000ffff037224 */ /* 0x000fd800078e0a03 */
[----:B------:R-:W0:Y:S02]  /*12a0*/  @P0 LDC.64 R4, c[0x0][0x9e8] ;  /* 0x00027a00ff040b82 */ /* 0x000e240000000a00 */
[----:B0-----:R-:W-:-:S05]  /*12b0*/  @P0 IMAD.HI.U32 R2, R3, R4, RZ ;  /* 0x0000000403020227 */ /* 0x001fca00078e00ff */
[----:B------:R-:W-:-:S04]  /*12c0*/  @P0 SHF.R.U32.HI R3, RZ, R5, R2 ;  /* 0x00000005ff030219 */ /* 0x000fc80000011602 */
[----:B------:R-:W-:Y:S01]  /*12d0*/  LOP3.LUT R2, RZ, R3, RZ, 0x33, !PT ;  /* 0x00000003ff027212 */ /* 0x000fe200078e33ff */
[----:B------:R-:W-:Y:S06]  /*12e0*/  BRA `(.L_x_1058) ;  /* 0x0000000000107947 */ /* 0x000fec0003800000 */
.L_x_1057:
[----:B------:R-:W-:-:S13]  /*12f0*/  ISETP.NE.AND P0, PT, R9, 0x1, PT ;  /* 0x000000010900780c */ /* 0x000fda0003f05270 */
[----:B------:R-:W0:Y:S02]  /*1300*/  @P0 LDC.64 R4, c[0x0][0x9e8] ;  /* 0x00027a00ff040b82 */ /* 0x000e240000000a00 */
[----:B0-----:R-:W-:-:S05]  /*1310*/  @P0 IMAD.HI.U32 R4, R2, R4, RZ ;  /* 0x0000000402040227 */ /* 0x001fca00078e00ff */
[----:B------:R-:W-:-:S07]  /*1320*/  @P0 SHF.R.U32.HI R2, RZ, R5, R4 ;  /* 0x00000005ff020219 */ /* 0x000fce0000011604 */
.L_x_1058:
[----:B------:R-:W-:-:S05]  /*1330*/  IMAD R3, R2, R9, R9 ;  /* 0x0000000902037224 */ /* 0x000fca00078e0209 */
[----:B------:R-:W-:-:S07]  /*1340*/  VIMNMX R0, R0, R3, PT ;  /* 0x0000000300007248 */ /* 0x000fce0003fe0100 */
.L_x_1056:
[----:B------:R-:W-:Y:S01]  /*1350*/  VIADD R2, R0, 0x5f ;  /* 0x0000005f00027836 */ /* 0x000fe20000000000 */
[----:B------:R-:W-:Y:S01]  /*1360*/  ULDC UR4, c[0x0][0x9dc] ;  /* 0x0002770000047ab9 */ /* 0x000fe20000000800 */
[----:B------:R-:W-:Y:S02]  /*1370*/  VIADD R0, R16, 0x5f ;  /* 0x0000005f10007836 */ /* 0x000fe40000000000 */
[----:B------:R-:W-:Y:S02]  /*1380*/  IMAD R3, R193, 0x80, -R17 ;  /* 0x00000080c1037824 */ /* 0x000fe400078e0a11 */
[----:B------:R-:W-:-:S04]  /*1390*/  IMAD.HI R2, R2, 0x2aaaaaab, RZ ;  /* 0x2aaaaaab02027827 */ /* 0x000fc800078e02ff */
[----:B------:R-:W-:Y:S01]  /*13a0*/  IMAD.HI R0, R0, 0x2aaaaaab, RZ ;  /* 0x2aaaaaab00007827 */ /* 0x000fe200078e02ff */
[----:B------:R-:W-:-:S03]  /*13b0*/  SHF.R.U32.HI R5, RZ, 0x1f, R2 ;  /* 0x0000001fff057819 */ /* 0x000fc60000011602 */
[----:B------:R-:W-:Y:S01]  /*13c0*/  IMAD.IADD R4, R16, 0x1, R3 ;  /* 0x0000000110047824 */ /* 0x000fe200078e0203 */
        /* <DEDUP_REMOVED lines=11> */
[----:B------:R-:W0:Y:S02]  /*1480*/  @P0 LDC.64 R6, c[0x0][0x9e8] ;  /* 0x00027a00ff060b82 */ /* 0x000e240000000a00 */
[----:B0-----:R-:W-:-:S05]  /*1490*/  @P0 IMAD.HI.U32 R0, R3, R6, RZ ;  /* 0x0000000603000227 */ /* 0x001fca00078e00ff */
[----:B------:R-:W-:-:S04]  /*14a0*/  @P0 SHF.R.U32.HI R3, RZ, R7, R0 ;  /* 0x00000007ff030219 */ /* 0x000fc80000011600 */
[----:B------:R-:W-:Y:S01]  /*14b0*/  LOP3.LUT R4, RZ, R3, RZ, 0x33, !PT ;  /* 0x00000003ff047212 */ /* 0x000fe200078e33ff */
[----:B------:R-:W-:Y:S06]  /*14c0*/  BRA `(.L_x_1061) ;  /* 0x0000000000107947 */ /* 0x000fec0003800000 */
.L_x_1060:
[----:B------:R-:W-:-:S13]  /*14d0*/  ISETP.NE.AND P0, PT, R9, 0x1, PT ;  /* 0x000000010900780c */ /* 0x000fda0003f05270 */
[----:B------:R-:W0:Y:S02]  /*14e0*/  @P0 LDC.64 R2, c[0x0][0x9e8] ;  /* 0x00027a00ff020b82 */ /* 0x000e240000000a00 */
[----:B0-----:R-:W-:-:S05]  /*14f0*/  @P0 IMAD.HI.U32 R0, R4, R2, RZ ;  /* 0x0000000204000227 */ /* 0x001fca00078e00ff */
[----:B------:R-:W-:-:S07]  /*1500*/  @P0 SHF.R.U32.HI R4, RZ, R3, R0 ;  /* 0x00000003ff040219 */ /* 0x000fce0000011600 */
.L_x_1061:
[----:B------:R-:W-:-:S05]  /*1510*/  IMAD R4, R4, R9, RZ ;  /* 0x0000000904047224 */ /* 0x000fca00078e02ff */
[----:B------:R-:W-:-:S13]  /*1520*/  R2UR UR5, R4 ;  /* 0x00000000040572ca */ /* 0x000fda00000e0000 */
[----:B------:R-:W-:-:S04]  /*1530*/  UISETP.LT.AND UP0, UPT, UR4, UR5, UPT ;  /* 0x000000050400728c */ /* 0x000fc8000bf01270 */
[----:B------:R-:W-:-:S12]  /*1540*/  USEL UR4, UR4, UR5, !UP0 ;  /* 0x0000000504047287 */ /* 0x000fd8000c000000 */
.L_x_1059:
[----:B------:R-:W-:Y:S01]  /*1550*/  UIMAD.WIDE UR4, UR4, 0x2aaaaaab, URZ ;  /* 0x2aaaaaab040478a5 */ /* 0x000fe2000f8e023f */
[----:B------:R-:W-:Y:S01]  /*1560*/  PLOP3.LUT P0, PT, PT, PT, PT, 0x80, 0x0 ;  /* 0x000000000000781c */ /* 0x000fe20003f0f070 */
[----:B------:R-:W-:Y:S01]  /*1570*/  IMAD.MOV.U32 R0, RZ, RZ, RZ ;  /* 0x000000ffff007224 */ /* 0x000fe200078e00ff */
[----:B------:R-:W-:Y:S01]  /*1580*/  CS2R R2, SRZ ;  /* 0x0000000000027805 */ /* 0x000fe2000001ff00 */
        /* <DEDUP_REMOVED lines=49> */
[----:B------:R-:W-:Y:S01]  /*18a0*/  CS2R R120, SRZ ;  /* 0x0000000000787805 */ /* 0x000fe2000001ff00 */
[----:B------:R-:W-:Y:S01]  /*18b0*/  IMAD.MOV.U32 R32, RZ, RZ, RZ ;  /* 0x000000ffff207224 */ /* 0x000fe200078e00ff */
[----:B------:R-:W-:-:S02]  /*18c0*/  CS2R R6, SRZ ;  /* 0x0000000000067805 */ /* 0x000fc4000001ff00 */
[----:B------:R-:W-:Y:S01]  /*18d0*/  CS2R R130, SRZ ;  /* 0x0000000000827805 */ /* 0x000fe2000001ff00 */
        /* <DEDUP_REMOVED lines=21> */
[----:B------:R0:W1:Y:S01]  /*1a30*/  LDC.64 R2, c[0x4][R0] ;  /* 0x0100000000027b82 */ /* 0x0000620000000a00 */
        /* <DEDUP_REMOVED lines=8> */
[----:B0-----:R-:W-:-:S07]  /*1ac0*/  IMAD.MOV.U32 R13, RZ, RZ, RZ ;  /* 0x000000ffff0d7224 */ /* 0x001fce00078e00ff */
[----:B------:R-:W-:-:S07]  /*1ad0*/  LEPC R20, `(.L_x_1063) ;  /* 0x000000001014794e */ /* 0x000fce0000000000 */
[----:B-1----:R-:W-:Y:S05]  /*1ae0*/  CALL.ABS.NOINC R2 ;  /* 0x0000000002007343 */ /* 0x002fea0003c00000 */
.L_x_1063:
        /* <DEDUP_REMOVED lines=9> */
[----:B------:R-:W0:Y:S02]  /*1b80*/  SYNCS.PHASECHK.TRANS64.TRYWAIT P1, [UR39+0x30800], R0 ;  /* 0x03080000ff0075a7 */ /* 0x000e240008020167 */
[----:B0-----:R-:W-:Y:S05]  /*1b90*/  @!P1 BRA `(.L_x_1064) ;  /* 0x00000150007c9947 */ /* 0x001fea0003800000 */
.L_x_1248:
[----:B------:R-:W-:Y:S05]  /*1ba0*/  @!P0 BRA `(.L_x_1065) ;  /* 0x0000000000048947 */ /* 0x000fea0003800000 */
[----:B------:R-:W-:Y:S01]  /*1bb0*/  BPT.TRAP 0x1 ;  /* 0x000000040000795c */ /* 0x000fe20000300000 */
.L_x_1065:
[----:B------:R-:W-:Y:S02]  /*1bc0*/  IMAD.U32 R5, RZ, RZ, UR37 ;  /* 0x00000025ff057e24 */ /* 0x000fe4000f8e00ff */
[----:B0-----:R-:W-:-:S03]  /*1bd0*/  IMAD.U32 R0, RZ, RZ, UR36 ;  /* 0x00000024ff007e24 */ /* 0x001fc6000f8e00ff */
[----:B------:R-:W-:Y:S02]  /*1be0*/  LEA R5, R5, UR39, 0x3 ;  /* 0x0000002705057c11 */ /* 0x000fe4000f8e18ff */
[----:B------:R-:W-:-:S04]  /*1bf0*/  SHF.L.U32 R0, R0, 0x1f, RZ ;  /* 0x0000001f00007819 */ /* 0x000fc800000006ff */
[----:B------:R0:W1:Y:S01]  /*1c00*/  SYNCS.PHASECHK.TRANS64.TRYWAIT P1, [R5+URZ+0x30830], R0 ;  /* 0x03083000050075a7 */ /* 0x000062000802017f */
[----:B------:R-:W-:Y:S05]  /*1c10*/  @!P0 BRA `(.L_x_1066) ;  /* 0x0000000000048947 */ /* 0x000fea0003800000 */
[----:B------:R-:W-:Y:S01]  /*1c20*/  BPT.TRAP 0x1 ;  /* 0x000000040000795c */ /* 0x000fe20000300000 */
.L_x_1066:
[----:B------:R-:W2:Y:S01]  /*1c30*/  LDL.LU R2, [R1] ;  /* 0x0000000001027983 */ /* 0x000ea20000300800 */
[----:B------:R-:W3:Y:S02]  /*1c40*/  S2R R3, SR_TID.X ;  /* 0x0000000000037919 */ /* 0x000ee40000002100 */
[----:B---3--:R-:W-:Y:S02]  /*1c50*/  LOP3.LUT P2, RZ, R3, 0x7f, RZ, 0xc0, !PT ;  /* 0x0000007f03ff7812 */ /* 0x008fe4000784c0ff */
[----:B--2---:R-:W-:-:S11]  /*1c60*/  LOP3.LUT R2, R2, 0xfff7ffff, RZ, 0xc0, !PT ;  /* 0xfff7ffff02027812 */ /* 0x004fd600078ec0ff */
[----:B------:R-:W-:-:S05]  /*1c70*/  @P2 LOP3.LUT R2, R2, 0x80000, RZ, 0xfc, !PT ;  /* 0x0008000002022812 */ /* 0x000fca00078efcff */
[----:B------:R2:W-:Y:S01]  /*1c80*/  STL [R1], R2 ;  /* 0x0000000201007387 */ /* 0x0005e20000100800 */
[----:B-1----:R-:W-:Y:S05]  /*1c90*/  @P1 BRA `(.L_x_1067) ;  /* 0x0000000000081947 */ /* 0x002fea0003800000 */
[----:B------:R-:W1:Y:S02]  /*1ca0*/  SYNCS.PHASECHK.TRANS64.TRYWAIT P1, [R5+URZ+0x30830], R0 ;  /* 0x03083000050075a7 */ /* 0x000e64000802017f */
[----:B-1----:R-:W-:Y:S05]  /*1cb0*/  @!P1 BRA `(.L_x_1068) ;  /* 0x00000150004c9947 */ /* 0x002fea0003800000 */
.L_x_1067:
        /* <DEDUP_REMOVED lines=14> */
[----:B------:R-:W-:Y:S01]  /*1da0*/  IMAD.MOV.U32 R11, RZ, RZ, -0x60 ;  /* 0xffffffa0ff0b7424 */ /* 0x000fe200078e00ff */
[----:B------:R-:W-:-:S02]  /*1db0*/  ULOP3.LUT UR4, UR38, 0x10000, URZ, 0xfc, !UPT ;  /* 0x0001000026047892 */ /* 0x000fc4000f8efc3f */
[----:B------:R-:W-:Y:S01]  /*1dc0*/  UIMAD UR5, UR37, 0x900, UR60 ;  /* 0x00000900250578a4 */ /* 0x000fe2000f8e023c */
[----:B------:R-:W-:Y:S01]  /*1dd0*/  IMAD R11, R74, R11, 0x60 ;  /* 0x000000604a0b7424 */ /* 0x000fe200078e020b */
[----:B------:R-:W-:Y:S02]  /*1de0*/  UIADD3 UR56, UR4, 0x2, URZ ;  /* 0x0000000204387890 */ /* 0x000fe4000fffe03f */
[----:B------:R-:W-:Y:S01]  /*1df0*/  UIADD3 UR58, UR5, 0x2, URZ ;  /* 0x00000002053a7890 */ /* 0x000fe2000fffe03f */
[----:B------:R-:W-:Y:S01]  /*1e00*/  IMAD.IADD R9, R16, 0x1, R11 ;  /* 0x0000000110097824 */ /* 0x000fe200078e020b */
[----:B------:R-:W-:Y:S01]  /*1e10*/  UMOV UR8, UR4 ;  /* 0x0000000400087c82 */ /* 0x000fe20008000000 */
[----:B------:R-:W-:Y:S01]  /*1e20*/  UMOV UR10, UR5 ;  /* 0x00000005000a7c82 */ /* 0x000fe20008000000 */
[----:B------:R-:W-:Y:S01]  /*1e30*/  UIADD3 UR52, UR4, 0x4, URZ ;  /* 0x0000000404347890 */ /* 0x000fe2000fffe03f */
[----:B------:R-:W-:Y:S01]  /*1e40*/  HGMMA.64x96x16.F32 R24, gdesc[UR8], RZ, !UPT, gsb0 ;  /* 0x01600000081879f0 */ /* 0x000fe2000c0008ff */
[----:B------:R-:W-:Y:S01]  /*1e50*/  UIADD3 UR54, UR5, 0x4, URZ ;  /* 0x0000000405367890 */ /* 0x000fe2000fffe03f */
[----:B------:R-:W-:Y:S01]  /*1e60*/  IMAD.U32 R6, RZ, RZ, UR8 ;  /* 0x00000008ff067e24 */ /* 0x000fe2000f8e00ff */
        /* <DEDUP_REMOVED lines=9> */
[----:B------:R-:W-:Y:S01]  /*1f00*/  UIADD3 UR16, UR4, 0x402, URZ ;  /* 0x0000040204107890 */ /* 0x000fe2000fffe03f */
[----:B---3--:R-:W-:Y:S01]  /*1f10*/  LOP3.LUT P1, RZ, R4, 0x7f, RZ, 0xc0, !PT ;  /* 0x0000007f04ff7812 */ /* 0x008fe2000782c0ff */
[----:B------:R-:W-:Y:S01]  /*1f20*/  UIADD3 UR18, UR5, 0x302, URZ ;  /* 0x0000030205127890 */ /* 0x000fe2000fffe03f */
[----:B------:R-:W-:Y:S01]  /*1f30*/  UMOV UR17, 0x40000040 ;  /* 0x4000004000117882 */ /* 0x000fe20000000000 */
[----:B------:R-:W-:Y:S01]  /*1f40*/  UMOV UR19, 0x40000040 ;  /* 0x4000004000137882 */ /* 0x000fe20000000000 */
[----:B------:R-:W-:Y:S02]  /*1f50*/  UIADD3 UR20, UR4, 0x404, URZ ;  /* 0x0000040404147890 */ /* 0x000fe4000fffe03f */
[----:B------:R-:W-:Y:S01]  /*1f60*/  UIADD3 UR22, UR5, 0x304, URZ ;  /* 0x0000030405167890 */ /* 0x000fe2000fffe03f */
[----:B------:R-:W-:Y:S01]  /*1f70*/  UMOV UR21, 0x40000040 ;  /* 0x4000004000157882 */ /* 0x000fe20000000000 */
[----:B------:R-:W-:Y:S01]  /*1f80*/  UMOV UR23, 0x40000040 ;  /* 0x4000004000177882 */ /* 0x000fe20000000000 */
[----:B------:R-:W-:-:S02]  /*1f90*/  UIADD3 UR24, UR4, 0x406, URZ ;  /* 0x0000040604187890 */ /* 0x000fc4000fffe03f */
[----:B------:R-:W-:Y:S02]  /*1fa0*/  UIADD3 UR26, UR5, 0x306, URZ ;  /* 0x00000306051a7890 */ /* 0x000fe4000fffe03f */
[----:B------:R-:W-:Y:S01]  /*1fb0*/  @!P1 VIADD R4, R5, 0x30840 ;  /* 0x0003084005049836 */ /* 0x000fe20000000000 */
[----:B------:R-:W-:Y:S01]  /*1fc0*/  UMOV UR25, 0x40000040 ;  /* 0x4000004000197882 */ /* 0x000fe20000000000 */
[----:B------:R-:W-:Y:S01]  /*1fd0*/  UMOV UR27, 0x40000040 ;  /* 0x40000040001b7882 */ /* 0x000fe20000000000 */
[----:B------:R-:W-:Y:S01]  /*1fe0*/  UIADD3 UR28, UR4, 0x800, URZ ;  /* 0x00000800041c7890 */ /* 0x000fe2000fffe03f */
[----:B01----:R-:W-:Y:S01]  /*1ff0*/  IADD3 R5, -R17, 0x1, R9 ;  /* 0x0000000111057810 */ /* 0x003fe20007ffe109 */
[----:B------:R-:W-:Y:S01]  /*2000*/  UIADD3 UR30, UR5, 0x600, URZ ;  /* 0x00000600051e7890 */ /* 0x000fe2000fffe03f */
[----:B------:R-:W-:Y:S01]  /*2010*/  @!P1 PRMT R4, RZ, 0x654, R4 ;  /* 0x00000654ff049816 */ /* 0x000fe20000000004 */
        /* <DEDUP_REMOVED lines=10> */
[----:B------:R-:W-:Y:S02]  /*20c0*/  UIADD3 UR48, UR4, 0x806, URZ ;  /* 0x0000080604307890 */ /* 0x000fe4000fffe03f */
[----:B------:R-:W-:Y:S01]  /*20d0*/  UIADD3 UR50, UR5, 0x606, URZ ;  /* 0x0000060605327890 */ /* 0x000fe2000fffe03f */
[----:B------:R-:W-:Y:S01]  /*20e0*/  UMOV UR49, 0x40000040 ;  /* 0x4000004000317882 */ /* 0x000fe20000000000 */
[----:B------:R-:W-:Y:S01]  /*20f0*/  UMOV UR51, 0x40000040 ;  /* 0x4000004000337882 */ /* 0x000fe20000000000 */
[----:B------:R-:W-:-:S02]  /*2100*/  ULDC.64 UR4, c[0x0][0x9e0] ;  /* 0x0002780000047ab9 */ /* 0x000fc40000000a00 */
        /* <DEDUP_REMOVED lines=33> */
[----:B------:R-:W-:Y:S01]  /*2320*/  HGMMA.64x96x16.F32 R24, gdesc[UR48], R24, gsb0 ;  /* 0x01600000301879f0 */ /* 0x000fe20008000818 */
[----:B------:R-:W-:Y:S02]  /*2330*/  ULDC.64 UR50, c[0x0][0x9d8] ;  /* 0x0002760000327ab9 */ /* 0x000fe40000000a00 */
[----:B------:R-:W-:Y:S01]  /*2340*/  ULOP3.LUT UR51, URZ, UR51, URZ, 0x33, !UPT ;  /* 0x000000333f337292 */ /* 0x000fe2000f8e333f */
[----:B------:R-:W-:Y:S02]  /*2350*/  WARPGROUP.DEPBAR.LE gsb0, 0x0 ;  /* 0x00008000000079c5 */ /* 0x000fe40000010000 */
        /* <DEDUP_REMOVED lines=34> */
[----:B--2---:R-:W-:Y:S01]  /*2580*/  FMUL.FTZ R2, R63, UR50 ;  /* 0x000000323f027c20 */ /* 0x004fe20008410000 */
[----:B------:R-:W-:Y:S01]  /*2590*/  FMUL.FTZ R64, R64, UR50 ;  /* 0x0000003240407c20 */ /* 0x000fe20008410000 */
[----:B------:R-:W-:Y:S01]  /*25a0*/  FMUL.FTZ R65, R65, UR50 ;  /* 0x0000003241417c20 */ /* 0x000fe20008410000 */
[----:B------:R-:W-:Y:S01]  /*25b0*/  FMUL.FTZ R8, R66, UR50 ;  /* 0x0000003242087c20 */ /* 0x000fe20008410000 */
[----:B------:R-:W-:Y:S01]  /*25c0*/  FMUL.FTZ R3, R67, UR50 ;  /* 0x0000003243037c20 */ /* 0x000fe20008410000 */
[----:B------:R-:W-:Y:S01]  /*25d0*/  FMUL.FTZ R68, R68, UR50 ;  /* 0x0000003244447c20 */ /* 0x000fe20008410000 */
[----:B------:R-:W-:Y:S01]  /*25e0*/  FMUL.FTZ R69, R69, UR50 ;  /* 0x0000003245457c20 */ /* 0x000fe20008410000 */
[----:B------:R-:W-:Y:S01]  /*25f0*/  FMUL.FTZ R70, R70, UR50 ;  /* 0x0000003246467c20 */ /* 0x000fe20008410000 */
[----:B------:R-:W0:Y:S01]  /*2600*/  MUFU.TANH R12, R27 ;  /* 0x0000001b000c7308 */ /* 0x000e220000002400 */
[----:B------:R-:W-:Y:S01]  /*2610*/  FMUL.FTZ R30, R30, UR50 ;  /* 0x000000321e1e7c20 */ /* 0x000fe20008410000 */
[----:B------:R1:W-:Y:S01]  /*2620*/  @!P1 SYNCS.ARRIVE.TRANS64.RED.A1T0 RZ, [R4+URZ], RZ ;  /* 0x000000ff04ff99a7 */ /* 0x0003e2000810043f */
[----:B------:R-:W-:Y:S01]  /*2630*/  FMUL.FTZ R71, R71, UR50 ;  /* 0x0000003247477c20 */ /* 0x000fe20008410000 */
[----:B------:R-:W-:Y:S01]  /*2640*/  PLOP3.LUT P1, PT, PT, PT, UP0, 0x40, 0x0 ;  /* 0x000000000000781c */ /* 0x000fe20003f2e808 */
[----:B------:R-:W-:Y:S01]  /*2650*/  FMUL.FTZ R31, R31, UR50 ;  /* 0x000000321f1f7c20 */ /* 0x000fe20008410000 */
[----:B------:R-:W-:Y:S01]  /*2660*/  FMUL.FTZ R39, R39, UR50 ;  /* 0x0000003227277c20 */ /* 0x000fe20008410000 */
[----:B------:R-:W-:Y:S01]  /*2670*/  FMUL.FTZ R47, R47, UR50 ;  /* 0x000000322f2f7c20 */ /* 0x000fe20008410000 */
[----:B------:R-:W2:Y:S01]  /*2680*/  MUFU.TANH R27, R35 ;  /* 0x00000023001b7308 */ /* 0x000ea20000002400 */
[----:B------:R-:W-:Y:S01]  /*2690*/  FMUL.FTZ R55, R55, UR50 ;  /* 0x0000003237377c20 */ /* 0x000fe20008410000 */
[----:B-1----:R-:W-:-:S02]  /*26a0*/  IMAD R4, R18, -0x2, R5 ;  /* 0xfffffffe12047824 */ /* 0x002fc400078e0205 */
[----:B------:R-:W-:Y:S02]  /*26b0*/  IMAD R5, R193, 0x80, R201 ;  /* 0x00000080c1057824 */ /* 0x000fe400078e02c9 */
[C---:B------:R-:W-:Y:S02]  /*26c0*/  VIADD R14, R4.reuse, UR4 ;  /* 0x00000004040e7c36 */ /* 0x040fe40008000000 */
[----:B------:R-:W1:Y:S01]  /*26d0*/  MUFU.TANH R35, R43 ;  /* 0x0000002b00237308 */ /* 0x000e620000002400 */
[----:B------:R-:W-:Y:S02]  /*26e0*/  VIADD R20, R4, UR51 ;  /* 0x0000003304147c36 */ /* 0x000fe40008000000 */
[----:B------:R-:W-:Y:S02]  /*26f0*/  VIADDMNMX R4, R5, R14, R13, PT ;  /* 0x0000000e05047246 */ /* 0x000fe4000380010d */
[----:B------:R-:W-:-:S03]  /*2700*/  IMAD.IADD R9, R20, 0x1, R5 ;  /* 0x0000000114097824 */ /* 0x000fc600078e0205 */
[----:B------:R-:W3:Y:S08]  /*2710*/  MUFU.TANH R43, R51 ;  /* 0x00000033002b7308 */ /* 0x000ef00000002400 */
[----:B------:R-:W4:Y:S08]  /*2720*/  MUFU.TANH R51, R59 ;  /* 0x0000003b00337308 */ /* 0x000f300000002400 */
[----:B------:R-:W0:Y:S08]  /*2730*/  MUFU.TANH R24, R24 ;  /* 0x0000001800187308 */ /* 0x000e300000002400 */
        /* <DEDUP_REMOVED lines=41> */
[----:B------:R5:W0:Y:S02]  /*29d0*/  MUFU.TANH R47, R55 ;  /* 0x00000037002f7308 */ /* 0x000a240000002400 */
[----:B-----5:R-:W-:Y:S01]  /*29e0*/  IMAD R55, R18, -0x2, R11 ;  /* 0xfffffffe12377824 */ /* 0x020fe200078e020b */
[----:B-1234-:R-:W-:Y:S06]  /*29f0*/  @P1 BRA `(.L_x_1069) ;  /* 0x0000000000541947 */ /* 0x01efec0003800000 */
[----:B------:R-:W-:Y:S01]  /*2a00*/  IADD3 R10, -R17, R16, R5 ;  /* 0x00000010110a7210 */ /* 0x000fe20007ffe105 */
[----:B------:R-:W-:Y:S03]  /*2a10*/  BSSY B0, `(.L_x_1070) ;  /* 0x0000010000007945 */ /* 0x000fe60003800000 */
        /* <DEDUP_REMOVED lines=10> */
.L_x_1071:
[----:B------:R-:W-:-:S06]  /*2ac0*/  UISETP.NE.AND UP1, UPT, UR5, 0x1, UPT ;  /* 0x000000010500788c */ /* 0x000fcc000bf25270 */
[----:B------:R-:W-:-:S05]  /*2ad0*/  PLOP3.LUT P1, PT, PT, PT, UP1, 0x80, 0x0 ;  /* 0x000000000000781c */ /* 0x000fca0003f2f018 */
[----:B------:R-:W-:-:S08]  /*2ae0*/  @UP1 ULDC.64 UR6, c[0x0][0x9e8] ;  /* 0x00027a0000061ab9 */ /* 0x000fd00000000a00 */
[----:B------:R-:W-:-:S05]  /*2af0*/  @P1 IMAD.HI.U32 R26, R10, UR6, RZ ;  /* 0x000000060a1a1c27 */ /* 0x000fca000f8e00ff */
[----:B------:R-:W-:-:S07]  /*2b00*/  @P1 SHF.R.U32.HI R10, RZ, UR7, R26 ;  /* 0x00000007ff0a1c19 */ /* 0x000fce000801161a */
.L_x_1072:
[----:B------:R-:W-:Y:S05]  /*2b10*/  BSYNC B0 ;  /* 0x0000000000007941 */ /* 0x000fea0003800000 */
.L_x_1070:
[----:B------:R-:W-:-:S05]  /*2b20*/  IMAD R10, R10, UR5, R55 ;  /* 0x000000050a0a7c24 */ /* 0x000fca000f8e0237 */
[----:B------:R-:W-:Y:S02]  /*2b30*/  VIMNMX R9, R9, R10, !PT ;  /* 0x0000000a09097248 */ /* 0x000fe40007fe0100 */
[----:B------:R-:W-:-:S07]  /*2b40*/  VIADDMNMX R4, R10, UR5, R4, PT ;  /* 0x000000050a047c46 */ /* 0x000fce000b800104 */
.L_x_1069:
[C---:B------:R-:W-:Y:S02]  /*2b50*/  ISETP.GE.AND P1, PT, R11.reuse, 0x2, PT ;  /* 0x000000020b00780c */ /* 0x040fe40003f26270 */
[----:B------:R-:W-:Y:S02]  /*2b60*/  ISETP.GE.AND P5, PT, R11, 0xa, PT ;  /* 0x0000000a0b00780c */ /* 0x000fe40003fa6270 */
[----:B------:R-:W-:Y:S02]  /*2b70*/  ISETP.GT.AND P3, PT, R9, 0x1, !P1 ;  /* 0x000000010900780c */ /* 0x000fe40004f64270 */
[----:B------:R-:W-:Y:S02]  /*2b80*/  ISETP.GE.AND P2, PT, R11, 0x9, PT ;  /* 0x000000090b00780c */ /* 0x000fe40003f46270 */
[----:B------:R-:W-:Y:S02]  /*2b90*/  ISETP.LT.OR P3, PT, R4, 0x2, P3 ;  /* 0x000000020400780c */ /* 0x000fe40001f61670 */
[----:B------:R-:W-:-:S02]  /*2ba0*/  P2R R10, PR, RZ, 0x20 ;  /* 0x00000020ff0a7803 */ /* 0x000fc40000000000 */
[----:B0-----:R-:W-:Y:S02]  /*2bb0*/  FSEL R26, R25, -INF , !P3 ;  /* 0xff800000191a7808 */ /* 0x001fe40005800000 */
[C---:B------:R-:W-:Y:S02]  /*2bc0*/  ISETP.GT.AND P3, PT, R9.reuse, 0x9, !P5 ;  /* 0x000000090900780c */ /* 0x040fe40006f64270 */
[----:B------:R-:W-:Y:S02]  /*2bd0*/  ISETP.GT.AND P4, PT, R9, 0x8, !P2 ;  /* 0x000000080900780c */ /* 0x000fe40005784270 */
        /* <DEDUP_REMOVED lines=21> */
[C---:B------:R-:W-:Y:S02]  /*2d30*/  ISETP.LT.OR P3, PT, R4.reuse, 0x1a, P3 ;  /* 0x0000001a0400780c */ /* 0x040fe40001f61670 */
        /* <DEDUP_REMOVED lines=79> */
[----:B------:R-:W-:Y:S02]  /*3230*/  ISETP.GE.AND P5, PT, R11, 0x5a, PT ;  /* 0x0000005a0b00780c */ /* 0x000fe40003fa6270 */
[----:B------:R-:W-:Y:S02]  /*3240*/  IADD3 R11, R20, 0x8, R5 ;  /* 0x00000008140b7810 */ /* 0x000fe40007ffe005 */
[----:B------:R-:W-:Y:S02]  /*3250*/  P2R R65, PR, RZ, 0x20 ;  /* 0x00000020ff417803 */ /* 0x000fe40000000000 */
[----:B------:R-:W-:-:S04]  /*3260*/  ISETP.GT.AND P5, PT, R9, 0x59, !P5 ;  /* 0x000000590900780c */ /* 0x000fc80006fa4270 */
[----:B------:R-:W-:Y:S01]  /*3270*/  ISETP.LT.OR P5, PT, R4, 0x5a, P5 ;  /* 0x0000005a0400780c */ /* 0x000fe20002fa1670 */
[----:B------:R-:W-:-:S03]  /*3280*/  VIADD R4, R5, 0x8 ;  /* 0x0000000805047836 */ /* 0x000fc60000000000 */
[----:B------:R-:W-:Y:S02]  /*3290*/  FSEL R90, R69, -INF , !P5 ;  /* 0xff800000455a7808 */ /* 0x000fe40006800000 */
[----:B------:R-:W-:Y:S02]  /*32a0*/  PLOP3.LUT P5, PT, PT, PT, UP0, 0x40, 0x0 ;  /* 0x000000000000781c */ /* 0x000fe40003fae808 */
[----:B------:R-:W-:-:S11]  /*32b0*/  VIADDMNMX R9, R4, R14, R13, PT ;  /* 0x0000000e04097246 */ /* 0x000fd6000380010d */
[----:B------:R-:W-:Y:S05]  /*32c0*/  @P5 BRA `(.L_x_1073) ;  /* 0x0000000000605947 */ /* 0x000fea0003800000 */
[----:B------:R-:W-:Y:S01]  /*32d0*/  IADD3 R4, R16, 0x8, R5 ;  /* 0x0000000810047810 */ /* 0x000fe20007ffe005 */
[----:B------:R-:W-:Y:S04]  /*32e0*/  BSSY B0, `(.L_x_1074) ;  /* 0x0000013000007945 */ /* 0x000fe80003800000 */
        /* <DEDUP_REMOVED lines=12> */
.L_x_1075:
[----:B------:R-:W-:-:S06]  /*33b0*/  UISETP.NE.AND UP1, UPT, UR5, 0x1, UPT ;  /* 0x000000010500788c */ /* 0x000fcc000bf25270 */
[----:B------:R-:W-:-:S05]  /*33c0*/  PLOP3.LUT P5, PT, PT, PT, UP1, 0x80, 0x0 ;  /* 0x000000000000781c */ /* 0x000fca0003faf018 */
[----:B------:R-:W-:-:S08]  /*33d0*/  @UP1 ULDC.64 UR6, c[0x0][0x9e8] ;  /* 0x00027a0000061ab9 */ /* 0x000fd00000000a00 */
[----:B------:R-:W-:Y:S01]  /*33e0*/  @P5 IMAD.HI.U32 R13, R4, UR6, RZ ;  /* 0x00000006040d5c27 */ /* 0x000fe2000f8e00ff */
[----:B------:R-:W-:-:S13]  /*33f0*/  PLOP3.LUT P5, PT, PT, PT, UP1, 0x80, 0x0 ;  /* 0x000000000000781c */ /* 0x000fda0003faf018 */
[----:B------:R-:W-:-:S07]  /*3400*/  @P5 SHF.R.U32.HI R4, RZ, UR7, R13 ;  /* 0x00000007ff045c19 */ /* 0x000fce000801160d */
.L_x_1076:
[----:B------:R-:W-:Y:S05]  /*3410*/  BSYNC B0 ;  /* 0x0000000000007941 */ /* 0x000fea0003800000 */
.L_x_1074:
[----:B------:R-:W-:-:S05]  /*3420*/  IMAD R4, R4, UR5, R55 ;  /* 0x0000000504047c24 */ /* 0x000fca000f8e0237 */
[----:B------:R-:W-:Y:S02]  /*3430*/  VIMNMX R11, R11, R4, !PT ;  /* 0x000000040b0b7248 */ /* 0x000fe40007fe0100 */
[----:B------:R-:W-:-:S07]  /*3440*/  VIADDMNMX R9, R4, UR5, R9, PT ;  /* 0x0000000504097c46 */ /* 0x000fce000b800109 */
.L_x_1073:
[C---:B------:R-:W-:Y:S01]  /*3450*/  ISETP.GT.AND P1, PT, R11.reuse, 0x1, !P1 ;  /* 0x000000010b00780c */ /* 0x040fe20004f24270 */
[----:B------:R-:W-:Y:S01]  /*3460*/  ULDC UR6, c[0x0][0x988] ;  /* 0x0002620000067ab9 */ /* 0x000fe20000000800 */
[----:B------:R-:W-:Y:S02]  /*3470*/  ISETP.GT.AND P6, PT, R11, RZ, !P6 ;  /* 0x000000ff0b00720c */ /* 0x000fe400077c4270 */
[C---:B------:R-:W-:Y:S02]  /*3480*/  ISETP.LT.OR P1, PT, R9.reuse, 0x2, P1 ;  /* 0x000000020900780c */ /* 0x040fe40000f21670 */
[----:B------:R-:W-:Y:S02]  /*3490*/  ISETP.LT.OR P6, PT, R9, 0x1, P6 ;  /* 0x000000010900780c */ /* 0x000fe400037c1670 */
[----:B------:R-:W-:Y:S02]  /*34a0*/  FSEL R12, R12, -INF , !P1 ;  /* 0xff8000000c0c7808 */ /* 0x000fe40004800000 */
[----:B------:R-:W-:Y:S01]  /*34b0*/  ISETP.NE.AND P1, PT, R10, RZ, PT ;  /* 0x000000ff0a00720c */ /* 0x000fe20003f25270 */
[----:B------:R-:W-:Y:S01]  /*34c0*/  IMAD.U32 R10, RZ, RZ, UR6 ;  /* 0x00000006ff0a7e24 */ /* 0x000fe2000f8e00ff */
[----:B------:R-:W-:-:S02]  /*34d0*/  ISETP.GT.AND P2, PT, R11, 0x8, !P2 ;  /* 0x000000080b00780c */ /* 0x000fc40005744270 */
[----:B------:R-:W-:Y:S02]  /*34e0*/  ISETP.GT.AND P1, PT, R11, 0x9, !P1 ;  /* 0x000000090b00780c */ /* 0x000fe40004f24270 */
[----:B------:R-:W-:Y:S02]  /*34f0*/  FSEL R13, R0, -INF , !P6 ;  /* 0xff800000000d7808 */ /* 0x000fe40007000000 */
[----:B------:R-:W-:Y:S02]  /*3500*/  ISETP.LT.OR P1, PT, R9, 0xa, P1 ;  /* 0x0000000a0900780c */ /* 0x000fe40000f21670 */
[----:B------:R-:W-:Y:S02]  /*3510*/  FMNMX.FTZ R0, R24, R26, !PT ;  /* 0x0000001a18007209 */ /* 0x000fe40007810000 */
[----:B------:R-:W-:Y:S02]  /*3520*/  FSEL R21, R21, -INF , !P1 ;  /* 0xff80000015157808 */ /* 0x000fe40004800000 */
[----:B------:R-:W-:-:S02]  /*3530*/  ISETP.NE.AND P1, PT, R25, RZ, PT ;  /* 0x000000ff1900720c */ /* 0x000fc40003f25270 */
[----:B------:R-:W-:Y:S02]  /*3540*/  ISETP.LT.OR P2, PT, R9, 0x9, P2 ;  /* 0x000000090900780c */ /* 0x000fe40001741670 */
[----:B------:R-:W-:Y:S02]  /*3550*/  ISETP.GT.AND P1, PT, R11, 0x10, !P1 ;  /* 0x000000100b00780c */ /* 0x000fe40004f24270 */
[----:B------:R-:W-:Y:S02]  /*3560*/  FMNMX.FTZ R0, R28, R0, !PT ;  /* 0x000000001c007209 */ /* 0x000fe40007810000 */
[----:B------:R-:W-:Y:S02]  /*3570*/  FSEL R15, R15, -INF , !P2 ;  /* 0xff8000000f0f7808 */ /* 0x000fe40005000000 */
[----:B------:R-:W-:Y:S02]  /*3580*/  ISETP.LT.OR P1, PT, R9, 0x11, P1 ;  /* 0x000000110900780c */ /* 0x000fe40000f21670 */
[----:B------:R-:W-:-:S02]  /*3590*/  ISETP.NE.AND P2, PT, R29, RZ, PT ;  /* 0x000000ff1d00720c */ /* 0x000fc40003f45270 */
[----:B------:R-:W-:Y:S02]  /*35a0*/  FMNMX.FTZ R0, R30, R0, !PT ;  /* 0x000000001e007209 */ /* 0x000fe40007810000 */
[----:B------:R-:W-:Y:S02]  /*35b0*/  FSEL R25, R34, -INF , !P1 ;  /* 0xff80000022197808 */ /* 0x000fe40004800000 */
[----:B------:R-:W-:Y:S02]  /*35c0*/  ISETP.GT.AND P1, PT, R11, 0x11, !P2 ;  /* 0x000000110b00780c */ /* 0x000fe40005724270 */
[----:B------:R-:W-:Y:S02]  /*35d0*/  FMNMX.FTZ R0, R32, R0, !PT ;  /* 0x0000000020007209 */ /* 0x000fe40007810000 */
[----:B------:R-:W-:Y:S02]  /*35e0*/  ISETP.LT.OR P1, PT, R9, 0x12, P1 ;  /* 0x000000120900780c */ /* 0x000fe40000f21670 */
[----:B------:R-:W-:-:S02]  /*35f0*/  ISETP.NE.AND P5, PT, R33, RZ, PT ;  /* 0x000000ff2100720c */ /* 0x000fc40003fa5270 */
[----:B------:R-:W-:Y:S02]  /*3600*/  FMNMX.FTZ R0, R66, R0, !PT ;  /* 0x0000000042007209 */ /* 0x000fe40007810000 */
[----:B------:R-:W-:Y:S02]  /*3610*/  FSEL R27, R27, -INF , !P1 ;  /* 0xff8000001b1b7808 */ /* 0x000fe40004800000 */
        /* <DEDUP_REMOVED lines=29> */
[----:B------:R-:W-:Y:S02]  /*37f0*/  ISETP.GT.AND P1, PT, R11, 0x28, !P1 ;  /* 0x000000280b00780c */ /* 0x000fe40004f24270 */
[----:B------:R-:W-:Y:S02]  /*3800*/  FMNMX.FTZ R0, R86, R0, !PT ;  /* 0x0000000056007209 */ /* 0x000fe40007810000 */
[----:B------:R-:W-:Y:S02]  /*3810*/  ISETP.LT.OR P1, PT, R9, 0x29, P1 ;  /* 0x000000290900780c */ /* 0x000fe40000f21670 */
[----:B------:R-:W-:Y:S02]  /*3820*/  FMNMX.FTZ R0, R64, R0, !PT ;  /* 0x0000000040007209 */ /* 0x000fe40007810000 */
[----:B------:R-:W-:-:S02]  /*3830*/  FSEL R37, R46, -INF , !P1 ;  /* 0xff8000002e257808 */ /* 0x000fc40004800000 */
[----:B------:R-:W-:Y:S02]  /*3840*/  FMNMX.FTZ R0, R88, R0, !PT ;  /* 0x0000000058007209 */ /* 0x000fe40007810000 */
[----:B------:R-:W-:Y:S02]  /*3850*/  ISETP.NE.AND P1, PT, R71, RZ, PT ;  /* 0x000000ff4700720c */ /* 0x000fe40003f25270 */
[----:B------:R-:W-:Y:S02]  /*3860*/  FMNMX.FTZ R0, R68, R0, !PT ;  /* 0x0000000044007209 */ /* 0x000fe40007810000 */
[----:B------:R-:W-:Y:S02]  /*3870*/  ISETP.GT.AND P1, PT, R11, 0x29, !P1 ;  /* 0x000000290b00780c */ /* 0x000fe40004f24270 */
[----:B------:R-:W-:Y:S02]  /*3880*/  FMNMX.FTZ R0, R90, R0, !PT ;  /* 0x000000005a007209 */ /* 0x000fe40007810000 */
[----:B------:R-:W-:-:S02]  /*3890*/  ISETP.LT.OR P1, PT, R9, 0x2a, P1 ;  /* 0x0000002a0900780c */ /* 0x000fc40000f21670 */
[----:B------:R-:W-:Y:S02]  /*38a0*/  ISETP.NE.AND P2, PT, R53, RZ, PT ;  /* 0x000000ff3500720c */ /* 0x000fe40003f45270 */
[----:B------:R-:W-:Y:S01]  /*38b0*/  FSEL R39, R39, -INF , !P1 ;  /* 0xff80000027277808 */ /* 0x000fe20004800000 */
[----:B------:R-:W0:Y:S01]  /*38c0*/  SHFL.BFLY PT, R53, R0, 0x2, 0x1f ;  /* 0x0c401f0000357f89 */ /* 0x000e2200000e0000 */
[----:B------:R-:W-:Y:S02]  /*38d0*/  ISETP.NE.AND P1, PT, R45, RZ, PT ;  /* 0x000000ff2d00720c */ /* 0x000fe40003f25270 */
[----:B------:R-:W-:Y:S02]  /*38e0*/  ISETP.NE.AND P5, PT, R77, RZ, PT ;  /* 0x000000ff4d00720c */ /* 0x000fe40003fa5270 */
[----:B------:R-:W-:Y:S02]  /*38f0*/  ISETP.GT.AND P1, PT, R11, 0x30, !P1 ;  /* 0x000000300b00780c */ /* 0x000fe40004f24270 */
[----:B------:R-:W-:-:S02]  /*3900*/  ISETP.NE.AND P6, PT, R79, RZ, PT ;  /* 0x000000ff4f00720c */ /* 0x000fc40003fc5270 */
[----:B------:R-:W-:Y:S02]  /*3910*/  ISETP.LT.OR P1, PT, R9, 0x31, P1 ;  /* 0x000000310900780c */ /* 0x000fe40000f21670 */
[----:B------:R-:W-:Y:S02]  /*3920*/  ISETP.GT.AND P3, PT, R11, 0x51, !P3 ;  /* 0x000000510b00780c */ /* 0x000fe40005f64270 */
[----:B------:R-:W-:Y:S02]  /*3930*/  FSEL R41, R50, -INF , !P1 ;  /* 0xff80000032297808 */ /* 0x000fe40004800000 */
[----:B------:R-:W-:Y:S02]  /*3940*/  ISETP.NE.AND P1, PT, R73, RZ, PT ;  /* 0x000000ff4900720c */ /* 0x000fe40003f25270 */
[C---:B------:R-:W-:Y:S02]  /*3950*/  ISETP.GT.AND P4, PT, R11.reuse, 0x58, !P4 ;  /* 0x000000580b00780c */ /* 0x040fe40006784270 */
[----:B------:R-:W-:-:S02]  /*3960*/  ISETP.GT.AND P1, PT, R11, 0x31, !P1 ;  /* 0x000000310b00780c */ /* 0x000fc40004f24270 */
[C---:B------:R-:W-:Y:S02]  /*3970*/  ISETP.LT.OR P3, PT, R9.reuse, 0x52, P3 ;  /* 0x000000520900780c */ /* 0x040fe40001f61670 */
[----:B------:R-:W-:Y:S02]  /*3980*/  ISETP.LT.OR P1, PT, R9, 0x32, P1 ;  /* 0x000000320900780c */ /* 0x000fe40000f21670 */
[----:B0-----:R-:W-:Y:S02]  /*3990*/  FMNMX.FTZ R14, R0, R53, !PT ;  /* 0x00000035000e7209 */ /* 0x001fe40007810000 */
[----:B------:R-:W-:Y:S02]  /*39a0*/  FMNMX.FTZ R0, R13, R12, !PT ;  /* 0x0000000c0d007209 */ /* 0x000fe40007810000 */
[----:B------:R-:W-:Y:S01]  /*39b0*/  FSEL R43, R43, -INF , !P1 ;  /* 0xff8000002b2b7808 */ /* 0x000fe20004800000 */
[----:B------:R-:W0:Y:S01]  /*39c0*/  SHFL.BFLY PT, R53, R14, 0x1, 0x1f ;  /* 0x0c201f000e357f89 */ /* 0x000e2200000e0000 */
[----:B------:R-:W-:-:S02]  /*39d0*/  ISETP.NE.AND P1, PT, R49, RZ, PT ;  /* 0x000000ff3100720c */ /* 0x000fc40003f25270 */
[----:B------:R-:W-:Y:S02]  /*39e0*/  FMNMX.FTZ R0, R15, R0, !PT ;  /* 0x000000000f007209 */ /* 0x000fe40007810000 */
[----:B------:R-:W-:Y:S02]  /*39f0*/  ISETP.GT.AND P1, PT, R11, 0x38, !P1 ;  /* 0x000000380b00780c */ /* 0x000fe40004f24270 */
[----:B------:R-:W-:Y:S02]  /*3a00*/  FMNMX.FTZ R0, R21, R0, !PT ;  /* 0x0000000015007209 */ /* 0x000fe40007810000 */
[----:B------:R-:W-:Y:S02]  /*3a10*/  ISETP.LT.OR P1, PT, R9, 0x39, P1 ;  /* 0x000000390900780c */ /* 0x000fe40000f21670 */
[----:B------:R-:W-:Y:S02]  /*3a20*/  FMNMX.FTZ R0, R25, R0, !PT ;  /* 0x0000000019007209 */ /* 0x000fe40007810000 */
        /* <DEDUP_REMOVED lines=8> */
[----:B------:R-:W-:Y:S02]  /*3ab0*/  ISETP.GT.AND P1, PT, R11, 0x40, !P2 ;  /* 0x000000400b00780c */ /* 0x000fe40005724270 */
[----:B------:R-:W-:Y:S02]  /*3ac0*/  FMNMX.FTZ R0, R33, R0, !PT ;  /* 0x0000000021007209 */ /* 0x000fe40007810000 */
[----:B------:R-:W-:Y:S02]  /*3ad0*/  ISETP.LT.OR P1, PT, R9, 0x41, P1 ;  /* 0x000000410900780c */ /* 0x000fe40000f21670 */
[----:B------:R-:W-:Y:S02]  /*3ae0*/  FMNMX.FTZ R0, R35, R0, !PT ;  /* 0x0000000023007209 */ /* 0x000fe40007810000 */
[----:B------:R-:W-:-:S02]  /*3af0*/  FSEL R49, R58, -INF , !P1 ;  /* 0xff8000003a317808 */ /* 0x000fc40004800000 */
[----:B------:R-:W-:Y:S02]  /*3b00*/  FMNMX.FTZ R0, R37, R0, !PT ;  /* 0x0000000025007209 */ /* 0x000fe40007810000 */
[----:B------:R-:W-:Y:S02]  /*3b10*/  ISETP.GT.AND P1, PT, R11, 0x41, !P5 ;  /* 0x000000410b00780c */ /* 0x000fe40006f24270 */
[----:B0-----:R-:W-:Y:S02]  /*3b20*/  FMNMX.FTZ R4, R14, R53, !PT ;  /* 0x000000350e047209 */ /* 0x001fe40007810000 */
[----:B------:R-:W-:Y:S02]  /*3b30*/  FMNMX.FTZ R0, R39, R0, !PT ;  /* 0x0000000027007209 */ /* 0x000fe40007810000 */
[----:B------:R-:W-:Y:S01]  /*3b40*/  ISETP.LT.OR P1, PT, R9, 0x42, P1 ;  /* 0x000000420900780c */ /* 0x000fe20000f21670 */
[----:B------:R-:W-:Y:S01]  /*3b50*/  FMUL.FTZ R20, R4, R10 ;  /* 0x0000000a04147220 */ /* 0x000fe20000410000 */
[----:B------:R-:W-:-:S02]  /*3b60*/  FMNMX.FTZ R0, R41, R0, !PT ;  /* 0x0000000029007209 */ /* 0x000fc40007810000 */
[----:B------:R-:W-:Y:S02]  /*3b70*/  FSEL R51, R51, -INF , !P1 ;  /* 0xff80000033337808 */ /* 0x000fe40004800000 */
[----:B------:R-:W-:Y:S02]  /*3b80*/  FSETP.NEU.FTZ.AND P1, PT, R4, -INF , PT ;  /* 0xff8000000400780b */ /* 0x000fe40003f3d000 */
[----:B------:R-:W-:Y:S02]  /*3b90*/  ISETP.NE.AND P5, PT, R57, RZ, PT ;  /* 0x000000ff3900720c */ /* 0x000fe40003fa5270 */
[----:B------:R-:W-:Y:S02]  /*3ba0*/  FMNMX.FTZ R0, R43, R0, !PT ;  /* 0x000000002b007209 */ /* 0x000fe40007810000 */
[----:B------:R-:W-:Y:S02]  /*3bb0*/  FSEL R61, R20, RZ, P1 ;  /* 0x000000ff143d7208 */ /* 0x000fe40000800000 */
[----:B------:R-:W-:-:S02]  /*3bc0*/  ISETP.GT.AND P1, PT, R11, 0x48, !P5 ;  /* 0x000000480b00780c */ /* 0x000fc40006f24270 */
[----:B------:R-:W-:Y:S01]  /*3bd0*/  FMNMX.FTZ R0, R45, R0, !PT ;  /* 0x000000002d007209 */ /* 0x000fe20007810000 */
[-CC-:B------:R-:W-:Y:S01]  /*3be0*/  FFMA.FTZ R14, R24, R10.reuse, -R61.reuse ;  /* 0x0000000a180e7223 */ /* 0x180fe2000001083d */
[----:B------:R-:W-:Y:S01]  /*3bf0*/  ISETP.LT.OR P1, PT, R9, 0x49, P1 ;  /* 0x000000490900780c */ /* 0x000fe20000f21670 */
[--C-:B------:R-:W-:Y:S01]  /*3c00*/  FFMA.FTZ R20, R26, R10, -R61.reuse ;  /* 0x0000000a1a147223 */ /* 0x100fe2000001083d */
[----:B------:R-:W-:Y:S01]  /*3c10*/  FMNMX.FTZ R0, R47, R0, !PT ;  /* 0x000000002f007209 */ /* 0x000fe20007810000 */
[-CC-:B------:R-:W-:Y:S01]  /*3c20*/  FFMA.FTZ R24, R28, R10.reuse, -R61.reuse ;  /* 0x0000000a1c187223 */ /* 0x180fe2000001083d */
[----:B------:R-:W-:Y:S01]  /*3c30*/  FSEL R53, R62, -INF , !P1 ;  /* 0xff8000003e357808 */ /* 0x000fe20004800000 */
[----:B------:R-:W-:Y:S01]  /*3c40*/  MUFU.EX2 R14, R14 ;  /* 0x0000000e000e7308 */ /* 0x000fe20000000800 */
[----:B------:R-:W-:Y:S01]  /*3c50*/  ISETP.NE.AND P2, PT, R81, RZ, PT ;  /* 0x000000ff5100720c */ /* 0x000fe20003f45270 */
[-CC-:B------:R-:W-:Y:S01]  /*3c60*/  FFMA.FTZ R26, R30, R10.reuse, -R61.reuse ;  /* 0x0000000a1e1a7223 */ /* 0x180fe2000001083d */
[----:B------:R-:W-:Y:S01]  /*3c70*/  ISETP.GT.AND P1, PT, R11, 0x49, !P6 ;  /* 0x000000490b00780c */ /* 0x000fe20007724270 */
[--C-:B------:R-:W-:Y:S01]  /*3c80*/  FFMA.FTZ R28, R32, R10, -R61.reuse ;  /* 0x0000000a201c7223 */ /* 0x100fe2000001083d */
[----:B------:R-:W-:Y:S01]  /*3c90*/  FMNMX.FTZ R0, R49, R0, !PT ;  /* 0x0000000031007209 */ /* 0x000fe20007810000 */
[-CC-:B------:R-:W-:Y:S01]  /*3ca0*/  FFMA.FTZ R38, R88, R10.reuse, -R61.reuse ;  /* 0x0000000a58267223 */ /* 0x180fe2000001083d */
[----:B------:R-:W-:Y:S01]  /*3cb0*/  ISETP.NE.AND P5, PT, R65, RZ, PT ;  /* 0x000000ff4100720c */ /* 0x000fe20003fa5270 */
[----:B------:R0:W1:Y:S01]  /*3cc0*/  MUFU.EX2 R63, R20 ;  /* 0x00000014003f7308 */ /* 0x0000620000000800 */
[----:B------:R-:W-:Y:S01]  /*3cd0*/  ISETP.GT.AND P2, PT, R11, 0x50, !P2 ;  /* 0x000000500b00780c */ /* 0x000fe20005744270 */
[-CC-:B------:R-:W-:Y:S01]  /*3ce0*/  FFMA.FTZ R30, R36, R10.reuse, -R61.reuse ;  /* 0x0000000a241e7223 */ /* 0x180fe2000001083d */
[----:B------:R-:W-:Y:S01]  /*3cf0*/  ISETP.LT.OR P1, PT, R9, 0x4a, P1 ;  /* 0x0000004a0900780c */ /* 0x000fe20000f21670 */
[--C-:B------:R-:W-:Y:S01]  /*3d00*/  FFMA.FTZ R32, R52, R10, -R61.reuse ;  /* 0x0000000a34207223 */ /* 0x100fe2000001083d */
[----:B------:R-:W-:Y:S01]  /*3d10*/  FMNMX.FTZ R0, R51, R0, !PT ;  /* 0x0000000033007209 */ /* 0x000fe20007810000 */
[-CC-:B------:R-:W-:Y:S01]  /*3d20*/  FFMA.FTZ R34, R82, R10.reuse, -R61.reuse ;  /* 0x0000000a52227223 */ /* 0x180fe2000001083d */
[----:B------:R-:W-:Y:S01]  /*3d30*/  ISETP.GT.AND P5, PT, R11, 0x59, !P5 ;  /* 0x000000590b00780c */ /* 0x000fe20006fa4270 */
[----:B------:R-:W-:Y:S01]  /*3d40*/  MUFU.EX2 R24, R24 ;  /* 0x0000001800187308 */ /* 0x000fe20000000800 */
[----:B------:R-:W-:Y:S01]  /*3d50*/  ISETP.LT.OR P2, PT, R9, 0x51, P2 ;  /* 0x000000510900780c */ /* 0x000fe20001741670 */
[-CC-:B0-----:R-:W-:Y:S01]  /*3d60*/  FFMA.FTZ R20, R66, R10.reuse, -R61.reuse ;  /* 0x0000000a42147223 */ /* 0x181fe2000001083d */
[----:B------:R-:W-:Y:S01]  /*3d70*/  FSEL R11, R2, -INF , !P1 ;  /* 0xff800000020b7808 */ /* 0x000fe20004800000 */
[--C-:B------:R-:W-:Y:S01]  /*3d80*/  FFMA.FTZ R2, R40, R10, -R61.reuse ;  /* 0x0000000a28027223 */ /* 0x100fe2000001083d */
[----:B------:R-:W-:Y:S01]  /*3d90*/  FMNMX.FTZ R0, R53, R0, !PT ;  /* 0x0000000035007209 */ /* 0x000fe20007810000 */
[--C-:B------:R-:W-:Y:S01]  /*3da0*/  FFMA.FTZ R36, R56, R10, -R61.reuse ;  /* 0x0000000a38247223 */ /* 0x100fe2000001083d */
[----:B------:R-:W-:Y:S01]  /*3db0*/  FSEL R55, R8, -INF , !P2 ;  /* 0xff80000008377808 */ /* 0x000fe20005000000 */
[----:B------:R0:W-:Y:S01]  /*3dc0*/  MUFU.EX2 R180, R2 ;  /* 0x0000000200b47308 */ /* 0x0001e20000000800 */
[----:B------:R-:W-:Y:S01]  /*3dd0*/  FMNMX.FTZ R0, R11, R0, !PT ;  /* 0x000000000b007209 */ /* 0x000fe20007810000 */
[----:B------:R-:W-:Y:S01]  /*3de0*/  FFMA.FTZ R8, R76, R10, -R61 ;  /* 0x0000000a4c087223 */ /* 0x000fe2000001083d */
[----:B------:R-:W-:-:S02]  /*3df0*/  ISETP.LT.OR P4, PT, R9, 0x59, P4 ;  /* 0x000000590900780c */ /* 0x000fc40002781670 */
[----:B------:R-:W-:Y:S02]  /*3e00*/  FSEL R57, R3, -INF , !P3 ;  /* 0xff80000003397808 */ /* 0x000fe40005800000 */
[----:B------:R-:W-:Y:S01]  /*3e10*/  FMNMX.FTZ R0, R55, R0, !PT ;  /* 0x0000000037007209 */ /* 0x000fe20007810000 */
[----:B------:R2:W-:Y:S01]  /*3e20*/  MUFU.EX2 R67, R20 ;  /* 0x0000001400437308 */ /* 0x0005e20000000800 */
[----:B------:R-:W-:Y:S01]  /*3e30*/  ISETP.LT.OR P5, PT, R9, 0x5a, P5 ;  /* 0x0000005a0900780c */ /* 0x000fe20002fa1670 */
[--C-:B0-----:R-:W-:Y:S01]  /*3e40*/  FFMA.FTZ R2, R44, R10, -R61.reuse ;  /* 0x0000000a2c027223 */ /* 0x101fe2000001083d */
[----:B------:R-:W-:Y:S02]  /*3e50*/  FSEL R9, R70, -INF , !P4 ;  /* 0xff80000046097808 */ /* 0x000fe40006000000 */
[----:B------:R-:W-:Y:S02]  /*3e60*/  FMNMX.FTZ R0, R57, R0, !PT ;  /* 0x0000000039007209 */ /* 0x000fe40007810000 */
[----:B------:R-:W-:Y:S01]  /*3e70*/  FSEL R59, R59, -INF , !P5 ;  /* 0xff8000003b3b7808 */ /* 0x000fe20006800000 */
[----:B------:R-:W-:Y:S01]  /*3e80*/  MUFU.EX2 R182, R2 ;  /* 0x0000000200b67308 */ /* 0x000fe20000000800 */
[----:B------:R-:W-:Y:S01]  /*3e90*/  FMNMX.FTZ R0, R9, R0, !PT ;  /* 0x0000000009007209 */ /* 0x000fe20007810000 */
[----:B--2---:R-:W-:Y:S01]  /*3ea0*/  FFMA.FTZ R20, R78, R10, -R61 ;  /* 0x0000000a4e147223 */ /* 0x004fe2000001083d */
[----:B-1----:R-:W-:-:S02]  /*3eb0*/  F2FP.F16.F32.PACK_AB R188, R63, R14 ;  /* 0x0000000e3fbc723e */ /* 0x002fc400000000ff */
[----:B------:R-:W-:-:S03]  /*3ec0*/  FMNMX.FTZ R0, R59, R0, !PT ;  /* 0x000000003b007209 */ /* 0x000fc60007810000 */
[----:B------:R0:W1:Y:S02]  /*3ed0*/  MUFU.EX2 R65, R26 ;  /* 0x0000001a00417308 */ /* 0x0000640000000800 */
[----:B------:R-:W2:Y:S06]  /*3ee0*/  SHFL.BFLY PT, R3, R0, 0x2, 0x1f ;  /* 0x0c401f0000037f89 */ /* 0x000eac00000e0000 */
[----:B------:R3:W-:Y:S01]  /*3ef0*/  MUFU.EX2 R73, R20 ;  /* 0x0000001400497308 */ /* 0x0007e20000000800 */
[----:B0-----:R-:W-:-:S07]  /*3f00*/  FFMA.FTZ R26, R72, R10, -R61 ;  /* 0x0000000a481a7223 */ /* 0x001fce000001083d */
[----:B------:R-:W0:Y:S01]  /*3f10*/  MUFU.EX2 R28, R28 ;  /* 0x0000001c001c7308 */ /* 0x000e220000000800 */
[----:B---3--:R-:W-:Y:S01]  /*3f20*/  FFMA.FTZ R20, R86, R10, -R61 ;  /* 0x0000000a56147223 */ /* 0x008fe2000001083d */
[----:B-1----:R-:W-:-:S06]  /*3f30*/  F2FP.F16.F32.PACK_AB R190, R65, R24 ;  /* 0x0000001841be723e */ /* 0x002fcc00000000ff */
[----:B------:R-:W-:Y:S01]  /*3f40*/  MUFU.EX2 R83, R38 ;  /* 0x0000002600537308 */ /* 0x000fe20000000800 */
[----:B--2---:R-:W-:Y:S01]  /*3f50*/  FMNMX.FTZ R2, R0, R3, !PT ;  /* 0x0000000300027209 */ /* 0x004fe20007810000 */
[----:B------:R-:W-:-:S04]  /*3f60*/  FFMA.FTZ R0, R84, R10, -R61 ;  /* 0x0000000a54007223 */ /* 0x000fc8000001083d */
[----:B------:R-:W1:Y:S02]  /*3f70*/  SHFL.BFLY PT, R3, R2, 0x1, 0x1f ;  /* 0x0c201f0002037f89 */ /* 0x000e6400000e0000 */
[----:B------:R2:W-:Y:S01]  /*3f80*/  MUFU.EX2 R79, R0 ;  /* 0x00000000004f7308 */ /* 0x0005e20000000800 */
[----:B0-----:R-:W-:-:S07]  /*3f90*/  F2FP.F16.F32.PACK_AB R184, R67, R28 ;  /* 0x0000001c43b8723e */ /* 0x001fce00000000ff */
[----:B------:R-:W-:Y:S08]  /*3fa0*/  MUFU.EX2 R81, R20 ;  /* 0x0000001400517308 */ /* 0x000ff00000000800 */
[----:B------:R-:W-:Y:S01]  /*3fb0*/  MUFU.EX2 R30, R30 ;  /* 0x0000001e001e7308 */ /* 0x000fe20000000800 */
[----:B-1----:R-:W-:-:S07]  /*3fc0*/  FMNMX.FTZ R3, R2, R3, !PT ;  /* 0x0000000302037209 */ /* 0x002fce0007810000 */
[----:B------:R0:W1:Y:S01]  /*3fd0*/  MUFU.EX2 R69, R26 ;  /* 0x0000001a00457308 */ /* 0x0000620000000800 */
[-C--:B------:R-:W-:Y:S01]  /*3fe0*/  FFMA.FTZ R2, R68, R10.reuse, -R61 ;  /* 0x0000000a44027223 */ /* 0x080fe2000001083d */
[C---:B------:R-:W-:Y:S01]  /*3ff0*/  FSETP.NEU.FTZ.AND P1, PT, R3.reuse, -INF , PT ;  /* 0xff8000000300780b */ /* 0x040fe20003f3d000 */
[----:B--2---:R-:W-:-:S05]  /*4000*/  FMUL.FTZ R0, R3, R10 ;  /* 0x0000000a03007220 */ /* 0x004fca0000410000 */
[----:B------:R2:W-:Y:S01]  /*4010*/  MUFU.EX2 R71, R8 ;  /* 0x0000000800477308 */ /* 0x0005e20000000800 */
[----:B------:R-:W-:Y:S01]  /*4020*/  FSEL R0, R0, RZ, P1 ;  /* 0x000000ff00007208 */ /* 0x000fe20000800000 */
[----:B0-----:R-:W-:Y:S01]  /*4030*/  FFMA.FTZ R26, R48, R10, -R61 ;  /* 0x0000000a301a7223 */ /* 0x001fe2000001083d */
        /* <DEDUP_REMOVED lines=11> */
[-C--:B--2---:R-:W-:Y:S01]  /*40f0*/  FFMA.FTZ R8, R80, R10.reuse, -R61 ;  /* 0x0000000a50087223 */ /* 0x084fe2000001083d */
[-CC-:B------:R-:W-:Y:S01]  /*4100*/  FFMA.FTZ R35, R35, R10.reuse, -R0.reuse ;  /* 0x0000000a23237223 */ /* 0x180fe20000010800 */
[-CC-:B------:R-:W-:Y:S01]  /*4110*/  FFMA.FTZ R37, R37, R10.reuse, -R0.reuse ;  /* 0x0000000a25257223 */ /* 0x180fe20000010800 */
[----:B------:R-:W-:Y:S01]  /*4120*/  MUFU.EX2 R13, R13 ;  /* 0x0000000d000d7308 */ /* 0x000fe20000000800 */
[----:B0-----:R-:W-:Y:S01]  /*4130*/  FADD.FTZ R21, R14, R63 ;  /* 0x0000003f0e157221 */ /* 0x001fe20000010000 */
[-CC-:B------:R-:W-:Y:S01]  /*4140*/  FFMA.FTZ R39, R39, R10.reuse, -R0.reuse ;  /* 0x0000000a27277223 */ /* 0x180fe20000010800 */
[-CC-:B------:R-:W-:Y:S01]  /*4150*/  FFMA.FTZ R41, R41, R10.reuse, -R0.reuse ;  /* 0x0000000a29297223 */ /* 0x180fe20000010800 */
[-CC-:B------:R-:W-:Y:S01]  /*4160*/  FFMA.FTZ R43, R43, R10.reuse, -R0.reuse ;  /* 0x0000000a2b2b7223 */ /* 0x180fe20000010800 */
[-CC-:B------:R-:W-:Y:S01]  /*4170*/  FFMA.FTZ R45, R45, R10.reuse, -R0.reuse ;  /* 0x0000000a2d2d7223 */ /* 0x180fe20000010800 */
[-CC-:B------:R-:W-:Y:S01]  /*4180*/  FFMA.FTZ R47, R47, R10.reuse, -R0.reuse ;  /* 0x0000000a2f2f7223 */ /* 0x180fe20000010800 */
[-CC-:B------:R-:W-:Y:S01]  /*4190*/  FFMA.FTZ R49, R49, R10.reuse, -R0.reuse ;  /* 0x0000000a31317223 */ /* 0x180fe20000010800 */
[----:B------:R0:W2:Y:S01]  /*41a0*/  MUFU.EX2 R20, R12 ;  /* 0x0000000c00147308 */ /* 0x0000a20000000800 */
[-CC-:B------:R-:W-:Y:S01]  /*41b0*/  FFMA.FTZ R51, R51, R10.reuse, -R0.reuse ;  /* 0x0000000a33337223 */ /* 0x180fe20000010800 */
[-CC-:B------:R-:W-:Y:S01]  /*41c0*/  FFMA.FTZ R53, R53, R10.reuse, -R0.reuse ;  /* 0x0000000a35357223 */ /* 0x180fe20000010800 */
[-CC-:B------:R-:W-:Y:S01]  /*41d0*/  FFMA.FTZ R11, R11, R10.reuse, -R0.reuse ;  /* 0x0000000a0b0b7223 */ /* 0x180fe20000010800 */
[-CC-:B------:R-:W-:Y:S01]  /*41e0*/  FFMA.FTZ R55, R55, R10.reuse, -R0.reuse ;  /* 0x0000000a37377223 */ /* 0x180fe20000010800 */
[-CC-:B------:R-:W-:Y:S01]  /*41f0*/  FFMA.FTZ R57, R57, R10.reuse, -R0.reuse ;  /* 0x0000000a39397223 */ /* 0x180fe20000010800 */
[----:B------:R-:W-:Y:S01]  /*4200*/  FFMA.FTZ R59, R59, R10, -R0 ;  /* 0x0000000a3b3b7223 */ /* 0x000fe20000010800 */
[----:B-1----:R-:W-:Y:S01]  /*4210*/  F2FP.F16.F32.PACK_AB R186, R69, R30 ;  /* 0x0000001e45ba723e */ /* 0x002fe200000000ff */
[----:B------:R-:W1:Y:S01]  /*4220*/  MUFU.EX2 R15, R15 ;  /* 0x0000000f000f7308 */ /* 0x000e620000000800 */
[----:B0-----:R-:W-:-:S04]  /*4230*/  FADD.FTZ R12, R24, R21 ;  /* 0x00000015180c7221 */ /* 0x001fc80000010000 */
[----:B------:R-:W-:-:S03]  /*4240*/  FADD.FTZ R21, R65, R12 ;  /* 0x0000000c41157221 */ /* 0x000fc60000010000 */
[----:B------:R-:W0:Y:S01]  /*4250*/  MUFU.EX2 R25, R25 ;  /* 0x0000001900197308 */ /* 0x000e220000000800 */
[----:B------:R-:W-:Y:S01]  /*4260*/  FADD.FTZ R12, R28, R21 ;  /* 0x000000151c0c7221 */ /* 0x000fe20000010000 */
[----:B--2---:R-:W-:-:S03]  /*4270*/  F2FP.F16.F32.PACK_AB R189, R20, R13 ;  /* 0x0000000d14bd723e */ /* 0x004fc600000000ff */
[----:B------:R-:W-:Y:S01]  /*4280*/  FADD.FTZ R21, R67, R12 ;  /* 0x0000000c43157221 */ /* 0x000fe20000010000 */
[----:B------:R-:W-:Y:S02]  /*4290*/  FADD.FTZ R12, R13, R20 ;  /* 0x000000140d0c7221 */ /* 0x000fe40000010000 */
[----:B------:R2:W3:Y:S01]  /*42a0*/  MUFU.EX2 R40, R27 ;  /* 0x0000001b00287308 */ /* 0x0004e20000000800 */
[----:B------:R-:W-:Y:S01]  /*42b0*/  FADD.FTZ R50, R30, R21 ;  /* 0x000000151e327221 */ /* 0x000fe20000010000 */
[----:B-1----:R-:W-:Y:S01]  /*42c0*/  FADD.FTZ R21, R15, R12 ;  /* 0x0000000c0f157221 */ /* 0x002fe20000010000 */
[----:B------:R-:W-:-:S03]  /*42d0*/  F2FP.F16.F32.PACK_AB R191, R38, R15 ;  /* 0x0000000f26bf723e */ /* 0x000fc600000000ff */
[----:B------:R-:W-:Y:S02]  /*42e0*/  FADD.FTZ R12, R38, R21 ;  /* 0x00000015260c7221 */ /* 0x000fe40000010000 */
[----:B------:R-:W1:Y:S01]  /*42f0*/  MUFU.EX2 R29, R29 ;  /* 0x0000001d001d7308 */ /* 0x000e620000000800 */
[----:B--2---:R-:W-:Y:S01]  /*4300*/  FADD.FTZ R27, R69, R50 ;  /* 0x00000032451b7221 */ /* 0x004fe20000010000 */
[----:B0-----:R-:W-:-:S03]  /*4310*/  FADD.FTZ R21, R25, R12 ;  /* 0x0000000c19157221 */ /* 0x001fc60000010000 */
[----:B------:R-:W-:Y:S01]  /*4320*/  FADD.FTZ R52, R180, R27 ;  /* 0x0000001bb4347221 */ /* 0x000fe20000010000 */
[C---:B------:R-:W-:Y:S02]  /*4330*/  F2FP.F16.F32.PACK_AB R180, R71.reuse, R180 ;  /* 0x000000b447b4723e */ /* 0x040fe400000000ff */
[----:B------:R-:W0:Y:S01]  /*4340*/  MUFU.EX2 R42, R31 ;  /* 0x0000001f002a7308 */ /* 0x000e220000000800 */
[----:B------:R-:W-:Y:S01]  /*4350*/  FADD.FTZ R27, R71, R52 ;  /* 0x00000034471b7221 */ /* 0x000fe20000010000 */
[C---:B---3--:R-:W-:Y:S01]  /*4360*/  FADD.FTZ R12, R40.reuse, R21 ;  /* 0x00000015280c7221 */ /* 0x048fe20000010000 */
[----:B------:R-:W-:Y:S02]  /*4370*/  F2FP.F16.F32.PACK_AB R185, R40, R25 ;  /* 0x0000001928b9723e */ /* 0x000fe400000000ff */
[----:B------:R-:W-:Y:S01]  /*4380*/  FADD.FTZ R52, R182, R27 ;  /* 0x0000001bb6347221 */ /* 0x000fe20000010000 */
[----:B------:R-:W-:Y:S02]  /*4390*/  F2FP.F16.F32.PACK_AB R182, R73, R182 ;  /* 0x000000b649b6723e */ /* 0x000fe400000000ff */
[----:B------:R-:W2:Y:S01]  /*43a0*/  MUFU.EX2 R26, R26 ;  /* 0x0000001a001a7308 */ /* 0x000ea20000000800 */
[----:B-1----:R-:W-:Y:S01]  /*43b0*/  FADD.FTZ R21, R29, R12 ;  /* 0x0000000c1d157221 */ /* 0x002fe20000010000 */
[----:B------:R-:W-:-:S06]  /*43c0*/  FADD.FTZ R27, R73, R52 ;  /* 0x00000034491b7221 */ /* 0x000fcc0000010000 */
[----:B------:R-:W1:Y:S01]  /*43d0*/  MUFU.EX2 R33, R33 ;  /* 0x0000002100217308 */ /* 0x000e620000000800 */
[C---:B0-----:R-:W-:Y:S01]  /*43e0*/  FADD.FTZ R12, R42.reuse, R21 ;  /* 0x000000152a0c7221 */ /* 0x041fe20000010000 */
[----:B------:R-:W-:Y:S01]  /*43f0*/  FFMA.FTZ R21, R9, R10, -R0 ;  /* 0x0000000a09157223 */ /* 0x000fe20000010800 */
[----:B------:R-:W-:-:S05]  /*4400*/  F2FP.F16.F32.PACK_AB R187, R42, R29 ;  /* 0x0000001d2abb723e */ /* 0x000fca00000000ff */
[----:B------:R0:W3:Y:S01]  /*4410*/  MUFU.EX2 R75, R8 ;  /* 0x00000008004b7308 */ /* 0x0000e20000000800 */
[----:B--2---:R-:W-:-:S07]  /*4420*/  FADD.FTZ R54, R26, R27 ;  /* 0x0000001b1a367221 */ /* 0x004fce0000010000 */
[----:B------:R-:W2:Y:S01]  /*4430*/  MUFU.EX2 R44, R35 ;  /* 0x00000023002c7308 */ /* 0x000ea20000000800 */
[----:B0-----:R-:W-:Y:S01]  /*4440*/  FFMA.FTZ R8, R60, R10, -R61 ;  /* 0x0000000a3c087223 */ /* 0x001fe2000001083d */
[----:B-1----:R-:W-:-:S06]  /*4450*/  FADD.FTZ R9, R33, R12 ;  /* 0x0000000c21097221 */ /* 0x002fcc0000010000 */
[----:B------:R-:W0:Y:S01]  /*4460*/  MUFU.EX2 R32, R32 ;  /* 0x0000002000207308 */ /* 0x000e220000000800 */
[C---:B---3--:R-:W-:Y:S01]  /*4470*/  FADD.FTZ R27, R75.reuse, R54 ;  /* 0x000000364b1b7221 */ /* 0x048fe20000010000 */
[----:B------:R-:W-:-:S06]  /*4480*/  F2FP.F16.F32.PACK_AB R176, R75, R26 ;  /* 0x0000001a4bb0723e */ /* 0x000fcc00000000ff */
[----:B------:R-:W1:Y:S01]  /*4490*/  MUFU.EX2 R37, R37 ;  /* 0x0000002500257308 */ /* 0x000e620000000800 */
[C---:B--2---:R-:W-:Y:S01]  /*44a0*/  FADD.FTZ R0, R44.reuse, R9 ;  /* 0x000000092c007221 */ /* 0x044fe20000010000 */
[----:B------:R-:W-:-:S06]  /*44b0*/  F2FP.F16.F32.PACK_AB R181, R44, R33 ;  /* 0x000000212cb5723e */ /* 0x000fcc00000000ff */
[----:B------:R2:W3:Y:S01]  /*44c0*/  MUFU.EX2 R77, R34 ;  /* 0x00000022004d7308 */ /* 0x0004e20000000800 */
[----:B0-----:R-:W-:-:S07]  /*44d0*/  FADD.FTZ R12, R32, R27 ;  /* 0x0000001b200c7221 */ /* 0x001fce0000010000 */
[----:B------:R-:W0:Y:S01]  /*44e0*/  MUFU.EX2 R46, R39 ;  /* 0x00000027002e7308 */ /* 0x000e220000000800 */
[-CC-:B--2---:R-:W-:Y:S01]  /*44f0*/  FFMA.FTZ R34, R64, R10.reuse, -R61.reuse ;  /* 0x0000000a40227223 */ /* 0x184fe2000001083d */
[----:B-1----:R-:W-:Y:S01]  /*4500*/  FADD.FTZ R9, R37, R0 ;  /* 0x0000000025097221 */ /* 0x002fe20000010000 */
[----:B------:R-:W-:-:S05]  /*4510*/  FFMA.FTZ R61, R90, R10, -R61 ;  /* 0x0000000a5a3d7223 */ /* 0x000fca000001083d */
[----:B------:R-:W1:Y:S01]  /*4520*/  MUFU.EX2 R36, R36 ;  /* 0x0000002400247308 */ /* 0x000e620000000800 */
[C---:B---3--:R-:W-:Y:S01]  /*4530*/  FADD.FTZ R27, R77.reuse, R12 ;  /* 0x0000000c4d1b7221 */ /* 0x048fe20000010000 */
[----:B------:R-:W-:-:S06]  /*4540*/  F2FP.F16.F32.PACK_AB R178, R77, R32 ;  /* 0x000000204db2723e */ /* 0x000fcc00000000ff */
[----:B------:R-:W2:Y:S01]  /*4550*/  MUFU.EX2 R41, R41 ;  /* 0x0000002900297308 */ /* 0x000ea20000000800 */
[C---:B0-----:R-:W-:Y:S01]  /*4560*/  FADD.FTZ R12, R46.reuse, R9 ;  /* 0x000000092e0c7221 */ /* 0x041fe20000010000 */
[----:B------:R-:W-:-:S06]  /*4570*/  F2FP.F16.F32.PACK_AB R183, R46, R37 ;  /* 0x000000252eb7723e */ /* 0x000fcc00000000ff */
[----:B------:R-:W0:Y:S01]  /*4580*/  MUFU.EX2 R48, R43 ;  /* 0x0000002b00307308 */ /* 0x000e220000000800 */
[----:B-1----:R-:W-:Y:S01]  /*4590*/  FADD.FTZ R14, R36, R27 ;  /* 0x0000001b240e7221 */ /* 0x002fe20000010000 */
[----:B------:R-:W-:-:S03]  /*45a0*/  F2FP.F16.F32.PACK_AB R172, R79, R36 ;  /* 0x000000244fac723e */ /* 0x000fc600000000ff */
[----:B------:R-:W-:-:S03]  /*45b0*/  FADD.FTZ R27, R79, R14 ;  /* 0x0000000e4f1b7221 */ /* 0x000fc60000010000 */
[----:B------:R-:W1:Y:S01]  /*45c0*/  MUFU.EX2 R8, R8 ;  /* 0x0000000800087308 */ /* 0x000e620000000800 */
[----:B--2---:R-:W-:-:S07]  /*45d0*/  FADD.FTZ R9, R41, R12 ;  /* 0x0000000c29097221 */ /* 0x004fce0000010000 */
[----:B------:R-:W2:Y:S01]  /*45e0*/  MUFU.EX2 R45, R45 ;  /* 0x0000002d002d7308 */ /* 0x000ea20000000800 */
[C---:B0-----:R-:W-:Y:S01]  /*45f0*/  FADD.FTZ R12, R48.reuse, R9 ;  /* 0x00000009300c7221 */ /* 0x041fe20000010000 */
[----:B------:R-:W-:-:S06]  /*4600*/  F2FP.F16.F32.PACK_AB R177, R48, R41 ;  /* 0x0000002930b1723e */ /* 0x000fcc00000000ff */
[----:B------:R-:W0:Y:S01]  /*4610*/  MUFU.EX2 R50, R47 ;  /* 0x0000002f00327308 */ /* 0x000e220000000800 */
[----:B-1----:R-:W-:Y:S01]  /*4620*/  FADD.FTZ R14, R8, R27 ;  /* 0x0000001b080e7221 */ /* 0x002fe20000010000 */
[----:B------:R-:W-:-:S06]  /*4630*/  F2FP.F16.F32.PACK_AB R174, R81, R8 ;  /* 0x0000000851ae723e */ /* 0x000fcc00000000ff */
[----:B------:R-:W1:Y:S01]  /*4640*/  MUFU.EX2 R34, R34 ;  /* 0x0000002200227308 */ /* 0x000e620000000800 */
[----:B--2---:R-:W-:-:S07]  /*4650*/  FADD.FTZ R9, R45, R12 ;  /* 0x0000000c2d097221 */ /* 0x004fce0000010000 */
[----:B------:R-:W2:Y:S01]  /*4660*/  MUFU.EX2 R49, R49 ;  /* 0x0000003100317308 */ /* 0x000ea20000000800 */
[C---:B0-----:R-:W-:Y:S01]  /*4670*/  FADD.FTZ R12, R50.reuse, R9 ;  /* 0x00000009320c7221 */ /* 0x041fe20000010000 */
[----:B------:R-:W-:-:S06]  /*4680*/  F2FP.F16.F32.PACK_AB R179, R50, R45 ;  /* 0x0000002d32b3723e */ /* 0x000fcc00000000ff */
[----:B------:R-:W0:Y:S01]  /*4690*/  MUFU.EX2 R52, R51 ;  /* 0x0000003300347308 */ /* 0x000e220000000800 */
[----:B-1----:R-:W-:-:S07]  /*46a0*/  F2FP.F16.F32.PACK_AB R168, R83, R34 ;  /* 0x0000002253a8723e */ /* 0x002fce00000000ff */
[----:B------:R-:W-:Y:S01]  /*46b0*/  MUFU.EX2 R2, R2 ;  /* 0x0000000200027308 */ /* 0x000fe20000000800 */
[----:B--2---:R-:W-:Y:S01]  /*46c0*/  FADD.FTZ R9, R49, R12 ;  /* 0x0000000c31097221 */ /* 0x004fe20000010000 */
[----:B------:R-:W-:-:S04]  /*46d0*/  IMAD.IADD R12, R16, 0x1, -R17 ;  /* 0x00000001100c7824 */ /* 0x000fc800078e0a11 */
[----:B------:R-:W-:Y:S02]  /*46e0*/  IMAD R26, R193, 0x80, R12 ;  /* 0x00000080c11a7824 */ /* 0x000fe400078e020c */
[----:B------:R-:W-:Y:S01]  /*46f0*/  MUFU.EX2 R53, R53 ;  /* 0x0000003500357308 */ /* 0x000fe20000000800 */
[C---:B0-----:R-:W-:Y:S01]  /*4700*/  FADD.FTZ R8, R52.reuse, R9 ;  /* 0x0000000934087221 */ /* 0x041fe20000010000 */
[----:B------:R-:W-:Y:S02]  /*4710*/  F2FP.F16.F32.PACK_AB R173, R52, R49 ;  /* 0x0000003134ad723e */ /* 0x000fe400000000ff */
[----:B------:R-:W-:-:S04]  /*4720*/  R2UR UR6, R26 ;  /* 0x000000001a0672ca */ /* 0x000fc800000e0000 */
[----:B------:R-:W0:Y:S08]  /*4730*/  MUFU.EX2 R61, R61 ;  /* 0x0000003d003d7308 */ /* 0x000e300000000800 */
[----:B------:R1:W2:Y:S01]  /*4740*/  MUFU.EX2 R0, R11 ;  /* 0x0000000b00007308 */ /* 0x0002a20000000800 */
[----:B------:R-:W-:-:S07]  /*4750*/  UIADD3 UR4, UR6, UR4, URZ ;  /* 0x0000000406047290 */ /* 0x000fce000fffe03f */
[----:B------:R-:W3:Y:S01]  /*4760*/  MUFU.EX2 R55, R55 ;  /* 0x0000003700377308 */ /* 0x000ee20000000800 */
[----:B-1----:R-:W-:Y:S01]  /*4770*/  FADD.FTZ R11, R81, R14 ;  /* 0x0000000e510b7221 */ /* 0x002fe20000010000 */
[----:B0-----:R-:W-:-:S03]  /*4780*/  F2FP.F16.F32.PACK_AB R170, R61, R2 ;  /* 0x000000023daa723e */ /* 0x001fc600000000ff */
[----:B------:R-:W-:-:S03]  /*4790*/  FADD.FTZ R24, R34, R11 ;  /* 0x0000000b22187221 */ /* 0x000fc60000010000 */
[----:B------:R-:W0:Y:S01]  /*47a0*/  MUFU.EX2 R14, R57 ;  /* 0x00000039000e7308 */ /* 0x000e220000000800 */
[----:B------:R-:W-:Y:S01]  /*47b0*/  FADD.FTZ R11, R83, R24 ;  /* 0x00000018530b7221 */ /* 0x000fe20000010000 */
[----:B--2---:R-:W-:-:S03]  /*47c0*/  F2FP.F16.F32.PACK_AB R175, R0, R53 ;  /* 0x0000003500af723e */ /* 0x004fc600000000ff */
[----:B------:R-:W-:Y:S01]  /*47d0*/  FADD.FTZ R24, R2, R11 ;  /* 0x0000000b02187221 */ /* 0x000fe20000010000 */
[----:B------:R-:W-:Y:S02]  /*47e0*/  FADD.FTZ R11, R53, R8 ;  /* 0x00000008350b7221 */ /* 0x000fe40000010000 */
[----:B------:R-:W1:Y:S01]  /*47f0*/  MUFU.EX2 R21, R21 ;  /* 0x0000001500157308 */ /* 0x000e620000000800 */
[----:B------:R-:W-:Y:S01]  /*4800*/  FADD.FTZ R9, R61, R24 ;  /* 0x000000183d097221 */ /* 0x000fe20000010000 */
[----:B------:R-:W-:-:S04]  /*4810*/  FADD.FTZ R8, R0, R11 ;  /* 0x0000000b00087221 */ /* 0x000fc80000010000 */
[----:B---3--:R-:W-:Y:S02]  /*4820*/  FADD.FTZ R11, R55, R8 ;  /* 0x00000008370b7221 */ /* 0x008fe40000010000 */
[----:B------:R-:W2:Y:S01]  /*4830*/  MUFU.EX2 R2, R59 ;  /* 0x0000003b00027308 */ /* 0x000ea20000000800 */
[C---:B0-----:R-:W-:Y:S01]  /*4840*/  F2FP.F16.F32.PACK_AB R169, R14.reuse, R55 ;  /* 0x000000370ea9723e */ /* 0x041fe200000000ff */
[----:B------:R-:W-:-:S04]  /*4850*/  FADD.FTZ R8, R14, R11 ;  /* 0x0000000b0e087221 */ /* 0x000fc80000010000 */
[----:B-1----:R-:W-:-:S04]  /*4860*/  FADD.FTZ R11, R21, R8 ;  /* 0x00000008150b7221 */ /* 0x002fc80000010000 */
[C---:B--2---:R-:W-:Y:S01]  /*4870*/  FADD.FTZ R8, R2.reuse, R11 ;  /* 0x0000000b02087221 */ /* 0x044fe20000010000 */
[----:B------:R-:W-:Y:S01]  /*4880*/  F2FP.F16.F32.PACK_AB R171, R2, R21 ;  /* 0x0000001502ab723e */ /* 0x000fe200000000ff */
[----:B------:R-:W-:Y:S01]  /*4890*/  VIADD R11, R74, 0xfffffffe ;  /* 0xfffffffe4a0b7836 */ /* 0x000fe20000000000 */
        /* <DEDUP_REMOVED lines=12> */
.L_x_1078:
[----:B------:R-:W-:-:S11]  /*4960*/  UISETP.NE.AND UP1, UPT, UR5, 0x1, UPT ;  /* 0x000000010500788c */ /* 0x000fd6000bf25270 */
[----:B------:R-:W-:Y:S02]  /*4970*/  @UP1 ULDC.64 UR6, c[0x0][0x9e8] ;  /* 0x00027a0000061ab9 */ /* 0x000fe40000000a00 */
[----:B------:R-:W-:-:S04]  /*4980*/  UIMAD.WIDE.U32 UR10, UR14, UR6, URZ ;  /* 0x000000060e0a72a5 */ /* 0x000fc8000f8e003f */
[----:B------:R-:W-:-:S12]  /*4990*/  @UP1 USHF.R.U32.HI UR14, URZ, UR7, UR11 ;  /* 0x000000073f0e1299 */ /* 0x000fd8000801160b */
.L_x_1079:
[----:B------:R-:W-:-:S04]  /*49a0*/  UIMAD UR5, UR14, UR5, UR5 ;  /* 0x000000050e0572a4 */ /* 0x000fc8000f8e0205 */
[----:B------:R-:W-:-:S04]  /*49b0*/  UISETP.LT.AND UP1, UPT, UR4, UR5, UPT ;  /* 0x000000050400728c */ /* 0x000fc8000bf21270 */
[----:B------:R-:W-:-:S12]  /*49c0*/  USEL UR4, UR4, UR5, UP1 ;  /* 0x0000000504047287 */ /* 0x000fd80008800000 */
.L_x_1077:
        /* <DEDUP_REMOVED lines=61> */
[----:B------:R-:W-:Y:S01]  /*4da0*/  VIADD R15, R21, 0x8 ;  /* 0x00000008150f7836 */ /* 0x000fe20000000000 */
[----:B------:R-:W-:Y:S01]  /*4db0*/  ULDC UR55, c[0x0][0x9e0] ;  /* 0x0002780000377ab9 */ /* 0x000fe20000000800 */
[----:B------:R-:W-:-:S03]  /*4dc0*/  IMAD.MOV.U32 R119, RZ, RZ, RZ ;  /* 0x000000ffff777224 */ /* 0x000fc600078e00ff */
[----:B------:R-:W-:-:S07]  /*4dd0*/  LOP3.LUT R13, RZ, R15, RZ, 0x33, !PT ;  /* 0x0000000fff0d7212 */ /* 0x000fce00078e33ff */
.L_x_1097:
[----:B------:R-:W-:-:S04]  /*4de0*/  UIADD3 UR5, UR37, 0x1, URZ ;  /* 0x0000000125057890 */ /* 0x000fc8000fffe03f */
[----:B------:R-:W-:-:S04]  /*4df0*/  UISETP.NE.AND UP1, UPT, UR5, 0x2, UPT ;  /* 0x000000020500788c */ /* 0x000fc8000bf25270 */
[----:B------:R-:W-:Y:S02]  /*4e00*/  USEL UR38, URZ, 0x1, UP1 ;  /* 0x000000013f267887 */ /* 0x000fe40008800000 */
[----:B------:R-:W-:Y:S02]  /*4e10*/  USEL UR5, UR5, URZ, UP1 ;  /* 0x0000003f05057287 */ /* 0x000fe40008800000 */
[----:B------:R-:W-:Y:S01]  /*4e20*/  ULOP3.LUT UR38, UR36, UR38, URZ, 0x3c, !UPT ;  /* 0x0000002624267292 */ /* 0x000fe2000f8e3c3f */
[----:B------:R-:W-:Y:S11]  /*4e30*/  @!P0 BRA `(.L_x_1081) ;  /* 0x0000000000048947 */ /* 0x000ff60003800000 */
[----:B------:R-:W-:Y:S01]  /*4e40*/  BPT.TRAP 0x1 ;  /* 0x000000040000795c */ /* 0x000fe20000300000 */
.L_x_1081:
[----:B------:R-:W-:Y:S01]  /*4e50*/  ULEA UR6, UR5, UR39, 0x3 ;  /* 0x0000002705067291 */ /* 0x000fe2000f8e183f */
[----:B------:R-:W-:-:S05]  /*4e60*/  IMAD.U32 R10, RZ, RZ, UR38 ;  /* 0x00000026ff0a7e24 */ /* 0x000fca000f8e00ff */
[----:B------:R-:W-:-:S04]  /*4e70*/  SHF.L.U32 R10, R10, 0x1f, RZ ;  /* 0x0000001f0a0a7819 */ /* 0x000fc800000006ff */
[----:B------:R0:W1:Y:S01]  /*4e80*/  SYNCS.PHASECHK.TRANS64.TRYWAIT P1, [UR6+0x30830], R10 ;  /* 0x0308300aff0075a7 */ /* 0x0000620008020146 */
[----:B------:R-:W-:Y:S05]  /*4e90*/  @!P0 BRA `(.L_x_1082) ;  /* 0x0000000000048947 */ /* 0x000fea0003800000 */
[----:B------:R-:W-:Y:S01]  /*4ea0*/  BPT.TRAP 0x1 ;  /* 0x000000040000795c */ /* 0x000fe20000300000 */
.L_x_1082:
[----:B-1----:R-:W-:Y:S05]  /*4eb0*/  @P1 BRA `(.L_x_1083) ;  /* 0x0000000000081947 */ /* 0x002fea0003800000 */
[----:B------:R-:W1:Y:S02]  /*4ec0*/  SYNCS.PHASECHK.TRANS64.TRYWAIT P1, [UR6+0x30830], R10 ;  /* 0x0308300aff0075a7 */ /* 0x000e640008020146 */
[----:B-1----:R-:W-:Y:S05]  /*4ed0*/  @!P1 BRA `(.L_x_1084) ;  /* 0x0000011c00d89947 */ /* 0x002fea0003800000 */
.L_x_1083:
[----:B------:R-:W-:Y:S01]  /*4ee0*/  R2UR UR44, R6 ;  /* 0x00000000062c72ca */ /* 0x000fe200000e0000 */
[----:B------:R-:W-:Y:S01]  /*4ef0*/  UIMAD UR7, UR5, 0x900, UR60 ;  /* 0x00000900050778a4 */ /* 0x000fe2000f8e023c */
[----:B------:R-:W-:Y:S01]  /*4f00*/  R2UR UR45, R7 ;  /* 0x00000000072d72ca */ /* 0x000fe200000e0000 */
[----:B-1----:R-:W-:Y:S01]  /*4f10*/  WARPGROUP.ARRIVE ;  /* 0x00000000000079c5 */ /* 0x002fe20000000000 */
        /* <DEDUP_REMOVED lines=12> */
[----:B------:R-:W-:Y:S01]  /*4fe0*/  UIADD3 UR46, UR7, 0x2, URZ ;  /* 0x00000002072e7890 */ /* 0x000fe2000fffe03f */
[-C--:B------:R-:W-:Y:S01]  /*4ff0*/  FMUL.FTZ R29, R29, R0.reuse ;  /* 0x000000001d1d7220 */ /* 0x080fe20000410000 */
[----:B------:R-:W-:Y:S01]  /*5000*/  UMOV UR44, UR56 ;  /* 0x00000038002c7c82 */ /* 0x000fe20008000000 */
[----:B------:R-:W-:Y:S01]  /*5010*/  UMOV UR45, UR57 ;  /* 0x00000039002d7c82 */ /* 0x000fe20008000000 */
        /* <DEDUP_REMOVED lines=105> */
[----:B------:R-:W-:Y:S01]  /*56b0*/  UIADD3 UR46, UR7, 0x4, URZ ;  /* 0x00000004072e7890 */ /* 0x000fe2000fffe03f */
[----:B------:R-:W-:Y:S01]  /*56c0*/  FMUL.FTZ R119, R119, R2 ;  /* 0x0000000277777220 */ /* 0x000fe20000410000 */
[----:B------:R-:W-:Y:S01]  /*56d0*/  UMOV UR44, UR52 ;  /* 0x00000034002c7c82 */ /* 0x000fe20008000000 */
[----:B------:R-:W-:Y:S01]  /*56e0*/  UMOV UR45, UR53 ;  /* 0x00000035002d7c82 */ /* 0x000fe20008000000 */
[----:B------:R-:W-:Y:S01]  /*56f0*/  UMOV UR47, 0x40000040 ;  /* 0x40000040002f7882 */ /* 0x000fe20000000000 */
[----:B------:R-:W-:-:S02]  /*5700*/  WARPGROUP.DEPBAR.LE gsb0, 0x0 ;  /* 0x00008000000079c5 */ /* 0x000fc40000010000 */
[----:B------:R-:W-:-:S06]  /*5710*/  WARPGROUP.ARRIVE ;  /* 0x00000000000079c5 */ /* 0x000fcc0000000000 */
        /* <DEDUP_REMOVED lines=35> */
.L_x_1085:
[----:B------:R-:W-:Y:S01]  /*5950*/  ULEA UR14, UR37, UR39, 0x3 ;  /* 0x00000027250e7291 */ /* 0x000fe2000f8e183f */
[----:B------:R-:W-:-:S05]  /*5960*/  IMAD.U32 R0, RZ, RZ, UR36 ;  /* 0x00000024ff007e24 */ /* 0x000fca000f8e00ff */
[----:B------:R-:W-:-:S04]  /*5970*/  SHF.L.U32 R0, R0, 0x1f, RZ ;  /* 0x0000001f00007819 */ /* 0x000fc800000006ff */
[----:B------:R1:W2:Y:S01]  /*5980*/  SYNCS.PHASECHK.TRANS64.TRYWAIT P1, [UR14+0x30850], R0 ;  /* 0x03085000ff0075a7 */ /* 0x0002a2000802014e */
[----:B------:R-:W-:Y:S05]  /*5990*/  @!P0 BRA `(.L_x_1086) ;  /* 0x0000000000048947 */ /* 0x000fea0003800000 */
[----:B------:R-:W-:Y:S01]  /*59a0*/  BPT.TRAP 0x1 ;  /* 0x000000040000795c */ /* 0x000fe20000300000 */
.L_x_1086:
[----:B--2---:R-:W-:Y:S05]  /*59b0*/  @P1 BRA `(.L_x_1087) ;  /* 0x0000000000081947 */ /* 0x004fea0003800000 */
[----:B------:R-:W2:Y:S02]  /*59c0*/  SYNCS.PHASECHK.TRANS64.TRYWAIT P1, [UR14+0x30850], R0 ;  /* 0x03085000ff0075a7 */ /* 0x000ea4000802014e */
[----:B--2---:R-:W-:Y:S05]  /*59d0*/  @!P1 BRA `(.L_x_1088) ;  /* 0x0000011400309947 */ /* 0x004fea0003800000 */
.L_x_1087:
[----:B------:R-:W-:Y:S01]  /*59e0*/  UIADD3 UR7, UR39, 0x400, URZ ;  /* 0x0000040027077890 */ /* 0x000fe2000fffe03f */
[----:B------:R-:W-:Y:S01]  /*59f0*/  WARPGROUP.ARRIVE ;  /* 0x00000000000079c5 */ /* 0x000fe20000000000 */
[----:B------:R-:W-:-:S05]  /*5a00*/  UMOV UR11, 0x40000040 ;  /* 0x40000040000b7882 */ /* 0x000fca0000000000 */
[----:B------:R-:W3:Y:S01]  /*5a10*/  S2R R210, SR_TID.X ;  /* 0x0000000000d27919 */ /* 0x000ee20000002100 */
[----:B------:R-:W-:Y:S01]  /*5a20*/  USHF.R.U32.HI UR7, URZ, 0x4, UR7 ;  /* 0x000000043f077899 */ /* 0x000fe20008011607 */
[----:B------:R-:W-:Y:S01]  /*5a30*/  FMUL.FTZ R2, R120, UR4 ;  /* 0x0000000478027c20 */ /* 0x000fe20008410000 */
[----:B------:R-:W-:Y:S02]  /*5a40*/  IMAD.U32 R120, RZ, RZ, UR6 ;  /* 0x00000006ff787e24 */ /* 0x000fe4000f8e00ff */
[----:B-12---:R-:W-:Y:S01]  /*5a50*/  FMUL.FTZ R0, R122, UR4 ;  /* 0x000000047a007c20 */ /* 0x006fe20008410000 */
[----:B------:R-:W-:Y:S01]  /*5a60*/  ULOP3.LUT UR7, UR7, 0x3fff, URZ, 0xc0, !UPT ;  /* 0x00003fff07077892 */ /* 0x000fe2000f8ec03f */
[----:B------:R-:W-:Y:S01]  /*5a70*/  FMUL.FTZ R14, R126, UR4 ;  /* 0x000000047e0e7c20 */ /* 0x000fe20008410000 */
[----:B------:R-:W-:Y:S01]  /*5a80*/  FMUL.FTZ R122, R130, UR4 ;  /* 0x00000004827a7c20 */ /* 0x000fe20008410000 */
[----:B------:R-:W-:Y:S01]  /*5a90*/  FMUL.FTZ R126, R139, UR4 ;  /* 0x000000048b7e7c20 */ /* 0x000fe20008410000 */
[----:B------:R-:W-:Y:S01]  /*5aa0*/  ULOP3.LUT UR7, UR7, 0x3000000, URZ, 0xfc, !UPT ;  /* 0x0300000007077892 */ /* 0x000fe2000f8efc3f */
[----:B0-----:R-:W-:Y:S01]  /*5ab0*/  FMUL.FTZ R10, R123, UR4 ;  /* 0x000000047b0a7c20 */ /* 0x001fe20008410000 */
        /* <DEDUP_REMOVED lines=16> */
[----:B------:R-:W0:Y:S01]  /*5bc0*/  MUFU.TANH R2, R2 ;  /* 0x0000000200027308 */ /* 0x000e220000002400 */
[----:B---3--:R-:W-:-:S07]  /*5bd0*/  LOP3.LUT P1, RZ, R210, 0x7f, RZ, 0xc0, !PT ;  /* 0x0000007fd2ff7812 */ /* 0x008fce000782c0ff */
[----:B------:R-:W1:Y:S08]  /*5be0*/  MUFU.TANH R0, R0 ;  /* 0x0000000000007308 */ /* 0x000e700000002400 */
[----:B------:R-:W2:Y:S01]  /*5bf0*/  MUFU.TANH R10, R10 ;  /* 0x0000000a000a7308 */ /* 0x000ea20000002400 */
[----:B------:R-:W-:-:S05]  /*5c00*/  @!P1 VIADD R120, R120, 0x30840 ;  /* 0x0003084078789836 */ /* 0x000fca0000000000 */
[----:B------:R-:W-:Y:S02]  /*5c10*/  @!P1 PRMT R120, RZ, 0x654, R120 ;  /* 0x00000654ff789816 */ /* 0x000fe40000000078 */
        /* <DEDUP_REMOVED lines=13> */
[----:B------:R-:W0:Y:S01]  /*5cf0*/  MUFU.TANH R160, R160 ;  /* 0x000000a000a07308 */ /* 0x000e220000002400 */
[----:B------:R-:W-:-:S02]  /*5d00*/  WARPGROUP.DEPBAR.LE gsb0, 0x0 ;  /* 0x00008000000079c5 */ /* 0x000fc40000010000 */
[----:B------:R-:W-:Y:S01]  /*5d10*/  WARPGROUP.ARRIVE ;  /* 0x00000000000079c5 */ /* 0x000fe20000000000 */
[----:B------:R-:W-:-:S05]  /*5d20*/  IMAD R189, R11, -0x60, RZ ;  /* 0xffffffa00bbd7824 */ /* 0x000fca00078e02ff */
        /* <DEDUP_REMOVED lines=14> */
[----:B------:R-:W-:-:S10]  /*5e10*/  FMUL.FTZ R150, R156, UR4 ;  /* 0x000000049c967c20 */ /* 0x000fd40008410000 */
[----:B------:R-:W-:Y:S01]  /*5e20*/  HGMMA.64x192x16.F32 R24, R176, gdesc[UR8].tnspB, R24, gsb0 ;  /* 0x42e00008b0187df0 */ /* 0x000fe20008000818 */
[----:B------:R-:W-:Y:S01]  /*5e30*/  UIADD3 UR10, UR7, 0x200, URZ ;  /* 0x00000200070a7890 */ /* 0x000fe2000fffe03f */
[----:B------:R-:W-:Y:S01]  /*5e40*/  FMUL.FTZ R141, R158, UR4 ;  /* 0x000000049e8d7c20 */ /* 0x000fe20008410000 */
[----:B------:R-:W-:Y:S01]  /*5e50*/  UMOV UR11, 0x40000040 ;  /* 0x40000040000b7882 */ /* 0x000fe20000000000 */
[----:B------:R-:W-:Y:S01]  /*5e60*/  FMUL.FTZ R140, R159, UR4 ;  /* 0x000000049f8c7c20 */ /* 0x000fe20008410000 */
[----:B------:R-:W-:Y:S01]  /*5e70*/  FMUL.FTZ R156, R161, UR4 ;  /* 0x00000004a19c7c20 */ /* 0x000fe20008410000 */
[----:B------:R-:W-:Y:S01]  /*5e80*/  IADD3 R158, R189, 0x1, R16 ;  /* 0x00000001bd9e7810 */ /* 0x000fe20007ffe010 */
        /* <DEDUP_REMOVED lines=20> */
[----:B------:R-:W0:Y:S01]  /*5fd0*/  MUFU.TANH R176, R176 ;  /* 0x000000b000b07308 */ /* 0x000e220000002400 */
[----:B------:R-:W-:-:S02]  /*5fe0*/  IMAD.IADD R121, R158, 0x1, -R17 ;  /* 0x000000019e797824 */ /* 0x000fc400078e0a11 */
[C---:B------:R-:W-:Y:S02]  /*5ff0*/  IMAD R158, R18.reuse, -0x2, R189 ;  /* 0xfffffffe129e7824 */ /* 0x040fe400078e02bd */
[----:B------:R-:W-:-:S03]  /*6000*/  IMAD R121, R18, -0x2, R121 ;  /* 0xfffffffe12797824 */ /* 0x000fc600078e0279 */
[----:B------:R-:W0:Y:S01]  /*6010*/  MUFU.TANH R177, R177 ;  /* 0x000000b100b17308 */ /* 0x000e220000002400 */
[C---:B------:R-:W-:Y:S02]  /*6020*/  VIADD R164, R121.reuse, UR55 ;  /* 0x0000003779a47c36 */ /* 0x040fe40008000000 */
[----:B------:R-:W-:Y:S02]  /*6030*/  VIADD R162, R121, UR51 ;  /* 0x0000003379a27c36 */ /* 0x000fe40008000000 */
[----:B------:R-:W-:-:S03]  /*6040*/  IMAD.IADD R166, R5, 0x1, R164 ;  /* 0x0000000105a67824 */ /* 0x000fc600078e02a4 */
        /* <DEDUP_REMOVED lines=39> */
[----:B------:R-:W-:Y:S01]  /*62c0*/  FMUL.FTZ R169, R165, UR4 ;  /* 0x00000004a5a97c20 */ /* 0x000fe20008410000 */
[----:B------:R0:W-:Y:S01]  /*62d0*/  @!P1 SYNCS.ARRIVE.TRANS64.RED.A1T0 RZ, [R120+URZ], RZ ;  /* 0x000000ff78ff99a7 */ /* 0x0001e2000810043f */
[----:B------:R-:W-:Y:S01]  /*62e0*/  PLOP3.LUT P1, PT, PT, PT, UP0, 0x40, 0x0 ;  /* 0x000000000000781c */ /* 0x000fe20003f2e808 */
[----:B------:R-:W-:-:S03]  /*62f0*/  IMAD.IADD R168, R5, 0x1, R162 ;  /* 0x0000000105a87824 */ /* 0x000fc600078e02a2 */
[----:B------:R-:W0:Y:S09]  /*6300*/  MUFU.TANH R169, R169 ;  /* 0x000000a900a97308 */ /* 0x000e320000002400 */
[----:B-1234-:R-:W-:Y:S05]  /*6310*/  @P1 BRA `(.L_x_1089) ;  /* 0x0000000000581947 */ /* 0x01efea0003800000 */
[----:B------:R-:W-:Y:S01]  /*6320*/  ISETP.GT.AND P1, PT, R21, -0x1, PT ;  /* 0xffffffff1500780c */ /* 0x000fe20003f24270 */
[----:B------:R-:W-:-:S12]  /*6330*/  BSSY B0, `(.L_x_1090) ;  /* 0x0000011000007945 */ /* 0x000fd80003800000 */
[----:B------:R-:W-:Y:S05]  /*6340*/  @P1 BRA `(.L_x_1091) ;  /* 0x0000000000241947 */ /* 0x000fea0003800000 */
[----:B------:R-:W-:Y:S02]  /*6350*/  IMAD.U32 R149, RZ, RZ, UR54 ;  /* 0x00000036ff957e24 */ /* 0x000fe4000f8e00ff */
[----:B------:R-:W-:-:S03]  /*6360*/  IMAD.IADD R147, R5, 0x1, R12 ;  /* 0x0000000105937824 */ /* 0x000fc600078e020c */
[----:B------:R-:W-:Y:S02]  /*6370*/  ISETP.NE.AND P1, PT, R149, 0x1, PT ;  /* 0x000000019500780c */ /* 0x000fe40003f25270 */
[----:B------:R-:W-:-:S11]  /*6380*/  LOP3.LUT R147, RZ, R147, RZ, 0x33, !PT ;  /* 0x00000093ff937212 */ /* 0x000fd600078e33ff */
[----:B0-----:R-:W0:Y:S02]  /*6390*/  @P1 LDC.64 R120, c[0x0][0x9e8] ;  /* 0x00027a00ff781b82 */ /* 0x001e240000000a00 */
[----:B0-----:R-:W-:-:S05]  /*63a0*/  @P1 IMAD.HI.U32 R120, R147, R120, RZ ;  /* 0x0000007893781227 */ /* 0x001fca00078e00ff */
[----:B------:R-:W-:-:S04]  /*63b0*/  @P1 SHF.R.U32.HI R147, RZ, R121, R120 ;  /* 0x00000079ff931219 */ /* 0x000fc80000011678 */
[----:B------:R-:W-:Y:S01]  /*63c0*/  LOP3.LUT R147, RZ, R147, RZ, 0x33, !PT ;  /* 0x00000093ff937212 */ /* 0x000fe200078e33ff */
[----:B------:R-:W-:Y:S06]  /*63d0*/  BRA `(.L_x_1092) ;  /* 0x0000000000187947 */ /* 0x000fec0003800000 */
.L_x_1091:
[----:B------:R-:W-:Y:S02]  /*63e0*/  IMAD.U32 R149, RZ, RZ, UR54 ;  /* 0x00000036ff957e24 */ /* 0x000fe4000f8e00ff */
[----:B------:R-:W-:-:S03]  /*63f0*/  IMAD.MOV.U32 R147, RZ, RZ, R21 ;  /* 0x000000ffff937224 */ /* 0x000fc600078e0015 */
[----:B------:R-:W-:-:S13]  /*6400*/  ISETP.NE.AND P1, PT, R149, 0x1, PT ;  /* 0x000000019500780c */ /* 0x000fda0003f25270 */
[----:B0-----:R-:W0:Y:S02]  /*6410*/  @P1 LDC.64 R120, c[0x0][0x9e8] ;  /* 0x00027a00ff781b82 */ /* 0x001e240000000a00 */
[----:B0-----:R-:W-:-:S05]  /*6420*/  @P1 IMAD.HI.U32 R120, R21, R120, RZ ;  /* 0x0000007815781227 */ /* 0x001fca00078e00ff */
[----:B------:R-:W-:-:S07]  /*6430*/  @P1 SHF.R.U32.HI R147, RZ, R121, R120 ;  /* 0x00000079ff931219 */ /* 0x000fce0000011678 */
.L_x_1092:
[----:B------:R-:W-:Y:S05]  /*6440*/  BSYNC B0 ;  /* 0x0000000000007941 */ /* 0x000fea0003800000 */
.L_x_1090:
[----:B------:R-:W-:-:S05]  /*6450*/  IMAD R121, R147, R149, R158 ;  /* 0x0000009593797224 */ /* 0x000fca00078e029e */
[----:B------:R-:W-:Y:S02]  /*6460*/  VIADDMNMX R166, R121, R149, R166, PT ;  /* 0x0000009579a67246 */ /* 0x000fe400038001a6 */
[----:B------:R-:W-:-:S07]  /*6470*/  VIMNMX R168, R168, R121, !PT ;  /* 0x00000079a8a87248 */ /* 0x000fce0007fe0100 */
.L_x_1089:
[C---:B------:R-:W-:Y:S02]  /*6480*/  ISETP.GE.AND P1, PT, R189.reuse, 0x2, PT ;  /* 0x00000002bd00780c */ /* 0x040fe40003f26270 */
[C---:B------:R-:W-:Y:S02]  /*6490*/  ISETP.GE.AND P5, PT, R189.reuse, 0xa, PT ;  /* 0x0000000abd00780c */ /* 0x040fe40003fa6270 */
        /* <DEDUP_REMOVED lines=64> */
[C---:B------:R-:W-:Y:S02]  /*68a0*/  ISETP.GE.AND P4, PT, R189.reuse, 0x3a, PT ;  /* 0x0000003abd00780c */ /* 0x040fe40003f86270 */
        /* <DEDUP_REMOVED lines=26> */
[----:B------:R-:W-:Y:S02]  /*6a50*/  ISETP.GE.AND P3, PT, R189, 0x51, PT ;  /* 0x00000051bd00780c */ /* 0x000fe40003f66270 */
[----:B------:R-:W-:Y:S02]  /*6a60*/  IADD3 R142, R162, 0x8, R5 ;  /* 0x00000008a28e7810 */ /* 0x000fe40007ffe005 */
        /* <DEDUP_REMOVED lines=16> */
[----:B------:R-:W-:Y:S02]  /*6b70*/  ISETP.GE.AND P6, PT, R189, 0x5a, PT ;  /* 0x0000005abd00780c */ /* 0x000fe40003fc6270 */
[----:B------:R-:W-:Y:S02]  /*6b80*/  IADD3 R2, R164, 0x8, R5 ;  /* 0x00000008a4027810 */ /* 0x000fe40007ffe005 */
[----:B------:R-:W-:Y:S02]  /*6b90*/  P2R R146, PR, RZ, 0x40 ;  /* 0x00000040ff927803 */ /* 0x000fe40000000000 */
[----:B------:R-:W-:-:S04]  /*6ba0*/  ISETP.GT.AND P6, PT, R168, 0x59, !P6 ;  /* 0x00000059a800780c */ /* 0x000fc800077c4270 */
[----:B------:R-:W-:-:S04]  /*6bb0*/  ISETP.LT.OR P6, PT, R166, 0x5a, P6 ;  /* 0x0000005aa600780c */ /* 0x000fc800037c1670 */
[----:B------:R-:W-:Y:S02]  /*6bc0*/  FSEL R169, R169, -INF , !P6 ;  /* 0xff800000a9a97808 */ /* 0x000fe40007000000 */
[----:B------:R-:W-:-:S13]  /*6bd0*/  PLOP3.LUT P6, PT, PT, PT, UP0, 0x40, 0x0 ;  /* 0x000000000000781c */ /* 0x000fda0003fce808 */
[----:B------:R-:W-:Y:S05]  /*6be0*/  @P6 BRA `(.L_x_1093) ;  /* 0x0000000000546947 */ /* 0x000fea0003800000 */
[----:B------:R-:W-:Y:S01]  /*6bf0*/  ISETP.GT.AND P6, PT, R15, -0x1, PT ;  /* 0xffffffff0f00780c */ /* 0x000fe20003fc4270 */
[----:B------:R-:W-:-:S12]  /*6c00*/  BSSY B0, `(.L_x_1094) ;  /* 0x0000010000007945 */ /* 0x000fd80003800000 */
[----:B------:R-:W-:Y:S05]  /*6c10*/  @P6 BRA `(.L_x_1095) ;  /* 0x0000000000206947 */ /* 0x000fea0003800000 */
[----:B------:R-:W-:-:S05]  /*6c20*/  IMAD.U32 R148, RZ, RZ, UR54 ;  /* 0x00000036ff947e24 */ /* 0x000fca000f8e00ff */
[----:B------:R-:W-:-:S13]  /*6c30*/  ISETP.NE.AND P6, PT, R148, 0x1, PT ;  /* 0x000000019400780c */ /* 0x000fda0003fc5270 */
[----:B------:R-:W0:Y:S02]  /*6c40*/  @P6 LDC.64 R120, c[0x0][0x9e8] ;  /* 0x00027a00ff786b82 */ /* 0x000e240000000a00 */
[----:B0-----:R-:W-:-:S04]  /*6c50*/  @P6 IMAD.HI.U32 R144, R13, R120, RZ ;  /* 0x000000780d906227 */ /* 0x001fc800078e00ff */
[----:B------:R-:W-:Y:S01]  /*6c60*/  IMAD.MOV.U32 R120, RZ, RZ, R13 ;  /* 0x000000ffff787224 */ /* 0x000fe200078e000d */
[----:B------:R-:W-:-:S04]  /*6c70*/  @P6 SHF.R.U32.HI R120, RZ, R121, R144 ;  /* 0x00000079ff786219 */ /* 0x000fc80000011690 */
[----:B------:R-:W-:Y:S01]  /*6c80*/  LOP3.LUT R189, RZ, R120, RZ, 0x33, !PT ;  /* 0x00000078ffbd7212 */ /* 0x000fe200078e33ff */
[----:B------:R-:W-:Y:S06]  /*6c90*/  BRA `(.L_x_1096) ;  /* 0x0000000000187947 */ /* 0x000fec0003800000 */
.L_x_1095:
[----:B------:R-:W-:Y:S02]  /*6ca0*/  IMAD.U32 R148, RZ, RZ, UR54 ;  /* 0x00000036ff947e24 */ /* 0x000fe4000f8e00ff */
[----:B------:R-:W-:-:S03]  /*6cb0*/  IMAD.MOV.U32 R189, RZ, RZ, R15 ;  /* 0x000000ffffbd7224 */ /* 0x000fc600078e000f */
[----:B------:R-:W-:-:S13]  /*6cc0*/  ISETP.NE.AND P6, PT, R148, 0x1, PT ;  /* 0x000000019400780c */ /* 0x000fda0003fc5270 */
[----:B------:R-:W0:Y:S02]  /*6cd0*/  @P6 LDC.64 R120, c[0x0][0x9e8] ;  /* 0x00027a00ff786b82 */ /* 0x000e240000000a00 */
[----:B0-----:R-:W-:-:S05]  /*6ce0*/  @P6 IMAD.HI.U32 R120, R15, R120, RZ ;  /* 0x000000780f786227 */ /* 0x001fca00078e00ff */
[----:B------:R-:W-:-:S07]  /*6cf0*/  @P6 SHF.R.U32.HI R189, RZ, R121, R120 ;  /* 0x00000079ffbd6219 */ /* 0x000fce0000011678 */
.L_x_1096:
[----:B------:R-:W-:Y:S05]  /*6d00*/  BSYNC B0 ;  /* 0x0000000000007941 */ /* 0x000fea0003800000 */
.L_x_1094:
[----:B------:R-:W-:-:S05]  /*6d10*/  IMAD R121, R189, R148, R158 ;  /* 0x00000094bd797224 */ /* 0x000fca00078e029e */
[----:B------:R-:W-:Y:S02]  /*6d20*/  VIADDMNMX R2, R121, R148, R2, PT ;  /* 0x0000009479027246 */ /* 0x000fe40003800102 */
[----:B------:R-:W-:-:S07]  /*6d30*/  VIMNMX R142, R142, R121, !PT ;  /* 0x000000798e8e7248 */ /* 0x000fce0007fe0100 */
.L_x_1093:
        /* <DEDUP_REMOVED lines=76> */
[----:B------:R-:W0:Y:S01]  /*7200*/  LDC R10, c[0x0][0x988] ;  /* 0x00026200ff0a7b82 */ /* 0x000e220000000800 */
[----:B------:R-:W-:Y:S01]  /*7210*/  ISETP.GT.AND P3, PT, R142, 0x50, !P3 ;  /* 0x000000508e00780c */ /* 0x000fe20005f64270 */
[----:B------:R-:W1:Y:S01]  /*7220*/  SHFL.BFLY PT, R121, R20, 0x2, 0x1f ;  /* 0x0c401f0014797f89 */ /* 0x000e6200000e0000 */
        /* <DEDUP_REMOVED lines=13> */
[----:B-1----:R-:W-:Y:S02]  /*7300*/  FMNMX.FTZ R120, R20, R121, !PT ;  /* 0x0000007914787209 */ /* 0x002fe40007810000 */
[----:B------:R-:W-:-:S02]  /*7310*/  ISETP.LT.OR P1, PT, R2, 0x3a, P1 ;  /* 0x0000003a0200780c */ /* 0x000fc40000f21670 */
[----:B------:R-:W-:Y:S01]  /*7320*/  FSEL R133, R133, -INF , !P5 ;  /* 0xff80000085857808 */ /* 0x000fe20006800000 */
[----:B------:R-:W1:Y:S01]  /*7330*/  SHFL.BFLY PT, R121, R120, 0x1, 0x1f ;  /* 0x0c201f0078797f89 */ /* 0x000e6200000e0000 */
[----:B------:R-:W-:Y:S02]  /*7340*/  FSEL R125, R136, -INF , !P1 ;  /* 0xff800000887d7808 */ /* 0x000fe40004800000 */
[----:B------:R-:W-:-:S04]  /*7350*/  ISETP.NE.AND P1, PT, R206, RZ, PT ;  /* 0x000000ffce00720c */ /* 0x000fc80003f25270 */
[----:B------:R-:W-:-:S04]  /*7360*/  ISETP.GT.AND P1, PT, R142, 0x40, !P1 ;  /* 0x000000408e00780c */ /* 0x000fc80004f24270 */
[----:B------:R-:W-:-:S04]  /*7370*/  ISETP.LT.OR P1, PT, R2, 0x41, P1 ;  /* 0x000000410200780c */ /* 0x000fc80000f21670 */
[----:B------:R-:W-:Y:S02]  /*7380*/  FSEL R139, R139, -INF , !P1 ;  /* 0xff8000008b8b7808 */ /* 0x000fe40004800000 */
[----:B------:R-:W-:-:S04]  /*7390*/  ISETP.NE.AND P1, PT, R208, RZ, PT ;  /* 0x000000ffd000720c */ /* 0x000fc80003f25270 */
[----:B------:R-:W-:Y:S02]  /*73a0*/  ISETP.GT.AND P1, PT, R142, 0x41, !P1 ;  /* 0x000000418e00780c */ /* 0x000fe40004f24270 */
[----:B-1----:R-:W-:Y:S02]  /*73b0*/  FMNMX.FTZ R121, R120, R121, !PT ;  /* 0x0000007978797209 */ /* 0x002fe40007810000 */
        /* <DEDUP_REMOVED lines=14> */
[C---:B0-----:R-:W-:Y:S01]  /*74a0*/  FMUL.FTZ R0, R121.reuse, R10 ;  /* 0x0000000a79007220 */ /* 0x041fe20000410000 */
        /* <DEDUP_REMOVED lines=47> */
[----:B------:R-:W-:Y:S01]  /*77a0*/  IMAD.U32 R134, RZ, RZ, UR14 ;  /* 0x0000000eff867e24 */ /* 0x000fe2000f8e00ff */
[----:B------:R-:W-:-:S02]  /*77b0*/  LOP3.LUT P6, RZ, R210, 0x7f, RZ, 0xc0, !PT ;  /* 0x0000007fd2ff7812 */ /* 0x000fc400078cc0ff */
[----:B------:R-:W-:-:S03]  /*77c0*/  FMNMX.FTZ R20, R135, R20, !PT ;  /* 0x0000001487147209 */ /* 0x000fc60007810000 */
[----:B------:R-:W0:Y:S01]  /*77d0*/  MUFU.EX2 R0, R0 ;  /* 0x0000000000007308 */ /* 0x000e220000000800 */
[----:B------:R-:W-:-:S04]  /*77e0*/  FMNMX.FTZ R20, R137, R20, !PT ;  /* 0x0000001489147209 */ /* 0x000fc80007810000 */
[----:B------:R-:W-:-:S03]  /*77f0*/  FMNMX.FTZ R20, R125, R20, !PT ;  /* 0x000000147d147209 */ /* 0x000fc60007810000 */
[----:B------:R-:W1:Y:S01]  /*7800*/  MUFU.EX2 R188, R188 ;  /* 0x000000bc00bc7308 */ /* 0x000e620000000800 */
[----:B------:R-:W-:-:S04]  /*7810*/  FMNMX.FTZ R20, R139, R20, !PT ;  /* 0x000000148b147209 */ /* 0x000fc80007810000 */
[----:B------:R-:W-:-:S03]  /*7820*/  FMNMX.FTZ R20, R123, R20, !PT ;  /* 0x000000147b147209 */ /* 0x000fc60007810000 */
[----:B------:R-:W2:Y:S01]  /*7830*/  MUFU.EX2 R190, R190 ;  /* 0x000000be00be7308 */ /* 0x000ea20000000800 */
[----:B------:R-:W-:Y:S01]  /*7840*/  FMNMX.FTZ R20, R141, R20, !PT ;  /* 0x000000148d147209 */ /* 0x000fe20007810000 */
[----:B0-----:R-:W-:-:S03]  /*7850*/  FFMA.FTZ R9, R0, R9, R223 ;  /* 0x0000000900097223 */ /* 0x001fc600000100df */
[----:B------:R-:W-:-:S03]  /*7860*/  FMNMX.FTZ R20, R129, R20, !PT ;  /* 0x0000001481147209 */ /* 0x000fc60007810000 */
[----:B------:R-:W0:Y:S01]  /*7870*/  MUFU.EX2 R171, R171 ;  /* 0x000000ab00ab7308 */ /* 0x000e220000000800 */
[----:B------:R-:W-:Y:S01]  /*7880*/  FMNMX.FTZ R20, R177, R20, !PT ;  /* 0x00000014b1147209 */ /* 0x000fe20007810000 */
[C---:B-1----:R-:W-:Y:S01]  /*7890*/  FADD.FTZ R9, R188.reuse, R9 ;  /* 0x00000009bc097221 */ /* 0x042fe20000010000 */
[----:B------:R-:W-:Y:S02]  /*78a0*/  F2FP.F16.F32.PACK_AB R188, R188, R223 ;  /* 0x000000dfbcbc723e */ /* 0x000fe400000000ff */
[----:B------:R-:W-:-:S03]  /*78b0*/  FMNMX.FTZ R20, R167, R20, !PT ;  /* 0x00000014a7147209 */ /* 0x000fc60007810000 */
[----:B------:R-:W1:Y:S01]  /*78c0*/  MUFU.EX2 R184, R184 ;  /* 0x000000b800b87308 */ /* 0x000e620000000800 */
[----:B------:R-:W-:Y:S01]  /*78d0*/  FMNMX.FTZ R20, R133, R20, !PT ;  /* 0x0000001485147209 */ /* 0x000fe20007810000 */
[----:B--2---:R-:W-:-:S03]  /*78e0*/  FADD.FTZ R130, R190, R9 ;  /* 0x00000009be827221 */ /* 0x004fc60000010000 */
[----:B------:R-:W-:-:S03]  /*78f0*/  FMNMX.FTZ R20, R179, R20, !PT ;  /* 0x00000014b3147209 */ /* 0x000fc60007810000 */
[----:B------:R-:W2:Y:S01]  /*7900*/  MUFU.EX2 R173, R173 ;  /* 0x000000ad00ad7308 */ /* 0x000ea20000000800 */
[C---:B0-----:R-:W-:Y:S01]  /*7910*/  FADD.FTZ R9, R171.reuse, R130 ;  /* 0x00000082ab097221 */ /* 0x041fe20000010000 */
[----:B------:R-:W0:Y:S01]  /*7920*/  SHFL.BFLY PT, R149, R20, 0x2, 0x1f ;  /* 0x0c401f0014957f89 */ /* 0x000e2200000e0000 */
[----:B------:R-:W-:-:S05]  /*7930*/  F2FP.F16.F32.PACK_AB R190, R171, R190 ;  /* 0x000000beabbe723e */ /* 0x000fca00000000ff */
[----:B------:R-:W3:Y:S01]  /*7940*/  MUFU.EX2 R186, R186 ;  /* 0x000000ba00ba7308 */ /* 0x000ee20000000800 */
[----:B-1----:R-:W-:-:S07]  /*7950*/  FADD.FTZ R130, R184, R9 ;  /* 0x00000009b8827221 */ /* 0x002fce0000010000 */
[----:B------:R-:W1:Y:S01]  /*7960*/  MUFU.EX2 R175, R175 ;  /* 0x000000af00af7308 */ /* 0x000e620000000800 */
[----:B--2---:R-:W-:-:S07]  /*7970*/  F2FP.F16.F32.PACK_AB R184, R173, R184 ;  /* 0x000000b8adb8723e */ /* 0x004fce00000000ff */
[----:B------:R-:W-:Y:S01]  /*7980*/  MUFU.EX2 R180, R180 ;  /* 0x000000b400b47308 */ /* 0x000fe20000000800 */
[----:B0-----:R-:W-:-:S05]  /*7990*/  FMNMX.FTZ R149, R20, R149, !PT ;  /* 0x0000009514957209 */ /* 0x001fca0007810000 */
[----:B------:R-:W0:Y:S02]  /*79a0*/  SHFL.BFLY PT, R2, R149, 0x1, 0x1f ;  /* 0x0c201f0095027f89 */ /* 0x000e2400000e0000 */
[----:B------:R-:W-:Y:S08]  /*79b0*/  MUFU.EX2 R131, R131 ;  /* 0x0000008300837308 */ /* 0x000ff00000000800 */
[----:B------:R-:W-:Y:S08]  /*79c0*/  MUFU.EX2 R182, R182 ;  /* 0x000000b600b67308 */ /* 0x000ff00000000800 */
[----:B------:R-:W-:Y:S01]  /*79d0*/  MUFU.EX2 R147, R147 ;  /* 0x0000009300937308 */ /* 0x000fe20000000800 */
[----:B0-----:R-:W-:-:S07]  /*79e0*/  FMNMX.FTZ R149, R149, R2, !PT ;  /* 0x0000000295957209 */ /* 0x001fce0007810000 */
        /* <DEDUP_REMOVED lines=12> */
[-CC-:B------:R-:W-:Y:S01]  /*7ab0*/  FFMA.FTZ R14, R189, R10.reuse, -R120.reuse ;  /* 0x0000000abd0e7223 */ /* 0x180fe20000010878 */
[-CC-:B------:R-:W-:Y:S01]  /*7ac0*/  FFMA.FTZ R161, R219, R10.reuse, -R120.reuse ;  /* 0x0000000adba17223 */ /* 0x180fe20000010878 */
[-CC-:B------:R-:W-:Y:S01]  /*7ad0*/  FFMA.FTZ R185, R207, R10.reuse, -R120.reuse ;  /* 0x0000000acfb97223 */ /* 0x180fe20000010878 */
[----:B------:R-:W-:Y:S01]  /*7ae0*/  MUFU.EX2 R159, R159 ;  /* 0x0000009f009f7308 */ /* 0x000fe20000000800 */
[-CC-:B------:R-:W-:Y:S01]  /*7af0*/  FFMA.FTZ R20, R217, R10.reuse, -R120.reuse ;  /* 0x0000000ad9147223 */ /* 0x180fe20000010878 */
[-CC-:B------:R-:W-:Y:S01]  /*7b00*/  FFMA.FTZ R187, R191, R10.reuse, -R120.reuse ;  /* 0x0000000abfbb7223 */ /* 0x180fe20000010878 */
[-C--:B------:R-:W-:Y:S01]  /*7b10*/  FFMA.FTZ R3, R127, R10.reuse, -R120 ;  /* 0x0000000a7f037223 */ /* 0x080fe20000010878 */
[----:B------:R-:W-:Y:S01]  /*7b20*/  FADD.FTZ R127, R173, R130 ;  /* 0x00000082ad7f7221 */ /* 0x000fe20000010000 */
[-CC-:B------:R-:W-:Y:S01]  /*7b30*/  FFMA.FTZ R122, R215, R10.reuse, -R120.reuse ;  /* 0x0000000ad77a7223 */ /* 0x180fe20000010878 */
[-CC-:B------:R-:W-:Y:S01]  /*7b40*/  FFMA.FTZ R181, R195, R10.reuse, -R120.reuse ;  /* 0x0000000ac3b57223 */ /* 0x180fe20000010878 */
[-CC-:B------:R-:W-:Y:S01]  /*7b50*/  FFMA.FTZ R124, R213, R10.reuse, -R120.reuse ;  /* 0x0000000ad57c7223 */ /* 0x180fe20000010878 */
[----:B------:R-:W0:Y:S01]  /*7b60*/  MUFU.EX2 R2, R2 ;  /* 0x0000000200027308 */ /* 0x000e220000000800 */
[----:B---3--:R-:W-:Y:S01]  /*7b70*/  FADD.FTZ R132, R186, R127 ;  /* 0x0000007fba847221 */ /* 0x008fe20000010000 */
        /* <DEDUP_REMOVED lines=10> */
[-CC-:B------:R-:W-:Y:S01]  /*7c20*/  FFMA.FTZ R167, R167, R10.reuse, -R120.reuse ;  /* 0x0000000aa7a77223 */ /* 0x180fe20000010878 */
[----:B------:R-:W-:Y:S01]  /*7c30*/  FFMA.FTZ R133, R133, R10, -R120 ;  /* 0x0000000a85857223 */ /* 0x000fe20000010878 */
[----:B-1----:R-:W-:-:S02]  /*7c40*/  F2FP.F16.F32.PACK_AB R186, R175, R186 ;  /* 0x000000baafba723e */ /* 0x002fc400000000ff */
[----:B------:R-:W1:Y:S01]  /*7c50*/  MUFU.EX2 R14, R14 ;  /* 0x0000000e000e7308 */ /* 0x000e620000000800 */
[----:B0-----:R-:W-:-:S07]  /*7c60*/  FFMA.FTZ R9, R2, R8, R159 ;  /* 0x0000000802097223 */ /* 0x001fce000001009f */
[----:B------:R-:W0:Y:S01]  /*7c70*/  MUFU.EX2 R161, R161 ;  /* 0x000000a100a17308 */ /* 0x000e220000000800 */
[C---:B--2---:R-:W-:Y:S01]  /*7c80*/  FADD.FTZ R9, R4.reuse, R9 ;  /* 0x0000000904097221 */ /* 0x044fe20000010000 */
[----:B------:R-:W-:Y:S01]  /*7c90*/  F2FP.F16.F32.PACK_AB R189, R4, R159 ;  /* 0x0000009f04bd723e */ /* 0x000fe200000000ff */
[----:B------:R-:W-:-:S05]  /*7ca0*/  IMAD.MOV.U32 R4, RZ, RZ, R121 ;  /* 0x000000ffff047224 */ /* 0x000fca00078e0079 */
[----:B------:R-:W2:Y:S01]  /*7cb0*/  MUFU.EX2 R185, R185 ;  /* 0x000000b900b97308 */ /* 0x000ea20000000800 */
[----:B-1----:R-:W-:Y:S01]  /*7cc0*/  FADD.FTZ R130, R14, R9 ;  /* 0x000000090e827221 */ /* 0x002fe20000010000 */
[----:B------:R-:W-:-:S04]  /*7cd0*/  FADD.FTZ R9, R175, R132 ;  /* 0x00000084af097221 */ /* 0x000fc80000010000 */
[----:B------:R-:W-:Y:S01]  /*7ce0*/  FADD.FTZ R132, R180, R9 ;  /* 0x00000009b4847221 */ /* 0x000fe20000010000 */
[----:B------:R-:W-:Y:S01]  /*7cf0*/  F2FP.F16.F32.PACK_AB R180, R131, R180 ;  /* 0x000000b483b4723e */ /* 0x000fe200000000ff */
[----:B------:R-:W1:Y:S01]  /*7d00*/  MUFU.EX2 R20, R20 ;  /* 0x0000001400147308 */ /* 0x000e620000000800 */
[----:B0-----:R-:W-:Y:S01]  /*7d10*/  FADD.FTZ R130, R161, R130 ;  /* 0x00000082a1827221 */ /* 0x001fe20000010000 */
[----:B------:R-:W-:Y:S01]  /*7d20*/  FADD.FTZ R135, R131, R132 ;  /* 0x0000008483877221 */ /* 0x000fe20000010000 */
[----:B------:R-:W-:-:S05]  /*7d30*/  F2FP.F16.F32.PACK_AB R191, R161, R14 ;  /* 0x0000000ea1bf723e */ /* 0x000fca00000000ff */
[----:B------:R-:W0:Y:S01]  /*7d40*/  MUFU.EX2 R187, R187 ;  /* 0x000000bb00bb7308 */ /* 0x000e220000000800 */
[----:B--2---:R-:W-:Y:S01]  /*7d50*/  FADD.FTZ R9, R185, R130 ;  /* 0x00000082b9097221 */ /* 0x004fe20000010000 */
[----:B------:R-:W-:Y:S02]  /*7d60*/  @!P6 VIADD R130, R134, 0x30860 ;  /* 0x000308608682e836 */ /* 0x000fe40000000000 */
[----:B------:R-:W-:Y:S01]  /*7d70*/  FADD.FTZ R134, R182, R135 ;  /* 0x00000087b6867221 */ /* 0x000fe20000010000 */
[----:B------:R-:W-:Y:S02]  /*7d80*/  F2FP.F16.F32.PACK_AB R182, R147, R182 ;  /* 0x000000b693b6723e */ /* 0x000fe400000000ff */
[----:B------:R-:W-:Y:S01]  /*7d90*/  @!P6 PRMT R135, RZ, 0x654, R130 ;  /* 0x00000654ff87e816 */ /* 0x000fe20000000082 */
[----:B------:R-:W2:Y:S01]  /*7da0*/  MUFU.EX2 R122, R122 ;  /* 0x0000007a007a7308 */ /* 0x000ea20000000800 */
[C---:B-1----:R-:W-:Y:S01]  /*7db0*/  FADD.FTZ R132, R20.reuse, R9 ;  /* 0x0000000914847221 */ /* 0x042fe20000010000 */
[-C--:B------:R-:W-:Y:S01]  /*7dc0*/  FFMA.FTZ R130, R123, R10.reuse, -R120 ;  /* 0x0000000a7b827223 */ /* 0x080fe20000010878 */
[----:B------:R-:W-:Y:S01]  /*7dd0*/  FADD.FTZ R123, R147, R134 ;  /* 0x00000086937b7221 */ /* 0x000fe20000010000 */
[----:B------:R-:W-:Y:S01]  /*7de0*/  FFMA.FTZ R120, R179, R10, -R120 ;  /* 0x0000000ab3787223 */ /* 0x000fe20000010878 */
[----:B------:R1:W-:Y:S01]  /*7df0*/  @!P6 SYNCS.ARRIVE.TRANS64.RED.A1T0 RZ, [R135+URZ], RZ ;  /* 0x000000ff87ffe9a7 */ /* 0x0003e2000810043f */
[----:B------:R-:W-:Y:S01]  /*7e00*/  F2FP.F16.F32.PACK_AB R185, R20, R185 ;  /* 0x000000b914b9723e */ /* 0x000fe200000000ff */
[----:B------:R-:W-:Y:S01]  /*7e10*/  FADD.FTZ R134, R176, R123 ;  /* 0x0000007bb0867221 */ /* 0x000fe20000010000 */
[----:B------:R-:W3:Y:S01]  /*7e20*/  MUFU.EX2 R181, R181 ;  /* 0x000000b500b57308 */ /* 0x000ee20000000800 */
[----:B0-----:R-:W-:Y:S01]  /*7e30*/  FADD.FTZ R9, R187, R132 ;  /* 0x00000084bb097221 */ /* 0x001fe20000010000 */
[C---:B------:R-:W-:Y:S01]  /*7e40*/  F2FP.F16.F32.PACK_AB R176, R143.reuse, R176 ;  /* 0x000000b08fb0723e */ /* 0x040fe200000000ff */
[----:B------:R-:W-:-:S05]  /*7e50*/  FADD.FTZ R123, R143, R134 ;  /* 0x000000868f7b7221 */ /* 0x000fca0000010000 */
[----:B------:R-:W0:Y:S01]  /*7e60*/  MUFU.EX2 R124, R124 ;  /* 0x0000007c007c7308 */ /* 0x000e220000000800 */
[C---:B--2---:R-:W-:Y:S01]  /*7e70*/  FADD.FTZ R132, R122.reuse, R9 ;  /* 0x000000097a847221 */ /* 0x044fe20000010000 */
[----:B------:R-:W-:-:S06]  /*7e80*/  F2FP.F16.F32.PACK_AB R187, R122, R187 ;  /* 0x000000bb7abb723e */ /* 0x000fcc00000000ff */
[----:B------:R-:W2:Y:S01]  /*7e90*/  MUFU.EX2 R178, R178 ;  /* 0x000000b200b27308 */ /* 0x000ea20000000800 */
[----:B---3--:R-:W-:-:S07]  /*7ea0*/  FADD.FTZ R9, R181, R132 ;  /* 0x00000084b5097221 */ /* 0x008fce0000010000 */
[----:B------:R-:W3:Y:S01]  /*7eb0*/  MUFU.EX2 R183, R183 ;  /* 0x000000b700b77308 */ /* 0x000ee20000000800 */
[C---:B0-----:R-:W-:Y:S01]  /*7ec0*/  FADD.FTZ R132, R124.reuse, R9 ;  /* 0x000000097c847221 */ /* 0x041fe20000010000 */
[----:B------:R-:W-:-:S06]  /*7ed0*/  F2FP.F16.F32.PACK_AB R181, R124, R181 ;  /* 0x000000b57cb5723e */ /* 0x000fcc00000000ff */
[----:B------:R-:W0:Y:S01]  /*7ee0*/  MUFU.EX2 R145, R145 ;  /* 0x0000009100917308 */ /* 0x000e220000000800 */
[----:B--2---:R-:W-:-:S07]  /*7ef0*/  FADD.FTZ R134, R178, R123 ;  /* 0x0000007bb2867221 */ /* 0x004fce0000010000 */
[----:B------:R-:W2:Y:S01]  /*7f00*/  MUFU.EX2 R126, R126 ;  /* 0x0000007e007e7308 */ /* 0x000ea20000000800 */
[----:B---3--:R-:W-:-:S07]  /*7f10*/  FADD.FTZ R9, R183, R132 ;  /* 0x00000084b7097221 */ /* 0x008fce0000010000 */
[----:B------:R-:W3:Y:S01]  /*7f20*/  MUFU.EX2 R172, R172 ;  /* 0x000000ac00ac7308 */ /* 0x000ee20000000800 */
[C---:B0-----:R-:W-:Y:S01]  /*7f30*/  FADD.FTZ R123, R145.reuse, R134 ;  /* 0x00000086917b7221 */ /* 0x041fe20000010000 */
[----:B------:R-:W-:-:S06]  /*7f40*/  F2FP.F16.F32.PACK_AB R178, R145, R178 ;  /* 0x000000b291b2723e */ /* 0x000fcc00000000ff */
[----:B------:R-:W0:Y:S01]  /*7f50*/  MUFU.EX2 R3, R3 ;  /* 0x0000000300037308 */ /* 0x000e220000000800 */
[C---:B--2---:R-:W-:Y:S01]  /*7f60*/  FADD.FTZ R132, R126.reuse, R9 ;  /* 0x000000097e847221 */ /* 0x044fe20000010000 */
[----:B------:R-:W-:-:S06]  /*7f70*/  F2FP.F16.F32.PACK_AB R183, R126, R183 ;  /* 0x000000b77eb7723e */ /* 0x000fcc00000000ff */
[----:B------:R-:W2:Y:S01]  /*7f80*/  MUFU.EX2 R151, R151 ;  /* 0x0000009700977308 */ /* 0x000ea20000000800 */
[----:B---3--:R-:W-:-:S07]  /*7f90*/  FADD.FTZ R134, R172, R123 ;  /* 0x0000007bac867221 */ /* 0x008fce0000010000 */
[----:B------:R-:W3:Y:S01]  /*7fa0*/  MUFU.EX2 R128, R128 ;  /* 0x0000008000807308 */ /* 0x000ee20000000800 */
[----:B0-----:R-:W-:-:S07]  /*7fb0*/  FADD.FTZ R9, R3, R132 ;  /* 0x0000008403097221 */ /* 0x001fce0000010000 */
        /* <DEDUP_REMOVED lines=8> */
[----:B--2---:R-:W-:-:S07]  /*8040*/  FADD.FTZ R132, R8, R9 ;  /* 0x0000000908847221 */ /* 0x004fce0000010000 */
[----:B------:R-:W2:Y:S01]  /*8050*/  MUFU.EX2 R168, R168 ;  /* 0x000000a800a87308 */ /* 0x000ea20000000800 */
[C---:B---3--:R-:W-:Y:S01]  /*8060*/  FADD.FTZ R9, R153.reuse, R134 ;  /* 0x0000008699097221 */ /* 0x048fe20000010000 */
[----:B------:R-:W-:-:S06]  /*8070*/  F2FP.F16.F32.PACK_AB R174, R153, R174 ;  /* 0x000000ae99ae723e */ /* 0x000fcc00000000ff */
        /* <DEDUP_REMOVED lines=15> */
[----:B------:R3:W4:Y:S01]  /*8170*/  MUFU.EX2 R138, R177 ;  /* 0x000000b1008a7308 */ /* 0x0007220000000800 */
[----:B0-----:R-:W-:-:S07]  /*8180*/  FADD.FTZ R123, R136, R9 ;  /* 0x00000009887b7221 */ /* 0x001fce0000010000 */
[----:B------:R-:W0:Y:S01]  /*8190*/  MUFU.EX2 R167, R167 ;  /* 0x000000a700a77308 */ /* 0x000e220000000800 */
[C---:B--2---:R-:W-:Y:S01]  /*81a0*/  FADD.FTZ R123, R129.reuse, R123 ;  /* 0x0000007b817b7221 */ /* 0x044fe20000010000 */
[----:B---3--:R-:W-:Y:S01]  /*81b0*/  F2FP.F16.F32.PACK_AB R177, R128, R3 ;  /* 0x0000000380b1723e */ /* 0x008fe200000000ff */
[----:B------:R-:W-:Y:S01]  /*81c0*/  IMAD.MOV.U32 R3, RZ, RZ, R149 ;  /* 0x000000ffff037224 */ /* 0x000fe200078e0095 */
[----:B------:R-:W-:-:S04]  /*81d0*/  F2FP.F16.F32.PACK_AB R175, R129, R136 ;  /* 0x0000008881af723e */ /* 0x000fc800000000ff */
[----:B------:R-:W2:Y:S01]  /*81e0*/  MUFU.EX2 R134, R133 ;  /* 0x0000008500867308 */ /* 0x000ea20000000800 */
[----:B----4-:R-:W-:-:S07]  /*81f0*/  FADD.FTZ R123, R138, R123 ;  /* 0x0000007b8a7b7221 */ /* 0x010fce0000010000 */
[----:B------:R-:W3:Y:S01]  /*8200*/  MUFU.EX2 R157, R157 ;  /* 0x0000009d009d7308 */ /* 0x000ee20000000800 */
[C---:B0-----:R-:W-:Y:S01]  /*8210*/  FADD.FTZ R123, R167.reuse, R123 ;  /* 0x0000007ba77b7221 */ /* 0x041fe20000010000 */
[----:B------:R-:W-:-:S06]  /*8220*/  F2FP.F16.F32.PACK_AB R169, R167, R138 ;  /* 0x0000008aa7a9723e */ /* 0x000fcc00000000ff */
[----:B------:R-:W0:Y:S01]  /*8230*/  MUFU.EX2 R120, R120 ;  /* 0x0000007800787308 */ /* 0x000e220000000800 */
[----:B--2---:R-:W-:Y:S01]  /*8240*/  FADD.FTZ R123, R134, R123 ;  /* 0x0000007b867b7221 */ /* 0x004fe20000010000 */
[C---:B---3--:R-:W-:Y:S01]  /*8250*/  FADD.FTZ R9, R157.reuse, R132 ;  /* 0x000000849d097221 */ /* 0x048fe20000010000 */
[----:B------:R-:W-:Y:S02]  /*8260*/  F2FP.F16.F32.PACK_AB R170, R157, R170 ;  /* 0x000000aa9daa723e */ /* 0x000fe400000000ff */
[C---:B0-----:R-:W-:Y:S01]  /*8270*/  FADD.FTZ R8, R120.reuse, R123 ;  /* 0x0000007b78087221 */ /* 0x041fe20000010000 */
[----:B------:R-:W-:Y:S01]  /*8280*/  F2FP.F16.F32.PACK_AB R171, R120, R134 ;  /* 0x0000008678ab723e */ /* 0x000fe200000000ff */
[----:B-1----:R-:W-:Y:S06]  /*8290*/  @P1 BRA `(.L_x_1097) ;  /* 0xffffffc800d01947 */ /* 0x002fec000383ffff */
[----:B------:R-:W-:Y:S01]  /*82a0*/  IMAD.MOV.U32 R3, RZ, RZ, R149 ;  /* 0x000000ffff037224 */ /* 0x000fe200078e0095 */
[----:B------:R-:W-:Y:S01]  /*82b0*/  UMOV UR37, UR5 ;  /* 0x0000000500257c82 */ /* 0x000fe20008000000 */
[----:B------:R-:W-:Y:S01]  /*82c0*/  IMAD.MOV.U32 R4, RZ, RZ, R121 ;  /* 0x000000ffff047224 */ /* 0x000fe200078e0079 */
[----:B------:R-:W-:-:S06]  /*82d0*/  UMOV UR36, UR38 ;  /* 0x0000002600247c82 */ /* 0x000fcc0008000000 */
.L_x_1080:
[----:B------:R-:W-:Y:S01]  /*82e0*/  IADD3 R12, R16, 0x80, -R17 ;  /* 0x00000080100c7810 */ /* 0x000fe20007ffe811 */
[----:B------:R-:W-:Y:S01]  /*82f0*/  ULDC UR14, c[0x0][0x9e4] ;  /* 0x00027900000e7ab9 */ /* 0x000fe20000000800 */
[----:B------:R-:W-:Y:S01]  /*8300*/  ULDC UR11, c[0x0][0x9dc] ;  /* 0x00027700000b7ab9 */ /* 0x000fe20000000800 */
[----:B------:R-:W-:Y:S02]  /*8310*/  UISETP.GE.AND UP0, UPT, UR14, 0x1, UPT ;  /* 0x000000010e00788c */ /* 0x000fe4000bf06270 */
[----:B------:R-:W-:-:S04]  /*8320*/  IMAD R12, R193, 0x80, R12 ;  /* 0x00000080c10c7824 */ /* 0x000fc800078e020c */
[----:B------:R-:W-:Y:S02]  /*8330*/  PLOP3.LUT P1, PT, PT, PT, UP0, 0x40, 0x0 ;  /* 0x000000000000781c */ /* 0x000fe40003f2e808 */
[----:B------:R-:W-:-:S13]  /*8340*/  R2UR UR10, R12 ;  /* 0x000000000c0a72ca */ /* 0x000fda00000e0000 */
[----:B------:R-:W-:Y:S01]  /*8350*/  UIADD3 UR11, UR10, -UR11, URZ ;  /* 0x8000000b0a0b7290 */ /* 0x000fe2000fffe03f */
[----:B------:R-:W-:Y:S11]  /*8360*/  @P1 BRA `(.L_x_1098) ;  /* 0x0000000000441947 */ /* 0x000ff60003800000 */
        /* <DEDUP_REMOVED lines=10> */
.L_x_1099:
[----:B------:R-:W-:-:S11]  /*8410*/  UISETP.NE.AND UP1, UPT, UR14, 0x1, UPT ;  /* 0x000000010e00788c */ /* 0x000fd6000bf25270 */
[----:B------:R-:W-:Y:S02]  /*8420*/  @UP1 ULDC.64 UR4, c[0x0][0x9e8] ;  /* 0x00027a0000041ab9 */ /* 0x000fe40000000a00 */
[----:B------:R-:W-:-:S04]  /*8430*/  UIMAD.WIDE.U32 UR6, UR10, UR4, URZ ;  /* 0x000000040a0672a5 */ /* 0x000fc8000f8e003f */
[----:B------:R-:W-:-:S12]  /*8440*/  @UP1 USHF.R.U32.HI UR10, URZ, UR5, UR7 ;  /* 0x000000053f0a1299 */ /* 0x000fd80008011607 */
.L_x_1100:
[----:B------:R-:W-:-:S04]  /*8450*/  UIMAD UR10, UR10, UR14, URZ ;  /* 0x0000000e0a0a72a4 */ /* 0x000fc8000f8e023f */
[----:B------:R-:W-:-:S04]  /*8460*/  UISETP.LT.AND UP1, UPT, UR11, UR10, UPT ;  /* 0x0000000a0b00728c */ /* 0x000fc8000bf21270 */
[----:B------:R-:W-:-:S12]  /*8470*/  USEL UR11, UR11, UR10, !UP1 ;  /* 0x0000000a0b0b7287 */ /* 0x000fd8000c800000 */
.L_x_1098:
        /* <DEDUP_REMOVED lines=13> */
.L_x_1110:
[----:B------:R-:W-:-:S04]  /*8550*/  UIADD3 UR6, UR4, 0x1, URZ ;  /* 0x0000000104067890 */ /* 0x000fc8000fffe03f */
[----:B------:R-:W-:-:S04]  /*8560*/  UISETP.NE.AND UP1, UPT, UR6, 0x2, UPT ;  /* 0x000000020600788c */ /* 0x000fc8000bf25270 */
[----:B------:R-:W-:Y:S02]  /*8570*/  USEL UR36, URZ, 0x1, UP1 ;  /* 0x000000013f247887 */ /* 0x000fe40008800000 */
[----:B------:R-:W-:Y:S02]  /*8580*/  USEL UR37, UR6, URZ, UP1 ;  /* 0x0000003f06257287 */ /* 0x000fe40008800000 */
[----:B------:R-:W-:Y:S01]  /*8590*/  ULOP3.LUT UR36, UR38, UR36, URZ, 0x3c, !UPT ;  /* 0x0000002426247292 */ /* 0x000fe2000f8e3c3f */
[----:B------:R-:W-:Y:S11]  /*85a0*/  @!P0 BRA `(.L_x_1102) ;  /* 0x0000000000048947 */ /* 0x000ff60003800000 */
[----:B------:R-:W-:Y:S01]  /*85b0*/  BPT.TRAP 0x1 ;  /* 0x000000040000795c */ /* 0x000fe20000300000 */
.L_x_1102:
[----:B------:R-:W-:Y:S01]  /*85c0*/  ULEA UR6, UR37, UR39, 0x3 ;  /* 0x0000002725067291 */ /* 0x000fe2000f8e183f */
[----:B------:R-:W-:-:S05]  /*85d0*/  IMAD.U32 R3, RZ, RZ, UR36 ;  /* 0x00000024ff037e24 */ /* 0x000fca000f8e00ff */
[----:B------:R-:W-:-:S04]  /*85e0*/  SHF.L.U32 R3, R3, 0x1f, RZ ;  /* 0x0000001f03037819 */ /* 0x000fc800000006ff */
[----:B------:R0:W1:Y:S01]  /*85f0*/  SYNCS.PHASECHK.TRANS64.TRYWAIT P1, [UR6+0x30830], R3 ;  /* 0x03083003ff0075a7 */ /* 0x0000620008020146 */
[----:B------:R-:W-:Y:S05]  /*8600*/  @!P0 BRA `(.L_x_1103) ;  /* 0x0000000000048947 */ /* 0x000fea0003800000 */
[----:B------:R-:W-:Y:S01]  /*8610*/  BPT.TRAP 0x1 ;  /* 0x000000040000795c */ /* 0x000fe20000300000 */
.L_x_1103:
[----:B-1----:R-:W-:Y:S05]  /*8620*/  @P1 BRA `(.L_x_1104) ;  /* 0x0000000000081947 */ /* 0x002fea0003800000 */
[----:B------:R-:W1:Y:S02]  /*8630*/  SYNCS.PHASECHK.TRANS64.TRYWAIT P1, [UR6+0x30830], R3 ;  /* 0x03083003ff0075a7 */ /* 0x000e640008020146 */
[----:B-1----:R-:W-:Y:S05]  /*8640*/  @!P1 BRA `(.L_x_1105) ;  /* 0x000000e8002c9947 */ /* 0x002fea0003800000 */
.L_x_1104:
        /* <DEDUP_REMOVED lines=167> */
.L_x_1106:
[----:B------:R-:W-:Y:S01]  /*90c0*/  ULEA UR7, UR4, UR39, 0x3 ;  /* 0x0000002704077291 */ /* 0x000fe2000f8e183f */
[----:B------:R-:W-:-:S05]  /*90d0*/  IMAD.U32 R0, RZ, RZ, UR38 ;  /* 0x00000026ff007e24 */ /* 0x000fca000f8e00ff */
[----:B------:R-:W-:-:S04]  /*90e0*/  SHF.L.U32 R0, R0, 0x1f, RZ ;  /* 0x0000001f00007819 */ /* 0x000fc800000006ff */
[----:B------:R2:W3:Y:S01]  /*90f0*/  SYNCS.PHASECHK.TRANS64.TRYWAIT P1, [UR7+0x30850], R0 ;  /* 0x03085000ff0075a7 */ /* 0x0004e20008020147 */
[----:B------:R-:W-:Y:S05]  /*9100*/  @!P0 BRA `(.L_x_1107) ;  /* 0x0000000000048947 */ /* 0x000fea0003800000 */
[----:B------:R-:W-:Y:S01]  /*9110*/  BPT.TRAP 0x1 ;  /* 0x000000040000795c */ /* 0x000fe20000300000 */
.L_x_1107:
[----:B---3--:R-:W-:Y:S05]  /*9120*/  @P1 BRA `(.L_x_1108) ;  /* 0x0000000000081947 */ /* 0x008fea0003800000 */
[----:B------:R-:W3:Y:S02]  /*9130*/  SYNCS.PHASECHK.TRANS64.TRYWAIT P1, [UR7+0x30850], R0 ;  /* 0x03085000ff0075a7 */ /* 0x000ee40008020147 */
[----:B---3--:R-:W-:Y:S05]  /*9140*/  @!P1 BRA `(.L_x_1109) ;  /* 0x000000dc00849947 */ /* 0x008fea0003800000 */
.L_x_1108:
[----:B------:R-:W-:Y:S01]  /*9150*/  UIADD3 UR10, UR39, 0x400, URZ ;  /* 0x00000400270a7890 */ /* 0x000fe2000fffe03f */
[----:B------:R-:W-:Y:S01]  /*9160*/  WARPGROUP.ARRIVE ;  /* 0x00000000000079c5 */ /* 0x000fe20000000000 */
[----:B------:R-:W-:Y:S01]  /*9170*/  UMOV UR11, 0x40000040 ;  /* 0x40000040000b7882 */ /* 0x000fe20000000000 */
[----:B------:R-:W-:Y:S01]  /*9180*/  FMUL.FTZ R2, R120, UR5 ;  /* 0x0000000578027c20 */ /* 0x000fe20008410000 */
[----:B------:R-:W-:Y:S01]  /*9190*/  USHF.R.U32.HI UR10, URZ, 0x4, UR10 ;  /* 0x000000043f0a7899 */ /* 0x000fe2000801160a */
[----:B01----:R-:W-:Y:S01]  /*91a0*/  FMUL.FTZ R3, R121, UR5 ;  /* 0x0000000579037c20 */ /* 0x003fe20008410000 */
[----:B------:R-:W-:Y:S01]  /*91b0*/  FMUL.FTZ R193, R132, UR5 ;  /* 0x0000000584c17c20 */ /* 0x000fe20008410000 */
[----:B------:R-:W-:Y:S01]  /*91c0*/  FMUL.FTZ R195, R133, UR5 ;  /* 0x0000000585c37c20 */ /* 0x000fe20008410000 */
[----:B------:R-:W-:Y:S01]  /*91d0*/  ULOP3.LUT UR10, UR10, 0x3fff, URZ, 0xc0, !UPT ;  /* 0x00003fff0a0a7892 */ /* 0x000fe2000f8ec03f */
[----:B------:R-:W2:Y:S01]  /*91e0*/  MUFU.TANH R2, R2 ;  /* 0x0000000200027308 */ /* 0x000ea20000002400 */
[----:B------:R-:W-:Y:S01]  /*91f0*/  FMUL.FTZ R207, R136, UR5 ;  /* 0x0000000588cf7c20 */ /* 0x000fe20008410000 */
[----:B------:R-:W-:Y:S01]  /*9200*/  FMUL.FTZ R209, R137, UR5 ;  /* 0x0000000589d17c20 */ /* 0x000fe20008410000 */
[----:B------:R-:W-:Y:S01]  /*9210*/  ULOP3.LUT UR10, UR10, 0x3000000, URZ, 0xfc, !UPT ;  /* 0x030000000a0a7892 */ /* 0x000fe2000f8efc3f */
[----:B------:R-:W-:Y:S01]  /*9220*/  FMUL.FTZ R211, R140, UR5 ;  /* 0x000000058cd37c20 */ /* 0x000fe20008410000 */
[----:B------:R-:W-:Y:S01]  /*9230*/  FMUL.FTZ R213, R141, UR5 ;  /* 0x000000058dd57c20 */ /* 0x000fe20008410000 */
[----:B------:R-:W-:Y:S01]  /*9240*/  FMUL.FTZ R215, R144, UR5 ;  /* 0x0000000590d77c20 */ /* 0x000fe20008410000 */
[----:B------:R-:W-:Y:S01]  /*9250*/  UIMAD UR4, UR4, 0x900, UR10 ;  /* 0x00000900040478a4 */ /* 0x000fe2000f8e020a */
[----:B------:R-:W0:Y:S01]  /*9260*/  MUFU.TANH R3, R3 ;  /* 0x0000000300037308 */ /* 0x000e220000002400 */
        /* <DEDUP_REMOVED lines=9> */
[----:B--2---:R-:W-:Y:S01]  /*9300*/  FMNMX.FTZ R0, R2, R13, !PT ;  /* 0x0000000d02007209 */ /* 0x004fe20007810000 */
[----:B------:R-:W-:Y:S01]  /*9310*/  UMOV UR11, 0x40000040 ;  /* 0x40000040000b7882 */ /* 0x000fe20000000000 */
[----:B------:R-:W-:Y:S01]  /*9320*/  MUFU.TANH R193, R193 ;  /* 0x000000c100c17308 */ /* 0x000fe20000002400 */
[----:B------:R-:W-:Y:S01]  /*9330*/  FMUL.FTZ R223, R156, UR5 ;  /* 0x000000059cdf7c20 */ /* 0x000fe20008410000 */
[----:B------:R-:W-:Y:S01]  /*9340*/  FMUL.FTZ R123, R127, UR5 ;  /* 0x000000057f7b7c20 */ /* 0x000fe20008410000 */
[----:B------:R-:W-:Y:S01]  /*9350*/  FMUL.FTZ R157, R157, UR5 ;  /* 0x000000059d9d7c20 */ /* 0x000fe20008410000 */
[----:B------:R-:W-:Y:S01]  /*9360*/  FMUL.FTZ R225, R160, UR5 ;  /* 0x00000005a0e17c20 */ /* 0x000fe20008410000 */
[----:B0-----:R-:W-:Y:S01]  /*9370*/  FMNMX.FTZ R0, R3, R0, !PT ;  /* 0x0000000003007209 */ /* 0x001fe20007810000 */
        /* <DEDUP_REMOVED lines=21> */
[----:B------:R-:W0:Y:S01]  /*94d0*/  LDC R10, c[0x0][0x988] ;  /* 0x00026200ff0a7b82 */ /* 0x000e220000000800 */
[----:B------:R-:W-:Y:S01]  /*94e0*/  FMUL.FTZ R167, R167, UR5 ;  /* 0x00000005a7a77c20 */ /* 0x000fe20008410000 */
[----:B------:R-:W1:Y:S01]  /*94f0*/  S2R R192, SR_TID.X ;  /* 0x0000000000c07919 */ /* 0x000e620000002100 */
[----:B------:R-:W-:-:S02]  /*9500*/  UMOV UR38, UR36 ;  /* 0x0000002400267c82 */ /* 0x000fc40008000000 */
[----:B------:R-:W-:Y:S08]  /*9510*/  MUFU.TANH R211, R211 ;  /* 0x000000d300d37308 */ /* 0x000ff00000002400 */
[----:B------:R-:W-:Y:S08]  /*9520*/  MUFU.TANH R213, R213 ;  /* 0x000000d500d57308 */ /* 0x000ff00000002400 */
[----:B------:R-:W-:Y:S08]  /*9530*/  MUFU.TANH R215, R215 ;  /* 0x000000d700d77308 */ /* 0x000ff00000002400 */
[----:B------:R-:W-:Y:S01]  /*9540*/  MUFU.TANH R217, R217 ;  /* 0x000000d900d97308 */ /* 0x000fe20000002400 */
[----:B-1----:R-:W-:-:S07]  /*9550*/  LOP3.LUT P1, RZ, R192, 0x7f, RZ, 0xc0, !PT ;  /* 0x0000007fc0ff7812 */ /* 0x002fce000782c0ff */
[----:B------:R-:W1:Y:S08]  /*9560*/  MUFU.TANH R15, R15 ;  /* 0x0000000f000f7308 */ /* 0x000e700000002400 */
[----:B------:R-:W-:Y:S08]  /*9570*/  MUFU.TANH R219, R219 ;  /* 0x000000db00db7308 */ /* 0x000ff00000002400 */
[----:B------:R-:W2:Y:S01]  /*9580*/  MUFU.TANH R21, R21 ;  /* 0x0000001500157308 */ /* 0x000ea20000002400 */
[----:B-1----:R-:W-:-:S07]  /*9590*/  FMNMX.FTZ R20, R15, R12, !PT ;  /* 0x0000000c0f147209 */ /* 0x002fce0007810000 */
[----:B------:R-:W-:Y:S08]  /*95a0*/  MUFU.TANH R221, R221 ;  /* 0x000000dd00dd7308 */ /* 0x000ff00000002400 */
[----:B------:R-:W1:Y:S01]  /*95b0*/  MUFU.TANH R121, R121 ;  /* 0x0000007900797308 */ /* 0x000e620000002400 */
[----:B--2---:R-:W-:-:S07]  /*95c0*/  FMNMX.FTZ R20, R21, R20, !PT ;  /* 0x0000001415147209 */ /* 0x004fce0007810000 */
[----:B------:R-:W-:Y:S08]  /*95d0*/  MUFU.TANH R223, R223 ;  /* 0x000000df00df7308 */ /* 0x000ff00000002400 */
[----:B------:R-:W2:Y:S01]  /*95e0*/  MUFU.TANH R123, R123 ;  /* 0x0000007b007b7308 */ /* 0x000ea20000002400 */
[----:B-1----:R-:W-:-:S07]  /*95f0*/  FMNMX.FTZ R20, R121, R20, !PT ;  /* 0x0000001479147209 */ /* 0x002fce0007810000 */
[----:B------:R-:W-:Y:S08]  /*9600*/  MUFU.TANH R157, R157 ;  /* 0x0000009d009d7308 */ /* 0x000ff00000002400 */
[----:B------:R-:W-:Y:S01]  /*9610*/  MUFU.TANH R225, R225 ;  /* 0x000000e100e17308 */ /* 0x000fe20000002400 */
[----:B--2---:R-:W-:-:S07]  /*9620*/  FMNMX.FTZ R20, R123, R20, !PT ;  /* 0x000000147b147209 */ /* 0x004fce0007810000 */
        /* <DEDUP_REMOVED lines=40> */
[----:B------:R-:W3:Y:S01]  /*98b0*/  MUFU.TANH R125, R125 ;  /* 0x0000007d007d7308 */ /* 0x000ee20000002400 */
[----:B-1----:R-:W-:-:S04]  /*98c0*/  FMNMX.FTZ R0, R185, R0, !PT ;  /* 0x00000000b9007209 */ /* 0x002fc80007810000 */
[----:B--2---:R-:W-:-:S04]  /*98d0*/  FMNMX.FTZ R0, R187, R0, !PT ;  /* 0x00000000bb007209 */ /* 0x004fc80007810000 */
[----:B------:R-:W-:-:S04]  /*98e0*/  FMNMX.FTZ R0, R189, R0, !PT ;  /* 0x00000000bd007209 */ /* 0x000fc80007810000 */
[----:B------:R-:W-:Y:S02]  /*98f0*/  FMNMX.FTZ R0, R191, R0, !PT ;  /* 0x00000000bf007209 */ /* 0x000fe40007810000 */
[----:B---3--:R-:W-:Y:S02]  /*9900*/  FMNMX.FTZ R20, R125, R20, !PT ;  /* 0x000000147d147209 */ /* 0x008fe40007810000 */
        /* <DEDUP_REMOVED lines=45> */
[----:B------:R-:W-:-:S05]  /*9be0*/  FMNMX.FTZ R0, R165, R0, !PT ;  /* 0x00000000a5007209 */ /* 0x000fca0007810000 */
[----:B------:R-:W1:Y:S02]  /*9bf0*/  SHFL.BFLY PT, R229, R0, 0x2, 0x1f ;  /* 0x0c401f0000e57f89 */ /* 0x000e6400000e0000 */
[----:B-1----:R-:W-:-:S05]  /*9c00*/  FMNMX.FTZ R229, R0, R229, !PT ;  /* 0x000000e500e57209 */ /* 0x002fca0007810000 */
[----:B------:R-:W1:Y:S02]  /*9c10*/  SHFL.BFLY PT, R4, R229, 0x1, 0x1f ;  /* 0x0c201f00e5047f89 */ /* 0x000e6400000e0000 */
[----:B-1----:R-:W-:-:S05]  /*9c20*/  FMNMX.FTZ R4, R229, R4, !PT ;  /* 0x00000004e5047209 */ /* 0x002fca0007810000 */
[C---:B0-----:R-:W-:Y:S01]  /*9c30*/  FMUL.FTZ R14, R4.reuse, R10 ;  /* 0x0000000a040e7220 */ /* 0x041fe20000410000 */
[----:B------:R-:W-:-:S03]  /*9c40*/  FADD.FTZ R13, -R4, R13 ;  /* 0x0000000d040d7221 */ /* 0x000fc60000010100 */
[-CC-:B------:R-:W-:Y:S01]  /*9c50*/  FFMA.FTZ R188, R3, R10.reuse, -R14.reuse ;  /* 0x0000000a03bc7223 */ /* 0x180fe2000001080e */
[-C--:B------:R-:W-:Y:S01]  /*9c60*/  FMUL.FTZ R0, R13, R10.reuse ;  /* 0x0000000a0d007220 */ /* 0x080fe20000410000 */
        /* <DEDUP_REMOVED lines=13> */
[----:B------:R-:W0:Y:S01]  /*9d40*/  MUFU.EX2 R13, R13 ;  /* 0x0000000d000d7308 */ /* 0x000e220000000800 */
[----:B------:R-:W-:-:S07]  /*9d50*/  FFMA.FTZ R165, R165, R10, -R14 ;  /* 0x0000000aa5a57223 */ /* 0x000fce000001080e */
[----:B------:R-:W1:Y:S08]  /*9d60*/  MUFU.EX2 R188, R188 ;  /* 0x000000bc00bc7308 */ /* 0x000e700000000800 */
[----:B------:R-:W2:Y:S01]  /*9d70*/  MUFU.EX2 R190, R190 ;  /* 0x000000be00be7308 */ /* 0x000ea20000000800 */
[----:B0-----:R-:W-:-:S07]  /*9d80*/  FFMA.FTZ R9, R0, R9, R13 ;  /* 0x0000000900097223 */ /* 0x001fce000001000d */
[----:B------:R-:W-:Y:S01]  /*9d90*/  MUFU.EX2 R184, R184 ;  /* 0x000000b800b87308 */ /* 0x000fe20000000800 */
[C---:B-1----:R-:W-:Y:S01]  /*9da0*/  FADD.FTZ R9, R188.reuse, R9 ;  /* 0x00000009bc097221 */ /* 0x042fe20000010000 */
[----:B------:R-:W-:-:S06]  /*9db0*/  F2FP.F16.F32.PACK_AB R188, R188, R13 ;  /* 0x0000000dbcbc723e */ /* 0x000fcc00000000ff */
[----:B------:R-:W-:Y:S01]  /*9dc0*/  MUFU.EX2 R185, R185 ;  /* 0x000000b900b97308 */ /* 0x000fe20000000800 */
[----:B--2---:R-:W-:-:S07]  /*9dd0*/  FADD.FTZ R136, R190, R9 ;  /* 0x00000009be887221 */ /* 0x004fce0000010000 */
[----:B------:R-:W-:Y:S08]  /*9de0*/  MUFU.EX2 R186, R186 ;  /* 0x000000ba00ba7308 */ /* 0x000ff00000000800 */
[----:B------:R-:W-:Y:S08]  /*9df0*/  MUFU.EX2 R180, R180 ;  /* 0x000000b400b47308 */ /* 0x000ff00000000800 */
[----:B------:R-:W-:Y:S01]  /*9e00*/  MUFU.EX2 R193, R193 ;  /* 0x000000c100c17308 */ /* 0x000fe20000000800 */
[----:B------:R-:W-:-:S02]  /*9e10*/  WARPGROUP.DEPBAR.LE gsb0, 0x0 ;  /* 0x00008000000079c5 */ /* 0x000fc40000010000 */
[----:B------:R-:W-:Y:S01]  /*9e20*/  WARPGROUP.ARRIVE ;  /* 0x00000000000079c5 */ /* 0x000fe20000000000 */
[----:B------:R-:W-:Y:S01]  /*9e30*/  FMUL.FTZ R177, R166, UR5 ;  /* 0x00000005a6b17c20 */ /* 0x000fe20008410000 */
[-CC-:B------:R-:W-:Y:S01]  /*9e40*/  FFMA.FTZ R179, R187, R10.reuse, -R14.reuse ;  /* 0x0000000abbb37223 */ /* 0x180fe2000001080e */
[-CC-:B------:R-:W-:Y:S01]  /*9e50*/  FFMA.FTZ R187, R195, R10.reuse, -R14.reuse ;  /* 0x0000000ac3bb7223 */ /* 0x180fe2000001080e */
[-CC-:B------:R-:W-:Y:S01]  /*9e60*/  FFMA.FTZ R176, R215, R10.reuse, -R14.reuse ;  /* 0x0000000ad7b07223 */ /* 0x180fe2000001080e */
[-CC-:B------:R-:W-:Y:S01]  /*9e70*/  FFMA.FTZ R178, R183, R10.reuse, -R14.reuse ;  /* 0x0000000ab7b27223 */ /* 0x180fe2000001080e */
[----:B------:R-:W-:Y:S01]  /*9e80*/  HGMMA.64x192x16.F32 R24, R172, gdesc[UR8].tnspB, R24, gsb0 ;  /* 0x42e00008ac187df0 */ /* 0x000fe20008000818 */
[----:B------:R-:W-:Y:S01]  /*9e90*/  UIADD3 UR10, UR4, 0x280, URZ ;  /* 0x00000280040a7890 */ /* 0x000fe2000fffe03f */
[----:B------:R-:W0:Y:S01]  /*9ea0*/  MUFU.TANH R177, R177 ;  /* 0x000000b100b17308 */ /* 0x000e220000002400 */
[----:B------:R-:W-:Y:S01]  /*9eb0*/  UMOV UR11, 0x40000040 ;  /* 0x40000040000b7882 */ /* 0x000fe20000000000 */
[----:B------:R-:W-:Y:S01]  /*9ec0*/  FFMA.FTZ R195, R217, R10, -R14 ;  /* 0x0000000ad9c37223 */ /* 0x000fe2000001080e */
[----:B------:R-:W-:-:S05]  /*9ed0*/  UMOV UR4, UR37 ;  /* 0x0000002500047c82 */ /* 0x000fca0008000000 */
[----:B------:R-:W1:Y:S08]  /*9ee0*/  MUFU.EX2 R179, R179 ;  /* 0x000000b300b37308 */ /* 0x000e700000000800 */
[----:B------:R-:W-:Y:S01]  /*9ef0*/  MUFU.EX2 R187, R187 ;  /* 0x000000bb00bb7308 */ /* 0x000fe20000000800 */
[----:B0-----:R-:W-:-:S04]  /*9f00*/  FMNMX.FTZ R20, R177, R20, !PT ;  /* 0x00000014b1147209 */ /* 0x001fc80007810000 */
[----:B------:R-:W-:-:S03]  /*9f10*/  FMNMX.FTZ R20, R167, R20, !PT ;  /* 0x00000014a7147209 */ /* 0x000fc60007810000 */
[----:B------:R-:W-:Y:S01]  /*9f20*/  MUFU.EX2 R182, R182 ;  /* 0x000000b600b67308 */ /* 0x000fe20000000800 */
[----:B-1----:R-:W-:Y:S01]  /*9f30*/  F2FP.F16.F32.PACK_AB R190, R179, R190 ;  /* 0x000000beb3be723e */ /* 0x002fe200000000ff */
[----:B------:R-:W0:Y:S06]  /*9f40*/  SHFL.BFLY PT, R3, R20, 0x2, 0x1f ;  /* 0x0c401f0014037f89 */ /* 0x000e2c00000e0000 */
[----:B------:R-:W-:Y:S08]  /*9f50*/  MUFU.EX2 R176, R176 ;  /* 0x000000b000b07308 */ /* 0x000ff00000000800 */
[----:B------:R-:W-:Y:S08]  /*9f60*/  MUFU.EX2 R178, R178 ;  /* 0x000000b200b27308 */ /* 0x000ff00000000800 */
[----:B------:R-:W-:Y:S01]  /*9f70*/  MUFU.EX2 R195, R195 ;  /* 0x000000c300c37308 */ /* 0x000fe20000000800 */
[----:B0-----:R-:W-:Y:S01]  /*9f80*/  FMNMX.FTZ R2, R20, R3, !PT ;  /* 0x0000000314027209 */ /* 0x001fe20007810000 */
[----:B------:R-:W-:-:S04]  /*9f90*/  FFMA.FTZ R20, R225, R10, -R14 ;  /* 0x0000000ae1147223 */ /* 0x000fc8000001080e */
[----:B------:R-:W0:Y:S02]  /*9fa0*/  SHFL.BFLY PT, R3, R2, 0x1, 0x1f ;  /* 0x0c201f0002037f89 */ /* 0x000e2400000e0000 */
[----:B------:R-:W-:Y:S08]  /*9fb0*/  MUFU.EX2 R207, R207 ;  /* 0x000000cf00cf7308 */ /* 0x000ff00000000800 */
[----:B------:R-:W-:Y:S08]  /*9fc0*/  MUFU.EX2 R157, R157 ;  /* 0x0000009d009d7308 */ /* 0x000ff00000000800 */
[----:B------:R-:W-:Y:S01]  /*9fd0*/  MUFU.EX2 R20, R20 ;  /* 0x0000001400147308 */ /* 0x000fe20000000800 */
[----:B0-----:R-:W-:-:S07]  /*9fe0*/  FMNMX.FTZ R3, R2, R3, !PT ;  /* 0x0000000302037209 */ /* 0x001fce0007810000 */
[----:B------:R-:W0:Y:S01]  /*9ff0*/  MUFU.EX2 R161, R161 ;  /* 0x000000a100a17308 */ /* 0x000e220000000800 */
[----:B------:R-:W-:-:S04]  /*a000*/  FMUL.FTZ R128, R3, R10 ;  /* 0x0000000a03807220 */ /* 0x000fc80000410000 */
[-CC-:B------:R-:W-:Y:S01]  /*a010*/  FFMA.FTZ R189, R15, R10.reuse, -R128.reuse ;  /* 0x0000000a0fbd7223 */ /* 0x180fe20000010880 */
[-CC-:B------:R-:W-:Y:S01]  /*a020*/  FFMA.FTZ R191, R121, R10.reuse, -R128.reuse ;  /* 0x0000000a79bf7223 */ /* 0x180fe20000010880 */
[-CC-:B------:R-:W-:Y:S01]  /*a030*/  FFMA.FTZ R15, R125, R10.reuse, -R128.reuse ;  /* 0x0000000a7d0f7223 */ /* 0x180fe20000010880 */
[-CC-:B------:R-:W-:Y:S01]  /*a040*/  FFMA.FTZ R124, R127, R10.reuse, -R128.reuse ;  /* 0x0000000a7f7c7223 */ /* 0x180fe20000010880 */
[-CC-:B------:R-:W-:Y:S01]  /*a050*/  FFMA.FTZ R126, R131, R10.reuse, -R128.reuse ;  /* 0x0000000a837e7223 */ /* 0x180fe20000010880 */
[-CC-:B------:R-:W-:Y:S01]  /*a060*/  FFMA.FTZ R122, R135, R10.reuse, -R128.reuse ;  /* 0x0000000a877a7223 */ /* 0x180fe20000010880 */
[----:B------:R-:W-:Y:S01]  /*a070*/  MUFU.EX2 R189, R189 ;  /* 0x000000bd00bd7308 */ /* 0x000fe20000000800 */
[----:B------:R-:W-:Y:S02]  /*a080*/  IMAD.U32 R125, RZ, RZ, UR7 ;  /* 0x00000007ff7d7e24 */ /* 0x000fe4000f8e00ff */
[-CC-:B------:R-:W-:Y:S01]  /*a090*/  FFMA.FTZ R183, R137, R10.reuse, -R128.reuse ;  /* 0x0000000a89b77223 */ /* 0x180fe20000010880 */
[-CC-:B------:R-:W-:Y:S01]  /*a0a0*/  FFMA.FTZ R130, R149, R10.reuse, -R128.reuse ;  /* 0x0000000a95827223 */ /* 0x180fe20000010880 */
[----:B------:R-:W-:Y:S01]  /*a0b0*/  FFMA.FTZ R121, R153, R10, -R128 ;  /* 0x0000000a99797223 */ /* 0x000fe20000010880 */
[----:B------:R-:W-:-:S02]  /*a0c0*/  @!P1 VIADD R125, R125, 0x30860 ;  /* 0x000308607d7d9836 */ /* 0x000fc40000000000 */
[-CC-:B------:R-:W-:Y:S01]  /*a0d0*/  FFMA.FTZ R132, R143, R10.reuse, -R128.reuse ;  /* 0x0000000a8f847223 */ /* 0x180fe20000010880 */
[-CC-:B------:R-:W-:Y:S01]  /*a0e0*/  FFMA.FTZ R141, R141, R10.reuse, -R128.reuse ;  /* 0x0000000a8d8d7223 */ /* 0x180fe20000010880 */
[----:B------:R-:W-:Y:S01]  /*a0f0*/  MUFU.EX2 R191, R191 ;  /* 0x000000bf00bf7308 */ /* 0x000fe20000000800 */
[-CC-:B------:R-:W-:Y:S01]  /*a100*/  FFMA.FTZ R139, R139, R10.reuse, -R128.reuse ;  /* 0x0000000a8b8b7223 */ /* 0x180fe20000010880 */
[----:B------:R-:W-:Y:S01]  /*a110*/  @!P1 PRMT R125, RZ, 0x654, R125 ;  /* 0x00000654ff7d9816 */ /* 0x000fe2000000007d */
        /* <DEDUP_REMOVED lines=20> */
[-C--:B------:R-:W-:Y:S01]  /*a260*/  FFMA.FTZ R175, R181, R10.reuse, -R14 ;  /* 0x0000000ab5af7223 */ /* 0x080fe2000001080e */
[----:B------:R-:W-:Y:S01]  /*a270*/  FADD.FTZ R181, -R3, R12 ;  /* 0x0000000c03b57221 */ /* 0x000fe20000010100 */
[-C--:B------:R-:W-:Y:S01]  /*a280*/  FFMA.FTZ R12, R21, R10.reuse, -R128 ;  /* 0x0000000a150c7223 */ /* 0x080fe20000010880 */
[-CC-:B------:R-:W-:Y:S01]  /*a290*/  FFMA.FTZ R173, R213, R10.reuse, -R14.reuse ;  /* 0x0000000ad5ad7223 */ /* 0x180fe2000001080e */
[-CC-:B------:R-:W-:Y:S01]  /*a2a0*/  FFMA.FTZ R172, R219, R10.reuse, -R14.reuse ;  /* 0x0000000adbac7223 */ /* 0x180fe2000001080e */
[----:B------:R-:W-:Y:S01]  /*a2b0*/  HGMMA.64x192x16.F32 R24, R168, gdesc[UR8].tnspB, R24, gsb0 ;  /* 0x42e00008a8187df0 */ /* 0x000fe20008000818 */
[-C--:B------:R-:W-:Y:S01]  /*a2c0*/  FMUL.FTZ R181, R181, R10.reuse ;  /* 0x0000000ab5b57220 */ /* 0x080fe20000410000 */
[-C--:B------:R-:W-:Y:S01]  /*a2d0*/  FFMA.FTZ R174, R223, R10.reuse, -R14 ;  /* 0x0000000adfae7223 */ /* 0x080fe2000001080e */
[-CC-:B------:R-:W-:Y:S01]  /*a2e0*/  FFMA.FTZ R14, R123, R10.reuse, -R128.reuse ;  /* 0x0000000a7b0e7223 */ /* 0x180fe20000010880 */
[----:B------:R-:W-:Y:S01]  /*a2f0*/  IMAD.U32 R123, RZ, RZ, UR6 ;  /* 0x00000006ff7b7e24 */ /* 0x000fe2000f8e00ff */
[----:B------:R1:W-:Y:S01]  /*a300*/  MUFU.EX2 R2, R181 ;  /* 0x000000b500027308 */ /* 0x0003e20000000800 */
[----:B------:R-:W-:-:S02]  /*a310*/  FFMA.FTZ R21, R129, R10, -R128 ;  /* 0x0000000a81157223 */ /* 0x000fc40000010880 */
[----:B------:R-:W-:-:S05]  /*a320*/  @!P1 VIADD R123, R123, 0x30840 ;  /* 0x000308407b7b9836 */ /* 0x000fca0000000000 */
[----:B------:R-:W-:Y:S01]  /*a330*/  MUFU.EX2 R12, R12 ;  /* 0x0000000c000c7308 */ /* 0x000fe20000000800 */
[----:B------:R-:W-:Y:S01]  /*a340*/  @!P1 PRMT R123, RZ, 0x654, R123 ;  /* 0x00000654ff7b9816 */ /* 0x000fe2000000007b */
[----:B-1----:R-:W-:-:S06]  /*a350*/  FFMA.FTZ R181, R133, R10, -R128 ;  /* 0x0000000a85b57223 */ /* 0x002fcc0000010880 */
        /* <DEDUP_REMOVED lines=13> */
[----:B0-----:R-:W-:Y:S02]  /*a430*/  F2FP.F16.F32.PACK_AB R168, R161, R20 ;  /* 0x00000014a1a8723e */ /* 0x001fe400000000ff */
[----:B-1----:R-:W-:Y:S01]  /*a440*/  F2FP.F16.F32.PACK_AB R170, R165, R120 ;  /* 0x00000078a5aa723e */ /* 0x002fe200000000ff */
[----:B--2---:R-:W-:Y:S01]  /*a450*/  FFMA.FTZ R123, R2, R8, R189 ;  /* 0x00000008027b7223 */ /* 0x004fe200000100bd */
[----:B------:R0:W-:Y:S01]  /*a460*/  @!P1 SYNCS.ARRIVE.TRANS64.RED.A1T0 RZ, [R125+URZ], RZ ;  /* 0x000000ff7dff99a7 */ /* 0x0001e2000810043f */
[----:B------:R-:W1:Y:S01]  /*a470*/  MUFU.EX2 R8, R141 ;  /* 0x0000008d00087308 */ /* 0x000e620000000800 */
[C---:B------:R-:W-:Y:S01]  /*a480*/  F2FP.F16.F32.PACK_AB R189, R12.reuse, R189 ;  /* 0x000000bd0cbd723e */ /* 0x040fe200000000ff */
[----:B------:R-:W-:Y:S01]  /*a490*/  FADD.FTZ R134, R12, R123 ;  /* 0x0000007b0c867221 */ /* 0x000fe20000010000 */
[----:B------:R-:W-:Y:S01]  /*a4a0*/  FADD.FTZ R123, R179, R136 ;  /* 0x00000088b37b7221 */ /* 0x000fe20000010000 */
[C---:B------:R-:W-:Y:S01]  /*a4b0*/  ISETP.GT.AND P1, PT, R11.reuse, UR50, PT ;  /* 0x000000320b007c0c */ /* 0x040fe2000bf24270 */
[----:B------:R-:W-:-:S02]  /*a4c0*/  VIADD R11, R11, 0xffffffff ;  /* 0xffffffff0b0b7836 */ /* 0x000fc40000000000 */
[----:B------:R-:W-:Y:S01]  /*a4d0*/  FADD.FTZ R9, R191, R134 ;  /* 0x00000086bf097221 */ /* 0x000fe20000010000 */
[----:B------:R-:W-:Y:S01]  /*a4e0*/  FADD.FTZ R136, R184, R123 ;  /* 0x0000007bb8887221 */ /* 0x000fe20000010000 */
[C---:B------:R-:W-:Y:S02]  /*a4f0*/  F2FP.F16.F32.PACK_AB R191, R14.reuse, R191 ;  /* 0x000000bf0ebf723e */ /* 0x040fe400000000ff */
[----:B------:R-:W-:Y:S01]  /*a500*/  FADD.FTZ R134, R14, R9 ;  /* 0x000000090e867221 */ /* 0x000fe20000010000 */
[C---:B------:R-:W-:Y:S01]  /*a510*/  FADD.FTZ R123, R185.reuse, R136 ;  /* 0x00000088b97b7221 */ /* 0x040fe20000010000 */
[----:B------:R-:W-:Y:S02]  /*a520*/  F2FP.F16.F32.PACK_AB R184, R185, R184 ;  /* 0x000000b8b9b8723e */ /* 0x000fe400000000ff */
[----:B------:R-:W-:Y:S01]  /*a530*/  FADD.FTZ R9, R15, R134 ;  /* 0x000000860f097221 */ /* 0x000fe20000010000 */
[----:B------:R-:W-:Y:S01]  /*a540*/  FADD.FTZ R136, R186, R123 ;  /* 0x0000007bba887221 */ /* 0x000fe20000010000 */
[----:B------:R-:W-:-:S02]  /*a550*/  F2FP.F16.F32.PACK_AB R185, R124, R15 ;  /* 0x0000000f7cb9723e */ /* 0x000fc400000000ff */
[----:B------:R-:W-:Y:S01]  /*a560*/  FADD.FTZ R134, R124, R9 ;  /* 0x000000097c867221 */ /* 0x000fe20000010000 */
[----:B0-----:R-:W-:Y:S01]  /*a570*/  FADD.FTZ R125, R187, R136 ;  /* 0x00000088bb7d7221 */ /* 0x001fe20000010000 */
[-CC-:B------:R-:W-:Y:S01]  /*a580*/  FFMA.FTZ R9, R177, R10.reuse, -R128.reuse ;  /* 0x0000000ab1097223 */ /* 0x180fe20000010880 */
[----:B------:R-:W-:Y:S01]  /*a590*/  FFMA.FTZ R128, R167, R10, -R128 ;  /* 0x0000000aa7807223 */ /* 0x000fe20000010880 */
[----:B------:R-:W-:Y:S01]  /*a5a0*/  FADD.FTZ R123, R21, R134 ;  /* 0x00000086157b7221 */ /* 0x000fe20000010000 */
[----:B------:R-:W-:Y:S01]  /*a5b0*/  FADD.FTZ R136, R180, R125 ;  /* 0x0000007db4887221 */ /* 0x000fe20000010000 */
[----:B-1----:R-:W-:Y:S02]  /*a5c0*/  F2FP.F16.F32.PACK_AB R179, R139, R8 ;  /* 0x000000088bb3723e */ /* 0x002fe400000000ff */
[----:B------:R-:W-:Y:S01]  /*a5d0*/  FADD.FTZ R134, R126, R123 ;  /* 0x0000007b7e867221 */ /* 0x000fe20000010000 */
[----:B------:R-:W-:Y:S01]  /*a5e0*/  FADD.FTZ R123, R193, R136 ;  /* 0x00000088c17b7221 */ /* 0x000fe20000010000 */
[----:B------:R-:W-:Y:S01]  /*a5f0*/  MUFU.EX2 R128, R128 ;  /* 0x0000008000807308 */ /* 0x000fe20000000800 */
[----:B------:R-:W-:Y:S01]  /*a600*/  F2FP.F16.F32.PACK_AB R186, R187, R186 ;  /* 0x000000babbba723e */ /* 0x000fe200000000ff */
[----:B------:R-:W-:Y:S01]  /*a610*/  FADD.FTZ R13, R181, R134 ;  /* 0x00000086b50d7221 */ /* 0x000fe20000010000 */
[----:B------:R-:W-:Y:S01]  /*a620*/  FADD.FTZ R136, R182, R123 ;  /* 0x0000007bb6887221 */ /* 0x000fe20000010000 */
[----:B------:R-:W-:-:S02]  /*a630*/  F2FP.F16.F32.PACK_AB R181, R122, R181 ;  /* 0x000000b57ab5723e */ /* 0x000fc400000000ff */
[----:B------:R-:W-:Y:S01]  /*a640*/  FADD.FTZ R134, R122, R13 ;  /* 0x0000000d7a867221 */ /* 0x000fe20000010000 */
[C---:B------:R-:W-:Y:S01]  /*a650*/  FADD.FTZ R123, R173.reuse, R136 ;  /* 0x00000088ad7b7221 */ /* 0x040fe20000010000 */
[----:B------:R0:W-:Y:S01]  /*a660*/  MUFU.EX2 R122, R9 ;  /* 0x00000009007a7308 */ /* 0x0001e20000000800 */
[----:B------:R-:W-:Y:S01]  /*a670*/  F2FP.F16.F32.PACK_AB R182, R173, R182 ;  /* 0x000000b6adb6723e */ /* 0x000fe200000000ff */
[----:B------:R-:W-:Y:S01]  /*a680*/  FADD.FTZ R13, R183, R134 ;  /* 0x00000086b70d7221 */ /* 0x000fe20000010000 */
[----:B------:R-:W-:Y:S01]  /*a690*/  FADD.FTZ R14, R176, R123 ;  /* 0x0000007bb00e7221 */ /* 0x000fe20000010000 */
[C---:B------:R-:W-:Y:S02]  /*a6a0*/  F2FP.F16.F32.PACK_AB R176, R175.reuse, R176 ;  /* 0x000000b0afb0723e */ /* 0x040fe400000000ff */
[----:B------:R-:W-:Y:S01]  /*a6b0*/  FADD.FTZ R12, R130, R13 ;  /* 0x0000000d820c7221 */ /* 0x000fe20000010000 */
[----:B------:R-:W-:Y:S01]  /*a6c0*/  FADD.FTZ R15, R175, R14 ;  /* 0x0000000eaf0f7221 */ /* 0x000fe20000010000 */
[----:B------:R-:W-:Y:S01]  /*a6d0*/  F2FP.F16.F32.PACK_AB R187, R126, R21 ;  /* 0x000000157ebb723e */ /* 0x000fe200000000ff */
[----:B------:R-:W1:Y:S01]  /*a6e0*/  MUFU.EX2 R14, R159 ;  /* 0x0000009f000e7308 */ /* 0x000e620000000800 */
        /* <DEDUP_REMOVED lines=23> */
[----:B0-----:R-:W-:Y:S01]  /*a860*/  FADD.FTZ R9, R161, R8 ;  /* 0x00000008a1097221 */ /* 0x001fe20000010000 */
[----:B------:R-:W-:Y:S02]  /*a870*/  F2FP.F16.F32.PACK_AB R175, R155, R140 ;  /* 0x0000008c9baf723e */ /* 0x000fe400000000ff */
[----:B-1----:R-:W-:Y:S01]  /*a880*/  FADD.FTZ R13, R14, R13 ;  /* 0x0000000d0e0d7221 */ /* 0x002fe20000010000 */
[----:B------:R-:W-:Y:S01]  /*a890*/  FADD.FTZ R8, R120, R9 ;  /* 0x0000000978087221 */ /* 0x000fe20000010000 */
[C---:B------:R-:W-:Y:S02]  /*a8a0*/  F2FP.F16.F32.PACK_AB R169, R163.reuse, R14 ;  /* 0x0000000ea3a9723e */ /* 0x040fe400000000ff */
[----:B------:R-:W-:Y:S01]  /*a8b0*/  FADD.FTZ R13, R163, R13 ;  /* 0x0000000da30d7221 */ /* 0x000fe20000010000 */
[----:B------:R-:W-:Y:S01]  /*a8c0*/  FADD.FTZ R9, R165, R8 ;  /* 0x00000008a5097221 */ /* 0x000fe20000010000 */
[----:B------:R-:W-:-:S02]  /*a8d0*/  F2FP.F16.F32.PACK_AB R171, R128, R122 ;  /* 0x0000007a80ab723e */ /* 0x000fc400000000ff */
[----:B------:R-:W-:-:S04]  /*a8e0*/  FADD.FTZ R13, R122, R13 ;  /* 0x0000000d7a0d7221 */ /* 0x000fc80000010000 */
[----:B------:R-:W-:Y:S01]  /*a8f0*/  FADD.FTZ R8, R128, R13 ;  /* 0x0000000d80087221 */ /* 0x000fe20000010000 */
[----:B------:R-:W-:Y:S01]  /*a900*/  IMAD.MOV.U32 R13, RZ, RZ, R4 ;  /* 0x000000ffff0d7224 */ /* 0x000fe200078e0004 */
[----:B------:R-:W-:Y:S06]  /*a910*/  @P1 BRA `(.L_x_1110) ;  /* 0xffffffdc000c1947 */ /* 0x000fec000383ffff */
.L_x_1101:
[----:B------:R-:W-:-:S13]  /*a920*/  ISETP.GE.AND P1, PT, R11, UR61, PT ;  /* 0x0000003d0b007c0c */ /* 0x000fda000bf26270 */
[----:B------:R-:W-:Y:S05]  /*a930*/  @!P1 BRA `(.L_x_1111) ;  /* 0x00000034005c9947 */ /* 0x000fea0003800000 */
[----:B------:R-:W-:Y:S01]  /*a940*/  IMAD.IADD R10, R16, 0x1, -R17 ;  /* 0x00000001100a7824 */ /* 0x000fe200078e0a11 */
[----:B------:R-:W-:Y:S01]  /*a950*/  UMOV UR38, UR36 ;  /* 0x0000002400267c82 */ /* 0x000fe20008000000 */
[----:B------:R-:W-:Y:S01]  /*a960*/  IMAD.MOV.U32 R14, RZ, RZ, R3 ;  /* 0x000000ffff0e7224 */ /* 0x000fe200078e0003 */
[----:B------:R-:W-:Y:S01]  /*a970*/  UMOV UR4, UR37 ;  /* 0x0000002500047c82 */ /* 0x000fe20008000000 */
[----:B------:R-:W-:Y:S01]  /*a980*/  IMAD.MOV.U32 R12, RZ, RZ, R4 ;  /* 0x000000ffff0c7224 */ /* 0x000fe200078e0004 */
[----:B------:R-:W-:Y:S01]  /*a990*/  IADD3 R21, R10, 0x8, R5 ;  /* 0x000000080a157810 */ /* 0x000fe20007ffe005 */
[----:B------:R-:W-:Y:S01]  /*a9a0*/  IMAD.IADD R15, R5, 0x1, R10 ;  /* 0x00000001050f7824 */ /* 0x000fe200078e020a */
[----:B------:R-:W-:Y:S01]  /*a9b0*/  ULDC UR50, c[0x0][0x9e4] ;  /* 0x0002790000327ab9 */ /* 0x000fe20000000800 */
[----:B------:R-:W-:Y:S01]  /*a9c0*/  ULDC UR5, c[0x0][0x9d8] ;  /* 0x0002760000057ab9 */ /* 0x000fe20000000800 */
[----:B------:R-:W-:Y:S01]  /*a9d0*/  LOP3.LUT R13, RZ, R21, RZ, 0x33, !PT ;  /* 0x00000015ff0d7212 */ /* 0x000fe200078e33ff */
[----:B------:R-:W-:-:S06]  /*a9e0*/  ULDC UR54, c[0x0][0x9e0] ;  /* 0x0002780000367ab9 */ /* 0x000fcc0000000800 */
.L_x_1128:
[----:B------:R-:W-:-:S04]  /*a9f0*/  UIADD3 UR6, UR4, 0x1, URZ ;  /* 0x0000000104067890 */ /* 0x000fc8000fffe03f */
[----:B------:R-:W-:-:S04]  /*aa00*/  UISETP.NE.AND UP1, UPT, UR6, 0x2, UPT ;  /* 0x000000020600788c */ /* 0x000fc8000bf25270 */
[----:B------:R-:W-:Y:S02]  /*aa10*/  USEL UR36, URZ, 0x1, UP1 ;  /* 0x000000013f247887 */ /* 0x000fe40008800000 */
[----:B------:R-:W-:Y:S02]  /*aa20*/  USEL UR37, UR6, URZ, UP1 ;  /* 0x0000003f06257287 */ /* 0x000fe40008800000 */
[----:B------:R-:W-:Y:S01]  /*aa30*/  ULOP3.LUT UR36, UR38, UR36, URZ, 0x3c, !UPT ;  /* 0x0000002426247292 */ /* 0x000fe2000f8e3c3f */
[----:B------:R-:W-:Y:S11]  /*aa40*/  @!P0 BRA `(.L_x_1112) ;  /* 0x0000000000048947 */ /* 0x000ff60003800000 */
[----:B------:R-:W-:Y:S01]  /*aa50*/  BPT.TRAP 0x1 ;  /* 0x000000040000795c */ /* 0x000fe20000300000 */
.L_x_1112:
[----:B------:R-:W-:Y:S01]  /*aa60*/  ULEA UR6, UR37, UR39, 0x3 ;  /* 0x0000002725067291 */ /* 0x000fe2000f8e183f */
[----:B------:R-:W-:-:S05]  /*aa70*/  IMAD.U32 R3, RZ, RZ, UR36 ;  /* 0x00000024ff037e24 */ /* 0x000fca000f8e00ff */
[----:B------:R-:W-:-:S04]  /*aa80*/  SHF.L.U32 R3, R3, 0x1f, RZ ;  /* 0x0000001f03037819 */ /* 0x000fc800000006ff */
[----:B------:R0:W1:Y:S01]  /*aa90*/  SYNCS.PHASECHK.TRANS64.TRYWAIT P1, [UR6+0x30830], R3 ;  /* 0x03083003ff0075a7 */ /* 0x0000620008020146 */
[----:B------:R-:W-:Y:S05]  /*aaa0*/  @!P0 BRA `(.L_x_1113) ;  /* 0x0000000000048947 */ /* 0x000fea0003800000 */
[----:B------:R-:W-:Y:S01]  /*aab0*/  BPT.TRAP 0x1 ;  /* 0x000000040000795c */ /* 0x000fe20000300000 */
.L_x_1113:
[----:B-1----:R-:W-:Y:S05]  /*aac0*/  @P1 BRA `(.L_x_1114) ;  /* 0x0000000000081947 */ /* 0x002fea0003800000 */
[----:B------:R-:W1:Y:S02]  /*aad0*/  SYNCS.PHASECHK.TRANS64.TRYWAIT P1, [UR6+0x30830], R3 ;  /* 0x03083003ff0075a7 */ /* 0x000e640008020146 */
[----:B-1----:R-:W-:Y:S05]  /*aae0*/  @!P1 BRA `(.L_x_1115) ;  /* 0x000000c400349947 */ /* 0x002fea0003800000 */
.L_x_1114:
        /* <DEDUP_REMOVED lines=167> */
.L_x_1116:
[----:B------:R-:W-:Y:S01]  /*b560*/  ULEA UR7, UR4, UR39, 0x3 ;  /* 0x0000002704077291 */ /* 0x000fe2000f8e183f */
[----:B------:R-:W-:-:S05]  /*b570*/  IMAD.U32 R0, RZ, RZ, UR38 ;  /* 0x00000026ff007e24 */ /* 0x000fca000f8e00ff */
[----:B------:R-:W-:-:S04]  /*b580*/  SHF.L.U32 R0, R0, 0x1f, RZ ;  /* 0x0000001f00007819 */ /* 0x000fc800000006ff */
[----:B------:R2:W3:Y:S01]  /*b590*/  SYNCS.PHASECHK.TRANS64.TRYWAIT P1, [UR7+0x30850], R0 ;  /* 0x03085000ff0075a7 */ /* 0x0004e20008020147 */
[----:B------:R-:W-:Y:S05]  /*b5a0*/  @!P0 BRA `(.L_x_1117) ;  /* 0x0000000000048947 */ /* 0x000fea0003800000 */
[----:B------:R-:W-:Y:S01]  /*b5b0*/  BPT.TRAP 0x1 ;  /* 0x000000040000795c */ /* 0x000fe20000300000 */
.L_x_1117:
[----:B---3--:R-:W-:Y:S05]  /*b5c0*/  @P1 BRA `(.L_x_1118) ;  /* 0x0000000000081947 */ /* 0x008fea0003800000 */
[----:B------:R-:W3:Y:S02]  /*b5d0*/  SYNCS.PHASECHK.TRANS64.TRYWAIT P1, [UR7+0x30850], R0 ;  /* 0x03085000ff0075a7 */ /* 0x000ee40008020147 */
[----:B---3--:R-:W-:Y:S05]  /*b5e0*/  @!P1 BRA `(.L_x_1119) ;  /* 0x000000b8008c9947 */ /* 0x008fea0003800000 */
.L_x_1118:
[----:B------:R-:W-:Y:S01]  /*b5f0*/  UIADD3 UR10, UR39, 0x400, URZ ;  /* 0x00000400270a7890 */ /* 0x000fe2000fffe03f */
[----:B------:R-:W-:Y:S01]  /*b600*/  WARPGROUP.ARRIVE ;  /* 0x00000000000079c5 */ /* 0x000fe20000000000 */
[----:B------:R-:W-:-:S05]  /*b610*/  UMOV UR11, 0x40000040 ;  /* 0x40000040000b7882 */ /* 0x000fca0000000000 */
[----:B------:R-:W3:Y:S01]  /*b620*/  S2R R194, SR_TID.X ;  /* 0x0000000000c27919 */ /* 0x000ee20000002100 */
[----:B------:R-:W-:Y:S01]  /*b630*/  USHF.R.U32.HI UR10, URZ, 0x4, UR10 ;  /* 0x000000043f0a7899 */ /* 0x000fe2000801160a */
[----:B------:R-:W-:Y:S02]  /*b640*/  IMAD.U32 R2, RZ, RZ, UR6 ;  /* 0x00000006ff027e24 */ /* 0x000fe4000f8e00ff */
[----:B-1----:R-:W-:Y:S01]  /*b650*/  FMUL.FTZ R4, R120, UR5 ;  /* 0x0000000578047c20 */ /* 0x002fe20008410000 */
[----:B0-2---:R-:W-:Y:S01]  /*b660*/  FMUL.FTZ R0, R122, UR5 ;  /* 0x000000057a007c20 */ /* 0x005fe20008410000 */
        /* <DEDUP_REMOVED lines=45> */
[----:B------:R-:W-:-:S06]  /*b940*/  WARPGROUP.ARRIVE ;  /* 0x00000000000079c5 */ /* 0x000fcc0000000000 */
[----:B------:R-:W-:Y:S01]  /*b950*/  HGMMA.64x192x16.F32 R24, R184, gdesc[UR8].tnspB, R24, gsb0 ;  /* 0x42e00008b8187df0 */ /* 0x000fe20008000818 */
[----:B------:R-:W-:Y:S01]  /*b960*/  UIADD3 UR10, UR4, 0x100, URZ ;  /* 0x00000100040a7890 */ /* 0x000fe2000fffe03f */
[----:B------:R-:W-:Y:S01]  /*b970*/  UMOV UR11, 0x40000040 ;  /* 0x40000040000b7882 */ /* 0x000fe20000000000 */
[----:B------:R-:W-:Y:S02]  /*b980*/  WARPGROUP.DEPBAR.LE gsb0, 0x0 ;  /* 0x00008000000079c5 */ /* 0x000fe40000010000 */
[----:B------:R-:W-:Y:S01]  /*b990*/  WARPGROUP.ARRIVE ;  /* 0x00000000000079c5 */ /* 0x000fe20000000000 */
[----:B------:R-:W-:-:S14]  /*b9a0*/  IMAD R187, R11, -0x60, RZ ;  /* 0xffffffa00bbb7824 */ /* 0x000fdc00078e02ff */
        /* <DEDUP_REMOVED lines=62> */
[----:B------:R-:W-:Y:S01]  /*bd90*/  IADD3 R148, R187, 0x1, R16 ;  /* 0x00000001bb947810 */ /* 0x000fe20007ffe010 */
[----:B------:R-:W0:Y:S04]  /*bda0*/  MUFU.TANH R172, R172 ;  /* 0x000000ac00ac7308 */ /* 0x000e280000002400 */
[----:B------:R-:W-:-:S02]  /*bdb0*/  IMAD.IADD R3, R148, 0x1, -R17 ;  /* 0x0000000194037824 */ /* 0x000fc400078e0a11 */
[C---:B------:R-:W-:Y:S02]  /*bdc0*/  IMAD R148, R18.reuse, -0x2, R187 ;  /* 0xfffffffe12947824 */ /* 0x040fe400078e02bb */
[----:B------:R-:W0:Y:S01]  /*bdd0*/  MUFU.TANH R173, R173 ;  /* 0x000000ad00ad7308 */ /* 0x000e220000002400 */
[----:B------:R-:W-:-:S04]  /*bde0*/  IMAD R3, R18, -0x2, R3 ;  /* 0xfffffffe12037824 */ /* 0x000fc800078e0203 */
[C---:B------:R-:W-:Y:S02]  /*bdf0*/  VIADD R156, R3.reuse, UR54 ;  /* 0x00000036039c7c36 */ /* 0x040fe40008000000 */
[----:B------:R-:W-:Y:S01]  /*be00*/  VIADD R158, R3, UR51 ;  /* 0x00000033039e7c36 */ /* 0x000fe20008000000 */
[----:B------:R-:W0:Y:S01]  /*be10*/  MUFU.TANH R174, R174 ;  /* 0x000000ae00ae7308 */ /* 0x000e220000002400 */
[C---:B------:R-:W-:Y:S02]  /*be20*/  IMAD.IADD R152, R5.reuse, 0x1, R156 ;  /* 0x0000000105987824 */ /* 0x040fe400078e029c */
[----:B------:R-:W-:-:S05]  /*be30*/  IMAD.IADD R154, R5, 0x1, R158 ;  /* 0x00000001059a7824 */ /* 0x000fca00078e029e */
        /* <DEDUP_REMOVED lines=12> */
[----:B------:R0:W-:Y:S01]  /*bf00*/  @!P1 SYNCS.ARRIVE.TRANS64.RED.A1T0 RZ, [R2+URZ], RZ ;  /* 0x000000ff02ff99a7 */ /* 0x0001e2000810043f */
[----:B------:R-:W-:-:S13]  /*bf10*/  PLOP3.LUT P1, PT, PT, PT, UP0, 0x40, 0x0 ;  /* 0x000000000000781c */ /* 0x000fda0003f2e808 */
[----:B01234-:R-:W-:Y:S05]  /*bf20*/  @P1 BRA `(.L_x_1120) ;  /* 0x0000000000581947 */ /* 0x01ffea0003800000 */
[----:B------:R-:W-:Y:S01]  /*bf30*/  ISETP.GT.AND P1, PT, R15, -0x1, PT ;  /* 0xffffffff0f00780c */ /* 0x000fe20003f24270 */
[----:B------:R-:W-:-:S12]  /*bf40*/  BSSY B0, `(.L_x_1121) ;  /* 0x0000011000007945 */ /* 0x000fd80003800000 */
[----:B------:R-:W-:Y:S05]  /*bf50*/  @P1 BRA `(.L_x_1122) ;  /* 0x0000000000241947 */ /* 0x000fea0003800000 */
[----:B------:R-:W-:Y:S01]  /*bf60*/  IMAD.U32 R151, RZ, RZ, UR50 ;  /* 0x00000032ff977e24 */ /* 0x000fe2000f8e00ff */
[----:B------:R-:W-:-:S04]  /*bf70*/  IADD3 R149, R5, R16, -R17 ;  /* 0x0000001005957210 */ /* 0x000fc80007ffe811 */
[----:B------:R-:W-:Y:S02]  /*bf80*/  ISETP.NE.AND P1, PT, R151, 0x1, PT ;  /* 0x000000019700780c */ /* 0x000fe40003f25270 */
[----:B------:R-:W-:-:S11]  /*bf90*/  LOP3.LUT R149, RZ, R149, RZ, 0x33, !PT ;  /* 0x00000095ff957212 */ /* 0x000fd600078e33ff */
[----:B------:R-:W0:Y:S02]  /*bfa0*/  @P1 LDC.64 R2, c[0x0][0x9e8] ;  /* 0x00027a00ff021b82 */ /* 0x000e240000000a00 */
[----:B0-----:R-:W-:-:S05]  /*bfb0*/  @P1 IMAD.HI.U32 R2, R149, R2, RZ ;  /* 0x0000000295021227 */ /* 0x001fca00078e00ff */
[----:B------:R-:W-:-:S04]  /*bfc0*/  @P1 SHF.R.U32.HI R149, RZ, R3, R2 ;  /* 0x00000003ff951219 */ /* 0x000fc80000011602 */
[----:B------:R-:W-:Y:S01]  /*bfd0*/  LOP3.LUT R149, RZ, R149, RZ, 0x33, !PT ;  /* 0x00000095ff957212 */ /* 0x000fe200078e33ff */
[----:B------:R-:W-:Y:S06]  /*bfe0*/  BRA `(.L_x_1123) ;  /* 0x0000000000187947 */ /* 0x000fec0003800000 */
.L_x_1122:
[----:B------:R-:W-:Y:S02]  /*bff0*/  IMAD.U32 R151, RZ, RZ, UR50 ;  /* 0x00000032ff977e24 */ /* 0x000fe4000f8e00ff */
[----:B------:R-:W-:-:S03]  /*c000*/  IMAD.MOV.U32 R149, RZ, RZ, R15 ;  /* 0x000000ffff957224 */ /* 0x000fc600078e000f */
[----:B------:R-:W-:-:S13]  /*c010*/  ISETP.NE.AND P1, PT, R151, 0x1, PT ;  /* 0x000000019700780c */ /* 0x000fda0003f25270 */
[----:B------:R-:W0:Y:S02]  /*c020*/  @P1 LDC.64 R2, c[0x0][0x9e8] ;  /* 0x00027a00ff021b82 */ /* 0x000e240000000a00 */
[----:B0-----:R-:W-:-:S05]  /*c030*/  @P1 IMAD.HI.U32 R2, R15, R2, RZ ;  /* 0x000000020f021227 */ /* 0x001fca00078e00ff */
[----:B------:R-:W-:-:S07]  /*c040*/  @P1 SHF.R.U32.HI R149, RZ, R3, R2 ;  /* 0x00000003ff951219 */ /* 0x000fce0000011602 */
.L_x_1123:
[----:B------:R-:W-:Y:S05]  /*c050*/  BSYNC B0 ;  /* 0x0000000000007941 */ /* 0x000fea0003800000 */
.L_x_1121:
[----:B------:R-:W-:-:S05]  /*c060*/  IMAD R3, R149, R151, R148 ;  /* 0x0000009795037224 */ /* 0x000fca00078e0294 */
[----:B------:R-:W-:Y:S02]  /*c070*/  VIADDMNMX R152, R3, R151, R152, PT ;  /* 0x0000009703987246 */ /* 0x000fe40003800198 */
[----:B------:R-:W-:-:S07]  /*c080*/  VIMNMX R154, R154, R3, !PT ;  /* 0x000000039a9a7248 */ /* 0x000fce0007fe0100 */
.L_x_1120:
        /* <DEDUP_REMOVED lines=95> */
[----:B------:R-:W-:-:S02]  /*c680*/  ISETP.GT.AND P4, PT, R154, 0x50, !P3 ;  /* 0x000000509a00780c */ /* 0x000fc40005f84270 */
[----:B------:R-:W-:Y:S02]  /*c690*/  IADD3 R144, R158, 0x8, R5 ;  /* 0x000000089e907810 */ /* 0x000fe40007ffe005 */
        /* <DEDUP_REMOVED lines=33> */
.L_x_1126:
[----:B------:R-:W-:Y:S02]  /*c8b0*/  IMAD.U32 R150, RZ, RZ, UR50 ;  /* 0x00000032ff967e24 */ /* 0x000fe4000f8e00ff */
[----:B------:R-:W-:-:S03]  /*c8c0*/  IMAD.MOV.U32 R187, RZ, RZ, R21 ;  /* 0x000000ffffbb7224 */ /* 0x000fc600078e0015 */
[----:B------:R-:W-:-:S13]  /*c8d0*/  ISETP.NE.AND P6, PT, R150, 0x1, PT ;  /* 0x000000019600780c */ /* 0x000fda0003fc5270 */
[----:B------:R-:W0:Y:S02]  /*c8e0*/  @P6 LDC.64 R2, c[0x0][0x9e8] ;  /* 0x00027a00ff026b82 */ /* 0x000e240000000a00 */
[----:B0-----:R-:W-:-:S05]  /*c8f0*/  @P6 IMAD.HI.U32 R2, R21, R2, RZ ;  /* 0x0000000215026227 */ /* 0x001fca00078e00ff */
[----:B------:R-:W-:-:S07]  /*c900*/  @P6 SHF.R.U32.HI R187, RZ, R3, R2 ;  /* 0x00000003ffbb6219 */ /* 0x000fce0000011602 */
.L_x_1127:
[----:B------:R-:W-:Y:S05]  /*c910*/  BSYNC B0 ;  /* 0x0000000000007941 */ /* 0x000fea0003800000 */
.L_x_1125:
[----:B------:R-:W-:-:S05]  /*c920*/  IMAD R3, R187, R150, R148 ;  /* 0x00000096bb037224 */ /* 0x000fca00078e0294 */
[----:B------:R-:W-:Y:S02]  /*c930*/  VIADDMNMX R142, R3, R150, R142, PT ;  /* 0x00000096038e7246 */ /* 0x000fe4000380018e */
[----:B------:R-:W-:-:S07]  /*c940*/  VIMNMX R144, R144, R3, !PT ;  /* 0x0000000390907248 */ /* 0x000fce0007fe0100 */
.L_x_1124:
[C---:B------:R-:W-:Y:S01]  /*c950*/  ISETP.GT.AND P1, PT, R144.reuse, 0x1, !P1 ;  /* 0x000000019000780c */ /* 0x040fe20004f24270 */
[----:B------:R-:W-:Y:S01]  /*c960*/  UMOV UR38, UR36 ;  /* 0x0000002400267c82 */ /* 0x000fe20008000000 */
[----:B------:R-:W-:Y:S01]  /*c970*/  ISETP.GT.AND P2, PT, R144, 0x8, !P2 ;  /* 0x000000089000780c */ /* 0x000fe20005744270 */
[----:B------:R-:W-:Y:S01]  /*c980*/  UMOV UR4, UR37 ;  /* 0x0000002500047c82 */ /* 0x000fe20008000000 */
[C---:B------:R-:W-:Y:S02]  /*c990*/  ISETP.LT.OR P1, PT, R142.reuse, 0x2, P1 ;  /* 0x000000028e00780c */ /* 0x040fe40000f21670 */
[----:B------:R-:W-:Y:S02]  /*c9a0*/  ISETP.LT.OR P2, PT, R142, 0x9, P2 ;  /* 0x000000098e00780c */ /* 0x000fe40001741670 */
[----:B------:R-:W-:Y:S02]  /*c9b0*/  FSEL R215, R10, -INF , !P1 ;  /* 0xff8000000ad77808 */ /* 0x000fe40004800000 */
[----:B------:R-:W-:Y:S01]  /*c9c0*/  ISETP.NE.AND P1, PT, R162, RZ, PT ;  /* 0x000000ffa200720c */ /* 0x000fe20003f25270 */
[----:B------:R-:W0:Y:S01]  /*c9d0*/  LDC R10, c[0x0][0x988] ;  /* 0x00026200ff0a7b82 */ /* 0x000e220000000800 */
[----:B------:R-:W-:-:S02]  /*c9e0*/  FSEL R187, R20, -INF , !P2 ;  /* 0xff80000014bb7808 */ /* 0x000fc40005000000 */
[----:B------:R-:W-:Y:S02]  /*c9f0*/  ISETP.GT.AND P1, PT, R144, 0x9, !P1 ;  /* 0x000000099000780c */ /* 0x000fe40004f24270 */
[----:B------:R-:W-:Y:S02]  /*ca00*/  ISETP.NE.AND P2, PT, R170, RZ, PT ;  /* 0x000000ffaa00720c */ /* 0x000fe40003f45270 */
[----:B------:R-:W-:Y:S02]  /*ca10*/  ISETP.LT.OR P1, PT, R142, 0xa, P1 ;  /* 0x0000000a8e00780c */ /* 0x000fe40000f21670 */
[----:B------:R-:W-:Y:S02]  /*ca20*/  ISETP.NE.AND P6, PT, R172, RZ, PT ;  /* 0x000000ffac00720c */ /* 0x000fe40003fc5270 */
        /* <DEDUP_REMOVED lines=60> */
[----:B------:R-:W-:Y:S01]  /*cdf0*/  ISETP.NE.AND P1, PT, R182, RZ, PT ;  /* 0x000000ffb600720c */ /* 0x000fe20003f25270 */
[----:B------:R-:W1:Y:S01]  /*ce00*/  SHFL.BFLY PT, R3, R2, 0x2, 0x1f ;  /* 0x0c401f0002037f89 */ /* 0x000e6200000e0000 */
[----:B------:R-:W-:-:S02]  /*ce10*/  ISETP.NE.AND P6, PT, R192, RZ, PT ;  /* 0x000000ffc000720c */ /* 0x000fc40003fc5270 */
[C---:B------:R-:W-:Y:S02]  /*ce20*/  ISETP.GT.AND P1, PT, R144.reuse, 0x31, !P1 ;  /* 0x000000319000780c */ /* 0x040fe40004f24270 */
[----:B------:R-:W-:Y:S02]  /*ce30*/  ISETP.GT.AND P3, PT, R144, 0x50, !P3 ;  /* 0x000000509000780c */ /* 0x000fe40005f64270 */
[----:B------:R-:W-:Y:S02]  /*ce40*/  ISETP.LT.OR P1, PT, R142, 0x32, P1 ;  /* 0x000000328e00780c */ /* 0x000fe40000f21670 */
[----:B------:R-:W-:Y:S02]  /*ce50*/  ISETP.GT.AND P4, PT, R144, 0x51, !P4 ;  /* 0x000000519000780c */ /* 0x000fe40006784270 */
[----:B------:R-:W-:Y:S02]  /*ce60*/  FSEL R121, R134, -INF , !P1 ;  /* 0xff80000086797808 */ /* 0x000fe40004800000 */
[----:B------:R-:W-:-:S02]  /*ce70*/  ISETP.NE.AND P1, PT, R184, RZ, PT ;  /* 0x000000ffb800720c */ /* 0x000fc40003f25270 */
[----:B------:R-:W-:Y:S02]  /*ce80*/  ISETP.LT.OR P3, PT, R142, 0x51, P3 ;  /* 0x000000518e00780c */ /* 0x000fe40001f61670 */
[C---:B------:R-:W-:Y:S02]  /*ce90*/  ISETP.GT.AND P1, PT, R144.reuse, 0x38, !P1 ;  /* 0x000000389000780c */ /* 0x040fe40004f24270 */
[----:B------:R-:W-:Y:S02]  /*cea0*/  ISETP.GT.AND P5, PT, R144, 0x58, !P5 ;  /* 0x000000589000780c */ /* 0x000fe40006fa4270 */
[C---:B------:R-:W-:Y:S02]  /*ceb0*/  ISETP.LT.OR P1, PT, R142.reuse, 0x39, P1 ;  /* 0x000000398e00780c */ /* 0x040fe40000f21670 */
[----:B------:R-:W-:Y:S02]  /*cec0*/  ISETP.LT.OR P4, PT, R142, 0x52, P4 ;  /* 0x000000528e00780c */ /* 0x000fe40002781670 */
[----:B------:R-:W-:-:S02]  /*ced0*/  FSEL R125, R136, -INF , !P1 ;  /* 0xff800000887d7808 */ /* 0x000fc40004800000 */
[----:B------:R-:W-:Y:S02]  /*cee0*/  ISETP.NE.AND P1, PT, R186, RZ, PT ;  /* 0x000000ffba00720c */ /* 0x000fe40003f25270 */
[----:B-1----:R-:W-:Y:S02]  /*cef0*/  FMNMX.FTZ R3, R2, R3, !PT ;  /* 0x0000000302037209 */ /* 0x002fe40007810000 */
[----:B------:R-:W-:Y:S02]  /*cf00*/  ISETP.GT.AND P1, PT, R144, 0x39, !P1 ;  /* 0x000000399000780c */ /* 0x000fe40004f24270 */
[C---:B------:R-:W-:Y:S01]  /*cf10*/  ISETP.LT.OR P5, PT, R142.reuse, 0x59, P5 ;  /* 0x000000598e00780c */ /* 0x040fe20002fa1670 */
[----:B------:R-:W1:Y:S01]  /*cf20*/  SHFL.BFLY PT, R4, R3, 0x1, 0x1f ;  /* 0x0c201f0003047f89 */ /* 0x000e6200000e0000 */
[----:B------:R-:W-:-:S04]  /*cf30*/  ISETP.LT.OR P1, PT, R142, 0x3a, P1 ;  /* 0x0000003a8e00780c */ /* 0x000fc80000f21670 */
[----:B------:R-:W-:Y:S02]  /*cf40*/  FSEL R135, R135, -INF , !P1 ;  /* 0xff80000087877808 */ /* 0x000fe40004800000 */
[----:B------:R-:W-:-:S04]  /*cf50*/  ISETP.NE.AND P1, PT, R188, RZ, PT ;  /* 0x000000ffbc00720c */ /* 0x000fc80003f25270 */
[----:B------:R-:W-:-:S04]  /*cf60*/  ISETP.GT.AND P1, PT, R144, 0x40, !P1 ;  /* 0x000000409000780c */ /* 0x000fc80004f24270 */
[----:B------:R-:W-:-:S04]  /*cf70*/  ISETP.LT.OR P1, PT, R142, 0x41, P1 ;  /* 0x000000418e00780c */ /* 0x000fc80000f21670 */
[----:B------:R-:W-:Y:S02]  /*cf80*/  FSEL R123, R138, -INF , !P1 ;  /* 0xff8000008a7b7808 */ /* 0x000fe40004800000 */
[----:B------:R-:W-:Y:S02]  /*cf90*/  ISETP.NE.AND P1, PT, R190, RZ, PT ;  /* 0x000000ffbe00720c */ /* 0x000fe40003f25270 */
[----:B-1----:R-:W-:Y:S02]  /*cfa0*/  FMNMX.FTZ R4, R3, R4, !PT ;  /* 0x0000000403047209 */ /* 0x002fe40007810000 */
        /* <DEDUP_REMOVED lines=32> */
[----:B------:R-:W-:Y:S01]  /*d1b0*/  MUFU.EX2 R131, R3 ;  /* 0x0000000300837308 */ /* 0x000fe20000000800 */
        /* <DEDUP_REMOVED lines=28> */
[-C--:B------:R-:W-:Y:S01]  /*d380*/  FFMA.FTZ R151, R167, R10.reuse, -R0 ;  /* 0x0000000aa7977223 */ /* 0x080fe20000010800 */
[----:B------:R-:W-:Y:S01]  /*d390*/  FMUL.FTZ R0, R153, R10 ;  /* 0x0000000a99007220 */ /* 0x000fe20000410000 */
[----:B------:R-:W-:Y:S01]  /*d3a0*/  FMNMX.FTZ R2, R129, R2, !PT ;  /* 0x0000000281027209 */ /* 0x000fe20007810000 */
[----:B------:R-:W-:Y:S01]  /*d3b0*/  MUFU.EX2 R219, R219 ;  /* 0x000000db00db7308 */ /* 0x000fe20000000800 */
[----:B------:R-:W-:-:S02]  /*d3c0*/  LOP3.LUT P6, RZ, R194, 0x7f, RZ, 0xc0, !PT ;  /* 0x0000007fc2ff7812 */ /* 0x000fc400078cc0ff */
[----:B------:R-:W-:-:S04]  /*d3d0*/  FMNMX.FTZ R2, R121, R2, !PT ;  /* 0x0000000279027209 */ /* 0x000fc80007810000 */
[----:B------:R-:W-:Y:S01]  /*d3e0*/  FMNMX.FTZ R2, R125, R2, !PT ;  /* 0x000000027d027209 */ /* 0x000fe20007810000 */
[----:B------:R-:W0:Y:S03]  /*d3f0*/  MUFU.EX2 R0, R0 ;  /* 0x0000000000007308 */ /* 0x000e260000000800 */
[----:B------:R-:W-:-:S04]  /*d400*/  FMNMX.FTZ R2, R135, R2, !PT ;  /* 0x0000000287027209 */ /* 0x000fc80007810000 */
        /* <DEDUP_REMOVED lines=9> */
[C---:B-1----:R-:W-:Y:S01]  /*d4a0*/  FADD.FTZ R9, R188.reuse, R9 ;  /* 0x00000009bc097221 */ /* 0x042fe20000010000 */
[----:B------:R-:W-:Y:S02]  /*d4b0*/  F2FP.F16.F32.PACK_AB R188, R188, R219 ;  /* 0x000000dbbcbc723e */ /* 0x000fe400000000ff */
[----:B------:R-:W-:-:S04]  /*d4c0*/  FMNMX.FTZ R2, R165, R2, !PT ;  /* 0x00000002a5027209 */ /* 0x000fc80007810000 */
[----:B------:R-:W-:Y:S01]  /*d4d0*/  FMNMX.FTZ R2, R177, R2, !PT ;  /* 0x00000002b1027209 */ /* 0x000fe20007810000 */
[----:B------:R-:W-:Y:S01]  /*d4e0*/  MUFU.EX2 R184, R184 ;  /* 0x000000b800b87308 */ /* 0x000fe20000000800 */
[----:B--2---:R-:W-:Y:S02]  /*d4f0*/  FADD.FTZ R132, R190, R9 ;  /* 0x00000009be847221 */ /* 0x004fe40000010000 */
[----:B------:R-:W-:-:S05]  /*d500*/  FMNMX.FTZ R2, R179, R2, !PT ;  /* 0x00000002b3027209 */ /* 0x000fca0007810000 */
[----:B------:R-:W1:Y:S01]  /*d510*/  SHFL.BFLY PT, R3, R2, 0x2, 0x1f ;  /* 0x0c401f0002037f89 */ /* 0x000e6200000e0000 */
[----:B------:R-:W-:Y:S01]  /*d520*/  MUFU.EX2 R173, R173 ;  /* 0x000000ad00ad7308 */ /* 0x000fe20000000800 */
[C---:B0-----:R-:W-:Y:S01]  /*d530*/  FADD.FTZ R9, R171.reuse, R132 ;  /* 0x00000084ab097221 */ /* 0x041fe20000010000 */
[----:B------:R-:W-:-:S06]  /*d540*/  F2FP.F16.F32.PACK_AB R190, R171, R190 ;  /* 0x000000beabbe723e */ /* 0x000fcc00000000ff */
[----:B------:R-:W-:Y:S08]  /*d550*/  MUFU.EX2 R186, R186 ;  /* 0x000000ba00ba7308 */ /* 0x000ff00000000800 */
[----:B------:R-:W-:Y:S01]  /*d560*/  MUFU.EX2 R169, R169 ;  /* 0x000000a900a97308 */ /* 0x000fe20000000800 */
[----:B-1----:R-:W-:-:S07]  /*d570*/  FMNMX.FTZ R3, R2, R3, !PT ;  /* 0x0000000302037209 */ /* 0x002fce0007810000 */
[----:B------:R-:W-:Y:S01]  /*d580*/  MUFU.EX2 R180, R180 ;  /* 0x000000b400b47308 */ /* 0x000fe20000000800 */
[----:B------:R-:W0:Y:S07]  /*d590*/  SHFL.BFLY PT, R2, R3, 0x1, 0x1f ;  /* 0x0c201f0003027f89 */ /* 0x000e2e00000e0000 */
[----:B------:R-:W-:Y:S08]  /*d5a0*/  MUFU.EX2 R182, R182 ;  /* 0x000000b600b67308 */ /* 0x000ff00000000800 */
[----:B------:R-:W-:Y:S08]  /*d5b0*/  MUFU.EX2 R133, R133 ;  /* 0x0000008500857308 */ /* 0x000ff00000000800 */
[----:B------:R-:W-:Y:S01]  /*d5c0*/  MUFU.EX2 R176, R176 ;  /* 0x000000b000b07308 */ /* 0x000fe20000000800 */
[----:B0-----:R-:W-:-:S04]  /*d5d0*/  FMNMX.FTZ R3, R3, R2, !PT ;  /* 0x0000000203037209 */ /* 0x001fc80007810000 */
[C---:B------:R-:W-:Y:S01]  /*d5e0*/  FSETP.NEU.FTZ.AND P1, PT, R3.reuse, -INF , PT ;  /* 0xff8000000300780b */ /* 0x040fe20003f3d000 */
[CC--:B------:R-:W-:Y:S02]  /*d5f0*/  FMUL.FTZ R122, R3.reuse, R10.reuse ;  /* 0x0000000a037a7220 */ /* 0x0c0fe40000410000 */
[----:B------:R-:W-:Y:S01]  /*d600*/  MUFU.EX2 R141, R141 ;  /* 0x0000008d008d7308 */ /* 0x000fe20000000800 */
[----:B------:R-:W-:Y:S02]  /*d610*/  FSEL R157, R3, RZ, P1 ;  /* 0x000000ff039d7208 */ /* 0x000fe40000800000 */
[----:B------:R-:W-:Y:S02]  /*d620*/  FSEL R122, R122, RZ, P1 ;  /* 0x000000ff7a7a7208 */ /* 0x000fe40000800000 */
[----:B------:R-:W-:Y:S01]  /*d630*/  ISETP.GT.AND P1, PT, R11, UR61, PT ;  /* 0x0000003d0b007c0c */ /* 0x000fe2000bf24270 */
[----:B------:R-:W-:Y:S02]  /*d640*/  FADD.FTZ R157, -R157, R14 ;  /* 0x0000000e9d9d7221 */ /* 0x000fe40000010100 */
[----:B------:R-:W-:Y:S01]  /*d650*/  MUFU.EX2 R178, R178 ;  /* 0x000000b200b27308 */ /* 0x000fe20000000800 */
[-CC-:B------:R-:W-:Y:S01]  /*d660*/  FFMA.FTZ R153, R221, R10.reuse, -R122.reuse ;  /* 0x0000000add997223 */ /* 0x180fe2000001087a */
        /* <DEDUP_REMOVED lines=18> */
[----:B------:R-:W-:Y:S01]  /*d790*/  FFMA.FTZ R137, R137, R10, -R122 ;  /* 0x0000000a89897223 */ /* 0x000fe2000001087a */
[----:B------:R-:W-:-:S02]  /*d7a0*/  IMAD.U32 R129, RZ, RZ, UR7 ;  /* 0x00000007ff817e24 */ /* 0x000fc4000f8e00ff */
[-CC-:B------:R-:W-:Y:S01]  /*d7b0*/  FFMA.FTZ R139, R139, R10.reuse, -R122.reuse ;  /* 0x0000000a8b8b7223 */ /* 0x180fe2000001087a */
[-CC-:B------:R-:W-:Y:S01]  /*d7c0*/  FFMA.FTZ R217, R217, R10.reuse, -R122.reuse ;  /* 0x0000000ad9d97223 */ /* 0x180fe2000001087a */
[----:B------:R-:W0:Y:S01]  /*d7d0*/  MUFU.EX2 R12, R12 ;  /* 0x0000000c000c7308 */ /* 0x000e220000000800 */
[----:B------:R-:W-:Y:S02]  /*d7e0*/  @!P6 VIADD R129, R129, 0x30860 ;  /* 0x000308608181e836 */ /* 0x000fe40000000000 */
[-CC-:B------:R-:W-:Y:S01]  /*d7f0*/  FFMA.FTZ R175, R175, R10.reuse, -R122.reuse ;  /* 0x0000000aafaf7223 */ /* 0x180fe2000001087a */
[-CC-:B------:R-:W-:Y:S01]  /*d800*/  FFMA.FTZ R165, R165, R10.reuse, -R122.reuse ;  /* 0x0000000aa5a57223 */ /* 0x180fe2000001087a */
[----:B------:R-:W-:Y:S01]  /*d810*/  FFMA.FTZ R177, R177, R10, -R122 ;  /* 0x0000000ab1b17223 */ /* 0x000fe2000001087a */
[----:B------:R-:W-:Y:S01]  /*d820*/  VIADD R11, R11, 0xffffffff ;  /* 0xffffffff0b0b7836 */ /* 0x000fe20000000000 */
[----:B------:R-:W-:Y:S01]  /*d830*/  @!P6 PRMT R129, RZ, 0x654, R129 ;  /* 0x00000654ff81e816 */ /* 0x000fe20000000081 */
[----:B------:R-:W-:Y:S03]  /*d840*/  MUFU.EX2 R20, R20 ;  /* 0x0000001400147308 */ /* 0x000fe60000000800 */
[----:B------:R1:W-:Y:S05]  /*d850*/  @!P6 SYNCS.ARRIVE.TRANS64.RED.A1T0 RZ, [R129+URZ], RZ ;  /* 0x000000ff81ffe9a7 */ /* 0x0003ea000810043f */
[----:B------:R-:W2:Y:S01]  /*d860*/  MUFU.EX2 R155, R155 ;  /* 0x0000009b009b7308 */ /* 0x000ea20000000800 */
[----:B0-----:R-:W-:-:S07]  /*d870*/  F2FP.F16.F32.PACK_AB R189, R12, R153 ;  /* 0x000000990cbd723e */ /* 0x001fce00000000ff */
[----:B------:R0:W-:Y:S08]  /*d880*/  MUFU.EX2 R14, R130 ;  /* 0x00000082000e7308 */ /* 0x0001f00000000800 */
[----:B------:R-:W3:Y:S01]  /*d890*/  MUFU.EX2 R185, R185 ;  /* 0x000000b900b97308 */ /* 0x000ee20000000800 */
[----:B0-----:R-:W-:Y:S01]  /*d8a0*/  FADD.FTZ R130, R184, R9 ;  /* 0x00000009b8827221 */ /* 0x001fe20000010000 */
[----:B------:R-:W-:Y:S01]  /*d8b0*/  FFMA.FTZ R9, R2, R8, R153 ;  /* 0x0000000802097223 */ /* 0x000fe20000010099 */
[----:B------:R-:W-:-:S02]  /*d8c0*/  F2FP.F16.F32.PACK_AB R184, R173, R184 ;  /* 0x000000b8adb8723e */ /* 0x000fc400000000ff */
[----:B------:R-:W-:Y:S01]  /*d8d0*/  FADD.FTZ R121, R173, R130 ;  /* 0x00000082ad797221 */ /* 0x000fe20000010000 */
[----:B------:R-:W-:Y:S01]  /*d8e0*/  FADD.FTZ R9, R12, R9 ;  /* 0x000000090c097221 */ /* 0x000fe20000010000 */
[----:B--2---:R-:W-:Y:S01]  /*d8f0*/  F2FP.F16.F32.PACK_AB R191, R155, R20 ;  /* 0x000000149bbf723e */ /* 0x004fe200000000ff */
[----:B------:R-:W0:Y:S01]  /*d900*/  MUFU.EX2 R120, R120 ;  /* 0x0000007800787308 */ /* 0x000e220000000800 */
[----:B------:R-:W-:Y:S01]  /*d910*/  FADD.FTZ R132, R186, R121 ;  /* 0x00000079ba847221 */ /* 0x000fe20000010000 */
[----:B------:R-:W-:Y:S01]  /*d920*/  FADD.FTZ R130, R20, R9 ;  /* 0x0000000914827221 */ /* 0x000fe20000010000 */
[-CC-:B------:R-:W-:Y:S01]  /*d930*/  FFMA.FTZ R121, R135, R10.reuse, -R122.reuse ;  /* 0x0000000a87797223 */ /* 0x180fe2000001087a */
[----:B------:R-:W-:Y:S01]  /*d940*/  FFMA.FTZ R122, R179, R10, -R122 ;  /* 0x0000000ab37a7223 */ /* 0x000fe2000001087a */
[----:B------:R-:W-:Y:S01]  /*d950*/  FADD.FTZ R9, R169, R132 ;  /* 0x00000084a9097221 */ /* 0x000fe20000010000 */
[----:B------:R-:W-:Y:S01]  /*d960*/  FADD.FTZ R130, R155, R130 ;  /* 0x000000829b827221 */ /* 0x000fe20000010000 */
[----:B------:R-:W-:Y:S01]  /*d970*/  F2FP.F16.F32.PACK_AB R186, R169, R186 ;  /* 0x000000baa9ba723e */ /* 0x000fe200000000ff */
[----:B------:R-:W2:Y:S01]  /*d980*/  MUFU.EX2 R187, R187 ;  /* 0x000000bb00bb7308 */ /* 0x000ea20000000800 */
[----:B------:R-:W-:Y:S01]  /*d990*/  FADD.FTZ R132, R180, R9 ;  /* 0x00000009b4847221 */ /* 0x000fe20000010000 */
[----:B---3--:R-:W-:Y:S01]  /*d9a0*/  FADD.FTZ R9, R185, R130 ;  /* 0x00000082b9097221 */ /* 0x008fe20000010000 */
[----:B------:R-:W-:Y:S01]  /*d9b0*/  F2FP.F16.F32.PACK_AB R180, R131, R180 ;  /* 0x000000b483b4723e */ /* 0x000fe200000000ff */
[----:B------:R-:W-:-:S04]  /*d9c0*/  IMAD.MOV.U32 R12, RZ, RZ, R4 ;  /* 0x000000ffff0c7224 */ /* 0x000fc800078e0004 */
[----:B------:R-:W3:Y:S01]  /*d9d0*/  MUFU.EX2 R124, R124 ;  /* 0x0000007c007c7308 */ /* 0x000ee20000000800 */
[C---:B0-----:R-:W-:Y:S01]  /*d9e0*/  FADD.FTZ R130, R120.reuse, R9 ;  /* 0x0000000978827221 */ /* 0x041fe20000010000 */
[----:B------:R-:W-:-:S06]  /*d9f0*/  F2FP.F16.F32.PACK_AB R185, R120, R185 ;  /* 0x000000b978b9723e */ /* 0x000fcc00000000ff */
[----:B------:R-:W0:Y:S01]  /*da00*/  MUFU.EX2 R181, R181 ;  /* 0x000000b500b57308 */ /* 0x000e220000000800 */
[----:B--2---:R-:W-:-:S07]  /*da10*/  FADD.FTZ R9, R187, R130 ;  /* 0x00000082bb097221 */ /* 0x004fce0000010000 */
[----:B------:R-:W2:Y:S01]  /*da20*/  MUFU.EX2 R126, R126 ;  /* 0x0000007e007e7308 */ /* 0x000ea20000000800 */
[C---:B---3--:R-:W-:Y:S01]  /*da30*/  FADD.FTZ R130, R124.reuse, R9 ;  /* 0x000000097c827221 */ /* 0x048fe20000010000 */
[----:B------:R-:W-:-:S06]  /*da40*/  F2FP.F16.F32.PACK_AB R187, R124, R187 ;  /* 0x000000bb7cbb723e */ /* 0x000fcc00000000ff */
[----:B------:R-:W3:Y:S01]  /*da50*/  MUFU.EX2 R183, R183 ;  /* 0x000000b700b77308 */ /* 0x000ee20000000800 */
[----:B0-----:R-:W-:-:S07]  /*da60*/  FADD.FTZ R9, R181, R130 ;  /* 0x00000082b5097221 */ /* 0x001fce0000010000 */
[----:B------:R-:W0:Y:S01]  /*da70*/  MUFU.EX2 R127, R127 ;  /* 0x0000007f007f7308 */ /* 0x000e220000000800 */
[C---:B--2---:R-:W-:Y:S01]  /*da80*/  FADD.FTZ R130, R126.reuse, R9 ;  /* 0x000000097e827221 */ /* 0x044fe20000010000 */
[----:B------:R-:W-:-:S06]  /*da90*/  F2FP.F16.F32.PACK_AB R181, R126, R181 ;  /* 0x000000b57eb5723e */ /* 0x000fcc00000000ff */
[----:B------:R-:W2:Y:S01]  /*daa0*/  MUFU.EX2 R128, R128 ;  /* 0x0000008000807308 */ /* 0x000ea20000000800 */
[----:B---3--:R-:W-:Y:S01]  /*dab0*/  FADD.FTZ R9, R183, R130 ;  /* 0x00000082b7097221 */ /* 0x008fe20000010000 */
[----:B------:R-:W-:-:S03]  /*dac0*/  F2FP.F16.F32.PACK_AB R183, R14, R183 ;  /* 0x000000b70eb7723e */ /* 0x000fc600000000ff */
[----:B------:R-:W-:Y:S01]  /*dad0*/  FADD.FTZ R130, R14, R9 ;  /* 0x000000090e827221 */ /* 0x000fe20000010000 */
[----:B------:R-:W-:Y:S02]  /*dae0*/  IMAD.MOV.U32 R14, RZ, RZ, R3 ;  /* 0x000000ffff0e7224 */ /* 0x000fe400078e0003 */
[----:B------:R3:W4:Y:S01]  /*daf0*/  MUFU.EX2 R8, R125 ;  /* 0x0000007d00087308 */ /* 0x0007220000000800 */
[----:B0-----:R-:W-:-:S07]  /*db00*/  FADD.FTZ R9, R127, R130 ;  /* 0x000000827f097221 */ /* 0x001fce0000010000 */
[----:B------:R-:W0:Y:S01]  /*db10*/  MUFU.EX2 R143, R143 ;  /* 0x0000008f008f7308 */ /* 0x000e220000000800 */
[----:B---3--:R-:W-:Y:S01]  /*db20*/  FADD.FTZ R125, R131, R132 ;  /* 0x00000084837d7221 */ /* 0x008fe20000010000 */
[----:B--2---:R-:W-:-:S03]  /*db30*/  FADD.FTZ R9, R128, R9 ;  /* 0x0000000980097221 */ /* 0x004fc60000010000 */
[----:B------:R-:W-:Y:S01]  /*db40*/  FADD.FTZ R132, R182, R125 ;  /* 0x0000007db6847221 */ /* 0x000fe20000010000 */
[C---:B------:R-:W-:Y:S02]  /*db50*/  F2FP.F16.F32.PACK_AB R182, R133.reuse, R182 ;  /* 0x000000b685b6723e */ /* 0x040fe400000000ff */
[----:B------:R-:W2:Y:S01]  /*db60*/  MUFU.EX2 R121, R121 ;  /* 0x0000007900797308 */ /* 0x000ea20000000800 */
[----:B------:R-:W-:Y:S01]  /*db70*/  FADD.FTZ R125, R133, R132 ;  /* 0x00000084857d7221 */ /* 0x000fe20000010000 */
[----:B----4-:R-:W-:-:S03]  /*db80*/  FADD.FTZ R130, R8, R9 ;  /* 0x0000000908827221 */ /* 0x010fc60000010000 */
[----:B------:R-:W-:Y:S01]  /*db90*/  FADD.FTZ R132, R176, R125 ;  /* 0x0000007db0847221 */ /* 0x000fe20000010000 */
[C---:B------:R-:W-:Y:S02]  /*dba0*/  F2FP.F16.F32.PACK_AB R176, R141.reuse, R176 ;  /* 0x000000b08db0723e */ /* 0x040fe400000000ff */
[----:B------:R-:W3:Y:S01]  /*dbb0*/  MUFU.EX2 R172, R172 ;  /* 0x000000ac00ac7308 */ /* 0x000ee20000000800 */
[----:B------:R-:W-:-:S04]  /*dbc0*/  FADD.FTZ R125, R141, R132 ;  /* 0x000000848d7d7221 */ /* 0x000fc80000010000 */
[----:B------:R-:W-:Y:S01]  /*dbd0*/  FADD.FTZ R132, R178, R125 ;  /* 0x0000007db2847221 */ /* 0x000fe20000010000 */
[C---:B0-----:R-:W-:Y:S02]  /*dbe0*/  F2FP.F16.F32.PACK_AB R178, R143.reuse, R178 ;  /* 0x000000b28fb2723e */ /* 0x041fe400000000ff */
[----:B------:R-:W0:Y:S01]  /*dbf0*/  MUFU.EX2 R123, R123 ;  /* 0x0000007b007b7308 */ /* 0x000e220000000800 */
[----:B------:R-:W-:Y:S01]  /*dc00*/  FADD.FTZ R125, R143, R132 ;  /* 0x000000848f7d7221 */ /* 0x000fe20000010000 */
[C---:B--2---:R-:W-:Y:S01]  /*dc10*/  FADD.FTZ R130, R121.reuse, R130 ;  /* 0x0000008279827221 */ /* 0x044fe20000010000 */
[----:B------:R-:W-:-:S05]  /*dc20*/  F2FP.F16.F32.PACK_AB R179, R121, R8 ;  /* 0x0000000879b3723e */ /* 0x000fca00000000ff */
        /* <DEDUP_REMOVED lines=8> */
[C---:B---3--:R-:W-:Y:S01]  /*dcb0*/  FADD.FTZ R130, R137.reuse, R130 ;  /* 0x0000008289827221 */ /* 0x048fe20000010000 */
[----:B------:R-:W-:-:S06]  /*dcc0*/  F2FP.F16.F32.PACK_AB R173, R137, R123 ;  /* 0x0000007b89ad723e */ /* 0x000fcc00000000ff */
[----:B------:R-:W3:Y:S01]  /*dcd0*/  MUFU.EX2 R147, R147 ;  /* 0x0000009300937308 */ /* 0x000ee20000000800 */
[----:B0-----:R-:W-:-:S07]  /*dce0*/  FADD.FTZ R132, R174, R125 ;  /* 0x0000007dae847221 */ /* 0x001fce0000010000 */
[----:B------:R-:W0:Y:S01]  /*dcf0*/  MUFU.EX2 R217, R217 ;  /* 0x000000d900d97308 */ /* 0x000e220000000800 */
[----:B--2---:R-:W-:-:S07]  /*dd00*/  FADD.FTZ R130, R139, R130 ;  /* 0x000000828b827221 */ /* 0x004fce0000010000 */
[----:B------:R-:W2:Y:S01]  /*dd10*/  MUFU.EX2 R168, R168 ;  /* 0x000000a800a87308 */ /* 0x000ea20000000800 */
[C---:B---3--:R-:W-:Y:S01]  /*dd20*/  FADD.FTZ R9, R147.reuse, R132 ;  /* 0x0000008493097221 */ /* 0x048fe20000010000 */
[----:B------:R-:W-:-:S06]  /*dd30*/  F2FP.F16.F32.PACK_AB R174, R147, R174 ;  /* 0x000000ae93ae723e */ /* 0x000fcc00000000ff */
[----:B-1----:R1:W3:Y:S01]  /*dd40*/  MUFU.EX2 R129, R175 ;  /* 0x000000af00817308 */ /* 0x0022e20000000800 */
[----:B0-----:R-:W-:-:S07]  /*dd50*/  FADD.FTZ R130, R217, R130 ;  /* 0x00000082d9827221 */ /* 0x001fce0000010000 */
[----:B------:R-:W0:Y:S01]  /*dd60*/  MUFU.EX2 R149, R149 ;  /* 0x0000009500957308 */ /* 0x000e220000000800 */
[----:B--2---:R-:W-:Y:S01]  /*dd70*/  FADD.FTZ R132, R168, R9 ;  /* 0x00000009a8847221 */ /* 0x004fe20000010000 */
[----:B-1----:R-:W-:-:S06]  /*dd80*/  F2FP.F16.F32.PACK_AB R175, R217, R139 ;  /* 0x0000008bd9af723e */ /* 0x002fcc00000000ff */
[----:B------:R-:W1:Y:S01]  /*dd90*/  MUFU.EX2 R165, R165 ;  /* 0x000000a500a57308 */ /* 0x000e620000000800 */
[----:B---3--:R-:W-:-:S07]  /*dda0*/  FADD.FTZ R130, R129, R130 ;  /* 0x0000008281827221 */ /* 0x008fce0000010000 */
[----:B------:R-:W2:Y:S01]  /*ddb0*/  MUFU.EX2 R170, R170 ;  /* 0x000000aa00aa7308 */ /* 0x000ea20000000800 */
[C---:B0-----:R-:W-:Y:S01]  /*ddc0*/  FADD.FTZ R9, R149.reuse, R132 ;  /* 0x0000008495097221 */ /* 0x041fe20000010000 */
[----:B------:R-:W-:-:S06]  /*ddd0*/  F2FP.F16.F32.PACK_AB R168, R149, R168 ;  /* 0x000000a895a8723e */ /* 0x000fcc00000000ff */
[----:B------:R0:W3:Y:S01]  /*dde0*/  MUFU.EX2 R171, R177 ;  /* 0x000000b100ab7308 */ /* 0x0000e20000000800 */
[C---:B-1----:R-:W-:Y:S01]  /*ddf0*/  FADD.FTZ R130, R165.reuse, R130 ;  /* 0x00000082a5827221 */ /* 0x042fe20000010000 */
[----:B------:R-:W-:-:S06]  /*de00*/  F2FP.F16.F32.PACK_AB R169, R165, R129 ;  /* 0x00000081a5a9723e */ /* 0x000fcc00000000ff */
[----:B------:R-:W1:Y:S01]  /*de10*/  MUFU.EX2 R151, R151 ;  /* 0x0000009700977308 */ /* 0x000e620000000800 */
[----:B--2---:R-:W-:Y:S01]  /*de20*/  FADD.FTZ R132, R170, R9 ;  /* 0x00000009aa847221 */ /* 0x004fe20000010000 */
[----:B0-----:R-:W-:-:S06]  /*de30*/  F2FP.F16.F32.PACK_AB R177, R128, R127 ;  /* 0x0000007f80b1723e */ /* 0x001fcc00000000ff */
[----:B------:R-:W0:Y:S01]  /*de40*/  MUFU.EX2 R122, R122 ;  /* 0x0000007a007a7308 */ /* 0x000e220000000800 */
[----:B---3--:R-:W-:Y:S01]  /*de50*/  FADD.FTZ R130, R171, R130 ;  /* 0x00000082ab827221 */ /* 0x008fe20000010000 */
[C---:B-1----:R-:W-:Y:S01]  /*de60*/  FADD.FTZ R9, R151.reuse, R132 ;  /* 0x0000008497097221 */ /* 0x042fe20000010000 */
[----:B------:R-:W-:Y:S02]  /*de70*/  F2FP.F16.F32.PACK_AB R170, R151, R170 ;  /* 0x000000aa97aa723e */ /* 0x000fe400000000ff */
[C---:B0-----:R-:W-:Y:S01]  /*de80*/  FADD.FTZ R8, R122.reuse, R130 ;  /* 0x000000827a087221 */ /* 0x041fe20000010000 */
[----:B------:R-:W-:Y:S01]  /*de90*/  F2FP.F16.F32.PACK_AB R171, R122, R171 ;  /* 0x000000ab7aab723e */ /* 0x000fe200000000ff */
[----:B------:R-:W-:Y:S06]  /*dea0*/  @P1 BRA `(.L_x_1128) ;  /* 0xffffffc800d01947 */ /* 0x000fec000383ffff */
.L_x_1111:
        /* <DEDUP_REMOVED lines=99> */
.L_x_1129:
[----:B------:R-:W-:Y:S01]  /*e4e0*/  ULEA UR5, UR37, UR39, 0x3 ;  /* 0x0000002725057291 */ /* 0x000fe2000f8e183f */
[----:B------:R-:W-:-:S05]  /*e4f0*/  IMAD.U32 R0, RZ, RZ, UR36 ;  /* 0x00000024ff007e24 */ /* 0x000fca000f8e00ff */
[----:B------:R-:W-:-:S04]  /*e500*/  SHF.L.U32 R0, R0, 0x1f, RZ ;  /* 0x0000001f00007819 */ /* 0x000fc800000006ff */
[----:B------:R0:W1:Y:S01]  /*e510*/  SYNCS.PHASECHK.TRANS64.TRYWAIT P1, [UR5+0x30850], R0 ;  /* 0x03085000ff0075a7 */ /* 0x0000620008020145 */
[----:B------:R-:W-:Y:S05]  /*e520*/  @!P0 BRA `(.L_x_1130) ;  /* 0x0000000000048947 */ /* 0x000fea0003800000 */
[----:B------:R-:W-:Y:S01]  /*e530*/  BPT.TRAP 0x1 ;  /* 0x000000040000795c */ /* 0x000fe20000300000 */
.L_x_1130:
[----:B-1----:R-:W-:Y:S05]  /*e540*/  @P1 BRA `(.L_x_1131) ;  /* 0x0000000000081947 */ /* 0x002fea0003800000 */
[----:B------:R-:W1:Y:S02]  /*e550*/  SYNCS.PHASECHK.TRANS64.TRYWAIT P0, [UR5+0x30850], R0 ;  /* 0x03085000ff0075a7 */ /* 0x000e640008000145 */
[----:B-1----:R-:W-:Y:S05]  /*e560*/  @!P0 BRA `(.L_x_1132) ;  /* 0x0000008800c48947 */ /* 0x002fea0003800000 */
.L_x_1131:
[----:B------:R-:W-:Y:S01]  /*e570*/  UIADD3 UR39, UR39, 0x400, URZ ;  /* 0x0000040027277890 */ /* 0x000fe2000fffe03f */
[----:B------:R-:W-:Y:S01]  /*e580*/  WARPGROUP.ARRIVE ;  /* 0x00000000000079c5 */ /* 0x000fe20000000000 */
[----:B------:R-:W-:Y:S01]  /*e590*/  UMOV UR7, 0x40000040 ;  /* 0x4000004000077882 */ /* 0x000fe20000000000 */
[----:B-1----:R-:W1:Y:S01]  /*e5a0*/  SHFL.BFLY PT, R5, R8, 0x2, 0x1f ;  /* 0x0c401f0008057f89 */ /* 0x002e6200000e0000 */
[----:B------:R-:W-:Y:S01]  /*e5b0*/  USHF.R.U32.HI UR39, URZ, 0x4, UR39 ;  /* 0x000000043f277899 */ /* 0x000fe20008011627 */
[----:B------:R-:W-:Y:S01]  /*e5c0*/  IMAD.U32 R14, RZ, RZ, UR5 ;  /* 0x00000005ff0e7e24 */ /* 0x000fe2000f8e00ff */
[----:B------:R-:W-:Y:S01]  /*e5d0*/  R2UR UR8, R199 ;  /* 0x00000000c70872ca */ /* 0x000fe200000e0000 */
[----:B0-----:R-:W0:Y:S01]  /*e5e0*/  SHFL.BFLY PT, R0, R9, 0x2, 0x1f ;  /* 0x0c401f0009007f89 */ /* 0x001e2200000e0000 */
[----:B------:R-:W-:Y:S01]  /*e5f0*/  ULOP3.LUT UR39, UR39, 0x3fff, URZ, 0xc0, !UPT ;  /* 0x00003fff27277892 */ /* 0x000fe2000f8ec03f */
[----:B------:R-:W2:Y:S03]  /*e600*/  S2R R13, SR_TID.X ;  /* 0x00000000000d7919 */ /* 0x000ea60000002100 */
        /* <DEDUP_REMOVED lines=8> */
[----:B-1----:R-:W-:Y:S01]  /*e690*/  FADD.FTZ R2, R5, R8 ;  /* 0x0000000805027221 */ /* 0x002fe20000010000 */
[----:B------:R-:W-:Y:S01]  /*e6a0*/  UMOV UR7, 0x40000040 ;  /* 0x4000004000077882 */ /* 0x000fe20000000000 */
[----:B------:R-:W-:-:S02]  /*e6b0*/  IMAD.MOV.U32 R8, RZ, RZ, RZ ;  /* 0x000000ffff087224 */ /* 0x000fc400078e00ff */
[----:B0-----:R-:W-:Y:S01]  /*e6c0*/  FADD.FTZ R0, R0, R9 ;  /* 0x0000000900007221 */ /* 0x001fe20000010000 */
[----:B------:R-:W-:Y:S01]  /*e6d0*/  IMAD.U32 R199, RZ, RZ, UR8 ;  /* 0x00000008ffc77e24 */ /* 0x000fe2000f8e00ff */
[----:B------:R-:W0:Y:S01]  /*e6e0*/  SHFL.BFLY PT, R7, R2, 0x1, 0x1f ;  /* 0x0c201f0002077f89 */ /* 0x000e2200000e0000 */
[----:B------:R-:W-:-:S03]  /*e6f0*/  USEL UR37, UR37, URZ, UP0 ;  /* 0x0000003f25257287 */ /* 0x000fc60008000000 */
[----:B------:R-:W1:Y:S01]  /*e700*/  SHFL.BFLY PT, R5, R0, 0x1, 0x1f ;  /* 0x0c201f0000057f89 */ /* 0x000e6200000e0000 */
[----:B--2---:R-:W-:Y:S01]  /*e710*/  LOP3.LUT P2, RZ, R13, 0x7f, RZ, 0xc0, !PT ;  /* 0x0000007f0dff7812 */ /* 0x004fe2000784c0ff */
[----:B0-----:R-:W-:Y:S01]  /*e720*/  FADD.FTZ R12, R2, R7 ;  /* 0x00000007020c7221 */ /* 0x001fe20000010000 */
[----:B------:R-:W-:Y:S02]  /*e730*/  IMAD.MOV.U32 R2, RZ, RZ, -0x800000 ;  /* 0xff800000ff027424 */ /* 0x000fe400078e00ff */
[----:B-1----:R-:W-:Y:S02]  /*e740*/  FADD.FTZ R11, R0, R5 ;  /* 0x00000005000b7221 */ /* 0x002fe40000010000 */
[----:B------:R-:W-:Y:S01]  /*e750*/  FSETP.NE.FTZ.AND P1, PT, R12, RZ, PT ;  /* 0x000000ff0c00720b */ /* 0x000fe20003f35000 */
[----:B------:R-:W-:Y:S02]  /*e760*/  IMAD.MOV.U32 R5, RZ, RZ, RZ ;  /* 0x000000ffff057224 */ /* 0x000fe400078e00ff */
[----:B------:R-:W-:Y:S01]  /*e770*/  IMAD.MOV.U32 R0, RZ, RZ, -0x800000 ;  /* 0xff800000ff007424 */ /* 0x000fe200078e00ff */
[----:B------:R-:W-:-:S09]  /*e780*/  FSETP.NE.FTZ.AND P0, PT, R11, RZ, PT ;  /* 0x000000ff0b00720b */ /* 0x000fd20003f15000 */
[----:B------:R-:W0:Y:S01]  /*e790*/  @P1 MUFU.LG2 R9, R12 ;  /* 0x0000000c00091308 */ /* 0x000e220000000c00 */
[----:B------:R-:W-:-:S03]  /*e7a0*/  @P1 FMUL.FTZ R13, R10, 0.69314718246459960938 ;  /* 0x3f3172180a0d1820 */ /* 0x000fc60000410000 */
[----:B------:R-:W-:-:S04]  /*e7b0*/  @P0 FMUL.FTZ R7, R10, 0.69314718246459960938 ;  /* 0x3f3172180a070820 */ /* 0x000fc80000410000 */
[----:B------:R-:W1:Y:S08]  /*e7c0*/  @P0 MUFU.LG2 R6, R11 ;  /* 0x0000000b00060308 */ /* 0x000e700000000c00 */
[----:B------:R-:W2:Y:S01]  /*e7d0*/  @P1 MUFU.RCP R8, R12 ;  /* 0x0000000c00081308 */ /* 0x000ea20000001000 */
[----:B0-----:R-:W-:Y:S01]  /*e7e0*/  @P1 FMUL.FTZ R10, R9, 0.69314718246459960938 ;  /* 0x3f317218090a1820 */ /* 0x001fe20000410000 */
[----:B------:R-:W-:-:S03]  /*e7f0*/  @!P2 VIADD R9, R14, 0x30860 ;  /* 0x000308600e09a836 */ /* 0x000fc60000000000 */
[----:B------:R-:W-:Y:S02]  /*e800*/  @P1 FFMA.FTZ R0, R13, R3, R10 ;  /* 0x000000030d001223 */ /* 0x000fe4000001000a */
[----:B------:R-:W-:Y:S01]  /*e810*/  @!P2 PRMT R9, RZ, 0x654, R9 ;  /* 0x00000654ff09a816 */ /* 0x000fe20000000009 */
[----:B------:R-:W0:Y:S01]  /*e820*/  @P0 MUFU.RCP R5, R11 ;  /* 0x0000000b00050308 */ /* 0x000e220000001000 */
[----:B-1----:R-:W-:-:S04]  /*e830*/  @P0 FMUL.FTZ R6, R6, 0.69314718246459960938 ;  /* 0x3f31721806060820 */ /* 0x002fc80000410000 */
[----:B------:R-:W-:Y:S01]  /*e840*/  @P0 FFMA.FTZ R2, R7, R4, R6 ;  /* 0x0000000407020223 */ /* 0x000fe20000010006 */
[----:B------:R-:W-:Y:S01]  /*e850*/  PLOP3.LUT P0, PT, PT, PT, PT, 0x8, 0x0 ;  /* 0x000000000000781c */ /* 0x000fe20003f0e170 */
        /* <DEDUP_REMOVED lines=28> */
[-C--:B--2---:R-:W-:Y:S01]  /*ea20*/  FMUL.FTZ R126, R43, R8.reuse ;  /* 0x000000082b7e7220 */ /* 0x084fe20000410000 */
[-C--:B0-----:R-:W-:Y:S01]  /*ea30*/  FMUL.FTZ R3, R32, R5.reuse ;  /* 0x0000000520037220 */ /* 0x081fe20000410000 */
        /* <DEDUP_REMOVED lines=93> */
[----:B-1----:R-:W-:-:S07]  /*f010*/  FMUL.FTZ R119, R119, R8 ;  /* 0x0000000877777220 */ /* 0x002fce0000410000 */
.L_x_1062:
[----:B------:R-:W0:Y:S01]  /*f020*/  S2R R5, SR_CgaCtaId ;  /* 0x0000000000057919 */ /* 0x000e220000008800 */
[----:B------:R-:W-:Y:S01]  /*f030*/  MOV R38, 0x400 ;  /* 0x0000040000267802 */ /* 0x000fe20000000f00 */
[----:B------:R-:W-:Y:S01]  /*f040*/  BSSY B0, `(.L_x_1133) ;  /* 0x0000260000007945 */ /* 0x000fe20003800000 */
[----:B------:R-:W-:Y:S02]  /*f050*/  BAR.SYNC.DEFER_BLOCKING 0x5, 0x120 ;  /* 0x0144800000007b1d */ /* 0x000fe40000010000 */
[----:B0-----:R-:W-:-:S05]  /*f060*/  LEA R38, R5, R38, 0x18 ;  /* 0x0000002605267211 */ /* 0x001fca00078ec0ff */
[----:B------:R-:W0:Y:S02]  /*f070*/  LDS.128 R192, [R38+0x308d0] ;  /* 0x0308d00026c07984 */ /* 0x000e240000000c00 */
[----:B0-----:R-:W-:Y:S02]  /*f080*/  R2UR UR6, R194 ;  /* 0x00000000c20672ca */ /* 0x001fe400000e0000 */
[----:B------:R-:W-:Y:S01]  /*f090*/  R2UR UR5, R195 ;  /* 0x00000000c30572ca */ /* 0x000fe200000e0000 */
[----:B------:R-:W-:Y:S06]  /*f0a0*/  BAR.ARV 0x4, 0x120 ;  /* 0x0104800000007b1d */ /* 0x000fec0000002000 */
[----:B------:R-:W-:Y:S08]  /*f0b0*/  @P0 BRA `(.L_x_1134) ;  /* 0x00000018005c0947 */ /* 0x000ff00003800000 */
[----:B------:R-:W0:Y:S01]  /*f0c0*/  S2R R5, SR_SWINHI ;  /* 0x0000000000057919 */ /* 0x000e220000002f00 */
[----:B------:R-:W-:Y:S01]  /*f0d0*/  F2FP.F16.F32.PACK_AB R6, R121, R6 ;  /* 0x000000067906723e */ /* 0x000fe200000000ff */
[----:B------:R-:W-:Y:S01]  /*f0e0*/  ULDC.64 UR8, c[0x0][0xbd8] ;  /* 0x0002f60000087ab9 */ /* 0x000fe20000000a00 */
[----:B------:R-:W-:Y:S01]  /*f0f0*/  F2FP.F16.F32.PACK_AB R88, R89, R88 ;  /* 0x000000585958723e */ /* 0x000fe200000000ff */
[----:B------:R-:W-:Y:S01]  /*f100*/  UISETP.NE.U32.AND UP0, UPT, UR8, URZ, UPT ;  /* 0x0000003f0800728c */ /* 0x000fe2000bf05070 */
[----:B------:R-:W-:Y:S01]  /*f110*/  F2FP.F16.F32.PACK_AB R89, R43, R90 ;  /* 0x0000005a2b59723e */ /* 0x000fe200000000ff */
[----:B------:R-:W-:Y:S01]  /*f120*/  ULDC.64 UR10, c[0x0][0x208] ;  /* 0x00008200000a7ab9 */ /* 0x000fe20000000a00 */
[----:B------:R-:W-:Y:S01]  /*f130*/  F2FP.F16.F32.PACK_AB R96, R97, R96 ;  /* 0x000000606160723e */ /* 0x000fe200000000ff */
[----:B------:R-:W-:Y:S01]  /*f140*/  UISETP.NE.AND.EX UP0, UPT, UR9, URZ, UPT, UP0 ;  /* 0x0000003f0900728c */ /* 0x000fe2000bf05300 */
[----:B------:R-:W-:Y:S02]  /*f150*/  F2FP.F16.F32.PACK_AB R90, R93, R92 ;  /* 0x0000005c5d5a723e */ /* 0x000fe400000000ff */
[----:B------:R-:W-:Y:S01]  /*f160*/  F2FP.F16.F32.PACK_AB R91, R42, R91 ;  /* 0x0000005b2a5b723e */ /* 0x000fe200000000ff */
[----:B------:R-:W-:Y:S01]  /*f170*/  ULDC.64 UR8, c[0x0][0xbd8] ;  /* 0x0002f60000087ab9 */ /* 0x000fe20000000a00 */
        /* <DEDUP_REMOVED lines=10> */
[----:B------:R-:W-:Y:S02]  /*f220*/  MOV R16, R38 ;  /* 0x0000002600107202 */ /* 0x000fe40000000f00 */
[----:B0-----:R-:W-:Y:S02]  /*f230*/  MOV R17, R5 ;  /* 0x0000000500117202 */ /* 0x001fe40000000f00 */
[----:B------:R-:W-:-:S02]  /*f240*/  F2FP.F16.F32.PACK_AB R115, R119, R118 ;  /* 0x000000767773723e */ /* 0x000fc400000000ff */
[----:B------:R-:W-:Y:S01]  /*f250*/  R2UR UR4, R198 ;  /* 0x00000000c60472ca */ /* 0x000fe200000e0000 */
[----:B------:R-:W-:-:S03]  /*f260*/  IMAD.WIDE R4, R203, 0x2, R16 ;  /* 0x00000002cb047825 */ /* 0x000fc600078e0210 */
[C---:B------:R-:W-:Y:S02]  /*f270*/  LOP3.LUT R21, R4.reuse, 0x380, RZ, 0xc0, !PT ;  /* 0x0000038004157812 */ /* 0x040fe400078ec0ff */
[C---:B------:R-:W-:Y:S02]  /*f280*/  IADD3 R75, P2, R4.reuse, 0x20, RZ ;  /* 0x00000020044b7810 */ /* 0x040fe40007f5e0ff */
[C---:B------:R-:W-:Y:S02]  /*f290*/  IADD3 R95, P1, R4.reuse, 0x40, RZ ;  /* 0x00000040045f7810 */ /* 0x040fe40007f3e0ff */
[C---:B------:R-:W-:Y:S01]  /*f2a0*/  IADD3 R133, P6, R4.reuse, 0x60, RZ ;  /* 0x0000006004857810 */ /* 0x040fe20007fde0ff */
[--C-:B------:R-:W-:Y:S01]  /*f2b0*/  IMAD.X R9, RZ, RZ, R5.reuse, P2 ;  /* 0x000000ffff097224 */ /* 0x100fe200010e0605 */
[C---:B------:R-:W-:Y:S01]  /*f2c0*/  IADD3 R135, P5, R4.reuse, 0x4000, RZ ;  /* 0x0000400004877810 */ /* 0x040fe20007fbe0ff */
[--C-:B------:R-:W-:Y:S01]  /*f2d0*/  IMAD.X R11, RZ, RZ, R5.reuse, P1 ;  /* 0x000000ffff0b7224 */ /* 0x100fe200008e0605 */
[----:B------:R-:W-:Y:S01]  /*f2e0*/  SHF.R.U64 R21, R21, 0x3, RZ ;  /* 0x0000000315157819 */ /* 0x000fe200000012ff */
[--C-:B------:R-:W-:Y:S01]  /*f2f0*/  IMAD.X R13, RZ, RZ, R5.reuse, P6 ;  /* 0x000000ffff0d7224 */ /* 0x100fe200030e0605 */
[C---:B------:R-:W-:Y:S01]  /*f300*/  IADD3 R137, P0, R4.reuse, 0x4020, RZ ;  /* 0x0000402004897810 */ /* 0x040fe20007f1e0ff */
[--C-:B------:R-:W-:Y:S01]  /*f310*/  IMAD.X R15, RZ, RZ, R5.reuse, P5 ;  /* 0x000000ffff0f7224 */ /* 0x100fe200028e0605 */
[C---:B------:R-:W-:Y:S01]  /*f320*/  IADD3 R139, P4, R4.reuse, 0x4040, RZ ;  /* 0x00004040048b7810 */ /* 0x040fe20007f9e0ff */
[----:B------:R-:W-:Y:S01]  /*f330*/  UIMAD.WIDE UR8, UR4, 0x4, UR8 ;  /* 0x00000004040878a5 */ /* 0x000fe2000f8e0208 */
        /* <DEDUP_REMOVED lines=9> */
[--C-:B------:R-:W-:Y:S01]  /*f3d0*/  IMAD.X R33, RZ, RZ, R5.reuse, P1 ;  /* 0x000000ffff217224 */ /* 0x100fe200008e0605 */
[----:B------:R-:W-:Y:S01]  /*f3e0*/  LOP3.LUT R4, R21, R4, RZ, 0x3c, !PT ;  /* 0x0000000415047212 */ /* 0x000fe200078e3cff */
[--C-:B------:R-:W-:Y:S01]  /*f3f0*/  IMAD.X R35, RZ, RZ, R5.reuse, P6 ;  /* 0x000000ffff237224 */ /* 0x100fe200030e0605 */
[----:B------:R-:W-:Y:S01]  /*f400*/  LOP3.LUT R8, R75, 0x380, RZ, 0xc0, !PT ;  /* 0x000003804b087812 */ /* 0x000fe200078ec0ff */
[----:B------:R-:W-:Y:S01]  /*f410*/  IMAD.X R21, RZ, RZ, R5, P5 ;  /* 0x000000ffff157224 */ /* 0x000fe200028e0605 */
[----:B------:R-:W-:-:S02]  /*f420*/  LOP3.LUT R10, R95, 0x380, RZ, 0xc0, !PT ;  /* 0x000003805f0a7812 */ /* 0x000fc400078ec0ff */
[----:B------:R-:W-:Y:S02]  /*f430*/  LOP3.LUT R12, R133, 0x380, RZ, 0xc0, !PT ;  /* 0x00000380850c7812 */ /* 0x000fe400078ec0ff */
[----:B------:R-:W-:Y:S02]  /*f440*/  LOP3.LUT R14, R135, 0x380, RZ, 0xc0, !PT ;  /* 0x00000380870e7812 */ /* 0x000fe400078ec0ff */
[----:B------:R-:W-:Y:S02]  /*f450*/  LOP3.LUT R24, R137, 0x380, RZ, 0xc0, !PT ;  /* 0x0000038089187812 */ /* 0x000fe400078ec0ff */
[----:B------:R-:W-:Y:S02]  /*f460*/  LOP3.LUT R26, R139, 0x380, RZ, 0xc0, !PT ;  /* 0x000003808b1a7812 */ /* 0x000fe400078ec0ff */
[----:B------:R-:W-:Y:S02]  /*f470*/  SHF.R.U64 R8, R8, 0x3, RZ ;  /* 0x0000000308087819 */ /* 0x000fe400000012ff */
[----:B------:R-:W-:-:S02]  /*f480*/  SHF.R.U64 R10, R10, 0x3, RZ ;  /* 0x000000030a0a7819 */ /* 0x000fc400000012ff */
[----:B------:R-:W-:Y:S02]  /*f490*/  LOP3.LUT R28, R141, 0x380, RZ, 0xc0, !PT ;  /* 0x000003808d1c7812 */ /* 0x000fe400078ec0ff */
[----:B------:R-:W-:Y:S02]  /*f4a0*/  LOP3.LUT R30, R143, 0x380, RZ, 0xc0, !PT ;  /* 0x000003808f1e7812 */ /* 0x000fe400078ec0ff */
[----:B------:R-:W-:Y:S02]  /*f4b0*/  MOV R132, R4 ;  /* 0x0000000400847202 */ /* 0x000fe40000000f00 */
[----:B------:R-:W-:Y:S02]  /*f4c0*/  F2FP.F16.F32.PACK_AB R4, R20, R7 ;  /* 0x000000071404723e */ /* 0x000fe400000000ff */
[----:B------:R-:W-:Y:S02]  /*f4d0*/  SHF.R.U64 R12, R12, 0x3, RZ ;  /* 0x000000030c0c7819 */ /* 0x000fe400000012ff */
[----:B------:R-:W-:-:S02]  /*f4e0*/  SHF.R.U64 R14, R14, 0x3, RZ ;  /* 0x000000030e0e7819 */ /* 0x000fc400000012ff */
[----:B------:R-:W-:Y:S02]  /*f4f0*/  F2FP.F16.F32.PACK_AB R5, R130, R131 ;  /* 0x000000838205723e */ /* 0x000fe400000000ff */
[----:B------:R-:W-:Y:S02]  /*f500*/  LOP3.LUT R20, R145, 0x380, RZ, 0xc0, !PT ;  /* 0x0000038091147812 */ /* 0x000fe400078ec0ff */
[----:B------:R-:W-:Y:S01]  /*f510*/  F2FP.F16.F32.PACK_AB R7, R129, R32 ;  /* 0x000000208107723e */ /* 0x000fe200000000ff */
[----:B------:R-:W-:Y:S01]  /*f520*/  BAR.SYNC.DEFER_BLOCKING 0x1, 0x100 ;  /* 0x0044000000007b1d */ /* 0x000fe20000010000 */
[----:B------:R-:W-:Y:S02]  /*f530*/  SHF.R.U64 R24, R24, 0x3, RZ ;  /* 0x0000000318187819 */ /* 0x000fe400000012ff */
[----:B------:R-:W-:Y:S02]  /*f540*/  SHF.R.U64 R26, R26, 0x3, RZ ;  /* 0x000000031a1a7819 */ /* 0x000fe400000012ff */
[----:B------:R-:W-:-:S02]  /*f550*/  LOP3.LUT R74, R149, 0x380, RZ, 0xc0, !PT ;  /* 0x00000380954a7812 */ /* 0x000fc400078ec0ff */
[----:B------:R-:W-:Y:S02]  /*f560*/  LOP3.LUT R8, R8, R75, RZ, 0x3c, !PT ;  /* 0x0000004b08087212 */ /* 0x000fe400078e3cff */
[----:B------:R-:W-:Y:S02]  /*f570*/  LOP3.LUT R10, R10, R95, RZ, 0x3c, !PT ;  /* 0x0000005f0a0a7212 */ /* 0x000fe400078e3cff */
[----:B------:R-:W-:Y:S02]  /*f580*/  SHF.R.U64 R28, R28, 0x3, RZ ;  /* 0x000000031c1c7819 */ /* 0x000fe400000012ff */
[----:B------:R-:W-:Y:S02]  /*f590*/  SHF.R.U64 R30, R30, 0x3, RZ ;  /* 0x000000031e1e7819 */ /* 0x000fe400000012ff */
[----:B------:R-:W-:Y:S02]  /*f5a0*/  LOP3.LUT R12, R12, R133, RZ, 0x3c, !PT ;  /* 0x000000850c0c7212 */ /* 0x000fe400078e3cff */
[----:B------:R-:W-:-:S02]  /*f5b0*/  LOP3.LUT R14, R14, R135, RZ, 0x3c, !PT ;  /* 0x000000870e0e7212 */ /* 0x000fc400078e3cff */
[----:B------:R-:W-:Y:S02]  /*f5c0*/  LOP3.LUT R34, R147, 0x380, RZ, 0xc0, !PT ;  /* 0x0000038093227812 */ /* 0x000fe400078ec0ff */
[----:B------:R-:W-:Y:S02]  /*f5d0*/  SHF.R.U64 R20, R20, 0x3, RZ ;  /* 0x0000000314147819 */ /* 0x000fe400000012ff */
[----:B------:R-:W-:Y:S01]  /*f5e0*/  LOP3.LUT R24, R24, R137, RZ, 0x3c, !PT ;  /* 0x0000008918187212 */ /* 0x000fe200078e3cff */
[----:B------:R0:W-:Y:S01]  /*f5f0*/  STSM.16.M88.4 [R132], R4 ;  /* 0x0000000484007844 */ /* 0x0001e20000000200 */
[----:B------:R-:W-:Y:S02]  /*f600*/  LOP3.LUT R26, R26, R139, RZ, 0x3c, !PT ;  /* 0x0000008b1a1a7212 */ /* 0x000fe400078e3cff */
[----:B------:R-:W-:Y:S02]  /*f610*/  SHF.R.U64 R74, R74, 0x3, RZ ;  /* 0x000000034a4a7819 */ /* 0x000fe400000012ff */
[----:B------:R-:W-:-:S02]  /*f620*/  LOP3.LUT R28, R28, R141, RZ, 0x3c, !PT ;  /* 0x0000008d1c1c7212 */ /* 0x000fc400078e3cff */
[----:B------:R-:W-:Y:S02]  /*f630*/  LOP3.LUT R30, R30, R143, RZ, 0x3c, !PT ;  /* 0x0000008f1e1e7212 */ /* 0x000fe400078e3cff */
[----:B------:R-:W-:Y:S02]  /*f640*/  MOV R131, R8 ;  /* 0x0000000800837202 */ /* 0x000fe40000000f00 */
[----:B------:R-:W-:Y:S02]  /*f650*/  MOV R130, R10 ;  /* 0x0000000a00827202 */ /* 0x000fe40000000f00 */
[----:B------:R-:W-:Y:S02]  /*f660*/  F2FP.F16.F32.PACK_AB R8, R41, R40 ;  /* 0x000000282908723e */ /* 0x000fe400000000ff */
[----:B------:R-:W-:Y:S02]  /*f670*/  F2FP.F16.F32.PACK_AB R9, R126, R123 ;  /* 0x0000007b7e09723e */ /* 0x000fe400000000ff */
[----:B0-----:R-:W-:-:S02]  /*f680*/  F2FP.F16.F32.PACK_AB R4, R120, R3 ;  /* 0x000000037804723e */ /* 0x001fc400000000ff */
[----:B------:R-:W-:Y:S02]  /*f690*/  F2FP.F16.F32.PACK_AB R5, R128, R125 ;  /* 0x0000007d8005723e */ /* 0x000fe400000000ff */
[----:B------:R-:W-:Y:S02]  /*f6a0*/  F2FP.F16.F32.PACK_AB R6, R37, R36 ;  /* 0x000000242506723e */ /* 0x000fe400000000ff */
[----:B------:R-:W-:Y:S02]  /*f6b0*/  F2FP.F16.F32.PACK_AB R7, R127, R124 ;  /* 0x0000007c7f07723e */ /* 0x000fe400000000ff */
[----:B------:R-:W-:Y:S02]  /*f6c0*/  F2FP.F16.F32.PACK_AB R10, R45, R44 ;  /* 0x0000002c2d0a723e */ /* 0x000fe400000000ff */
[----:B------:R-:W-:Y:S01]  /*f6d0*/  F2FP.F16.F32.PACK_AB R11, R47, R122 ;  /* 0x0000007a2f0b723e */ /* 0x000fe200000000ff */
[----:B------:R0:W-:Y:S01]  /*f6e0*/  STSM.16.M88.4 [R131], R4 ;  /* 0x0000000483007844 */ /* 0x0001e20000000200 */
[----:B------:R-:W-:-:S02]  /*f6f0*/  SHF.R.U64 R34, R34, 0x3, RZ ;  /* 0x0000000322227819 */ /* 0x000fc400000012ff */
[----:B------:R-:W-:Y:S01]  /*f700*/  LOP3.LUT R32, R20, R145, RZ, 0x3c, !PT ;  /* 0x0000009114207212 */ /* 0x000fe200078e3cff */
[----:B------:R1:W-:Y:S01]  /*f710*/  STSM.16.M88.4 [R130], R8 ;  /* 0x0000000882007844 */ /* 0x0003e20000000200 */
[----:B------:R-:W-:Y:S02]  /*f720*/  MOV R129, R12 ;  /* 0x0000000c00817202 */ /* 0x000fe40000000f00 */
[----:B------:R-:W-:Y:S02]  /*f730*/  MOV R121, R14 ;  /* 0x0000000e00797202 */ /* 0x000fe40000000f00 */
[----:B------:R-:W-:Y:S02]  /*f740*/  LOP3.LUT R20, R74, R149, RZ, 0x3c, !PT ;  /* 0x000000954a147212 */ /* 0x000fe400078e3cff */
[----:B------:R-:W-:Y:S02]  /*f750*/  MOV R95, R24 ;  /* 0x00000018005f7202 */ /* 0x000fe40000000f00 */
[----:B------:R-:W-:-:S02]  /*f760*/  MOV R94, R26 ;  /* 0x0000001a005e7202 */ /* 0x000fc40000000f00 */
[----:B------:R-:W-:Y:S02]  /*f770*/  F2FP.F16.F32.PACK_AB R12, R49, R48 ;  /* 0x00000030310c723e */ /* 0x000fe400000000ff */
[----:B------:R-:W-:Y:S02]  /*f780*/  F2FP.F16.F32.PACK_AB R13, R51, R50 ;  /* 0x00000032330d723e */ /* 0x000fe400000000ff */
[----:B------:R-:W-:Y:S02]  /*f790*/  F2FP.F16.F32.PACK_AB R14, R53, R52 ;  /* 0x00000034350e723e */ /* 0x000fe400000000ff */
[----:B------:R-:W-:Y:S02]  /*f7a0*/  F2FP.F16.F32.PACK_AB R15, R55, R54 ;  /* 0x00000036370f723e */ /* 0x000fe400000000ff */
[----:B------:R-:W-:Y:S02]  /*f7b0*/  MOV R75, R28 ;  /* 0x0000001c004b7202 */ /* 0x000fe40000000f00 */
[----:B------:R-:W-:Y:S01]  /*f7c0*/  MOV R74, R30 ;  /* 0x0000001e004a7202 */ /* 0x000fe20000000f00 */
[----:B------:R-:W-:Y:S01]  /*f7d0*/  STSM.16.M88.4 [R129], R12 ;  /* 0x0000000c81007844 */ /* 0x000fe20000000200 */
[----:B------:R-:W-:-:S02]  /*f7e0*/  F2FP.F16.F32.PACK_AB R24, R57, R56 ;  /* 0x000000383918723e */ /* 0x000fc400000000ff */
[----:B------:R-:W-:Y:S02]  /*f7f0*/  F2FP.F16.F32.PACK_AB R25, R59, R58 ;  /* 0x0000003a3b19723e */ /* 0x000fe400000000ff */
[----:B------:R-:W-:Y:S02]  /*f800*/  F2FP.F16.F32.PACK_AB R26, R61, R60 ;  /* 0x0000003c3d1a723e */ /* 0x000fe400000000ff */
[----:B------:R-:W-:Y:S02]  /*f810*/  F2FP.F16.F32.PACK_AB R27, R63, R62 ;  /* 0x0000003e3f1b723e */ /* 0x000fe400000000ff */
[----:B------:R-:W-:Y:S02]  /*f820*/  F2FP.F16.F32.PACK_AB R28, R65, R64 ;  /* 0x00000040411c723e */ /* 0x000fe400000000ff */
[----:B------:R-:W-:Y:S01]  /*f830*/  F2FP.F16.F32.PACK_AB R29, R67, R66 ;  /* 0x00000042431d723e */ /* 0x000fe200000000ff */
[----:B------:R-:W-:Y:S01]  /*f840*/  STSM.16.M88.4 [R121], R24 ;  /* 0x0000001879007844 */ /* 0x000fe20000000200 */
[----:B------:R-:W-:-:S02]  /*f850*/  F2FP.F16.F32.PACK_AB R30, R69, R68 ;  /* 0x00000044451e723e */ /* 0x000fc400000000ff */
[----:B------:R-:W-:Y:S02]  /*f860*/  F2FP.F16.F32.PACK_AB R31, R71, R70 ;  /* 0x00000046471f723e */ /* 0x000fe400000000ff */
[----:B------:R-:W-:Y:S02]  /*f870*/  LOP3.LUT R34, R34, R147, RZ, 0x3c, !PT ;  /* 0x0000009322227212 */ /* 0x000fe400078e3cff */
[----:B0-----:R-:W-:Y:S01]  /*f880*/  F2FP.F16.F32.PACK_AB R4, R73, R72 ;  /* 0x000000484904723e */ /* 0x001fe200000000ff */
[----:B------:R-:W-:Y:S01]  /*f890*/  STSM.16.M88.4 [R95], R28 ;  /* 0x0000001c5f007844 */ /* 0x000fe20000000200 */
[----:B------:R-:W-:Y:S02]  /*f8a0*/  F2FP.F16.F32.PACK_AB R5, R46, R39 ;  /* 0x000000272e05723e */ /* 0x000fe400000000ff */
[----:B------:R-:W-:Y:S02]  /*f8b0*/  F2FP.F16.F32.PACK_AB R6, R77, R76 ;  /* 0x0000004c4d06723e */ /* 0x000fe400000000ff */
[----:B------:R-:W-:-:S02]  /*f8c0*/  F2FP.F16.F32.PACK_AB R7, R79, R78 ;  /* 0x0000004e4f07723e */ /* 0x000fc400000000ff */
[----:B-1----:R-:W-:Y:S02]  /*f8d0*/  F2FP.F16.F32.PACK_AB R8, R81, R80 ;  /* 0x000000505108723e */ /* 0x002fe400000000ff */
[----:B------:R-:W-:Y:S01]  /*f8e0*/  F2FP.F16.F32.PACK_AB R9, R83, R82 ;  /* 0x000000525309723e */ /* 0x000fe200000000ff */
[----:B------:R0:W-:Y:S01]  /*f8f0*/  STSM.16.M88.4 [R94], R4 ;  /* 0x000000045e007844 */ /* 0x0001e20000000200 */
[----:B------:R-:W-:Y:S02]  /*f900*/  F2FP.F16.F32.PACK_AB R10, R85, R84 ;  /* 0x00000054550a723e */ /* 0x000fe400000000ff */
[----:B------:R-:W-:Y:S02]  /*f910*/  F2FP.F16.F32.PACK_AB R11, R87, R86 ;  /* 0x00000056570b723e */ /* 0x000fe400000000ff */
[----:B------:R-:W-:Y:S02]  /*f920*/  MOV R32, R32 ;  /* 0x0000002000207202 */ /* 0x000fe40000000f00 */
[----:B------:R-:W-:Y:S01]  /*f930*/  MOV R34, R34 ;  /* 0x0000002200227202 */ /* 0x000fe20000000f00 */
[----:B------:R1:W-:Y:S01]  /*f940*/  STSM.16.M88.4 [R75], R8 ;  /* 0x000000084b007844 */ /* 0x0003e20000000200 */
[----:B------:R-:W-:-:S02]  /*f950*/  MOV R20, R20 ;  /* 0x0000001400147202 */ /* 0x000fc40000000f00 */
[----:B------:R-:W-:Y:S01]  /*f960*/  PLOP3.LUT P0, PT, PT, PT, UP0, 0x80, 0x0 ;  /* 0x000000000000781c */ /* 0x000fe20003f0f008 */
[----:B------:R1:W-:Y:S04]  /*f970*/  STSM.16.M88.4 [R74], R88 ;  /* 0x000000584a007844 */ /* 0x0003e80000000200 */
[----:B------:R1:W-:Y:S01]  /*f980*/  STSM.16.M88.4 [R32], R96 ;  /* 0x0000006020007844 */ /* 0x0003e20000000200 */
[----:B0-----:R-:W-:Y:S02]  /*f990*/  IMAD.U32 R4, RZ, RZ, UR8 ;  /* 0x00000008ff047e24 */ /* 0x001fe4000f8e00ff */
[----:B------:R-:W-:Y:S01]  /*f9a0*/  IMAD.U32 R5, RZ, RZ, UR9 ;  /* 0x00000009ff057e24 */ /* 0x000fe2000f8e00ff */
[----:B------:R1:W-:Y:S01]  /*f9b0*/  STSM.16.M88.4 [R34], R104 ;  /* 0x0000006822007844 */ /* 0x0003e20000000200 */
[----:B------:R-:W-:-:S03]  /*f9c0*/  ULDC.64 UR8, c[0x0][0xbe0] ;  /* 0x0002f80000087ab9 */ /* 0x000fc60000000a00 */
[----:B------:R1:W-:Y:S01]  /*f9d0*/  STSM.16.M88.4 [R20], R112 ;  /* 0x0000007014007844 */ /* 0x0003e20000000200 */
[----:B------:R-:W-:Y:S06]  /*f9e0*/  BAR.SYNC.DEFER_BLOCKING 0x1, 0x100 ;  /* 0x0044000000007b1d */ /* 0x000fec0000010000 */
[----:B------:R-:W2:Y:S01]  /*f9f0*/  @P0 LDG.E R3, desc[UR10][R4.64] ;  /* 0x0000000a04030981 */ /* 0x000ea2000c1e1900 */
[----:B------:R-:W-:Y:S01]  /*fa00*/  UISETP.NE.U32.AND UP1, UPT, UR8, URZ, UPT ;  /* 0x0000003f0800728c */ /* 0x000fe2000bf25070 */
[----:B------:R-:W0:Y:S01]  /*fa10*/  LDC R37, c[0x0][0xa88] ;  /* 0x0002a200ff257b82 */ /* 0x000e220000000800 */
[----:B------:R-:W-:-:S02]  /*fa20*/  IMAD R7, R22, 0x40, R19 ;  /* 0x0000004016077824 */ /* 0x000fc400078e0213 */
[----:B------:R-:W-:Y:S02]  /*fa30*/  UISETP.NE.AND.EX UP1, UPT, UR9, URZ, UPT, UP1 ;  /* 0x0000003f0900728c */ /* 0x000fe4000bf25310 */
[----:B------:R-:W-:-:S04]  /*fa40*/  IMAD.WIDE R16, R7, 0x2, R16 ;  /* 0x0000000207107825 */ /* 0x000fc800078e0210 */
[----:B------:R-:W-:Y:S02]  /*fa50*/  PLOP3.LUT P1, PT, PT, PT, UP1, 0x80, 0x0 ;  /* 0x000000000000781c */ /* 0x000fe40003f2f018 */
[----:B------:R-:W-:-:S03]  /*fa60*/  IADD3 R33, P5, R16, 0x1000, RZ ;  /* 0x0000100010217810 */ /* 0x000fc60007fbe0ff */
[----:B------:R-:W-:Y:S02]  /*fa70*/  @UP1 ULDC.64 UR8, c[0x0][0xbe0] ;  /* 0x0002f80000081ab9 */ /* 0x000fe40000000a00 */
[----:B------:R-:W-:-:S03]  /*fa80*/  @UP1 UIMAD.WIDE UR8, UR4, 0x4, UR8 ;  /* 0x00000004040818a5 */ /* 0x000fc6000f8e0208 */
[----:B------:R-:W-:-:S03]  /*fa90*/  UMOV UR4, URZ ;  /* 0x0000003f00047c82 */ /* 0x000fc60008000000 */
[----:B------:R-:W-:Y:S02]  /*faa0*/  IMAD.U32 R6, RZ, RZ, UR8 ;  /* 0x00000008ff067e24 */ /* 0x000fe4000f8e00ff */
[----:B------:R-:W-:-:S05]  /*fab0*/  IMAD.U32 R7, RZ, RZ, UR9 ;  /* 0x00000009ff077e24 */ /* 0x000fca000f8e00ff */
[----:B0-----:R1:W5:Y:S01]  /*fac0*/  @P1 LDG.E R37, desc[UR10][R6.64] ;  /* 0x0000000a06251981 */ /* 0x001362000c1e1900 */
[----:B--2---:R-:W-:Y:S01]  /*fad0*/  @P0 R2UR UR4, R3 ;  /* 0x00000000030402ca */ /* 0x004fe200000e0000 */
[----:B-1----:R-:W-:-:S14]  /*fae0*/  @P1 BRA `(.L_x_1135) ;  /* 0x0000000000141947 */ /* 0x002fdc0003800000 */
[----:B------:R-:W-:Y:S05]  /*faf0*/  @!P0 BRA `(.L_x_1135) ;  /* 0x0000000000108947 */ /* 0x000fea0003800000 */
[----:B------:R-:W-:Y:S02]  /*fb00*/  ULDC.64 UR8, c[0x0][0x208] ;  /* 0x0000820000087ab9 */ /* 0x000fe40000000a00 */
[----:B------:R-:W2:Y:S04]  /*fb10*/  LDG.E R6, desc[UR8][R4.64] ;  /* 0x0000000804067981 */ /* 0x000ea8000c1e1900 */
[----:B-----5:R-:W2:Y:S02]  /*fb20*/  LDG.E R37, desc[UR8][R4.64+0x4] ;  /* 0x0000040804257981 */ /* 0x020ea4000c1e1900 */
[----:B--2---:R-:W-:-:S07]  /*fb30*/  IMAD.IADD R37, R37, 0x1, -R6 ;  /* 0x0000000125257824 */ /* 0x004fce00078e0a06 */
.L_x_1135:
[----:B------:R-:W-:Y:S01]  /*fb40*/  R2UR UR17, R197 ;  /* 0x00000000c51172ca */ /* 0x000fe200000e0000 */
[----:B------:R-:W-:Y:S01]  /*fb50*/  ULDC.64 UR12, c[0x0][0xb70] ;  /* 0x0002dc00000c7ab9 */ /* 0x000fe20000000a00 */
[----:B------:R-:W-:Y:S01]  /*fb60*/  R2UR UR15, R198 ;  /* 0x00000000c60f72ca */ /* 0x000fe200000e0000 */
[----:B------:R-:W-:Y:S01]  /*fb70*/  USHF.R.S32.HI UR11, URZ, 0x1f, UR4 ;  /* 0x0000001f3f0b7899 */ /* 0x000fe20008011404 */
[----:B------:R-:W-:Y:S01]  /*fb80*/  IADD3 R5, P3, R16, 0x3000, RZ ;  /* 0x0000300010057810 */ /* 0x000fe20007f7e0ff */
[----:B------:R-:W-:Y:S01]  /*fb90*/  UMOV UR10, UR4 ;  /* 0x00000004000a7c82 */ /* 0x000fe20008000000 */
[----:B------:R-:W-:Y:S01]  /*fba0*/  IMAD R10, R196, 0x80, R201 ;  /* 0x00000080c40a7824 */ /* 0x000fe200078e02c9 */
[----:B------:R-:W-:Y:S01]  /*fbb0*/  IADD3 R57, P0, R16, 0x4000, RZ ;  /* 0x0000400010397810 */ /* 0x000fe20007f1e0ff */
[----:B------:R-:W-:Y:S01]  /*fbc0*/  ULDC.64 UR18, c[0x0][0x208] ;  /* 0x0000820000127ab9 */ /* 0x000fe20000000a00 */
[----:B------:R-:W-:Y:S02]  /*fbd0*/  LOP3.LUT R4, R5, 0x380, RZ, 0xc0, !PT ;  /* 0x0000038005047812 */ /* 0x000fe400078ec0ff */
[----:B------:R-:W-:-:S02]  /*fbe0*/  SHF.R.S32.HI R3, RZ, 0x1f, R10 ;  /* 0x0000001fff037819 */ /* 0x000fc4000001140a */
[----:B------:R-:W-:Y:S01]  /*fbf0*/  USHF.R.S32.HI UR14, URZ, 0x1f, UR17 ;  /* 0x0000001f3f0e7899 */ /* 0x000fe20008011411 */
[----:B------:R-:W-:Y:S01]  /*fc00*/  SHF.R.U64 R4, R4, 0x3, RZ ;  /* 0x0000000304047819 */ /* 0x000fe200000012ff */
[----:B------:R-:W-:Y:S01]  /*fc10*/  UIMAD.WIDE.U32 UR8, UR17, UR12, UR10 ;  /* 0x0000000c110872a5 */ /* 0x000fe2000f8e000a */
[----:B------:R-:W-:Y:S01]  /*fc20*/  IADD3 R9, P4, R16, 0x2000, RZ ;  /* 0x0000200010097810 */ /* 0x000fe20007f9e0ff */
[----:B------:R-:W-:Y:S01]  /*fc30*/  UIMAD UR7, UR14, UR12, URZ ;  /* 0x0000000c0e0772a4 */ /* 0x000fe2000f8e023f */
[----:B------:R-:W-:Y:S02]  /*fc40*/  LOP3.LUT R4, R4, R5, RZ, 0x3c, !PT ;  /* 0x0000000504047212 */ /* 0x000fe400078e3cff */
[C---:B------:R-:W-:Y:S01]  /*fc50*/  IADD3 R45, P1, R16.reuse, 0x5000, RZ ;  /* 0x00005000102d7810 */ /* 0x040fe20007f3e0ff */
[----:B------:R-:W-:Y:S01]  /*fc60*/  UIMAD UR10, UR17, UR13, UR7 ;  /* 0x0000000d110a72a4 */ /* 0x000fe2000f8e0207 */
[----:B------:R-:W-:Y:S01]  /*fc70*/  LOP3.LUT R56, R57, 0x380, RZ, 0xc0, !PT ;  /* 0x0000038039387812 */ /* 0x000fe200078ec0ff */
[----:B------:R-:W-:Y:S01]  /*fc80*/  USHF.R.S32.HI UR7, URZ, 0x1f, UR15 ;  /* 0x0000001f3f077899 */ /* 0x000fe2000801140f */
[----:B------:R-:W-:Y:S01]  /*fc90*/  IADD3 R29, P2, R16, 0x6000, RZ ;  /* 0x00006000101d7810 */ /* 0x000fe20007f5e0ff */
[----:B------:R-:W-:Y:S01]  /*fca0*/  ULDC.64 UR12, c[0x0][0xb78] ;  /* 0x0002de00000c7ab9 */ /* 0x000fe20000000a00 */
[----:B------:R-:W-:Y:S01]  /*fcb0*/  USEL UR15, UR15, URZ, !UP0 ;  /* 0x0000003f0f0f7287 */ /* 0x000fe2000c000000 */
[----:B------:R-:W-:Y:S01]  /*fcc0*/  LOP3.LUT R32, R33, 0x380, RZ, 0xc0, !PT ;  /* 0x0000038021207812 */ /* 0x000fe200078ec0ff */
[----:B------:R-:W-:Y:S01]  /*fcd0*/  USEL UR16, UR7, URZ, !UP0 ;  /* 0x0000003f07107287 */ /* 0x000fe2000c000000 */
[----:B------:R-:W-:Y:S01]  /*fce0*/  LOP3.LUT R8, R9, 0x380, RZ, 0xc0, !PT ;  /* 0x0000038009087812 */ /* 0x000fe200078ec0ff */
[----:B------:R-:W-:Y:S01]  /*fcf0*/  UIADD3 UR9, UR9, UR10, URZ ;  /* 0x0000000a09097290 */ /* 0x000fe2000fffe03f */
[----:B------:R-:W-:Y:S01]  /*fd00*/  LOP3.LUT R44, R45, 0x380, RZ, 0xc0, !PT ;  /* 0x000003802d2c7812 */ /* 0x000fe200078ec0ff */
[----:B------:R-:W-:Y:S01]  /*fd10*/  UIMAD UR7, UR16, UR12, URZ ;  /* 0x0000000c100772a4 */ /* 0x000fe2000f8e023f */
[----:B------:R-:W-:Y:S01]  /*fd20*/  SHF.R.U64 R56, R56, 0x3, RZ ;  /* 0x0000000338387819 */ /* 0x000fe200000012ff */
[----:B------:R-:W-:Y:S01]  /*fd30*/  UIMAD.WIDE.U32 UR8, UR15, UR12, UR8 ;  /* 0x0000000c0f0872a5 */ /* 0x000fe2000f8e0008 */
[----:B------:R-:W-:Y:S01]  /*fd40*/  LOP3.LUT R28, R29, 0x380, RZ, 0xc0, !PT ;  /* 0x000003801d1c7812 */ /* 0x000fe200078ec0ff */
[----:B------:R-:W-:Y:S01]  /*fd50*/  UIMAD UR7, UR15, UR13, UR7 ;  /* 0x0000000d0f0772a4 */ /* 0x000fe2000f8e0207 */
[----:B------:R-:W-:-:S02]  /*fd60*/  SHF.R.U64 R32, R32, 0x3, RZ ;  /* 0x0000000320207819 */ /* 0x000fc400000012ff */
[----:B------:R-:W-:Y:S02]  /*fd70*/  SHF.R.U64 R8, R8, 0x3, RZ ;  /* 0x0000000308087819 */ /* 0x000fe400000012ff */
[----:B------:R-:W-:Y:S01]  /*fd80*/  IADD3 R5, P6, R10, UR8, RZ ;  /* 0x000000080a057c10 */ /* 0x000fe2000ffde0ff */
[----:B------:R-:W-:Y:S01]  /*fd90*/  IMAD.U32 R6, RZ, RZ, UR7 ;  /* 0x00000007ff067e24 */ /* 0x000fe2000f8e00ff */
[----:B------:R-:W-:Y:S02]  /*fda0*/  SHF.R.U64 R44, R44, 0x3, RZ ;  /* 0x000000032c2c7819 */ /* 0x000fe400000012ff */
[----:B------:R-:W-:Y:S01]  /*fdb0*/  LOP3.LUT R56, R56, R57, RZ, 0x3c, !PT ;  /* 0x0000003938387212 */ /* 0x000fe200078e3cff */
[----:B------:R-:W-:Y:S01]  /*fdc0*/  IMAD.X R57, RZ, RZ, R17, P0 ;  /* 0x000000ffff397224 */ /* 0x000fe200000e0611 */
[----:B------:R-:W-:Y:S01]  /*fdd0*/  IADD3.X R6, R3, UR9, R6, P6, !PT ;  /* 0x0000000903067c10 */ /* 0x000fe2000b7fe406 */
[----:B------:R-:W-:Y:S01]  /*fde0*/  ULDC.64 UR8, c[0x0][0xb40] ;  /* 0x0002d00000087ab9 */ /* 0x000fe20000000a00 */
[----:B------:R-:W-:-:S02]  /*fdf0*/  SHF.R.U64 R28, R28, 0x3, RZ ;  /* 0x000000031c1c7819 */ /* 0x000fc400000012ff */
[C---:B------:R-:W-:Y:S02]  /*fe00*/  LEA R20, P6, R5.reuse, UR8, 0x2 ;  /* 0x0000000805147c11 */ /* 0x040fe4000f8c10ff */
[----:B------:R-:W-:Y:S02]  /*fe10*/  LOP3.LUT P0, RZ, R200, 0x3, RZ, 0xc0, !PT ;  /* 0x00000003c8ff7812 */ /* 0x000fe4000780c0ff */
[----:B------:R-:W-:Y:S01]  /*fe20*/  LEA.HI.X R21, R5, UR9, R6, 0x2, P6 ;  /* 0x0000000905157c11 */ /* 0x000fe2000b0f1406 */
[----:B------:R-:W-:Y:S01]  /*fe30*/  VIADD R6, R10, 0x8 ;  /* 0x000000080a067836 */ /* 0x000fe20000000000 */
[----:B------:R-:W-:Y:S01]  /*fe40*/  LOP3.LUT R32, R32, R33, RZ, 0x3c, !PT ;  /* 0x0000002120207212 */ /* 0x000fe200078e3cff */
[--C-:B------:R-:W-:Y:S01]  /*fe50*/  IMAD.X R33, RZ, RZ, R17.reuse, P5 ;  /* 0x000000ffff217224 */ /* 0x100fe200028e0611 */
[----:B------:R-:W-:Y:S01]  /*fe60*/  LOP3.LUT R8, R8, R9, RZ, 0x3c, !PT ;  /* 0x0000000908087212 */ /* 0x000fe200078e3cff */
[--C-:B------:R-:W-:Y:S01]  /*fe70*/  IMAD.X R9, RZ, RZ, R17.reuse, P4 ;  /* 0x000000ffff097224 */ /* 0x100fe200020e0611 */
[----:B------:R-:W-:Y:S01]  /*fe80*/  LOP3.LUT R44, R44, R45, RZ, 0x3c, !PT ;  /* 0x0000002d2c2c7212 */ /* 0x000fe200078e3cff */
[--C-:B------:R-:W-:Y:S01]  /*fe90*/  IMAD.X R5, RZ, RZ, R17.reuse, P3 ;  /* 0x000000ffff057224 */ /* 0x100fe200018e0611 */
[----:B------:R-:W-:Y:S01]  /*fea0*/  LOP3.LUT R28, R28, R29, RZ, 0x3c, !PT ;  /* 0x0000001d1c1c7212 */ /* 0x000fe200078e3cff */
[--C-:B------:R-:W-:Y:S01]  /*feb0*/  IMAD.X R45, RZ, RZ, R17.reuse, P1 ;  /* 0x000000ffff2d7224 */ /* 0x100fe200008e0611 */
[C---:B------:R-:W-:Y:S01]  /*fec0*/  IADD3 R13, P6, R16.reuse, 0x7000, RZ ;  /* 0x00007000100d7810 */ /* 0x040fe20007fde0ff */
[----:B------:R-:W-:Y:S01]  /*fed0*/  IMAD.X R29, RZ, RZ, R17, P2 ;  /* 0x000000ffff1d7224 */ /* 0x000fe200010e0611 */
[C---:B------:R-:W-:Y:S01]  /*fee0*/  IADD3 R61, P5, R16.reuse, 0x8000, RZ ;  /* 0x00008000103d7810 */ /* 0x040fe20007fbe0ff */
[----:B------:R-:W-:Y:S01]  /*fef0*/  ULDC.64 UR8, c[0x0][0xaa0] ;  /* 0x0002a80000087ab9 */ /* 0x000fe20000000a00 */
[----:B------:R-:W-:-:S02]  /*ff00*/  IADD3 R53, P4, R16, 0x9000, RZ ;  /* 0x0000900010357810 */ /* 0x000fc40007f9e0ff */
[----:B------:R-:W-:Y:S02]  /*ff10*/  IADD3 R41, P3, R16, 0xa000, RZ ;  /* 0x0000a00010297810 */ /* 0x000fe40007f7e0ff */
[-C--:B-----5:R-:W-:Y:S02]  /*ff20*/  ISETP.GE.OR P1, PT, R10, R37.reuse, P0 ;  /* 0x000000250a00720c */ /* 0x0a0fe40000726670 */
[----:B------:R-:W-:Y:S02]  /*ff30*/  IADD3 R10, P2, R16, 0xb000, RZ ;  /* 0x0000b000100a7810 */ /* 0x000fe40007f5e0ff */
[----:B------:R-:W-:Y:S02]  /*ff40*/  ISETP.GE.OR P0, PT, R6, R37, P0 ;  /* 0x000000250600720c */ /* 0x000fe40000706670 */
[----:B------:R-:W-:Y:S01]  /*ff50*/  LOP3.LUT R7, R16, 0x380, RZ, 0xc0, !PT ;  /* 0x0000038010077812 */ /* 0x000fe200078ec0ff */
[----:B------:R-:W-:Y:S01]  /*ff60*/  IMAD.X R25, RZ, RZ, R17, P2 ;  /* 0x000000ffff197224 */ /* 0x000fe200010e0611 */
[----:B------:R-:W-:-:S02]  /*ff70*/  LOP3.LUT R12, R13, 0x380, RZ, 0xc0, !PT ;  /* 0x000003800d0c7812 */ /* 0x000fc400078ec0ff */
[----:B------:R-:W-:Y:S02]  /*ff80*/  LOP3.LUT R60, R61, 0x380, RZ, 0xc0, !PT ;  /* 0x000003803d3c7812 */ /* 0x000fe400078ec0ff */
[----:B------:R-:W-:Y:S01]  /*ff90*/  LOP3.LUT R52, R53, 0x380, RZ, 0xc0, !PT ;  /* 0x0000038035347812 */ /* 0x000fe200078ec0ff */
[----:B------:R0:W-:Y:S01]  /*ffa0*/  @!P1 STG.E desc[UR18][R20.64], R2 ;  /* 0x0000000214009986 */ /* 0x0001e2000c101912 */
[----:B------:R-:W-:Y:S02]  /*ffb0*/  LOP3.LUT R40, R41, 0x380, RZ, 0xc0, !PT ;  /* 0x0000038029287812 */ /* 0x000fe400078ec0ff */
[----:B------:R-:W-:Y:S01]  /*ffc0*/  LOP3.LUT R3, R10, 0x380, RZ, 0xc0, !PT ;  /* 0x000003800a037812 */ /* 0x000fe200078ec0ff */
[----:B------:R1:W-:Y:S01]  /*ffd0*/  @!P0 STG.E desc[UR18][R20.64+0x20], R0 ;  /* 0x0000200014008986 */ /* 0x0003e2000c101912 */
[----:B------:R-:W-:Y:S02]  /*ffe0*/  SHF.R.U64 R7, R7, 0x3, RZ ;  /* 0x0000000307077819 */ /* 0x000fe400000012ff */
[----:B------:R-:W-:Y:S01]  /*fff0*/  SHF.R.U64 R12, R12, 0x3, RZ ;  /* 0x000000030c0c7819 */ /* 0x000fe200000012ff */
[----:B------:R-:W-:Y:S01]  /*10000*/  UIMAD UR7, UR11, UR8, URZ ;  /* 0x000000080b0772a4 */ /* 0x000fe2000f8e023f */
[----:B------:R-:W-:Y:S01]  /*10010*/  SHF.R.U64 R60, R60, 0x3, RZ ;  /* 0x000000033c3c7819 */ /* 0x000fe200000012ff */
[----:B------:R-:W5:Y:S01]  /*10020*/  LD.E.128 R32, desc[UR18][R32.64] ;  /* 0x0000001220207980 */ /* 0x000f62000c101d00 */
[----:B------:R-:W-:-:S02]  /*10030*/  SHF.R.U64 R52, R52, 0x3, RZ ;  /* 0x0000000334347819 */ /* 0x000fc400000012ff */
[----:B------:R-:W-:Y:S01]  /*10040*/  SHF.R.U64 R40, R40, 0x3, RZ ;  /* 0x0000000328287819 */ /* 0x000fe200000012ff */
[----:B0-----:R-:W-:Y:S01]  /*10050*/  IMAD.MOV.U32 R2, RZ, RZ, R19 ;  /* 0x000000ffff027224 */ /* 0x001fe200078e0013 */
[----:B------:R-:W-:Y:S01]  /*10060*/  SHF.R.U64 R3, R3, 0x3, RZ ;  /* 0x0000000303037819 */ /* 0x000fe200000012ff */
[----:B------:R-:W5:Y:S01]  /*10070*/  LD.E.128 R56, desc[UR18][R56.64] ;  /* 0x0000001238387980 */ /* 0x000f62000c101d00 */
[----:B------:R-:W-:Y:S02]  /*10080*/  LOP3.LUT R16, R7, R16, RZ, 0x3c, !PT ;  /* 0x0000001007107212 */ /* 0x000fe400078e3cff */
        /* <DEDUP_REMOVED lines=8> */
[----:B------:R-:W-:Y:S01]  /*10110*/  LOP3.LUT R24, R3, R10, RZ, 0x3c, !PT ;  /* 0x0000000a03187212 */ /* 0x000fe200078e3cff */
[----:B------:R0:W5:Y:S01]  /*10120*/  LD.E.128 R48, desc[UR18][R16.64] ;  /* 0x0000001210307980 */ /* 0x000162000c101d00 */
[----:B------:R-:W-:Y:S01]  /*10130*/  SHF.R.S32.HI R3, RZ, 0x1f, R19 ;  /* 0x0000001fff037819 */ /* 0x000fe20000011413 */
[----:B------:R-:W-:-:S02]  /*10140*/  UIMAD UR7, UR4, UR9, UR7 ;  /* 0x00000009040772a4 */ /* 0x000fc4000f8e0207 */
[----:B------:R-:W5:Y:S04]  /*10150*/  LD.E.128 R8, desc[UR18][R8.64] ;  /* 0x0000001208087980 */ /* 0x000f68000c101d00 */
[----:B------:R-:W5:Y:S01]  /*10160*/  LD.E.128 R4, desc[UR18][R4.64] ;  /* 0x0000001204047980 */ /* 0x000f62000c101d00 */
[----:B0-----:R-:W-:Y:S01]  /*10170*/  IMAD.U32 R17, RZ, RZ, UR8 ;  /* 0x00000008ff117e24 */ /* 0x001fe2000f8e00ff */
[----:B------:R-:W-:Y:S02]  /*10180*/  ULDC.64 UR8, c[0x0][0xae0] ;  /* 0x0002b80000087ab9 */ /* 0x000fe40000000a00 */
[----:B------:R-:W5:Y:S01]  /*10190*/  LD.E.128 R44, desc[UR18][R44.64] ;  /* 0x000000122c2c7980 */ /* 0x000f62000c101d00 */
[----:B------:R-:W-:-:S03]  /*101a0*/  IMAD.WIDE.U32 R2, R17, UR4, R2 ;  /* 0x0000000411027c25 */ /* 0x000fc6000f8e0002 */
[----:B------:R-:W5:Y:S04]  /*101b0*/  LD.E.128 R28, desc[UR18][R28.64] ;  /* 0x000000121c1c7980 */ /* 0x000f68000c101d00 */
[----:B------:R-:W5:Y:S04]  /*101c0*/  LD.E.128 R12, desc[UR18][R12.64] ;  /* 0x000000120c0c7980 */ /* 0x000f68000c101d00 */
[----:B------:R-:W5:Y:S04]  /*101d0*/  LD.E.128 R60, desc[UR18][R60.64] ;  /* 0x000000123c3c7980 */ /* 0x000f68000c101d00 */
[----:B------:R-:W5:Y:S04]  /*101e0*/  LD.E.128 R52, desc[UR18][R52.64] ;  /* 0x0000001234347980 */ /* 0x000f68000c101d00 */
[----:B------:R-:W5:Y:S04]  /*101f0*/  LD.E.128 R40, desc[UR18][R40.64] ;  /* 0x0000001228287980 */ /* 0x000f68000c101d00 */
[----:B------:R-:W5:Y:S01]  /*10200*/  LD.E.128 R24, desc[UR18][R24.64] ;  /* 0x0000001218187980 */ /* 0x000f62000c101d00 */
[----:B------:R-:W-:Y:S01]  /*10210*/  UIMAD UR4, UR14, UR8, URZ ;  /* 0x000000080e0472a4 */ /* 0x000fe2000f8e023f */
[----:B------:R-:W-:Y:S01]  /*10220*/  @!PT LDS RZ, [RZ] ;  /* 0x00000000fffff984 */ /* 0x000fe20000000800 */
[----:B------:R-:W-:Y:S01]  /*10230*/  @!PT LDS RZ, [RZ] ;  /* 0x00000000fffff984 */ /* 0x000fe20000000800 */
[----:B------:R-:W-:Y:S01]  /*10240*/  @!PT LDS RZ, [RZ] ;  /* 0x00000000fffff984 */ /* 0x000fe20000000800 */
[----:B------:R-:W-:Y:S01]  /*10250*/  @!PT LDS RZ, [RZ] ;  /* 0x00000000fffff984 */ /* 0x000fe20000000800 */
[----:B------:R0:W-:Y:S06]  /*10260*/  MEMBAR.ALL.CTA ;  /* 0x0000000000007992 */ /* 0x0001ec0000008000 */
[----:B0-----:R-:W0:Y:S01]  /*10270*/  FENCE.VIEW.ASYNC.S ;  /* 0x00000000000073c6 */ /* 0x001e220000000000 */
[----:B------:R-:W-:-:S02]  /*10280*/  VIADD R3, R3, UR7 ;  /* 0x0000000703037c36 */ /* 0x000fc40008000000 */
[----:B------:R-:W-:Y:S01]  /*10290*/  IMAD.U32 R17, RZ, RZ, UR8 ;  /* 0x00000008ff117e24 */ /* 0x000fe2000f8e00ff */
[----:B------:R-:W-:Y:S01]  /*102a0*/  UIMAD UR4, UR17, UR9, UR4 ;  /* 0x00000009110472a4 */ /* 0x000fe2000f8e0204 */
[----:B------:R-:W-:Y:S02]  /*102b0*/  IMAD R37, R196, -0x80, R37 ;  /* 0xffffff80c4257824 */ /* 0x000fe400078e0225 */
[----:B------:R-:W-:Y:S01]  /*102c0*/  IMAD.WIDE.U32 R2, R17, UR17, R2 ;  /* 0x0000001111027c25 */ /* 0x000fe2000f8e0002 */
[----:B------:R-:W-:Y:S02]  /*102d0*/  ULDC.64 UR8, c[0x0][0xae8] ;  /* 0x0002ba0000087ab9 */ /* 0x000fe40000000a00 */
[----:B------:R-:W-:Y:S01]  /*102e0*/  ISETP.GE.AND P3, PT, R22, R37, PT ;  /* 0x000000251600720c */ /* 0x000fe20003f66270 */
[----:B------:R-:W-:Y:S01]  /*102f0*/  VIADD R3, R3, UR4 ;  /* 0x0000000403037c36 */ /* 0x000fe20008000000 */
[----:B------:R-:W-:Y:S01]  /*10300*/  UIMAD UR4, UR16, UR8, URZ ;  /* 0x00000008100472a4 */ /* 0x000fe2000f8e023f */
[----:B------:R-:W-:-:S02]  /*10310*/  VIADD R38, R38, 0x30820 ;  /* 0x0003082026267836 */ /* 0x000fc40000000000 */
[C---:B-1----:R-:W-:Y:S02]  /*10320*/  VIADD R0, R22.reuse, 0x20 ;  /* 0x0000002016007836 */ /* 0x042fe40000000000 */
[----:B------:R-:W-:Y:S01]  /*10330*/  IMAD.U32 R21, RZ, RZ, UR8 ;  /* 0x00000008ff157e24 */ /* 0x000fe2000f8e00ff */
[----:B------:R-:W-:Y:S01]  /*10340*/  UIMAD UR4, UR15, UR9, UR4 ;  /* 0x000000090f0472a4 */ /* 0x000fe2000f8e0204 */
[----:B------:R-:W-:Y:S01]  /*10350*/  PRMT R38, RZ, 0x654, R38 ;  /* 0x00000654ff267816 */ /* 0x000fe20000000026 */
[----:B------:R-:W-:Y:S01]  /*10360*/  VIADD R16, R22, 0x60 ;  /* 0x0000006016107836 */ /* 0x000fe20000000000 */
[-C--:B------:R-:W-:Y:S01]  /*10370*/  ISETP.GE.AND P0, PT, R0, R37.reuse, PT ;  /* 0x000000250000720c */ /* 0x080fe20003f06270 */
[----:B------:R-:W-:Y:S01]  /*10380*/  IMAD.WIDE.U32 R20, R21, UR15, R2 ;  /* 0x0000000f15147c25 */ /* 0x000fe2000f8e0002 */
[--C-:B------:R-:W-:Y:S01]  /*10390*/  SHF.R.S32.HI R23, RZ, 0x1f, R22.reuse ;  /* 0x0000001fff177819 */ /* 0x100fe20000011416 */
[----:B0-----:R0:W-:Y:S02]  /*103a0*/  SYNCS.ARRIVE.TRANS64.RED.A1T0 RZ, [R38+URZ], RZ ;  /* 0x000000ff26ff79a7 */ /* 0x0011e4000810043f */
[----:B------:R-:W-:Y:S01]  /*103b0*/  VIADD R0, R22, 0x40 ;  /* 0x0000004016007836 */ /* 0x000fe20000000000 */
[----:B------:R-:W-:Y:S01]  /*103c0*/  BSSY B1, `(.L_x_1136) ;  /* 0x000001a000017945 */ /* 0x000fe20003800000 */
[----:B------:R-:W-:Y:S01]  /*103d0*/  VIADD R39, R21, UR4 ;  /* 0x0000000415277c36 */ /* 0x000fe20008000000 */
[-C--:B------:R-:W-:Y:S01]  /*103e0*/  ISETP.GE.AND P2, PT, R16, R37.reuse, PT ;  /* 0x000000251000720c */ /* 0x080fe20003f46270 */
[----:B------:R-:W-:Y:S01]  /*103f0*/  IMAD.WIDE R16, R196, 0x80, R22 ;  /* 0x00000080c4107825 */ /* 0x000fe200078e0216 */
[----:B------:R-:W-:Y:S01]  /*10400*/  ISETP.GE.AND P1, PT, R0, R37, PT ;  /* 0x000000250000720c */ /* 0x000fe20003f26270 */
[----:B0-----:R-:W-:-:S12]  /*10410*/  @P3 BRA `(.L_x_1137) ;  /* 0x0000000000503947 */ /* 0x001fd80003800000 */
        /* <DEDUP_REMOVED lines=9> */
[----:B------:R-:W-:Y:S01]  /*104b0*/  IMAD.MOV.U32 R3, RZ, RZ, R39 ;  /* 0x000000ffff037224 */ /* 0x000fe200078e0027 */
[----:B------:R-:W-:Y:S01]  /*104c0*/  ULDC.64 UR10, c[0x0][0x208] ;  /* 0x00008200000a7ab9 */ /* 0x000fe20000000a00 */
[----:B------:R-:W-:-:S02]  /*104d0*/  IMAD R37, R16, UR9, R37 ;  /* 0x0000000910257c24 */ /* 0x000fc4000f8e0225 */
        /* <DEDUP_REMOVED lines=8> */
.L_x_1137:
[----:B------:R-:W-:Y:S05]  /*10560*/  BSYNC B1 ;  /* 0x0000000000017941 */ /* 0x000fea0003800000 */
.L_x_1136:
[----:B------:R-:W-:Y:S04]  /*10570*/  BSSY B1, `(.L_x_1138) ;  /* 0x0000018000017945 */ /* 0x000fe80003800000 */
[----:B------:R-:W-:Y:S05]  /*10580*/  @P0 BRA `(.L_x_1139) ;  /* 0x0000000000580947 */ /* 0x000fea0003800000 */
[----:B0-----:R-:W-:Y:S01]  /*10590*/  IADD3 R37, P0, R16, 0x20, RZ ;  /* 0x0000002010257810 */ /* 0x001fe20007f1e0ff */
[C---:B------:R-:W-:Y:S01]  /*105a0*/  VIADD R2, R19.reuse, 0x40 ;  /* 0x0000004013027836 */ /* 0x040fe20000000000 */
[----:B------:R-:W-:Y:S01]  /*105b0*/  ULDC UR4, c[0x0][0xa8c] ;  /* 0x0002a30000047ab9 */ /* 0x000fe20000000800 */
[----:B------:R-:W-:Y:S01]  /*105c0*/  ULDC.64 UR8, c[0x0][0xad8] ;  /* 0x0002b60000087ab9 */ /* 0x000fe20000000a00 */
[----:B------:R-:W-:Y:S01]  /*105d0*/  IMAD.MOV.U32 R3, RZ, RZ, R39 ;  /* 0x000000ffff037224 */ /* 0x000fe200078e0027 */
[C---:B------:R-:W-:Y:S01]  /*105e0*/  ISETP.GE.AND P3, PT, R19.reuse, UR4, PT ;  /* 0x0000000413007c0c */ /* 0x040fe2000bf66270 */
[----:B------:R-:W-:Y:S01]  /*105f0*/  IMAD.X R0, RZ, RZ, R17, P0 ;  /* 0x000000ffff007224 */ /* 0x000fe200000e0611 */
[----:B------:R-:W-:Y:S01]  /*10600*/  ISETP.GE.AND P4, PT, R2, UR4, PT ;  /* 0x0000000402007c0c */ /* 0x000fe2000bf86270 */
[----:B------:R-:W-:Y:S01]  /*10610*/  IMAD.MOV.U32 R2, RZ, RZ, R20 ;  /* 0x000000ffff027224 */ /* 0x000fe200078e0014 */
[----:B------:R-:W-:Y:S01]  /*10620*/  ULDC.64 UR10, c[0x0][0x208] ;  /* 0x00008200000a7ab9 */ /* 0x000fe20000000a00 */
        /* <DEDUP_REMOVED lines=12> */
.L_x_1139:
[----:B------:R-:W-:Y:S05]  /*106f0*/  BSYNC B1 ;  /* 0x0000000000017941 */ /* 0x000fea0003800000 */
.L_x_1138:
[----:B------:R-:W-:Y:S04]  /*10700*/  BSSY B1, `(.L_x_1140) ;  /* 0x0000018000017945 */ /* 0x000fe80003800000 */
[----:B------:R-:W-:Y:S05]  /*10710*/  @P1 BRA `(.L_x_1141) ;  /* 0x0000000000581947 */ /* 0x000fea0003800000 */
[----:B-1---5:R-:W-:Y:S01]  /*10720*/  IADD3 R33, P0, R16, 0x40, RZ ;  /* 0x0000004010217810 */ /* 0x022fe20007f1e0ff */
        /* <DEDUP_REMOVED lines=21> */
.L_x_1141:
[----:B------:R-:W-:Y:S05]  /*10880*/  BSYNC B1 ;  /* 0x0000000000017941 */ /* 0x000fea0003800000 */
.L_x_1140:
[----:B------:R-:W-:Y:S05]  /*10890*/  @P2 BRA `(.L_x_1142) ;  /* 0x0000000c00682947 */ /* 0x000fea0003800000 */
[----:B--2--5:R-:W-:Y:S01]  /*108a0*/  IADD3 R9, P0, R16, 0x60, RZ ;  /* 0x0000006010097810 */ /* 0x024fe20007f1e0ff */
[----:B------:R-:W-:Y:S01]  /*108b0*/  ULDC.64 UR8, c[0x0][0xad8] ;  /* 0x0002b60000087ab9 */ /* 0x000fe20000000a00 */
[----:B------:R-:W-:Y:S01]  /*108c0*/  IMAD.MOV.U32 R2, RZ, RZ, R20 ;  /* 0x000000ffff027224 */ /* 0x000fe200078e0014 */
[----:B------:R-:W-:Y:S01]  /*108d0*/  ULDC UR4, c[0x0][0xa8c] ;  /* 0x0002a30000047ab9 */ /* 0x000fe20000000800 */
[----:B------:R-:W-:Y:S01]  /*108e0*/  IMAD.MOV.U32 R3, RZ, RZ, R39 ;  /* 0x000000ffff037224 */ /* 0x000fe200078e0027 */
[C---:B------:R-:W-:Y:S01]  /*108f0*/  ISETP.GE.AND P1, PT, R19.reuse, UR4, PT ;  /* 0x0000000413007c0c */ /* 0x040fe2000bf26270 */
[----:B------:R-:W-:Y:S01]  /*10900*/  IMAD.X R16, RZ, RZ, R17, P0 ;  /* 0x000000ffff107224 */ /* 0x000fe200000e0611 */
[----:B------:R-:W-:Y:S01]  /*10910*/  ULDC.64 UR10, c[0x0][0x208] ;  /* 0x00008200000a7ab9 */ /* 0x000fe20000000a00 */
[----:B------:R-:W-:Y:S02]  /*10920*/  VIADD R0, R19, 0x40 ;  /* 0x0000004013007836 */ /* 0x000fe40000000000 */
[----:B------:R-:W-:-:S02]  /*10930*/  IMAD R16, R16, UR8, RZ ;  /* 0x0000000810107c24 */ /* 0x000fc4000f8e02ff */
[----:B------:R-:W-:Y:S01]  /*10940*/  IMAD.WIDE.U32 R2, R9, UR8, R2 ;  /* 0x0000000809027c25 */ /* 0x000fe2000f8e0002 */
[----:B------:R-:W-:-:S03]  /*10950*/  ISETP.GE.AND P2, PT, R0, UR4, PT ;  /* 0x0000000400007c0c */ /* 0x000fc6000bf46270 */
[----:B------:R-:W-:Y:S01]  /*10960*/  IMAD R9, R9, UR9, R16 ;  /* 0x0000000909097c24 */ /* 0x000fe2000f8e0210 */
[----:B------:R-:W-:Y:S01]  /*10970*/  ULDC.64 UR8, c[0x0][0xa80] ;  /* 0x0002a00000087ab9 */ /* 0x000fe20000000a00 */
        /* <DEDUP_REMOVED lines=8> */
[----:B------:R-:W-:Y:S02]  /*10a00*/  ULDC.64 UR8, c[0x0][0x208] ;  /* 0x0000820000087ab9 */ /* 0x000fe40000000a00 */
[----:B------:R4:W-:Y:S01]  /*10a10*/  STG.E.128 desc[UR8][R8.64+0x100], R24 ;  /* 0x0001001808007986 */ /* 0x0009e2000c101d08 */
[----:B------:R-:W-:Y:S05]  /*10a20*/  BRA `(.L_x_1142) ;  /* 0x0000000c00047947 */ /* 0x000fea0003800000 */
.L_x_1134:
[----:B------:R-:W-:Y:S01]  /*10a30*/  R2UR UR7, R198 ;  /* 0x00000000c60772ca */ /* 0x000fe200000e0000 */
[----:B------:R-:W-:Y:S01]  /*10a40*/  ULDC.64 UR8, c[0x0][0xbd8] ;  /* 0x0002f60000087ab9 */ /* 0x000fe20000000a00 */
[----:B------:R-:W-:Y:S01]  /*10a50*/  R2UR UR4, R197 ;  /* 0x00000000c50472ca */ /* 0x000fe200000e0000 */
[----:B------:R-:W-:Y:S01]  /*10a60*/  UISETP.NE.U32.AND UP0, UPT, UR8, URZ, UPT ;  /* 0x0000003f0800728c */ /* 0x000fe2000bf05070 */
[----:B------:R-:W-:Y:S01]  /*10a70*/  IMAD.MOV.U32 R9, RZ, RZ, RZ ;  /* 0x000000ffff097224 */ /* 0x000fe200078e00ff */
[----:B------:R-:W-:Y:S02]  /*10a80*/  ULDC.64 UR10, c[0x0][0x208] ;  /* 0x00008200000a7ab9 */ /* 0x000fe40000000a00 */
[----:B------:R-:W-:-:S03]  /*10a90*/  UISETP.NE.AND.EX UP0, UPT, UR9, URZ, UPT, UP0 ;  /* 0x0000003f0900728c */ /* 0x000fc6000bf05300 */
[----:B------:R-:W-:-:S03]  /*10aa0*/  ULDC.64 UR8, c[0x0][0xbd8] ;  /* 0x0002f60000087ab9 */ /* 0x000fc60000000a00 */
[----:B------:R-:W-:Y:S01]  /*10ab0*/  UIMAD.WIDE UR8, UR7, 0x4, UR8 ;  /* 0x00000004070878a5 */ /* 0x000fe2000f8e0208 */
[----:B------:R-:W0:Y:S01]  /*10ac0*/  LDC R7, c[0x0][0xa88] ;  /* 0x0002a200ff077b82 */ /* 0x000e220000000800 */
[----:B------:R-:W-:-:S04]  /*10ad0*/  PLOP3.LUT P1, PT, PT, PT, UP0, 0x80, 0x0 ;  /* 0x000000000000781c */ /* 0x000fc80003f2f008 */
[----:B------:R-:W-:Y:S02]  /*10ae0*/  IMAD.U32 R2, RZ, RZ, UR8 ;  /* 0x00000008ff027e24 */ /* 0x000fe4000f8e00ff */
[----:B------:R-:W-:Y:S01]  /*10af0*/  IMAD.U32 R3, RZ, RZ, UR9 ;  /* 0x00000009ff037e24 */ /* 0x000fe2000f8e00ff */
[----:B------:R-:W-:Y:S02]  /*10b00*/  ULDC.64 UR8, c[0x0][0xbe0] ;  /* 0x0002f80000087ab9 */ /* 0x000fe40000000a00 */
[----:B------:R-:W-:-:S04]  /*10b10*/  UISETP.NE.U32.AND UP1, UPT, UR8, URZ, UPT ;  /* 0x0000003f0800728c */ /* 0x000fc8000bf25070 */
[----:B------:R-:W-:Y:S01]  /*10b20*/  UISETP.NE.AND.EX UP1, UPT, UR9, URZ, UPT, UP1 ;  /* 0x0000003f0900728c */ /* 0x000fe2000bf25310 */
[----:B------:R1:W5:Y:S05]  /*10b30*/  @P1 LDG.E R9, desc[UR10][R2.64] ;  /* 0x0000000a02091981 */ /* 0x00036a000c1e1900 */
[----:B------:R-:W-:-:S05]  /*10b40*/  PLOP3.LUT P2, PT, PT, PT, UP1, 0x80, 0x0 ;  /* 0x000000000000781c */ /* 0x000fca0003f4f018 */
[----:B------:R-:W-:Y:S02]  /*10b50*/  @UP1 ULDC.64 UR8, c[0x0][0xbe0] ;  /* 0x0002f80000081ab9 */ /* 0x000fe40000000a00 */
[----:B------:R-:W-:-:S06]  /*10b60*/  @UP1 UIMAD.WIDE UR8, UR7, 0x4, UR8 ;  /* 0x00000004070818a5 */ /* 0x000fcc000f8e0208 */
[----:B------:R-:W-:Y:S02]  /*10b70*/  IMAD.U32 R4, RZ, RZ, UR8 ;  /* 0x00000008ff047e24 */ /* 0x000fe4000f8e00ff */
[----:B------:R-:W-:Y:S01]  /*10b80*/  IMAD.U32 R5, RZ, RZ, UR9 ;  /* 0x00000009ff057e24 */ /* 0x000fe2000f8e00ff */
[----:B------:R-:W-:Y:S01]  /*10b90*/  USHF.R.S32.HI UR8, URZ, 0x1f, UR4 ;  /* 0x0000001f3f087899 */ /* 0x000fe20008011404 */
[----:B------:R-:W-:-:S03]  /*10ba0*/  ISETP.GT.AND P0, PT, R205, 0x7f, PT ;  /* 0x0000007fcd00780c */ /* 0x000fc60003f04270 */
[----:B0-----:R1:W5:Y:S01]  /*10bb0*/  @P2 LDG.E R7, desc[UR10][R4.64] ;  /* 0x0000000a04072981 */ /* 0x001362000c1e1900 */
[----:B------:R-:W-:Y:S09]  /*10bc0*/  @P2 BRA `(.L_x_1143) ;  /* 0x0000000000142947 */ /* 0x000ff20003800000 */
[----:B------:R-:W-:Y:S05]  /*10bd0*/  @!P1 BRA `(.L_x_1143) ;  /* 0x0000000000109947 */ /* 0x000fea0003800000 */
[----:B------:R-:W-:Y:S02]  /*10be0*/  ULDC.64 UR10, c[0x0][0x208] ;  /* 0x00008200000a7ab9 */ /* 0x000fe40000000a00 */
[----:B------:R-:W2:Y:S04]  /*10bf0*/  LDG.E R0, desc[UR10][R2.64] ;  /* 0x0000000a02007981 */ /* 0x000ea8000c1e1900 */
[----:B-----5:R-:W2:Y:S02]  /*10c00*/  LDG.E R7, desc[UR10][R2.64+0x4] ;  /* 0x0000040a02077981 */ /* 0x020ea4000c1e1900 */
[----:B--2---:R-:W-:-:S07]  /*10c10*/  IMAD.IADD R7, R7, 0x1, -R0 ;  /* 0x0000000107077824 */ /* 0x004fce00078e0a00 */
.L_x_1143:
[----:B------:R-:W-:Y:S01]  /*10c20*/  R2UR UR7, R198 ;  /* 0x00000000c60772ca */ /* 0x000fe200000e0000 */
[----:B------:R-:W-:Y:S01]  /*10c30*/  BSSY B1, `(.L_x_1144) ;  /* 0x0000021000017945 */ /* 0x000fe20003800000 */
[----:B------:R-:W-:Y:S02]  /*10c40*/  SHF.R.S32.HI R8, RZ, 0x1f, R19 ;  /* 0x0000001fff087819 */ /* 0x000fe40000011413 */
[----:B-----5:R-:W-:-:S09]  /*10c50*/  SHF.R.S32.HI R6, RZ, 0x1f, R9 ;  /* 0x0000001fff067819 */ /* 0x020fd20000011409 */
[----:B------:R-:W-:Y:S02]  /*10c60*/  USHF.R.S32.HI UR4, URZ, 0x1f, UR7 ;  /* 0x0000001f3f047899 */ /* 0x000fe40008011407 */
[----:B------:R-:W-:Y:S02]  /*10c70*/  USEL UR10, UR7, URZ, !UP0 ;  /* 0x0000003f070a7287 */ /* 0x000fe4000c000000 */
[----:B------:R-:W-:Y:S01]  /*10c80*/  USEL UR9, UR4, URZ, !UP0 ;  /* 0x0000003f04097287 */ /* 0x000fe2000c000000 */
[----:B------:R-:W-:Y:S11]  /*10c90*/  @P0 BRA `(.L_x_1145) ;  /* 0x0000000000680947 */ /* 0x000ff60003800000 */
[----:B------:R-:W0:Y:S02]  /*10ca0*/  S2R R0, SR_TID.X ;  /* 0x0000000000007919 */ /* 0x000e240000002100 */
[----:B0-----:R-:W-:-:S04]  /*10cb0*/  IMAD R0, R196, 0x80, R0 ;  /* 0x00000080c4007824 */ /* 0x001fc800078e0200 */
[----:B------:R-:W-:-:S05]  /*10cc0*/  VIADD R0, R0, 0xffffff80 ;  /* 0xffffff8000007836 */ /* 0x000fca0000000000 */
[----:B------:R-:W-:-:S13]  /*10cd0*/  ISETP.GE.AND P0, PT, R0, R7, PT ;  /* 0x000000070000720c */ /* 0x000fda0003f06270 */
[----:B------:R-:W-:Y:S05]  /*10ce0*/  @P0 BRA `(.L_x_1145) ;  /* 0x0000000000540947 */ /* 0x000fea0003800000 */
[----:B------:R-:W-:Y:S01]  /*10cf0*/  R2UR UR7, R197 ;  /* 0x00000000c50772ca */ /* 0x000fe200000e0000 */
[----:B------:R-:W-:Y:S01]  /*10d00*/  ULDC.64 UR12, c[0x0][0xb70] ;  /* 0x0002dc00000c7ab9 */ /* 0x000fe20000000a00 */
[C---:B-1----:R-:W-:Y:S01]  /*10d10*/  IADD3 R2, P0, R0.reuse, R9, RZ ;  /* 0x0000000900027210 */ /* 0x042fe20007f1e0ff */
[----:B------:R-:W-:Y:S02]  /*10d20*/  UIMAD UR4, UR8, UR12, URZ ;  /* 0x0000000c080472a4 */ /* 0x000fe4000f8e023f */
[----:B------:R-:W-:Y:S01]  /*10d30*/  IMAD.U32 R5, RZ, RZ, UR12 ;  /* 0x0000000cff057e24 */ /* 0x000fe2000f8e00ff */
[----:B------:R-:W-:Y:S01]  /*10d40*/  ULDC.64 UR14, c[0x0][0x208] ;  /* 0x00008200000e7ab9 */ /* 0x000fe20000000a00 */
[----:B------:R-:W-:-:S06]  /*10d50*/  LEA.HI.X.SX32 R3, R0, R6, 0x1, P0 ;  /* 0x0000000600037211 */ /* 0x000fcc00000f0eff */
[----:B------:R-:W-:Y:S02]  /*10d60*/  UIMAD UR4, UR7, UR13, UR4 ;  /* 0x0000000d070472a4 */ /* 0x000fe4000f8e0204 */
[----:B------:R-:W-:Y:S01]  /*10d70*/  IMAD.WIDE.U32 R2, R5, UR7, R2 ;  /* 0x0000000705027c25 */ /* 0x000fe2000f8e0002 */
[----:B------:R-:W-:Y:S02]  /*10d80*/  ULDC.64 UR12, c[0x0][0xb78] ;  /* 0x0002de00000c7ab9 */ /* 0x000fe40000000a00 */
[----:B------:R-:W-:Y:S01]  /*10d90*/  UIMAD UR7, UR9, UR12, URZ ;  /* 0x0000000c090772a4 */ /* 0x000fe2000f8e023f */
[----:B------:R-:W-:Y:S02]  /*10da0*/  VIADD R3, R3, UR4 ;  /* 0x0000000403037c36 */ /* 0x000fe40008000000 */
[----:B------:R-:W-:Y:S01]  /*10db0*/  IMAD.U32 R5, RZ, RZ, UR12 ;  /* 0x0000000cff057e24 */ /* 0x000fe2000f8e00ff */
[----:B------:R-:W-:-:S03]  /*10dc0*/  UIMAD UR7, UR10, UR13, UR7 ;  /* 0x0000000d0a0772a4 */ /* 0x000fc6000f8e0207 */
[----:B------:R-:W-:Y:S01]  /*10dd0*/  IMAD.WIDE.U32 R2, R5, UR10, R2 ;  /* 0x0000000a05027c25 */ /* 0x000fe2000f8e0002 */
[----:B------:R-:W-:-:S03]  /*10de0*/  ULDC.64 UR12, c[0x0][0xb40] ;  /* 0x0002d000000c7ab9 */ /* 0x000fc60000000a00 */
[----:B------:R-:W-:Y:S01]  /*10df0*/  VIADD R3, R3, UR7 ;  /* 0x0000000703037c36 */ /* 0x000fe20008000000 */
[----:B------:R-:W-:-:S04]  /*10e00*/  LEA R4, P0, R2, UR12, 0x2 ;  /* 0x0000000c02047c11 */ /* 0x000fc8000f8010ff */
[----:B------:R-:W-:Y:S01]  /*10e10*/  LEA.HI.X R5, R2, UR13, R3, 0x2, P0 ;  /* 0x0000000d02057c11 */ /* 0x000fe200080f1403 */
[----:B------:R-:W-:-:S05]  /*10e20*/  IMAD.MOV.U32 R3, RZ, RZ, -0x800000 ;  /* 0xff800000ff037424 */ /* 0x000fca00078e00ff */
[----:B------:R0:W-:Y:S03]  /*10e30*/  STG.E desc[UR14][R4.64], R3 ;  /* 0x0000000304007986 */ /* 0x0001e6000c10190e */
.L_x_1145:
[----:B------:R-:W-:Y:S05]  /*10e40*/  BSYNC B1 ;  /* 0x0000000000017941 */ /* 0x000fea0003800000 */
.L_x_1144:
[----:B------:R-:W-:Y:S01]  /*10e50*/  R2UR UR7, R197 ;  /* 0x00000000c50772ca */ /* 0x000fe200000e0000 */
[----:B------:R-:W-:Y:S01]  /*10e60*/  ULDC.64 UR12, c[0x0][0xaa0] ;  /* 0x0002a800000c7ab9 */ /* 0x000fe20000000a00 */
[----:B-1----:R-:W-:Y:S01]  /*10e70*/  IMAD.MOV.U32 R2, RZ, RZ, R19 ;  /* 0x000000ffff027224 */ /* 0x002fe200078e0013 */
[----:B------:R-:W-:Y:S01]  /*10e80*/  BSSY B1, `(.L_x_1146) ;  /* 0x0000032000017945 */ /* 0x000fe20003800000 */
[----:B0-----:R-:W-:Y:S02]  /*10e90*/  IMAD.MOV.U32 R3, RZ, RZ, R8 ;  /* 0x000000ffff037224 */ /* 0x001fe400078e0008 */
[----:B------:R-:W-:Y:S02]  /*10ea0*/  IMAD R0, R6, UR12, RZ ;  /* 0x0000000c06007c24 */ /* 0x000fe4000f8e02ff */
[----:B------:R-:W-:-:S04]  /*10eb0*/  IMAD.WIDE.U32 R2, R9, UR12, R2 ;  /* 0x0000000c09027c25 */ /* 0x000fc8000f8e0002 */
[----:B------:R-:W-:Y:S01]  /*10ec0*/  IMAD R9, R9, UR13, R0 ;  /* 0x0000000d09097c24 */ /* 0x000fe2000f8e0200 */
[----:B------:R-:W-:Y:S01]  /*10ed0*/  ULDC.64 UR12, c[0x0][0xae0] ;  /* 0x0002b800000c7ab9 */ /* 0x000fe20000000a00 */
[----:B------:R-:W-:Y:S01]  /*10ee0*/  IMAD R7, R196, -0x80, R7 ;  /* 0xffffff80c4077824 */ /* 0x000fe200078e0207 */
[----:B------:R-:W-:Y:S01]  /*10ef0*/  UIMAD UR4, UR8, UR12, URZ ;  /* 0x0000000c080472a4 */ /* 0x000fe2000f8e023f */
[----:B------:R-:W-:Y:S02]  /*10f00*/  IMAD.IADD R3, R3, 0x1, R9 ;  /* 0x0000000103037824 */ /* 0x000fe400078e0209 */
[----:B------:R-:W-:Y:S01]  /*10f10*/  IMAD.U32 R5, RZ, RZ, UR12 ;  /* 0x0000000cff057e24 */ /* 0x000fe2000f8e00ff */
[----:B------:R-:W-:Y:S01]  /*10f20*/  UIMAD UR4, UR7, UR13, UR4 ;  /* 0x0000000d070472a4 */ /* 0x000fe2000f8e0204 */
[C---:B------:R-:W-:Y:S01]  /*10f30*/  VIADD R0, R22.reuse, 0x20 ;  /* 0x0000002016007836 */ /* 0x040fe20000000000 */
[----:B------:R-:W-:Y:S01]  /*10f40*/  ISETP.GE.AND P3, PT, R22, R7, PT ;  /* 0x000000071600720c */ /* 0x000fe20003f66270 */
[----:B------:R-:W-:Y:S01]  /*10f50*/  IMAD.WIDE.U32 R2, R5, UR7, R2 ;  /* 0x0000000705027c25 */ /* 0x000fe2000f8e0002 */
[----:B------:R-:W-:-:S02]  /*10f60*/  ULDC.64 UR12, c[0x0][0xae8] ;  /* 0x0002ba00000c7ab9 */ /* 0x000fc40000000a00 */
[-C--:B------:R-:W-:Y:S01]  /*10f70*/  ISETP.GE.AND P2, PT, R0, R7.reuse, PT ;  /* 0x000000070000720c */ /* 0x080fe20003f46270 */
[----:B------:R-:W-:Y:S01]  /*10f80*/  VIADD R3, R3, UR4 ;  /* 0x0000000403037c36 */ /* 0x000fe20008000000 */
[----:B------:R-:W-:Y:S01]  /*10f90*/  UIMAD UR4, UR9, UR12, URZ ;  /* 0x0000000c090472a4 */ /* 0x000fe2000f8e023f */
[C---:B------:R-:W-:Y:S02]  /*10fa0*/  VIADD R4, R22.reuse, 0x40 ;  /* 0x0000004016047836 */ /* 0x040fe40000000000 */
[----:B------:R-:W-:Y:S01]  /*10fb0*/  VIADD R0, R22, 0x60 ;  /* 0x0000006016007836 */ /* 0x000fe20000000000 */
[----:B------:R-:W-:Y:S01]  /*10fc0*/  UIMAD UR4, UR10, UR13, UR4 ;  /* 0x0000000d0a0472a4 */ /* 0x000fe2000f8e0204 */
[----:B------:R-:W-:Y:S01]  /*10fd0*/  IMAD.U32 R5, RZ, RZ, UR12 ;  /* 0x0000000cff057e24 */ /* 0x000fe2000f8e00ff */
[-C--:B------:R-:W-:Y:S01]  /*10fe0*/  ISETP.GE.AND P1, PT, R4, R7.reuse, PT ;  /* 0x000000070400720c */ /* 0x080fe20003f26270 */
[----:B------:R-:W-:Y:S01]  /*10ff0*/  IMAD.MOV.U32 R6, RZ, RZ, R22 ;  /* 0x000000ffff067224 */ /* 0x000fe200078e0016 */
[----:B------:R-:W-:Y:S01]  /*11000*/  ISETP.GE.AND P0, PT, R0, R7, PT ;  /* 0x000000070000720c */ /* 0x000fe20003f06270 */
[----:B------:R-:W-:Y:S01]  /*11010*/  IMAD.WIDE.U32 R4, R5, UR10, R2 ;  /* 0x0000000a05047c25 */ /* 0x000fe2000f8e0002 */
[----:B------:R-:W-:-:S03]  /*11020*/  SHF.R.S32.HI R7, RZ, 0x1f, R22 ;  /* 0x0000001fff077819 */ /* 0x000fc60000011416 */
[----:B------:R-:W-:Y:S02]  /*11030*/  VIADD R11, R5, UR4 ;  /* 0x00000004050b7c36 */ /* 0x000fe40008000000 */
[----:B------:R-:W-:Y:S01]  /*11040*/  IMAD.WIDE R6, R196, 0x80, R6 ;  /* 0x00000080c4067825 */ /* 0x000fe200078e0206 */
        /* <DEDUP_REMOVED lines=21> */
.L_x_1147:
[----:B------:R-:W-:Y:S05]  /*111a0*/  BSYNC B1 ;  /* 0x0000000000017941 */ /* 0x000fea0003800000 */
.L_x_1146:
        /* <DEDUP_REMOVED lines=24> */
.L_x_1149:
[----:B------:R-:W-:Y:S05]  /*11330*/  BSYNC B1 ;  /* 0x0000000000017941 */ /* 0x000fea0003800000 */
.L_x_1148:
[----:B------:R-:W-:Y:S04]  /*11340*/  BSSY B1, `(.L_x_1150) ;  /* 0x0000018000017945 */ /* 0x000fe80003800000 */
[----:B------:R-:W-:Y:S05]  /*11350*/  @P1 BRA `(.L_x_1151) ;  /* 0x0000000000581947 */ /* 0x000fea0003800000 */
[----:B01----:R-:W-:Y:S01]  /*11360*/  IADD3 R9, P1, R6, 0x40, RZ ;  /* 0x0000004006097810 */ /* 0x003fe20007f3e0ff */
        /* <DEDUP_REMOVED lines=21> */
.L_x_1151:
[----:B------:R-:W-:Y:S05]  /*114c0*/  BSYNC B1 ;  /* 0x0000000000017941 */ /* 0x000fea0003800000 */
.L_x_1150:
        /* <DEDUP_REMOVED lines=9> */
[----:B------:R-:W-:Y:S01]  /*11560*/  IMAD.MOV.U32 R3, RZ, RZ, R11 ;  /* 0x000000ffff037224 */ /* 0x000fe200078e000b */
[----:B------:R-:W-:Y:S01]  /*11570*/  ULDC.64 UR10, c[0x0][0x208] ;  /* 0x00008200000a7ab9 */ /* 0x000fe20000000a00 */
        /* <DEDUP_REMOVED lines=12> */
.L_x_1142:
[----:B------:R-:W-:Y:S05]  /*11640*/  BSYNC B0 ;  /* 0x0000000000007941 */ /* 0x000fea0003800000 */
.L_x_1133:
[----:B------:R-:W-:Y:S02]  /*11650*/  ULDC UR4, c[0x0][0xc14] ;  /* 0x0003050000047ab9 */ /* 0x000fe40000000800 */
[----:B------:R-:W-:-:S06]  /*11660*/  UISETP.GE.AND UP0, UPT, UR5, UR4, UPT ;  /* 0x000000040500728c */ /* 0x000fcc000bf06270 */
[----:B------:R-:W-:-:S13]  /*11670*/  PLOP3.LUT P0, PT, PT, PT, UP0, 0x80, 0x0 ;  /* 0x000000000000781c */ /* 0x000fda0003f0f008 */
[----:B------:R-:W-:Y:S05]  /*11680*/  @!P0 BRA `(.L_x_1152) ;  /* 0xfffffef400c88947 */ /* 0x000fea000383ffff */
[----:B------:R-:W-:Y:S05]  /*11690*/  EXIT ;  /* 0x000000000000794d */ /* 0x000fea0003800000 */
.L_x_1051:
[----:B------:R-:W-:-:S08]  /*116a0*/  NOP ;  /* 0x0000000000007918 */ /* 0x000fd00000000000 */
[----:B0-----:R-:W0:-:S00]  /*116b0*/  USETMAXREG.DEALLOC.CTAPOOL 0x18 ;  /* 0x00000018000079c8 */ /* 0x001e0000080e0500 */
[----:B0-----:R-:W-:-:S06]  /*116c0*/  LOP3.LUT R0, R0, 0x3, RZ, 0xc0, !PT ;  /* 0x0000000300007812 */ /* 0x001fcc00078ec0ff */
[----:B------:R-:W0:Y:S02]  /*116d0*/  SHFL.IDX PT, R0, R0, RZ, 0x1f ;  /* 0x00001fff00007589 */ /* 0x000e2400000e0000 */
[----:B0-----:R-:W-:-:S13]  /*116e0*/  ISETP.NE.AND P0, PT, R0, RZ, PT ;  /* 0x000000ff0000720c */ /* 0x001fda0003f05270 */
[----:B------:R-:W-:Y:S05]  /*116f0*/  @P0 EXIT ;  /* 0x000000000000094d */ /* 0x000fea0003800000 */
[----:B------:R-:W2:Y:S01]  /*11700*/  LDL.LU R6, [R1] ;  /* 0x0000000001067983 */ /* 0x000ea20000300800 */
[----:B------:R-:W-:Y:S01]  /*11710*/  ULDC UR5, c[0x0][0xc14] ;  /* 0x0003050000057ab9 */ /* 0x000fe20000000800 */
[----:B------:R-:W0:Y:S01]  /*11720*/  S2R R2, SR_TID.X ;  /* 0x0000000000027919 */ /* 0x000e220000002100 */
[----:B------:R-:W-:Y:S01]  /*11730*/  CS2R R16, SRZ ;  /* 0x0000000000107805 */ /* 0x000fe2000001ff00 */
[----:B------:R-:W-:Y:S01]  /*11740*/  ULDC.64 UR6, c[0x0][0x208] ;  /* 0x0000820000067ab9 */ /* 0x000fe20000000a00 */
[----:B------:R-:W-:Y:S01]  /*11750*/  ULDC UR4, c[0x0][0xc10] ;  /* 0x0003040000047ab9 */ /* 0x000fe20000000800 */
[----:B0-----:R-:W-:-:S04]  /*11760*/  LOP3.LUT R7, R2, 0x1f, RZ, 0xc0, !PT ;  /* 0x0000001f02077812 */ /* 0x001fc800078ec0ff */
[----:B------:R-:W-:Y:S02]  /*11770*/  ISETP.NE.AND P0, PT, R7, 0x1f, PT ;  /* 0x0000001f0700780c */ /* 0x000fe40003f05270 */
[----:B--2---:R-:W-:-:S11]  /*11780*/  LOP3.LUT R6, R6, 0xffffffdf, RZ, 0xc0, !PT ;  /* 0xffffffdf06067812 */ /* 0x004fd600078ec0ff */
[----:B------:R-:W-:Y:S02]  /*11790*/  @P0 LOP3.LUT R6, R6, 0x20, RZ, 0xfc, !PT ;  /* 0x0000002006060812 */ /* 0x000fe400078efcff */
[----:B------:R-:W-:-:S13]  /*117a0*/  ISETP.GE.OR P0, PT, R7, UR5, !P0 ;  /* 0x0000000507007c0c */ /* 0x000fda000c706670 */
[----:B------:R-:W0:Y:S02]  /*117b0*/  @!P0 LDC.64 R2, c[0x0][0xc58] ;  /* 0x00031600ff028b82 */ /* 0x000e240000000a00 */
[----:B0-----:R-:W-:-:S05]  /*117c0*/  @!P0 IMAD.WIDE.U32 R2, R7, 0x4, R2 ;  /* 0x0000000407028825 */ /* 0x001fca00078e0002 */
[----:B------:R-:W2:Y:S01]  /*117d0*/  @!P0 LDG.E R17, desc[UR6][R2.64] ;  /* 0x0000000602118981 */ /* 0x000ea2000c1e1900 */
[C---:B------:R-:W-:Y:S02]  /*117e0*/  ISETP.NE.AND P1, PT, R7.reuse, RZ, PT ;  /* 0x000000ff0700720c */ /* 0x040fe40003f25270 */
[----:B------:R-:W-:Y:S02]  /*117f0*/  ISETP.GE.U32.AND P0, PT, R7, 0x2, PT ;  /* 0x000000020700780c */ /* 0x000fe40003f06070 */
[----:B------:R-:W-:-:S09]  /*11800*/  LOP3.LUT R6, R6, 0xfffffffe, RZ, 0xc0, !PT ;  /* 0xfffffffe06067812 */ /* 0x000fd200078ec0ff */
[----:B------:R-:W-:-:S04]  /*11810*/  @P1 LOP3.LUT R6, R6, 0x1, RZ, 0xfc, !PT ;  /* 0x0000000106061812 */ /* 0x000fc800078efcff */
[----:B------:R-:W-:-:S04]  /*11820*/  LOP3.LUT R6, R6, 0xffffffef, RZ, 0xc0, !PT ;  /* 0xffffffef06067812 */ /* 0x000fc800078ec0ff */
[----:B------:R-:W-:-:S04]  /*11830*/  @P0 LOP3.LUT R6, R6, 0x10, RZ, 0xfc, !PT ;  /* 0x0000001006060812 */ /* 0x000fc800078efcff */
[----:B------:R-:W-:Y:S01]  /*11840*/  LOP3.LUT R6, R6, 0xfffffff7, RZ, 0xc0, !PT ;  /* 0xfffffff706067812 */ /* 0x000fe200078ec0ff */
[----:B------:R-:W0:Y:S01]  /*11850*/  S2UR UR6, SR_CTAID.X ;  /* 0x00000000000679c3 */ /* 0x000e220000002500 */
[----:B------:R-:W-:Y:S01]  /*11860*/  IMAD.MOV.U32 R19, RZ, RZ, RZ ;  /* 0x000000ffff137224 */ /* 0x000fe200078e00ff */
[----:B--2---:R-:W1:Y:S02]  /*11870*/  SHFL.UP PT, R0, R17, 0x1, RZ ;  /* 0x0420000011007989 */ /* 0x004e6400000e00ff */
[----:B-1----:R-:W-:-:S05]  /*11880*/  SEL R0, R0, RZ, P1 ;  /* 0x000000ff00007207 */ /* 0x002fca0000800000 */
[----:B------:R-:W-:-:S05]  /*11890*/  IMAD.IADD R0, R17, 0x1, R0 ;  /* 0x0000000111007824 */ /* 0x000fca00078e0200 */
[----:B------:R-:W1:Y:S02]  /*118a0*/  SHFL.UP PT, R4, R0, 0x2, RZ ;  /* 0x0440000000047989 */ /* 0x000e6400000e00ff */
[----:B-1----:R-:W-:-:S05]  /*118b0*/  SEL R5, R4, RZ, P0 ;  /* 0x000000ff04057207 */ /* 0x002fca0000000000 */
[----:B------:R-:W-:-:S05]  /*118c0*/  IMAD.IADD R5, R0, 0x1, R5 ;  /* 0x0000000100057824 */ /* 0x000fca00078e0205 */
[----:B------:R-:W1:Y:S01]  /*118d0*/  SHFL.UP PT, R4, R5, 0x4, RZ ;  /* 0x0480000005047989 */ /* 0x000e6200000e00ff */
[----:B------:R-:W-:-:S04]  /*118e0*/  ISETP.GE.U32.AND P0, PT, R7, 0x4, PT ;  /* 0x000000040700780c */ /* 0x000fc80003f06070 */
[----:B-1----:R-:W-:-:S05]  /*118f0*/  SEL R4, R4, RZ, P0 ;  /* 0x000000ff04047207 */ /* 0x002fca0000000000 */
[----:B------:R-:W-:-:S05]  /*11900*/  IMAD.IADD R4, R5, 0x1, R4 ;  /* 0x0000000105047824 */ /* 0x000fca00078e0204 */
[----:B------:R-:W1:Y:S01]  /*11910*/  SHFL.UP PT, R2, R4, 0x8, RZ ;  /* 0x0500000004027989 */ /* 0x000e6200000e00ff */
[----:B------:R-:W-:Y:S02]  /*11920*/  @P0 LOP3.LUT R6, R6, 0x8, RZ, 0xfc, !PT ;  /* 0x0000000806060812 */ /* 0x000fe400078efcff */
[----:B------:R-:W-:-:S04]  /*11930*/  ISETP.GE.U32.AND P0, PT, R7, 0x8, PT ;  /* 0x000000080700780c */ /* 0x000fc80003f06070 */
[----:B-1----:R-:W-:-:S05]  /*11940*/  SEL R3, R2, RZ, P0 ;  /* 0x000000ff02037207 */ /* 0x002fca0000000000 */
[----:B------:R-:W-:-:S05]  /*11950*/  IMAD.IADD R3, R4, 0x1, R3 ;  /* 0x0000000104037824 */ /* 0x000fca00078e0203 */
[----:B------:R-:W1:Y:S01]  /*11960*/  SHFL.UP PT, R0, R3, 0x10, RZ ;  /* 0x0600000003007989 */ /* 0x000e6200000e00ff */
[----:B------:R-:W-:-:S04]  /*11970*/  LOP3.LUT R6, R6, 0xfffffffb, RZ, 0xc0, !PT ;  /* 0xfffffffb06067812 */ /* 0x000fc800078ec0ff */
[----:B------:R-:W-:Y:S02]  /*11980*/  @P0 LOP3.LUT R6, R6, 0x4, RZ, 0xfc, !PT ;  /* 0x0000000406060812 */ /* 0x000fe400078efcff */
[----:B------:R-:W-:-:S04]  /*11990*/  ISETP.GE.U32.AND P0, PT, R7, 0x10, PT ;  /* 0x000000100700780c */ /* 0x000fc80003f06070 */
[----:B-1----:R-:W-:-:S05]  /*119a0*/  SEL R0, R0, RZ, P0 ;  /* 0x000000ff00007207 */ /* 0x002fca0000000000 */
[----:B------:R-:W-:-:S05]  /*119b0*/  IMAD.IADD R0, R3, 0x1, R0 ;  /* 0x0000000103007824 */ /* 0x000fca00078e0200 */
[----:B------:R-:W1:Y:S01]  /*119c0*/  SHFL.IDX PT, R2, R0, 0x1f, 0x1f ;  /* 0x03e01f0000027f89 */ /* 0x000e6200000e0000 */
[----:B------:R-:W-:-:S04]  /*119d0*/  LOP3.LUT R6, R6, 0xfffffffd, RZ, 0xc0, !PT ;  /* 0xfffffffd06067812 */ /* 0x000fc800078ec0ff */
[----:B------:R-:W-:-:S05]  /*119e0*/  @P0 LOP3.LUT R6, R6, 0x2, RZ, 0xfc, !PT ;  /* 0x0000000206060812 */ /* 0x000fca00078efcff */
[----:B------:R2:W-:Y:S01]  /*119f0*/  STL [R1], R6 ;  /* 0x0000000601007387 */ /* 0x0005e20000100800 */
[----:B-1----:R-:W-:-:S05]  /*11a00*/  IMAD R4, R2, UR4, RZ ;  /* 0x0000000402047c24 */ /* 0x002fca000f8e02ff */
[----:B0-----:R-:W-:Y:S01]  /*11a10*/  ISETP.GT.AND P0, PT, R4, UR6, PT ;  /* 0x0000000604007c0c */ /* 0x001fe2000bf04270 */
[----:B------:R-:W-:-:S12]  /*11a20*/  IMAD.MOV.U32 R5, RZ, RZ, R4 ;  /* 0x000000ffff057224 */ /* 0x000fd800078e0004 */
[----:B--2---:R-:W-:Y:S05]  /*11a30*/  @P0 BRA `(.L_x_1153) ;  /* 0x0000000000c00947 */ /* 0x004fea0003800000 */
[----:B------:R-:W-:Y:S01]  /*11a40*/  IMAD.MOV.U32 R4, RZ, RZ, R5 ;  /* 0x000000ffff047224 */ /* 0x000fe200078e0005 */
[----:B------:R-:W-:Y:S01]  /*11a50*/  ULDC UR5, c[0x0][0xc14] ;  /* 0x0003050000057ab9 */ /* 0x000fe20000000800 */
[----:B------:R-:W-:Y:S01]  /*11a60*/  IMAD.MOV.U32 R19, RZ, RZ, RZ ;  /* 0x000000ffff137224 */ /* 0x000fe200078e00ff */
[----:B------:R-:W-:Y:S01]  /*11a70*/  ULDC UR7, c[0x0][0xc14] ;  /* 0x0003050000077ab9 */ /* 0x000fe20000000800 */
[----:B------:R-:W-:-:S05]  /*11a80*/  ULDC UR4, c[0x0][0xc10] ;  /* 0x0003040000047ab9 */ /* 0x000fca0000000800 */
.L_x_1157:
[----:B------:R-:W-:Y:S02]  /*11a90*/  VIADD R0, R19, 0x1f ;  /* 0x0000001f13007836 */ /* 0x000fe40000000000 */
[----:B------:R-:W-:-:S03]  /*11aa0*/  IMAD.U32 R19, RZ, RZ, UR7 ;  /* 0x00000007ff137e24 */ /* 0x000fc6000f8e00ff */
[----:B------:R-:W-:-:S13]  /*11ab0*/  ISETP.GE.AND P0, PT, R0, UR5, PT ;  /* 0x0000000500007c0c */ /* 0x000fda000bf06270 */
[----:B------:R-:W-:Y:S05]  /*11ac0*/  @P0 BRA `(.L_x_1154) ;  /* 0x0000000400d00947 */ /* 0x000fea0003800000 */
[----:B------:R-:W0:Y:S01]  /*11ad0*/  S2R R2, SR_TID.X ;  /* 0x0000000000027919 */ /* 0x000e220000002100 */
[----:B------:R-:W-:Y:S01]  /*11ae0*/  IMAD.MOV.U32 R19, RZ, RZ, R0 ;  /* 0x000000ffff137224 */ /* 0x000fe200078e0000 */
[----:B------:R-:W-:Y:S01]  /*11af0*/  BSSY B0, `(.L_x_1155) ;  /* 0x000000b000007945 */ /* 0x000fe20003800000 */
[----:B------:R-:W-:Y:S01]  /*11b00*/  IMAD.MOV.U32 R17, RZ, RZ, RZ ;  /* 0x000000ffff117224 */ /* 0x000fe200078e00ff */
[----:B0-----:R-:W-:-:S04]  /*11b10*/  LOP3.LUT R6, R2, 0x1f, RZ, 0xc0, !PT ;  /* 0x0000001f02067812 */ /* 0x001fc800078ec0ff */
[C---:B------:R-:W-:Y:S01]  /*11b20*/  ISETP.NE.AND P1, PT, R6.reuse, 0x1f, PT ;  /* 0x0000001f0600780c */ /* 0x040fe20003f25270 */
[----:B------:R-:W-:-:S05]  /*11b30*/  IMAD.IADD R5, R6, 0x1, R19 ;  /* 0x0000000106057824 */ /* 0x000fca00078e0213 */
[----:B------:R-:W-:-:S13]  /*11b40*/  ISETP.GE.OR P0, PT, R5, UR5, !P1 ;  /* 0x0000000505007c0c */ /* 0x000fda000cf06670 */
[----:B------:R-:W-:Y:S05]  /*11b50*/  @P0 BRA `(.L_x_1156) ;  /* 0x0000000000100947 */ /* 0x000fea0003800000 */
[----:B------:R-:W0:Y:S01]  /*11b60*/  LDC.64 R2, c[0x0][0xc58] ;  /* 0x00031600ff027b82 */ /* 0x000e220000000a00 */
[----:B------:R-:W-:Y:S01]  /*11b70*/  ULDC.64 UR8, c[0x0][0x208] ;  /* 0x0000820000087ab9 */ /* 0x000fe20000000a00 */
[----:B0-----:R-:W-:-:S05]  /*11b80*/  IMAD.WIDE R2, R5, 0x4, R2 ;  /* 0x0000000405027825 */ /* 0x001fca00078e0202 */
[----:B------:R0:W5:Y:S02]  /*11b90*/  LDG.E R17, desc[UR8][R2.64] ;  /* 0x0000000802117981 */ /* 0x000164000c1e1900 */
.L_x_1156:
[----:B------:R-:W-:Y:S05]  /*11ba0*/  BSYNC B0 ;  /* 0x0000000000007941 */ /* 0x000fea0003800000 */
.L_x_1155:
[----:B-----5:R-:W1:Y:S01]  /*11bb0*/  SHFL.UP PT, R0, R17, 0x1, RZ ;  /* 0x0420000011007989 */ /* 0x020e6200000e00ff */
[C---:B------:R-:W-:Y:S02]  /*11bc0*/  ISETP.NE.AND P0, PT, R6.reuse, RZ, PT ;  /* 0x000000ff0600720c */ /* 0x040fe40003f05270 */
[----:B------:R-:W-:Y:S02]  /*11bd0*/  ISETP.GE.U32.AND P1, PT, R6, 0x2, PT ;  /* 0x000000020600780c */ /* 0x000fe40003f26070 */
[----:B-1----:R-:W-:Y:S02]  /*11be0*/  SEL R0, R0, RZ, P0 ;  /* 0x000000ff00007207 */ /* 0x002fe40000000000 */
[----:B------:R-:W-:-:S03]  /*11bf0*/  ISETP.GE.U32.AND P0, PT, R6, 0x4, PT ;  /* 0x000000040600780c */ /* 0x000fc60003f06070 */
[----:B------:R-:W-:-:S05]  /*11c00*/  IMAD.IADD R0, R17, 0x1, R0 ;  /* 0x0000000111007824 */ /* 0x000fca00078e0200 */
[----:B0-----:R-:W0:Y:S02]  /*11c10*/  SHFL.UP PT, R2, R0, 0x2, RZ ;  /* 0x0440000000027989 */ /* 0x001e2400000e00ff */
        /* <DEDUP_REMOVED lines=14> */
[----:B0-----:R-:W-:-:S04]  /*11d00*/  IMAD R5, R6, UR4, RZ ;  /* 0x0000000406057c24 */ /* 0x001fc8000f8e02ff */
[----:B------:R-:W-:-:S05]  /*11d10*/  IMAD.IADD R4, R5, 0x1, R4 ;  /* 0x0000000105047824 */ /* 0x000fca00078e0204 */
[----:B------:R-:W-:-:S13]  /*11d20*/  ISETP.GT.AND P0, PT, R4, UR6, PT ;  /* 0x0000000604007c0c */ /* 0x000fda000bf04270 */
[----:B------:R-:W-:Y:S05]  /*11d30*/  @!P0 BRA `(.L_x_1157) ;  /* 0xfffffffc00548947 */ /* 0x000fea000383ffff */
.L_x_1153:
[----:B------:R-:W-:Y:S01]  /*11d40*/  IMAD.IADD R5, R4, 0x1, -R5 ;  /* 0x0000000104057824 */ /* 0x000fe200078e0a05 */
[----:B------:R-:W-:-:S03]  /*11d50*/  ULDC.64 UR8, c[0x0][0x208] ;  /* 0x0000820000087ab9 */ /* 0x000fc60000000a00 */
[----:B------:R-:W-:-:S05]  /*11d60*/  IMAD R2, R0, UR4, R5 ;  /* 0x0000000400027c24 */ /* 0x000fca000f8e0205 */
[----:B------:R-:W-:Y:S02]  /*11d70*/  ISETP.GT.AND P0, PT, R2, UR6, PT ;  /* 0x0000000602007c0c */ /* 0x000fe4000bf04270 */
[----:B------:R-:W0:Y:S11]  /*11d80*/  LDC.64 R2, c[0x0][0xc68] ;  /* 0x00031a00ff027b82 */ /* 0x000e360000000a00 */
[----:B------:R-:W-:-:S04]  /*11d90*/  VOTE.ANY R7, PT, !P0 ;  /* 0x0000000000077806 */ /* 0x000fc800040e0100 */
[----:B------:R-:W1:Y:S02]  /*11da0*/  POPC R4, R7 ;  /* 0x0000000700047309 */ /* 0x000e640000000000 */
[----:B-1----:R-:W-:-:S04]  /*11db0*/  IMAD.IADD R19, R4, 0x1, R19 ;  /* 0x0000000104137824 */ /* 0x002fc800078e0213 */
[----:B0-----:R-:W-:-:S05]  /*11dc0*/  IMAD.WIDE R2, R19, 0x4, R2 ;  /* 0x0000000413027825 */ /* 0x001fca00078e0202 */
[----:B------:R-:W2:Y:S01]  /*11dd0*/  LDG.E R8, desc[UR8][R2.64] ;  /* 0x0000000802087981 */ /* 0x000ea2000c1e1900 */
[----:B------:R-:W-:-:S03]  /*11de0*/  ISETP.NE.AND P0, PT, R7, RZ, PT ;  /* 0x000000ff0700720c */ /* 0x000fc60003f05270 */
[----:B------:R-:W2:Y:S02]  /*11df0*/  SHFL.IDX PT, R17, R17, R4, 0x1f ;  /* 0x00001f0411117589 */ /* 0x000ea400000e0000 */
[----:B--2---:R-:W-:-:S05]  /*11e00*/  IMAD R6, R17, R8, RZ ;  /* 0x0000000811067224 */ /* 0x004fca00078e02ff */
[----:B------:R-:W-:-:S04]  /*11e10*/  IABS R9, R6 ;  /* 0x0000000600097213 */ /* 0x000fc80000000000 */
[----:B------:R-:W0:Y:S08]  /*11e20*/  I2F.RP R10, R9 ;  /* 0x00000009000a7306 */ /* 0x000e300000209400 */
[----:B0-----:R-:W0:Y:S02]  /*11e30*/  MUFU.RCP R10, R10 ;  /* 0x0000000a000a7308 */ /* 0x001e240000001000 */
[----:B0-----:R-:W-:-:S06]  /*11e40*/  VIADD R11, R10, 0xffffffe ;  /* 0x0ffffffe0a0b7836 */ /* 0x001fcc0000000000 */
[----:B------:R0:W1:Y:S01]  /*11e50*/  F2I.FTZ.U32.TRUNC.NTZ R3, R11 ;  /* 0x0000000b00037305 */ /* 0x000062000021f000 */
[----:B------:R-:W-:Y:S05]  /*11e60*/  @!P0 BRA `(.L_x_1158) ;  /* 0x0000000000088947 */ /* 0x000fea0003800000 */
[----:B------:R-:W-:-:S05]  /*11e70*/  VIADD R7, R4, 0xffffffff ;  /* 0xffffffff04077836 */ /* 0x000fca0000000000 */
[----:B------:R2:W3:Y:S02]  /*11e80*/  SHFL.IDX PT, R16, R0, R7, 0x1f ;  /* 0x00001f0700107589 */ /* 0x0004e400000e0000 */
.L_x_1158:
[----:B-12---:R-:W-:Y:S02]  /*11e90*/  IMAD.MOV R0, RZ, RZ, -R3 ;  /* 0x000000ffff007224 */ /* 0x006fe400078e0a03 */
[----:B---3--:R-:W-:Y:S02]  /*11ea0*/  IMAD R16, R16, UR4, R5 ;  /* 0x0000000410107c24 */ /* 0x008fe4000f8e0205 */
[----:B------:R-:W-:Y:S02]  /*11eb0*/  IMAD R5, R0, R9, RZ ;  /* 0x0000000900057224 */ /* 0x000fe400078e02ff */
[----:B------:R-:W-:-:S04]  /*11ec0*/  IMAD.MOV.U32 R2, RZ, RZ, RZ ;  /* 0x000000ffff027224 */ /* 0x000fc800078e00ff */
[----:B------:R-:W-:Y:S01]  /*11ed0*/  IMAD.HI.U32 R2, R3, R5, R2 ;  /* 0x0000000503027227 */ /* 0x000fe200078e0002 */
[----:B------:R-:W-:Y:S02]  /*11ee0*/  IADD3 R5, -R16, UR6, RZ ;  /* 0x0000000610057c10 */ /* 0x000fe4000fffe1ff */
        /* <DEDUP_REMOVED lines=14> */
[----:B------:R-:W-:-:S05]  /*11fd0*/  @!P0 LOP3.LUT R7, RZ, R6, RZ, 0x33, !PT ;  /* 0x00000006ff078212 */ /* 0x000fca00078e33ff */
[----:B------:R-:W-:Y:S02]  /*11fe0*/  IMAD R0, R8, R7, RZ ;  /* 0x0000000708007224 */ /* 0x000fe400078e02ff */
[----:B------:R-:W-:Y:S02]  /*11ff0*/  IMAD.MOV R7, RZ, RZ, -R7 ;  /* 0x000000ffff077224 */ /* 0x000fe400078e0a07 */
[----:B------:R-:W-:Y:S02]  /*12000*/  IMAD.MOV R3, RZ, RZ, -R0 ;  /* 0x000000ffff037224 */ /* 0x000fe400078e0a00 */
[----:B------:R-:W-:-:S03]  /*12010*/  IMAD R5, R6, R7, R5 ;  /* 0x0000000706057224 */ /* 0x000fc600078e0205 */
[----:B------:R-:W-:Y:S01]  /*12020*/  VIADDMNMX R8, R3, UR4, R8, PT ;  /* 0x0000000403087c46 */ /* 0x000fe2000b800108 */
[----:B------:R-:W-:Y:S01]  /*12030*/  IMAD.IADD R0, R5, 0x1, R0 ;  /* 0x0000000105007824 */ /* 0x000fe200078e0200 */
[----:B------:R-:W-:Y:S02]  /*12040*/  IABS R6, R5 ;  /* 0x0000000500067213 */ /* 0x000fe40000000000 */
[----:B------:R-:W-:-:S04]  /*12050*/  IABS R4, R8 ;  /* 0x0000000800047213 */ /* 0x000fc80000000000 */
[----:B------:R-:W1:Y:S08]  /*12060*/  I2F.RP R9, R4 ;  /* 0x0000000400097306 */ /* 0x000e700000209400 */
[----:B-1----:R-:W1:Y:S02]  /*12070*/  MUFU.RCP R9, R9 ;  /* 0x0000000900097308 */ /* 0x002e640000001000 */
[----:B-1----:R-:W-:-:S06]  /*12080*/  VIADD R2, R9, 0xffffffe ;  /* 0x0ffffffe09027836 */ /* 0x002fcc0000000000 */
[----:B------:R1:W2:Y:S02]  /*12090*/  F2I.FTZ.U32.TRUNC.NTZ R3, R2 ;  /* 0x0000000200037305 */ /* 0x0002a4000021f000 */
[----:B-1----:R-:W-:Y:S02]  /*120a0*/  IMAD.MOV.U32 R2, RZ, RZ, RZ ;  /* 0x000000ffff027224 */ /* 0x002fe400078e00ff */
[----:B--2---:R-:W-:-:S04]  /*120b0*/  IMAD.MOV R7, RZ, RZ, -R3 ;  /* 0x000000ffff077224 */ /* 0x004fc800078e0a03 */
[----:B------:R-:W-:-:S04]  /*120c0*/  IMAD R7, R7, R4, RZ ;  /* 0x0000000407077224 */ /* 0x000fc800078e02ff */
[----:B------:R-:W-:Y:S01]  /*120d0*/  IMAD.HI.U32 R3, R3, R7, R2 ;  /* 0x0000000703037227 */ /* 0x000fe200078e0002 */
[-C--:B------:R-:W-:Y:S02]  /*120e0*/  IABS R7, R8.reuse ;  /* 0x0000000800077213 */ /* 0x080fe40000000000 */
[----:B------:R-:W-:-:S03]  /*120f0*/  LOP3.LUT R2, R5, R8, RZ, 0x3c, !PT ;  /* 0x0000000805027212 */ /* 0x000fc600078e3cff */
[----:B------:R-:W-:Y:S02]  /*12100*/  IMAD.MOV R7, RZ, RZ, -R7 ;  /* 0x000000ffff077224 */ /* 0x000fe400078e0a07 */
[----:B------:R-:W-:-:S04]  /*12110*/  IMAD.HI.U32 R3, R3, R6, RZ ;  /* 0x0000000603037227 */ /* 0x000fc800078e00ff */
[----:B------:R-:W-:-:S05]  /*12120*/  IMAD R7, R3, R7, R6 ;  /* 0x0000000703077224 */ /* 0x000fca00078e0206 */
[----:B------:R-:W-:-:S13]  /*12130*/  ISETP.GT.U32.AND P0, PT, R4, R7, PT ;  /* 0x000000070400720c */ /* 0x000fda0003f04070 */
[----:B------:R-:W-:Y:S02]  /*12140*/  @!P0 IMAD.IADD R7, R7, 0x1, -R4 ;  /* 0x0000000107078824 */ /* 0x000fe400078e0a04 */
[----:B------:R-:W-:-:S03]  /*12150*/  @!P0 VIADD R3, R3, 0x1 ;  /* 0x0000000103038836 */ /* 0x000fc60000000000 */
[----:B------:R-:W-:-:S13]  /*12160*/  ISETP.GE.U32.AND P0, PT, R7, R4, PT ;  /* 0x000000040700720c */ /* 0x000fda0003f06070 */
[----:B------:R-:W-:Y:S01]  /*12170*/  @P0 VIADD R3, R3, 0x1 ;  /* 0x0000000103030836 */ /* 0x000fe20000000000 */
[----:B------:R-:W-:-:S13]  /*12180*/  ISETP.GE.AND P0, PT, R2, RZ, PT ;  /* 0x000000ff0200720c */ /* 0x000fda0003f06270 */
[----:B------:R-:W-:Y:S01]  /*12190*/  @!P0 IMAD.MOV R3, RZ, RZ, -R3 ;  /* 0x000000ffff038224 */ /* 0x000fe200078e0a03 */
[----:B------:R-:W-:-:S13]  /*121a0*/  ISETP.NE.AND P0, PT, R8, RZ, PT ;  /* 0x000000ff0800720c */ /* 0x000fda0003f05270 */
[----:B------:R-:W-:Y:S01]  /*121b0*/  @!P0 LOP3.LUT R3, RZ, R8, RZ, 0x33, !PT ;  /* 0x00000008ff038212 */ /* 0x000fe200078e33ff */
[----:B------:R-:W-:-:S04]  /*121c0*/  IMAD.MOV R8, RZ, RZ, -R8 ;  /* 0x000000ffff087224 */ /* 0x000fc800078e0a08 */
[----:B------:R-:W-:Y:S01]  /*121d0*/  IMAD R18, R3, R8, R0 ;  /* 0x0000000803127224 */ /* 0x000fe200078e0200 */
[----:B------:R-:W-:-:S05]  /*121e0*/  LOP3.LUT R0, RZ, R3, RZ, 0x33, !PT ;  /* 0x00000003ff007212 */ /* 0x000fca00078e33ff */
[----:B------:R-:W-:Y:S01]  /*121f0*/  IMAD.IADD R17, R17, 0x1, R0 ;  /* 0x0000000111117824 */ /* 0x000fe200078e0200 */
[----:B------:R-:W-:Y:S06]  /*12200*/  BRA `(.L_x_1159) ;  /* 0x00000000000c7947 */ /* 0x000fec0003800000 */
.L_x_1154:
[----:B------:R-:W-:Y:S02]  /*12210*/  IMAD.MOV.U32 R17, RZ, RZ, RZ ;  /* 0x000000ffff117224 */ /* 0x000fe400078e00ff */
[----:B------:R-:W-:Y:S02]  /*12220*/  IMAD.U32 R16, RZ, RZ, UR6 ;  /* 0x00000006ff107e24 */ /* 0x000fe4000f8e00ff */
[----:B------:R-:W-:-:S07]  /*12230*/  IMAD.MOV.U32 R18, RZ, RZ, RZ ;  /* 0x000000ffff127224 */ /* 0x000fce00078e00ff */
.L_x_1159:
[----:B------:R-:W1:Y:S01]  /*12240*/  S2R R0, SR_TID.X ;  /* 0x0000000000007919 */ /* 0x000e620000002100 */
[----:B------:R-:W-:Y:S01]  /*12250*/  STL [R1], RZ ;  /* 0x000000ff01007387 */ /* 0x000fe20000100800 */
[----:B-1----:R-:W-:-:S04]  /*12260*/  LOP3.LUT R0, R0, 0x1f, RZ, 0xc0, !PT ;  /* 0x0000001f00007812 */ /* 0x002fc800078ec0ff */
[----:B------:R-:W-:-:S13]  /*12270*/  ISETP.NE.AND P0, PT, R0, RZ, PT ;  /* 0x000000ff0000720c */ /* 0x000fda0003f05270 */
[----:B------:R-:W1:Y:S01]  /*12280*/  @!P0 S2R R3, SR_CgaCtaId ;  /* 0x0000000000038919 */ /* 0x000e620000008800 */
[----:B------:R-:W-:-:S04]  /*12290*/  @!P0 MOV R0, 0x400 ;  /* 0x0000040000008802 */ /* 0x000fc80000000f00 */
[----:B-1----:R-:W-:-:S05]  /*122a0*/  @!P0 LEA R0, R3, R0, 0x18 ;  /* 0x0000000003008211 */ /* 0x002fca00078ec0ff */
[----:B------:R1:W-:Y:S01]  /*122b0*/  @!P0 STS.128 [R0+0x308d0], R16 ;  /* 0x0308d01000008388 */ /* 0x0003e20000000c00 */
[----:B------:R-:W-:Y:S06]  /*122c0*/  BAR.ARV 0x5, 0x120 ;  /* 0x0144800000007b1d */ /* 0x000fec0000002000 */
[----:B------:R-:W-:Y:S01]  /*122d0*/  ISETP.GE.AND P0, PT, R19, UR5, PT ;  /* 0x0000000513007c0c */ /* 0x000fe2000bf06270 */
[----:B-1----:R-:W-:-:S05]  /*122e0*/  IMAD.MOV.U32 R0, RZ, RZ, 0x1 ;  /* 0x00000001ff007424 */ /* 0x002fca00078e00ff */
[----:B------:R1:W-:Y:S04]  /*122f0*/  STL [R1+0x8], R0 ;  /* 0x0000080001007387 */ /* 0x0003e80000100800 */
[----:B------:R1:W-:Y:S03]  /*12300*/  STL [R1+0x18], RZ ;  /* 0x000018ff01007387 */ /* 0x0003e60000100800 */
[----:B------:R-:W-:Y:S05]  /*12310*/  @P0 BRA `(.L_x_1160) ;  /* 0x0000004400a00947 */ /* 0x000fea0003800000 */
[----:B-1----:R-:W-:Y:S01]  /*12320*/  IMAD.MOV.U32 R0, RZ, RZ, 0x1 ;  /* 0x00000001ff007424 */ /* 0x002fe200078e00ff */
[----:B------:R1:W-:Y:S01]  /*12330*/  STL [R1+0x18], RZ ;  /* 0x000018ff01007387 */ /* 0x0003e20000100800 */
[----:B------:R-:W-:Y:S01]  /*12340*/  ULDC UR38, c[0x0][0xc] ;  /* 0x0000030000267ab9 */ /* 0x000fe20000000800 */
[----:B------:R-:W-:Y:S02]  /*12350*/  ULDC.64 UR36, c[0x0][0x198] ;  /* 0x0000660000247ab9 */ /* 0x000fe40000000a00 */
[----:B------:R1:W-:Y:S04]  /*12360*/  STL [R1+0x8], R0 ;  /* 0x0000080001007387 */ /* 0x0003e80000100800 */
[----:B------:R1:W-:Y:S02]  /*12370*/  STL [R1], RZ ;  /* 0x000000ff01007387 */ /* 0x0003e40000100800 */
.L_x_1235:
[----:B------:R-:W-:Y:S05]  /*12380*/  YIELD ;  /* 0x0000000000007946 */ /* 0x000fea0003800000 */
[----:B------:R-:W-:Y:S01]  /*12390*/  ULDC.64 UR4, c[0x0][0xa28] ;  /* 0x00028a0000047ab9 */ /* 0x000fe20000000a00 */
[----:B------:R-:W-:Y:S01]  /*123a0*/  IMAD.MOV.U32 R4, RZ, RZ, RZ ;  /* 0x000000ffff047224 */ /* 0x000fe200078e00ff */
[----:B------:R-:W-:Y:S01]  /*123b0*/  ISETP.NE.U32.AND P0, PT, RZ, UR4, PT ;  /* 0x00000004ff007c0c */ /* 0x000fe2000bf05070 */
[----:B------:R-:W-:-:S03]  /*123c0*/  ULDC.64 UR6, c[0x0][0x208] ;  /* 0x0000820000067ab9 */ /* 0x000fc60000000a00 */
[----:B------:R-:W-:Y:S01]  /*123d0*/  ISETP.NE.AND.EX P0, PT, RZ, UR5, PT, P0 ;  /* 0x00000005ff007c0c */ /* 0x000fe2000bf05300 */
[----:B------:R-:W-:-:S12]  /*123e0*/  ULDC.64 UR4, c[0x0][0xa00] ;  /* 0x0002800000047ab9 */ /* 0x000fd80000000a00 */
[----:B--2---:R-:W2:Y:S01]  /*123f0*/  @P0 LDC.64 R2, c[0x0][0xa28] ;  /* 0x00028a00ff020b82 */ /* 0x004ea20000000a00 */
[----:B------:R-:W-:Y:S01]  /*12400*/  ISETP.NE.U32.AND P2, PT, RZ, UR4, PT ;  /* 0x00000004ff007c0c */ /* 0x000fe2000bf45070 */
[----:B--2---:R-:W-:-:S05]  /*12410*/  @P0 IMAD.WIDE R2, R19, 0x4, R2 ;  /* 0x0000000413020825 */ /* 0x004fca00078e0202 */
[----:B------:R2:W5:Y:S01]  /*12420*/  @P0 LDG.E R4, desc[UR6][R2.64] ;  /* 0x0000000602040981 */ /* 0x000562000c1e1900 */
[----:B------:R-:W-:Y:S01]  /*12430*/  ISETP.NE.AND.EX P2, PT, RZ, UR5, PT, P2 ;  /* 0x00000005ff007c0c */ /* 0x000fe2000bf45320 */
[----:B-1----:R-:W-:Y:S01]  /*12440*/  IMAD.MOV.U32 R0, RZ, RZ, RZ ;  /* 0x000000ffff007224 */ /* 0x002fe200078e00ff */
[----:B------:R-:W-:Y:S01]  /*12450*/  ULDC.64 UR4, c[0x0][0xa18] ;  /* 0x0002860000047ab9 */ /* 0x000fe20000000a00 */
[----:B--2---:R-:W1:Y:S02]  /*12460*/  LDC.64 R2, c[0x0][0xa00] ;  /* 0x00028000ff027b82 */ /* 0x004e640000000a00 */
[----:B-1----:R-:W-:-:S08]  /*12470*/  IMAD.WIDE R2, R19, 0x4, R2 ;  /* 0x0000000413027825 */ /* 0x002fd000078e0202 */
[----:B------:R-:W2:Y:S01]  /*12480*/  @P2 LDG.E R0, desc[UR6][R2.64] ;  /* 0x0000000602002981 */ /* 0x000ea2000c1e1900 */
[----:B------:R-:W-:Y:S01]  /*12490*/  ISETP.NE.U32.AND P1, PT, RZ, UR4, PT ;  /* 0x00000004ff007c0c */ /* 0x000fe2000bf25070 */
[----:B------:R-:W-:-:S03]  /*124a0*/  ULDC UR4, c[0x0][0x288] ;  /* 0x0000a20000047ab9 */ /* 0x000fc60000000800 */
[----:B------:R-:W-:-:S13]  /*124b0*/  ISETP.NE.AND.EX P1, PT, RZ, UR5, PT, P1 ;  /* 0x00000005ff007c0c */ /* 0x000fda000bf25310 */
[----:B------:R-:W1:Y:S02]  /*124c0*/  @P1 LDC.64 R6, c[0x0][0xa18] ;  /* 0x00028600ff061b82 */ /* 0x000e640000000a00 */
[----:B-1----:R-:W-:Y:S01]  /*124d0*/  @P1 IMAD.WIDE R6, R19, 0x4, R6 ;  /* 0x0000000413061825 */ /* 0x002fe200078e0206 */
[----:B--2---:R1:W-:Y:S03]  /*124e0*/  STL [R1+0x1c], R0 ;  /* 0x00001c0001007387 */ /* 0x0043e60000100800 */
[----:B-1----:R-:W-:Y:S01]  /*124f0*/  IMAD.U32 R0, RZ, RZ, UR4 ;  /* 0x00000004ff007e24 */ /* 0x002fe2000f8e00ff */
[----:B------:R-:W-:Y:S02]  /*12500*/  ULDC.64 UR4, c[0x0][0x3f8] ;  /* 0x0000fe0000047ab9 */ /* 0x000fe40000000a00 */
[----:B------:R-:W-:-:S03]  /*12510*/  UISETP.NE.U32.AND UP0, UPT, UR4, URZ, UPT ;  /* 0x0000003f0400728c */ /* 0x000fc6000bf05070 */
[----:B------:R-:W-:Y:S01]  /*12520*/  ULDC UR4, c[0x0][0x404] ;  /* 0x0001010000047ab9 */ /* 0x000fe20000000800 */
[----:B------:R-:W-:Y:S01]  /*12530*/  UISETP.NE.AND.EX UP0, UPT, UR5, URZ, UPT, UP0 ;  /* 0x0000003f0500728c */ /* 0x000fe2000bf05300 */
[----:B------:R1:W5:Y:S01]  /*12540*/  @P1 LDG.E R0, desc[UR6][R6.64] ;  /* 0x0000000606001981 */ /* 0x000362000c1e1900 */
[----:B------:R-:W-:Y:S01]  /*12550*/  ULDC.64 UR6, c[0x0][0xa08] ;  /* 0x0002820000067ab9 */ /* 0x000fe20000000a00 */
[----:B------:R-:W-:Y:S01]  /*12560*/  ULDC UR5, c[0x0][0x2e0] ;  /* 0x0000b80000057ab9 */ /* 0x000fe20000000800 */
[----:B------:R-:W-:Y:S01]  /*12570*/  USEL UR4, UR4, 0x1, UP0 ;  /* 0x0000000104047887 */ /* 0x000fe20008000000 */
[----:B------:R-:W-:-:S03]  /*12580*/  ISETP.NE.U32.AND P0, PT, RZ, UR6, PT ;  /* 0x00000006ff007c0c */ /* 0x000fc6000bf05070 */
[----:B------:R-:W-:Y:S01]  /*12590*/  UIMAD UR4, UR4, UR5, URZ ;  /* 0x00000005040472a4 */ /* 0x000fe2000f8e023f */
[----:B------:R-:W-:-:S05]  /*125a0*/  ISETP.NE.AND.EX P0, PT, RZ, UR7, PT, P0 ;  /* 0x00000007ff007c0c */ /* 0x000fca000bf05300 */
[----:B------:R-:W-:Y:S01]  /*125b0*/  IMAD.U32 R5, RZ, RZ, UR4 ;  /* 0x00000004ff057e24 */ /* 0x000fe2000f8e00ff */
[----:B-1----:R-:W-:Y:S07]  /*125c0*/  @P1 BRA `(.L_x_1161) ;  /* 0x0000000000141947 */ /* 0x002fee0003800000 */
[----:B------:R-:W-:Y:S05]  /*125d0*/  @!P2 BRA `(.L_x_1161) ;  /* 0x000000000010a947 */ /* 0x000fea0003800000 */
[----:B------:R-:W-:Y:S02]  /*125e0*/  ULDC.64 UR4, c[0x0][0x208] ;  /* 0x0000820000047ab9 */ /* 0x000fe40000000a00 */
[----:B------:R-:W2:Y:S04]  /*125f0*/  LDG.E R7, desc[UR4][R2.64] ;  /* 0x0000000402077981 */ /* 0x000ea8000c1e1900 */
[----:B-----5:R-:W2:Y:S02]  /*12600*/  LDG.E R0, desc[UR4][R2.64+0x4] ;  /* 0x0000040402007981 */ /* 0x020ea4000c1e1900 */
[----:B--2---:R-:W-:-:S07]  /*12610*/  IMAD.IADD R0, R0, 0x1, -R7 ;  /* 0x0000000100007824 */ /* 0x004fce00078e0a07 */
.L_x_1161:
[----:B------:R-:W1:Y:S01]  /*12620*/  LDC.64 R2, c[0x0][0xa08] ;  /* 0x00028200ff027b82 */ /* 0x000e620000000a00 */
[----:B------:R-:W-:Y:S01]  /*12630*/  IMAD.MOV.U32 R7, RZ, RZ, RZ ;  /* 0x000000ffff077224 */ /* 0x000fe200078e00ff */
[----:B------:R-:W-:Y:S01]  /*12640*/  ULDC.64 UR4, c[0x0][0x208] ;  /* 0x0000820000047ab9 */ /* 0x000fe20000000a00 */
[----:B-1----:R-:W-:-:S05]  /*12650*/  IMAD.WIDE R2, R19, 0x4, R2 ;  /* 0x0000000413027825 */ /* 0x002fca00078e0202 */
[----:B------:R-:W2:Y:S01]  /*12660*/  @P0 LDG.E R7, desc[UR4][R2.64] ;  /* 0x0000000402070981 */ /* 0x000ea2000c1e1900 */
[----:B------:R-:W-:Y:S02]  /*12670*/  ULDC.64 UR4, c[0x0][0xa20] ;  /* 0x0002880000047ab9 */ /* 0x000fe40000000a00 */
[----:B------:R-:W-:-:S04]  /*12680*/  ISETP.NE.U32.AND P1, PT, RZ, UR4, PT ;  /* 0x00000004ff007c0c */ /* 0x000fc8000bf25070 */
[----:B------:R-:W-:Y:S01]  /*12690*/  ISETP.NE.AND.EX P1, PT, RZ, UR5, PT, P1 ;  /* 0x00000005ff007c0c */ /* 0x000fe2000bf25310 */
[----:B--2--5:R-:W-:-:S05]  /*126a0*/  IMAD.IADD R6, R7, 0x1, R4 ;  /* 0x0000000107067824 */ /* 0x024fca00078e0204 */
[----:B------:R1:W-:Y:S07]  /*126b0*/  STL [R1+0x4], R6 ;  /* 0x0000040601007387 */ /* 0x0003ee0000100800 */
[----:B------:R-:W-:Y:S05]  /*126c0*/  @!P1 BRA `(.L_x_1162) ;  /* 0x0000000000149947 */ /* 0x000fea0003800000 */
[----:B------:R-:W2:Y:S01]  /*126d0*/  LDC.64 R2, c[0x0][0xa20] ;  /* 0x00028800ff027b82 */ /* 0x000ea20000000a00 */
[----:B------:R-:W-:Y:S01]  /*126e0*/  ULDC.64 UR4, c[0x0][0x208] ;  /* 0x0000820000047ab9 */ /* 0x000fe20000000a00 */
[----:B--2---:R-:W-:-:S05]  /*126f0*/  IMAD.WIDE R2, R19, 0x4, R2 ;  /* 0x0000000413027825 */ /* 0x004fca00078e0202 */
[----:B------:R2:W5:Y:S01]  /*12700*/  LDG.E R5, desc[UR4][R2.64] ;  /* 0x0000000402057981 */ /* 0x000562000c1e1900 */
[----:B------:R-:W-:Y:S05]  /*12710*/  BRA `(.L_x_1163) ;  /* 0x0000000000147947 */ /* 0x000fea0003800000 */
.L_x_1162:
[----:B------:R-:W-:Y:S05]  /*12720*/  @!P0 BRA `(.L_x_1163) ;  /* 0x0000000000108947 */ /* 0x000fea0003800000 */
[----:B------:R-:W-:Y:S02]  /*12730*/  ULDC.64 UR4, c[0x0][0x208] ;  /* 0x0000820000047ab9 */ /* 0x000fe40000000a00 */
[----:B-1----:R-:W2:Y:S04]  /*12740*/  LDG.E R6, desc[UR4][R2.64] ;  /* 0x0000000402067981 */ /* 0x002ea8000c1e1900 */
[----:B------:R-:W2:Y:S02]  /*12750*/  LDG.E R5, desc[UR4][R2.64+0x4] ;  /* 0x0000040402057981 */ /* 0x000ea4000c1e1900 */
[----:B--2---:R-:W-:-:S07]  /*12760*/  IMAD.IADD R5, R5, 0x1, -R6 ;  /* 0x0000000105057824 */ /* 0x004fce00078e0a06 */
.L_x_1163:
[----:B--2---:R-:W2:Y:S01]  /*12770*/  LDC.64 R2, c[0x0][0x9e0] ;  /* 0x00027800ff027b82 */ /* 0x004ea20000000a00 */
[----:B-----5:R-:W-:Y:S01]  /*12780*/  IMAD.IADD R7, R5, 0x1, -R4 ;  /* 0x0000000105077824 */ /* 0x020fe200078e0a04 */
[----:B------:R-:W-:-:S04]  /*12790*/  LEA R9, R17, 0x80, 0x7 ;  /* 0x0000008011097811 */ /* 0x000fc800078e38ff */
[----:B------:R-:W-:Y:S02]  /*127a0*/  IADD3 R9, R7, R9, -R0 ;  /* 0x0000000907097210 */ /* 0x000fe40007ffe800 */
[----:B--2---:R-:W-:-:S03]  /*127b0*/  ISETP.GE.AND P0, PT, R3, 0x1, PT ;  /* 0x000000010300780c */ /* 0x004fc60003f06270 */
[----:B------:R-:W-:-:S10]  /*127c0*/  IMAD.IADD R2, R9, 0x1, R2 ;  /* 0x0000000109027824 */ /* 0x000fd400078e0202 */
[----:B------:R-:W-:Y:S05]  /*127d0*/  @!P0 BRA `(.L_x_1164) ;  /* 0x0000000000488947 */ /* 0x000fea0003800000 */
[C---:B------:R-:W-:Y:S01]  /*127e0*/  ISETP.GT.AND P1, PT, R9.reuse, RZ, PT ;  /* 0x000000ff0900720c */ /* 0x040fe20003f24270 */
[----:B------:R-:W-:Y:S01]  /*127f0*/  BSSY B0, `(.L_x_1165) ;  /* 0x000000e000007945 */ /* 0x000fe20003800000 */
[----:B-1----:R-:W-:-:S11]  /*12800*/  VIADD R6, R9, 0xffffffff ;  /* 0xffffffff09067836 */ /* 0x002fd60000000000 */
        /* <DEDUP_REMOVED lines=8> */
.L_x_1166:
[----:B------:R-:W-:-:S13]  /*12890*/  ISETP.NE.AND P1, PT, R3, 0x1, PT ;  /* 0x000000010300780c */ /* 0x000fda0003f25270 */
[----:B------:R-:W1:Y:S02]  /*128a0*/  @P1 LDC.64 R4, c[0x0][0x9e8] ;  /* 0x00027a00ff041b82 */ /* 0x000e640000000a00 */
[----:B-1----:R-:W-:-:S05]  /*128b0*/  @P1 IMAD.HI.U32 R4, R6, R4, RZ ;  /* 0x0000000406041227 */ /* 0x002fca00078e00ff */
[----:B------:R-:W-:-:S07]  /*128c0*/  @P1 SHF.R.U32.HI R6, RZ, R5, R4 ;  /* 0x00000005ff061219 */ /* 0x000fce0000011604 */
.L_x_1167:
[----:B------:R-:W-:Y:S05]  /*128d0*/  BSYNC B0 ;  /* 0x0000000000007941 */ /* 0x000fea0003800000 */
.L_x_1165:
[----:B------:R-:W-:-:S05]  /*128e0*/  IMAD R5, R6, R3, R3 ;  /* 0x0000000306057224 */ /* 0x000fca00078e0203 */
[----:B------:R-:W-:-:S07]  /*128f0*/  VIMNMX R2, R2, R5, PT ;  /* 0x0000000502027248 */ /* 0x000fce0003fe0100 */
.L_x_1164:
[----:B------:R-:W-:Y:S01]  /*12900*/  VIADD R2, R2, 0x5f ;  /* 0x0000005f02027836 */ /* 0x000fe20000000000 */
[----:B------:R-:W-:Y:S01]  /*12910*/  ULDC UR4, c[0x0][0x9dc] ;  /* 0x0002770000047ab9 */ /* 0x000fe20000000800 */
[----:B------:R-:W-:Y:S02]  /*12920*/  IMAD R0, R17, 0x80, -R0 ;  /* 0x0000008011007824 */ /* 0x000fe400078e0a00 */
[----:B------:R-:W-:-:S04]  /*12930*/  IMAD.HI R5, R2, 0x2aaaaaab, RZ ;  /* 0x2aaaaaab02057827 */ /* 0x000fc800078e02ff */
[C---:B------:R-:W-:Y:S02]  /*12940*/  VIADD R2, R7.reuse, 0x5f ;  /* 0x0000005f07027836 */ /* 0x040fe40000000000 */
[----:B------:R-:W-:Y:S02]  /*12950*/  IMAD.IADD R7, R7, 0x1, R0 ;  /* 0x0000000107077824 */ /* 0x000fe400078e0200 */
[----:B------:R-:W-:Y:S01]  /*12960*/  IMAD.HI R4, R2, 0x2aaaaaab, RZ ;  /* 0x2aaaaaab02047827 */ /* 0x000fe200078e02ff */
[----:B------:R-:W-:-:S03]  /*12970*/  SHF.R.U32.HI R2, RZ, 0x1f, R5 ;  /* 0x0000001fff027819 */ /* 0x000fc60000011605 */
[----:B------:R-:W-:Y:S01]  /*12980*/  VIADD R0, R7, -UR4 ;  /* 0x8000000407007c36 */ /* 0x000fe20008000000 */
[----:B------:R-:W-:Y:S02]  /*12990*/  LEA.HI.SX32 R2, R5, R2, 0x1c ;  /* 0x0000000205027211 */ /* 0x000fe400078fe2ff */
[----:B------:R-:W-:-:S04]  /*129a0*/  SHF.R.U32.HI R5, RZ, 0x1f, R4 ;  /* 0x0000001fff057819 */ /* 0x000fc80000011604 */
[----:B------:R-:W-:-:S04]  /*129b0*/  LEA.HI.SX32 R5, R4, R5, 0x1c ;  /* 0x0000000504057211 */ /* 0x000fc800078fe2ff */
[----:B-1----:R-:W-:-:S05]  /*129c0*/  VIMNMX R6, R5, R2, PT ;  /* 0x0000000205067248 */ /* 0x002fca0003fe0100 */
[----:B------:R1:W-:Y:S01]  /*129d0*/  STL [R1+0x14], R6 ;  /* 0x0000140601007387 */ /* 0x0003e20000100800 */
[----:B------:R-:W-:Y:S05]  /*129e0*/  @!P0 BRA `(.L_x_1168) ;  /* 0x0000000000488947 */ /* 0x000fea0003800000 */
[----:B------:R-:W-:Y:S01]  /*129f0*/  IMAD.MOV.U32 R2, RZ, RZ, R7 ;  /* 0x000000ffff027224 */ /* 0x000fe200078e0007 */
[----:B------:R-:W-:Y:S04]  /*12a00*/  BSSY B0, `(.L_x_1169) ;  /* 0x000000e000007945 */ /* 0x000fe80003800000 */
[----:B------:R-:W-:-:S13]  /*12a10*/  ISETP.GT.AND P0, PT, R2, -0x1, PT ;  /* 0xffffffff0200780c */ /* 0x000fda0003f04270 */
[----:B------:R-:W-:Y:S05]  /*12a20*/  @P0 BRA `(.L_x_1170) ;  /* 0x00000000001c0947 */ /* 0x000fea0003800000 */
[----:B------:R-:W-:Y:S02]  /*12a30*/  ISETP.NE.AND P0, PT, R3, 0x1, PT ;  /* 0x000000010300780c */ /* 0x000fe40003f05270 */
[----:B------:R-:W-:-:S11]  /*12a40*/  LOP3.LUT R7, RZ, R2, RZ, 0x33, !PT ;  /* 0x00000002ff077212 */ /* 0x000fd600078e33ff */
[----:B------:R-:W2:Y:S02]  /*12a50*/  @P0 LDC.64 R4, c[0x0][0x9e8] ;  /* 0x00027a00ff040b82 */ /* 0x000ea40000000a00 */
[----:B--2---:R-:W-:-:S05]  /*12a60*/  @P0 IMAD.HI.U32 R4, R7, R4, RZ ;  /* 0x0000000407040227 */ /* 0x004fca00078e00ff */
[----:B------:R-:W-:-:S04]  /*12a70*/  @P0 SHF.R.U32.HI R7, RZ, R5, R4 ;  /* 0x00000005ff070219 */ /* 0x000fc80000011604 */
[----:B------:R-:W-:Y:S01]  /*12a80*/  LOP3.LUT R2, RZ, R7, RZ, 0x33, !PT ;  /* 0x00000007ff027212 */ /* 0x000fe200078e33ff */
[----:B------:R-:W-:Y:S06]  /*12a90*/  BRA `(.L_x_1171) ;  /* 0x0000000000107947 */ /* 0x000fec0003800000 */
.L_x_1170:
[----:B------:R-:W-:-:S13]  /*12aa0*/  ISETP.NE.AND P0, PT, R3, 0x1, PT ;  /* 0x000000010300780c */ /* 0x000fda0003f05270 */
[----:B------:R-:W2:Y:S02]  /*12ab0*/  @P0 LDC.64 R4, c[0x0][0x9e8] ;  /* 0x00027a00ff040b82 */ /* 0x000ea40000000a00 */
[----:B--2---:R-:W-:-:S05]  /*12ac0*/  @P0 IMAD.HI.U32 R4, R2, R4, RZ ;  /* 0x0000000402040227 */ /* 0x004fca00078e00ff */
[----:B------:R-:W-:-:S07]  /*12ad0*/  @P0 SHF.R.U32.HI R2, RZ, R5, R4 ;  /* 0x00000005ff020219 */ /* 0x000fce0000011604 */
.L_x_1171:
[----:B------:R-:W-:Y:S05]  /*12ae0*/  BSYNC B0 ;  /* 0x0000000000007941 */ /* 0x000fea0003800000 */
.L_x_1169:
[----:B------:R-:W-:-:S05]  /*12af0*/  IMAD R3, R2, R3, RZ ;  /* 0x0000000302037224 */ /* 0x000fca00078e02ff */
[----:B------:R-:W-:-:S07]  /*12b00*/  VIMNMX R0, R0, R3, !PT ;  /* 0x0000000300007248 */ /* 0x000fce0007fe0100 */
.L_x_1168:
[----:B------:R-:W-:Y:S01]  /*12b10*/  IMAD.HI R0, R0, 0x2aaaaaab, RZ ;  /* 0x2aaaaaab00007827 */ /* 0x000fe200078e02ff */
[----:B------:R-:W-:Y:S04]  /*12b20*/  BSSY B6, `(.L_x_1172) ;  /* 0x0000323000067945 */ /* 0x000fe80003800000 */
[----:B------:R-:W-:-:S04]  /*12b30*/  SHF.R.U32.HI R3, RZ, 0x1f, R0 ;  /* 0x0000001fff037819 */ /* 0x000fc80000011600 */
[----:B------:R-:W-:-:S04]  /*12b40*/  LEA.HI.SX32 R3, R0, R3, 0x1c ;  /* 0x0000000300037211 */ /* 0x000fc800078fe2ff */
[----:B------:R-:W-:-:S04]  /*12b50*/  VIMNMX R2, RZ, R3, !PT ;  /* 0x00000003ff027248 */ /* 0x000fc80007fe0100 */
[----:B------:R-:W-:Y:S01]  /*12b60*/  ISETP.GT.AND P0, PT, R6, R2, PT ;  /* 0x000000020600720c */ /* 0x000fe20003f04270 */
[----:B------:R2:W-:-:S12]  /*12b70*/  STL [R1+0x10], R2 ;  /* 0x0000100201007387 */ /* 0x0005d80000100800 */
[----:B--2---:R-:W-:Y:S05]  /*12b80*/  @P0 BRA `(.L_x_1173) ;  /* 0x0000000000480947 */ /* 0x004fea0003800000 */
[----:B------:R-:W2:Y:S02]  /*12b90*/  S2R R2, SR_TID.X ;  /* 0x0000000000027919 */ /* 0x000ea40000002100 */
[----:B--2---:R-:W-:-:S04]  /*12ba0*/  LOP3.LUT R2, R2, 0x1f, RZ, 0xc0, !PT ;  /* 0x0000001f02027812 */ /* 0x004fc800078ec0ff */
[----:B------:R-:W-:-:S13]  /*12bb0*/  ISETP.NE.AND P1, PT, R2, RZ, PT ;  /* 0x000000ff0200720c */ /* 0x000fda0003f25270 */
[----:B------:R-:W-:Y:S05]  /*12bc0*/  @P1 BRA `(.L_x_1174) ;  /* 0x0000003000601947 */ /* 0x000fea0003800000 */
[----:B------:R-:W2:Y:S01]  /*12bd0*/  S2R R7, SR_LANEID ;  /* 0x0000000000077919 */ /* 0x000ea20000000000 */
[----:B------:R-:W-:Y:S01]  /*12be0*/  VOTEU.ANY UR4, UPT, PT ;  /* 0x0000000000047886 */ /* 0x000fe200038e0100 */
[----:B------:R-:W3:Y:S01]  /*12bf0*/  LDC.64 R2, c[0x0][0xc38] ;  /* 0x00030e00ff027b82 */ /* 0x000ee20000000a00 */
[----:B------:R-:W2:Y:S01]  /*12c00*/  FLO.U32 R0, UR4 ;  /* 0x0000000400007d00 */ /* 0x000ea200080e0000 */
[----:B------:R-:W-:-:S07]  /*12c10*/  ULDC.64 UR6, c[0x0][0x208] ;  /* 0x0000820000067ab9 */ /* 0x000fce0000000a00 */
[----:B------:R-:W3:Y:S01]  /*12c20*/  POPC R5, UR4 ;  /* 0x0000000400057d09 */ /* 0x000ee20008000000 */
[----:B--2---:R-:W-:-:S13]  /*12c30*/  ISETP.EQ.U32.AND P0, PT, R0, R7, PT ;  /* 0x000000070000720c */ /* 0x004fda0003f02070 */
[----:B---3--:R-:W2:Y:S01]  /*12c40*/  @P0 ATOMG.E.ADD.STRONG.GPU PT, R3, desc[UR6][R2.64], R5 ;  /* 0x00000005020309a8 */ /* 0x008ea200081ee1c6 */
[----:B------:R-:W3:Y:S02]  /*12c50*/  S2R R4, SR_LTMASK ;  /* 0x0000000000047919 */ /* 0x000ee40000003900 */
[----:B---3--:R-:W-:-:S04]  /*12c60*/  LOP3.LUT R4, R4, UR4, RZ, 0xc0, !PT ;  /* 0x0000000404047c12 */ /* 0x008fc8000f8ec0ff */
[----:B------:R-:W3:Y:S01]  /*12c70*/  POPC R7, R4 ;  /* 0x0000000400077309 */ /* 0x000ee20000000000 */
[----:B--2---:R-:W3:Y:S02]  /*12c80*/  SHFL.IDX PT, R0, R3, R0, 0x1f ;  /* 0x00001f0003007589 */ /* 0x004ee400000e0000 */
[----:B---3--:R-:W-:Y:S01]  /*12c90*/  IADD3 R16, R0, UR38, R7 ;  /* 0x0000002600107c10 */ /* 0x008fe2000fffe007 */
[----:B------:R-:W-:Y:S06]  /*12ca0*/  BRA `(.L_x_1174) ;  /* 0x0000003000287947 */ /* 0x000fec0003800000 */
.L_x_1173:
[----:B------:R-:W2:Y:S01]  /*12cb0*/  S2R R3, SR_CgaCtaId ;  /* 0x0000000000037919 */ /* 0x000ea20000008800 */
[----:B------:R-:W-:-:S04]  /*12cc0*/  MOV R0, 0x400 ;  /* 0x0000040000007802 */ /* 0x000fc80000000f00 */
[----:B--2---:R-:W-:-:S05]  /*12cd0*/  LEA R2, R3, R0, 0x18 ;  /* 0x0000000003027211 */ /* 0x004fca00078ec0ff */
[----:B------:R2:W-:Y:S01]  /*12ce0*/  STL [R1+0xc], R2 ;  /* 0x00000c0201007387 */ /* 0x0005e20000100800 */
[----:B------:R-:W-:-:S05]  /*12cf0*/  VIADD R0, R2, 0x1e400 ;  /* 0x0001e40002007836 */ /* 0x000fca0000000000 */
[----:B------:R-:W-:-:S13]  /*12d00*/  LOP3.LUT P0, RZ, R0, 0x3ff, RZ, 0xc0, !PT ;  /* 0x000003ff00ff7812 */ /* 0x000fda000780c0ff */
[----:B--2---:R-:W-:Y:S05]  /*12d10*/  @!P0 BRA `(.L_x_1175) ;  /* 0x0000000000408947 */ /* 0x004fea0003800000 */
[----:B------:R-:W-:Y:S01]  /*12d20*/  MOV R2, 0x0 ;  /* 0x0000000000027802 */ /* 0x000fe20000000f00 */
[----:B------:R-:W-:Y:S01]  /*12d30*/  ULDC.64 UR6, c[0x4][0xa8] ;  /* 0x01002a0000067ab9 */ /* 0x000fe20000000a00 */
[----:B------:R-:W-:Y:S01]  /*12d40*/  ULDC.64 UR8, c[0x4][0xb0] ;  /* 0x01002c0000087ab9 */ /* 0x000fe20000000a00 */
[----:B------:R-:W-:Y:S01]  /*12d50*/  ULDC.64 UR4, c[0x4][0x30] ;  /* 0x01000c0000047ab9 */ /* 0x000fe20000000a00 */
[----:B------:R-:W-:Y:S02]  /*12d60*/  IMAD.U32 R4, RZ, RZ, UR6 ;  /* 0x00000006ff047e24 */ /* 0x000fe4000f8e00ff */
[----:B------:R-:W2:Y:S01]  /*12d70*/  LDC.64 R2, c[0x4][R2] ;  /* 0x0100000002027b82 */ /* 0x000ea20000000a00 */
[----:B------:R-:W-:Y:S02]  /*12d80*/  IMAD.U32 R5, RZ, RZ, UR7 ;  /* 0x00000007ff057e24 */ /* 0x000fe4000f8e00ff */
[----:B-1----:R-:W-:Y:S02]  /*12d90*/  IMAD.U32 R6, RZ, RZ, UR8 ;  /* 0x00000008ff067e24 */ /* 0x002fe4000f8e00ff */
[----:B------:R-:W-:-:S02]  /*12da0*/  IMAD.U32 R7, RZ, RZ, UR9 ;  /* 0x00000009ff077e24 */ /* 0x000fc4000f8e00ff */
[----:B------:R-:W-:Y:S02]  /*12db0*/  IMAD.U32 R10, RZ, RZ, UR4 ;  /* 0x00000004ff0a7e24 */ /* 0x000fe4000f8e00ff */
[----:B0-----:R-:W-:Y:S02]  /*12dc0*/  IMAD.U32 R11, RZ, RZ, UR5 ;  /* 0x00000005ff0b7e24 */ /* 0x001fe4000f8e00ff */
[----:B------:R-:W-:Y:S02]  /*12dd0*/  IMAD.MOV.U32 R8, RZ, RZ, 0x70 ;  /* 0x00000070ff087424 */ /* 0x000fe400078e00ff */
[----:B------:R-:W-:Y:S02]  /*12de0*/  IMAD.MOV.U32 R12, RZ, RZ, 0x1 ;  /* 0x00000001ff0c7424 */ /* 0x000fe400078e00ff */
[----:B------:R-:W-:-:S07]  /*12df0*/  IMAD.MOV.U32 R13, RZ, RZ, RZ ;  /* 0x000000ffff0d7224 */ /* 0x000fce00078e00ff */
[----:B------:R-:W-:-:S07]  /*12e00*/  LEPC R20, `(.L_x_1175) ;  /* 0x000000001014794e */ /* 0x000fce0000000000 */
[----:B--2---:R-:W-:Y:S05]  /*12e10*/  CALL.ABS.NOINC R2 ;  /* 0x0000000002007343 */ /* 0x004fea0003c00000 */
.L_x_1175:
        /* <DEDUP_REMOVED lines=8> */
[----:B------:R2:W3:Y:S01]  /*12ea0*/  LDC.64 R2, c[0x4][R0] ;  /* 0x0100000000027b82 */ /* 0x0004e20000000a00 */
[----:B------:R-:W-:Y:S02]  /*12eb0*/  IMAD.U32 R4, RZ, RZ, UR6 ;  /* 0x00000006ff047e24 */ /* 0x000fe4000f8e00ff */
[----:B------:R-:W-:Y:S02]  /*12ec0*/  IMAD.U32 R5, RZ, RZ, UR7 ;  /* 0x00000007ff057e24 */ /* 0x000fe4000f8e00ff */
[----:B-1----:R-:W-:Y:S02]  /*12ed0*/  IMAD.U32 R6, RZ, RZ, UR8 ;  /* 0x00000008ff067e24 */ /* 0x002fe4000f8e00ff */
[----:B------:R-:W-:-:S02]  /*12ee0*/  IMAD.U32 R7, RZ, RZ, UR9 ;  /* 0x00000009ff077e24 */ /* 0x000fc4000f8e00ff */
[----:B------:R-:W-:Y:S02]  /*12ef0*/  IMAD.U32 R10, RZ, RZ, UR4 ;  /* 0x00000004ff0a7e24 */ /* 0x000fe4000f8e00ff */
[----:B0-----:R-:W-:Y:S02]  /*12f00*/  IMAD.U32 R11, RZ, RZ, UR5 ;  /* 0x00000005ff0b7e24 */ /* 0x001fe4000f8e00ff */
[----:B------:R-:W-:Y:S02]  /*12f10*/  IMAD.MOV.U32 R8, RZ, RZ, 0x70 ;  /* 0x00000070ff087424 */ /* 0x000fe400078e00ff */
[----:B------:R-:W-:Y:S02]  /*12f20*/  IMAD.MOV.U32 R12, RZ, RZ, 0x1 ;  /* 0x00000001ff0c7424 */ /* 0x000fe400078e00ff */
[----:B--2---:R-:W-:-:S07]  /*12f30*/  IMAD.MOV.U32 R13, RZ, RZ, RZ ;  /* 0x000000ffff0d7224 */ /* 0x004fce00078e00ff */
[----:B------:R-:W-:-:S07]  /*12f40*/  LEPC R20, `(.L_x_1177) ;  /* 0x000000001014794e */ /* 0x000fce0000000000 */
[----:B---3--:R-:W-:Y:S05]  /*12f50*/  CALL.ABS.NOINC R2 ;  /* 0x0000000002007343 */ /* 0x008fea0003c00000 */
.L_x_1177:
[----:B------:R-:W-:Y:S01]  /*12f60*/  MOV R2, 0x0 ;  /* 0x0000000000027802 */ /* 0x000fe20000000f00 */
[----:B------:R-:W-:Y:S01]  /*12f70*/  ULDC.64 UR6, c[0x4][0xa8] ;  /* 0x01002a0000067ab9 */ /* 0x000fe20000000a00 */
[----:B------:R-:W-:Y:S01]  /*12f80*/  ULDC.64 UR8, c[0x4][0xb0] ;  /* 0x01002c0000087ab9 */ /* 0x000fe20000000a00 */
[----:B------:R-:W-:Y:S01]  /*12f90*/  ULDC.64 UR4, c[0x4][0x40] ;  /* 0x0100100000047ab9 */ /* 0x000fe20000000a00 */
[----:B------:R-:W-:Y:S02]  /*12fa0*/  IMAD.U32 R4, RZ, RZ, UR6 ;  /* 0x00000006ff047e24 */ /* 0x000fe4000f8e00ff */
[----:B------:R-:W0:Y:S01]  /*12fb0*/  LDC.64 R2, c[0x4][R2] ;  /* 0x0100000002027b82 */ /* 0x000e220000000a00 */
        /* <DEDUP_REMOVED lines=9> */
[----:B0-----:R-:W-:Y:S05]  /*13050*/  CALL.ABS.NOINC R2 ;  /* 0x0000000002007343 */ /* 0x001fea0003c00000 */
.L_x_1176:
[----:B-1----:R-:W2:Y:S01]  /*13060*/  LDL.LU R6, [R1+0x1c] ;  /* 0x00001c0001067983 */ /* 0x002ea20000300800 */
[----:B------:R-:W1:Y:S01]  /*13070*/  LDC R0, c[0x0][0x428] ;  /* 0x00010a00ff007b82 */ /* 0x000e620000000800 */
[----:B------:R-:W-:Y:S01]  /*13080*/  IMAD.MOV.U32 R4, RZ, RZ, R18 ;  /* 0x000000ffff047224 */ /* 0x000fe200078e0012 */
[----:B------:R-:W-:Y:S01]  /*13090*/  ULDC.64 UR4, c[0x0][0x9f8] ;  /* 0x00027e0000047ab9 */ /* 0x000fe20000000a00 */
[----:B------:R-:W3:Y:S01]  /*130a0*/  S2R R7, SR_TID.X ;  /* 0x0000000000077919 */ /* 0x000ee20000002100 */
[----:B------:R-:W-:Y:S01]  /*130b0*/  ULDC.64 UR6, c[0x0][0x208] ;  /* 0x0000820000067ab9 */ /* 0x000fe20000000a00 */
[----:B-1----:R-:W-:Y:S02]  /*130c0*/  ISETP.NE.AND P0, PT, R0, 0x1, PT ;  /* 0x000000010000780c */ /* 0x002fe40003f05270 */
[----:B---3--:R-:W-:-:S11]  /*130d0*/  LOP3.LUT R7, R7, 0x1f, RZ, 0xc0, !PT ;  /* 0x0000001f07077812 */ /* 0x008fd600078ec0ff */
[----:B------:R-:W1:Y:S08]  /*130e0*/  @P0 LDC R3, c[0x0][0x42c] ;  /* 0x00010b00ff030b82 */ /* 0x000e700000000800 */
[----:B------:R-:W3:Y:S01]  /*130f0*/  @P0 LDC R5, c[0x0][0x430] ;  /* 0x00010c00ff050b82 */ /* 0x000ee20000000800 */
[----:B-1----:R-:W-:-:S05]  /*13100*/  @P0 IMAD.HI.U32 R0, R18, R3, RZ ;  /* 0x0000000312000227 */ /* 0x002fca00078e00ff */
[----:B---3--:R-:W-:Y:S01]  /*13110*/  @P0 SHF.R.U32.HI R4, RZ, R5, R0 ;  /* 0x00000005ff040219 */ /* 0x008fe20000011600 */
[----:B------:R-:W-:Y:S01]  /*13120*/  IMAD.MOV.U32 R0, RZ, RZ, R19 ;  /* 0x000000ffff007224 */ /* 0x000fe200078e0013 */
[----:B------:R-:W-:-:S04]  /*13130*/  ISETP.NE.U32.AND P0, PT, RZ, UR4, PT ;  /* 0x00000004ff007c0c */ /* 0x000fc8000bf05070 */
[----:B------:R-:W-:Y:S01]  /*13140*/  ISETP.NE.AND.EX P0, PT, RZ, UR5, PT, P0 ;  /* 0x00000005ff007c0c */ /* 0x000fe2000bf05300 */
[----:B------:R-:W-:-:S12]  /*13150*/  ULDC.64 UR4, c[0x0][0xa00] ;  /* 0x0002800000047ab9 */ /* 0x000fd80000000a00 */
[----:B------:R-:W1:Y:S01]  /*13160*/  @P0 LDC.64 R2, c[0x0][0x9f8] ;  /* 0x00027e00ff020b82 */ /* 0x000e620000000a00 */
[----:B------:R-:W-:-:S04]  /*13170*/  ISETP.NE.AND P6, PT, R7, RZ, PT ;  /* 0x000000ff0700720c */ /* 0x000fc80003fc5270 */
[----:B------:R-:W-:-:S09]  /*13180*/  PLOP3.LUT P1, PT, P6, PT, PT, 0x8, 0x0 ;  /* 0x000000000000781c */ /* 0x000fd2000372e170 */
[----:B------:R-:W-:Y:S01]  /*13190*/  VOTEU.ALL UP1, P6 ;  /* 0x00000000003f7886 */ /* 0x000fe20003020000 */
[----:B-1----:R-:W-:-:S05]  /*131a0*/  @P0 IMAD.WIDE R2, R19, 0x4, R2 ;  /* 0x0000000413020825 */ /* 0x002fca00078e0202 */
[----:B------:R1:W5:Y:S01]  /*131b0*/  @P0 LDG.E R0, desc[UR6][R2.64] ;  /* 0x0000000602000981 */ /* 0x000362000c1e1900 */
[----:B------:R-:W-:Y:S01]  /*131c0*/  ISETP.NE.U32.AND P0, PT, RZ, UR4, PT ;  /* 0x00000004ff007c0c */ /* 0x000fe2000bf05070 */
[----:B------:R-:W-:-:S03]  /*131d0*/  @!UP1 UIADD3 UR8, UP0, UR36, 0x270, URZ ;  /* 0x0000027024089890 */ /* 0x000fc6000ff1e03f */
[----:B------:R-:W-:Y:S01]  /*131e0*/  ISETP.NE.AND.EX P0, PT, RZ, UR5, PT, P0 ;  /* 0x00000005ff007c0c */ /* 0x000fe2000bf05300 */
[----:B------:R-:W-:-:S03]  /*131f0*/  @!UP1 UIADD3.X UR9, URZ, UR37, URZ, UP0, !UPT ;  /* 0x000000253f099290 */ /* 0x000fc600087fe43f */
[----:B------:R-:W-:Y:S01]  /*13200*/  SEL R7, R19, RZ, !P0 ;  /* 0x000000ff13077207 */ /* 0x000fe20004000000 */
[----:B------:R-:W-:Y:S01]  /*13210*/  VOTEU.ALL UP0, P6 ;  /* 0x00000000003f7886 */ /* 0x000fe20003000000 */
[----:B-12---:R-:W-:-:S07]  /*13220*/  IMAD R8, R17, 0x80, R6 ;  /* 0x0000008011087824 */ /* 0x006fce00078e0206 */
.L_x_1178:
        /* <DEDUP_REMOVED lines=9> */
[----:B-1----:R-:W-:Y:S05]  /*132c0*/  @P1 BRA.U.ANY `(.L_x_1178) ;  /* 0xfffffffd00d81947 */ /* 0x002fea000393ffff */
[----:B------:R-:W1:Y:S01]  /*132d0*/  S2R R2, SR_TID.X ;  /* 0x0000000000027919 */ /* 0x000e620000002100 */
[----:B------:R-:W-:Y:S01]  /*132e0*/  UMOV UR4, 0x40 ;  /* 0x0000004000047882 */ /* 0x000fe20000000000 */
[----:B-1----:R-:W-:-:S04]  /*132f0*/  LOP3.LUT R2, R2, 0x1f, RZ, 0xc0, !PT ;  /* 0x0000001f02027812 */ /* 0x002fc800078ec0ff */
[----:B------:R-:W-:-:S04]  /*13300*/  ISETP.NE.AND P2, PT, R2, RZ, PT ;  /* 0x000000ff0200720c */ /* 0x000fc80003f45270 */
[----:B------:R-:W-:-:S09]  /*13310*/  PLOP3.LUT P1, PT, P2, PT, PT, 0x8, 0x0 ;  /* 0x000000000000781c */ /* 0x000fd2000172e170 */
[----:B------:R-:W-:-:S05]  /*13320*/  VOTEU.ALL UP0, P2 ;  /* 0x00000000003f7886 */ /* 0x000fca0001000000 */
.L_x_1179:
        /* <DEDUP_REMOVED lines=15> */
.L_x_1180:
        /* <DEDUP_REMOVED lines=9> */
[----:B------:R-:W2:Y:S01]  /*134b0*/  LDL R5, [R1+0x14] ;  /* 0x0000140001057983 */ /* 0x000ea20000100800 */
[----:B------:R-:W1:Y:S01]  /*134c0*/  LDC.64 R2, c[0x0][0x3f8] ;  /* 0x0000fe00ff027b82 */ /* 0x000e620000000a00 */
[----:B------:R-:W-:Y:S02]  /*134d0*/  ULDC.64 UR4, c[0x0][0xa08] ;  /* 0x0002820000047ab9 */ /* 0x000fe40000000a00 */
[----:B-1----:R-:W-:Y:S01]  /*134e0*/  LOP3.LUT P0, RZ, R2, UR4, RZ, 0xfc, !PT ;  /* 0x0000000402ff7c12 */ /* 0x002fe2000f80fcff */
[----:B------:R-:W-:-:S03]  /*134f0*/  UMOV UR4, 0xffffffff ;  /* 0xffffffff00047882 */ /* 0x000fc60000000000 */
[----:B------:R-:W-:-:S04]  /*13500*/  LOP3.LUT P0, RZ, R3, UR5, RZ, 0xfc, P0 ;  /* 0x0000000503ff7c12 */ /* 0x000fc8000800fcff */
[----:B-----5:R-:W-:Y:S01]  /*13510*/  SEL R6, R0, RZ, !P0 ;  /* 0x000000ff00067207 */ /* 0x020fe20004000000 */
[----:B--2---:R-:W-:Y:S01]  /*13520*/  VIADD R5, R5, 0xffffffff ;  /* 0xffffffff05057836 */ /* 0x004fe20000000000 */
[----:B------:R-:W-:Y:S07]  /*13530*/  BRA.DIV UR4, `(.L_x_1181) ;  /* 0x0000003a04e87947 */ /* 0x000fee000b800000 */
.L_x_1251:
[----:B------:R-:W-:Y:S01]  /*13540*/  UMOV UR4, 0xffffffff ;  /* 0xffffffff00047882 */ /* 0x000fe20000000000 */
[----:B------:R-:W-:Y:S02]  /*13550*/  SHF.R.S32.HI R17, RZ, 0x1f, R0 ;  /* 0x0000001fff117819 */ /* 0x000fe40000011400 */
[----:B------:R-:W-:Y:S05]  /*13560*/  BRA.DIV UR4, `(.L_x_1182) ;  /* 0x0000003e04107947 */ /* 0x000fea000b800000 */
[----:B------:R-:W-:-:S13]  /*13570*/  ELECT P6, URZ, PT ;  /* 0x00000000003f782f */ /* 0x000fda00038c0000 */
.L_x_1254:
[----:B------:R-:W-:Y:S05]  /*13580*/  @!P6 BRA `(.L_x_1183) ;  /* 0x00000004002ce947 */ /* 0x000fea0003800000 */
[----:B------:R-:W-:-:S04]  /*13590*/  ISETP.NE.U32.AND P0, PT, R2, RZ, PT ;  /* 0x000000ff0200720c */ /* 0x000fc80003f05070 */
[----:B------:R-:W-:-:S13]  /*135a0*/  ISETP.NE.AND.EX P0, PT, R3, RZ, PT, P0 ;  /* 0x000000ff0300720c */ /* 0x000fda0003f05300 */
[----:B------:R-:W-:Y:S05]  /*135b0*/  @!P0 BRA `(.L_x_1184) ;  /* 0x00000000004c8947 */ /* 0x000fea0003800000 */
[----:B------:R-:W1:Y:S01]  /*135c0*/  LDC R12, c[0x0][0x41c] ;  /* 0x00010700ff0c7b82 */ /* 0x000e620000000800 */
[----:B------:R-:W-:Y:S01]  /*135d0*/  IMAD.MOV.U32 R6, RZ, RZ, R5 ;  /* 0x000000ffff067224 */ /* 0x000fe200078e0005 */
[----:B------:R-:W-:Y:S01]  /*135e0*/  ULDC.64 UR4, c[0x0][0x408] ;  /* 0x0001020000047ab9 */ /* 0x000fe20000000a00 */
[----:B------:R-:W-:Y:S01]  /*135f0*/  ULDC.64 UR6, c[0x0][0x208] ;  /* 0x0000820000067ab9 */ /* 0x000fe20000000a00 */
[----:B-1----:R-:W-:-:S13]  /*13600*/  ISETP.NE.AND P0, PT, R12, 0x1, PT ;  /* 0x000000010c00780c */ /* 0x002fda0003f05270 */
[----:B0-----:R-:W0:Y:S02]  /*13610*/  @P0 LDC.64 R10, c[0x0][0x420] ;  /* 0x00010800ff0a0b82 */ /* 0x001e240000000a00 */
[----:B0-----:R-:W-:-:S05]  /*13620*/  @P0 IMAD.HI.U32 R10, R5, R10, RZ ;  /* 0x0000000a050a0227 */ /* 0x001fca00078e00ff */
        /* <DEDUP_REMOVED lines=12> */
.L_x_1184:
[----:B------:R-:W2:Y:S01]  /*136f0*/  LDL R9, [R1] ;  /* 0x0000000001097983 */ /* 0x000ea20000100800 */
[----:B0-----:R-:W-:-:S03]  /*13700*/  MOV R11, 0x400 ;  /* 0x00000400000b7802 */ /* 0x001fc60000000f00 */
[----:B------:R-:W3:Y:S01]  /*13710*/  LDL R10, [R1+0x8] ;  /* 0x00000800010a7983 */ /* 0x000ee20000100800 */
[----:B-1----:R-:W0:Y:S02]  /*13720*/  S2R R12, SR_CgaCtaId ;  /* 0x00000000000c7919 */ /* 0x002e240000008800 */
[----:B0-----:R-:W-:-:S05]  /*13730*/  LEA R11, R12, R11, 0x18 ;  /* 0x0000000b0c0b7211 */ /* 0x001fca00078ec0ff */
[----:B--2---:R-:W-:Y:S01]  /*13740*/  IMAD R9, R9, 0x8, R11 ;  /* 0x0000000809097824 */ /* 0x004fe200078e020b */
[----:B---3--:R-:W-:-:S04]  /*13750*/  SHF.L.U32 R10, R10, 0x1f, RZ ;  /* 0x0000001f0a0a7819 */ /* 0x008fc800000006ff */
[----:B------:R-:W0:Y:S02]  /*13760*/  SYNCS.PHASECHK.TRANS64.TRYWAIT P0, [R9+URZ+0x30840], R10 ;  /* 0x0308400a090075a7 */ /* 0x000e24000800017f */
[----:B0-----:R-:W-:Y:S05]  /*13770*/  @!P0 BRA `(.L_x_1185) ;  /* 0x0000003800ac8947 */ /* 0x001fea0003800000 */
.L_x_1255:
        /* <DEDUP_REMOVED lines=11> */
.L_x_1186:
[----:B------:R-:W2:Y:S01]  /*13830*/  LDL R11, [R1] ;  /* 0x00000000010b7983 */ /* 0x000ea20000100800 */
[----:B------:R-:W-:-:S03]  /*13840*/  MOV R12, 0x400 ;  /* 0x00000400000c7802 */ /* 0x000fc60000000f00 */
[----:B0-----:R-:W3:Y:S01]  /*13850*/  LDL R10, [R1+0x4] ;  /* 0x00000400010a7983 */ /* 0x001ee20000100800 */
[----:B------:R-:W0:Y:S01]  /*13860*/  S2R R13, SR_CgaCtaId ;  /* 0x00000000000d7919 */ /* 0x000e220000008800 */
[----:B------:R-:W-:Y:S02]  /*13870*/  R2UR UR9, R9 ;  /* 0x00000000090972ca */ /* 0x000fe400000e0000 */
[----:B------:R-:W-:Y:S01]  /*13880*/  R2UR UR11, R5 ;  /* 0x00000000050b72ca */ /* 0x000fe200000e0000 */
[----:B------:R-:W-:Y:S01]  /*13890*/  UIADD3 UR4, UP0, UR36, 0x370, URZ ;  /* 0x0000037024047890 */ /* 0x000fe2000ff1e03f */
[----:B------:R-:W-:Y:S02]  /*138a0*/  R2UR UR12, R4 ;  /* 0x00000000040c72ca */ /* 0x000fe400000e0000 */
[----:B-----5:R-:W-:Y:S02]  /*138b0*/  R2UR UR13, R6 ;  /* 0x00000000060d72ca */ /* 0x020fe400000e0000 */
[----:B0-----:R-:W-:-:S05]  /*138c0*/  LEA R12, R13, R12, 0x18 ;  /* 0x0000000c0d0c7211 */ /* 0x001fca00078ec0ff */
[----:B------:R-:W-:Y:S01]  /*138d0*/  UIADD3 UR9, UR9, 0x30830, URZ ;  /* 0x0003083009097890 */ /* 0x000fe2000fffe03f */
[----:B------:R-:W-:Y:S01]  /*138e0*/  UMOV UR10, URZ ;  /* 0x0000003f000a7c82 */ /* 0x000fe20008000000 */
[----:B------:R-:W-:Y:S01]  /*138f0*/  UMOV UR6, 0x0 ;  /* 0x0000000000067882 */ /* 0x000fe20000000000 */
[----:B------:R-:W-:Y:S01]  /*13900*/  UMOV UR7, 0x14f00000 ;  /* 0x14f0000000077882 */ /* 0x000fe20000000000 */
[----:B------:R-:W-:Y:S01]  /*13910*/  UMOV UR16, 0x40 ;  /* 0x0000004000107882 */ /* 0x000fe20000000000 */
[----:B--2---:R-:W-:Y:S01]  /*13920*/  IMAD R9, R11, 0x9000, R12 ;  /* 0x000090000b097824 */ /* 0x004fe200078e020c */
[----:B---3--:R-:W-:-:S04]  /*13930*/  R2UR UR5, R10 ;  /* 0x000000000a0572ca */ /* 0x008fc800000e0000 */
        /* <DEDUP_REMOVED lines=15> */
[----:B-1----:R-:W-:Y:S01]  /*13a30*/  NOP ;  /* 0x0000000000007918 */ /* 0x002fe20000000000 */
.L_x_1183:
[----:B------:R-:W2:Y:S01]  /*13a40*/  LDL.LU R12, [R1+0x18] ;  /* 0x00001800010c7983 */ /* 0x000ea20000300800 */
[----:B------:R-:W-:Y:S01]  /*13a50*/  MOV R10, 0x400 ;  /* 0x00000400000a7802 */ /* 0x000fe20000000f00 */
[----:B------:R-:W-:Y:S05]  /*13a60*/  WARPSYNC.ALL ;  /* 0x0000000000007948 */ /* 0x000fea0003800000 */
[----:B0-----:R-:W0:Y:S01]  /*13a70*/  S2R R11, SR_CgaCtaId ;  /* 0x00000000000b7919 */ /* 0x001e220000008800 */
[----:B------:R-:W-:-:S13]  /*13a80*/  ELECT P0, URZ, PT ;  /* 0x00000000003f782f */ /* 0x000fda0003800000 */
[C---:B------:R-:W-:Y:S01]  /*13a90*/  @P0 R2UR UR13, R7.reuse ;  /* 0x00000000070d02ca */ /* 0x040fe200000e0000 */
[----:B------:R-:W-:Y:S01]  /*13aa0*/  UIADD3 UR4, UP0, UR36, 0x270, URZ ;  /* 0x0000027024047890 */ /* 0x000fe2000ff1e03f */
[----:B------:R-:W-:Y:S01]  /*13ab0*/  @P0 R2UR UR12, R18 ;  /* 0x00000000120c02ca */ /* 0x000fe200000e0000 */
[----:B------:R-:W-:Y:S01]  /*13ac0*/  UMOV UR6, 0x0 ;  /* 0x0000000000067882 */ /* 0x000fe20000000000 */
[----:B------:R-:W-:Y:S01]  /*13ad0*/  @P0 R2UR UR11, R8 ;  /* 0x00000000080b02ca */ /* 0x000fe200000e0000 */
        /* <DEDUP_REMOVED lines=37> */
.L_x_1256:
[----:B------:R-:W-:Y:S05]  /*13d30*/  BSYNC B0 ;  /* 0x0000000000007941 */ /* 0x000fea0003800000 */
.L_x_1187:
[----:B------:R-:W2:Y:S04]  /*13d40*/  LDL R9, [R1+0x14] ;  /* 0x0000140001097983 */ /* 0x000ea80000100800 */
[----:B0-----:R-:W3:Y:S01]  /*13d50*/  LDL R8, [R1+0x10] ;  /* 0x0000100001087983 */ /* 0x001ee20000100800 */
[----:B------:R-:W-:Y:S01]  /*13d60*/  BSSY B0, `(.L_x_1189) ;  /* 0x00001aa000007945 */ /* 0x000fe20003800000 */
[----:B--2---:R-:W-:-:S05]  /*13d70*/  VIADD R7, R9, 0xfffffffe ;  /* 0xfffffffe09077836 */ /* 0x004fca0000000000 */
[----:B---3--:R-:W-:-:S13]  /*13d80*/  ISETP.GE.AND P0, PT, R7, R8, PT ;  /* 0x000000080700720c */ /* 0x008fda0003f06270 */
[----:B------:R-:W-:Y:S05]  /*13d90*/  @!P0 BRA `(.L_x_1190) ;  /* 0x0000001800988947 */ /* 0x000fea0003800000 */
[----:B------:R-:W-:Y:S01]  /*13da0*/  LOP3.LUT R13, RZ, R8, RZ, 0x33, !PT ;  /* 0x00000008ff0d7212 */ /* 0x000fe200078e33ff */
[----:B------:R-:W-:Y:S01]  /*13db0*/  IMAD.MOV R8, RZ, RZ, -R9 ;  /* 0x000000ffff087224 */ /* 0x000fe200078e0a09 */
[----:B------:R-:W-:Y:S04]  /*13dc0*/  BSSY B1, `(.L_x_1191) ;  /* 0x0000092000017945 */ /* 0x000fe80003800000 */
[----:B------:R-:W-:-:S05]  /*13dd0*/  VIADDMNMX R13, R8, 0x1, R13, !PT ;  /* 0x00000001080d7846 */ /* 0x000fca000780010d */
[----:B------:R-:W-:-:S05]  /*13de0*/  IMAD.IADD R8, R9, 0x1, R13 ;  /* 0x0000000109087824 */ /* 0x000fca00078e020d */
        /* <DEDUP_REMOVED lines=18> */
[----:B------:R-:W-:Y:S01]  /*13f10*/  ULDC.64 UR6, c[0x0][0x208] ;  /* 0x0000820000067ab9 */ /* 0x000fe20000000a00 */
[----:B0-----:R-:W-:-:S13]  /*13f20*/  ISETP.NE.AND P0, PT, R18, 0x1, PT ;  /* 0x000000011200780c */ /* 0x001fda0003f05270 */
[----:B------:R-:W0:Y:S02]  /*13f30*/  @P0 LDC.64 R8, c[0x0][0x420] ;  /* 0x00010800ff080b82 */ /* 0x000e240000000a00 */
[----:B0-----:R-:W-:-:S04]  /*13f40*/  @P0 IMAD.HI.U32 R10, R7, R8, RZ ;  /* 0x00000008070a0227 */ /* 0x001fc800078e00ff */
[----:B------:R-:W-:Y:S01]  /*13f50*/  IMAD.MOV.U32 R8, RZ, RZ, R7 ;  /* 0x000000ffff087224 */ /* 0x000fe200078e0007 */
        /* <DEDUP_REMOVED lines=11> */
.L_x_1195:
[----:B0-----:R-:W0:Y:S01]  /*14010*/  S2R R3, SR_CgaCtaId ;  /* 0x0000000000037919 */ /* 0x001e220000008800 */
[----:B------:R-:W-:-:S04]  /*14020*/  MOV R2, 0x400 ;  /* 0x0000040000027802 */ /* 0x000fc80000000f00 */
[----:B0-----:R-:W-:Y:S02]  /*14030*/  LEA R2, R3, R2, 0x18 ;  /* 0x0000000203027211 */ /* 0x001fe400078ec0ff */
[----:B------:R-:W-:-:S03]  /*14040*/  SHF.L.U32 R3, R14, 0x1f, RZ ;  /* 0x0000001f0e037819 */ /* 0x000fc600000006ff */
[----:B------:R-:W-:-:S04]  /*14050*/  IMAD R2, R12, 0x8, R2 ;  /* 0x000000080c027824 */ /* 0x000fc800078e0202 */
[----:B------:R-:W0:Y:S02]  /*14060*/  SYNCS.PHASECHK.TRANS64.TRYWAIT P0, [R2+URZ+0x30840], R3 ;  /* 0x03084003020075a7 */ /* 0x000e24000800017f */
[----:B0-----:R-:W-:Y:S05]  /*14070*/  @!P0 BRA `(.L_x_1196) ;  /* 0x0000003000a08947 */ /* 0x001fea0003800000 */
.L_x_1257:
        /* <DEDUP_REMOVED lines=11> */
.L_x_1197:
        /* <DEDUP_REMOVED lines=37> */
.L_x_1258:
        /* <DEDUP_REMOVED lines=13> */
.L_x_1199:
[----:B01----:R-:W2:Y:S01]  /*14450*/  LDL.LU R2, [R1] ;  /* 0x0000000001027983 */ /* 0x003ea20000300800 */
[----:B------:R-:W-:-:S03]  /*14460*/  MOV R10, 0x400 ;  /* 0x00000400000a7802 */ /* 0x000fc60000000f00 */
[----:B------:R-:W3:Y:S01]  /*14470*/  LDL R3, [R1+0x4] ;  /* 0x0000040001037983 */ /* 0x000ee20000100800 */
[----:B------:R-:W0:Y:S01]  /*14480*/  S2R R11, SR_CgaCtaId ;  /* 0x00000000000b7919 */ /* 0x000e220000008800 */
[----:B------:R-:W-:Y:S01]  /*14490*/  R2UR UR11, R5 ;  /* 0x00000000050b72ca */ /* 0x000fe200000e0000 */
[----:B------:R-:W-:Y:S01]  /*144a0*/  UIADD3 UR4, UP0, UR36, 0x470, URZ ;  /* 0x0000047024047890 */ /* 0x000fe2000ff1e03f */
[----:B------:R-:W-:Y:S02]  /*144b0*/  R2UR UR13, R6 ;  /* 0x00000000060d72ca */ /* 0x000fe400000e0000 */
[----:B------:R-:W-:Y:S02]  /*144c0*/  R2UR UR12, R4 ;  /* 0x00000000040c72ca */ /* 0x000fe400000e0000 */
[----:B0-----:R-:W-:Y:S01]  /*144d0*/  LEA R10, R11, R10, 0x18 ;  /* 0x0000000a0b0a7211 */ /* 0x001fe200078ec0ff */
[----:B------:R-:W-:Y:S01]  /*144e0*/  UMOV UR10, URZ ;  /* 0x0000003f000a7c82 */ /* 0x000fe20008000000 */
[----:B------:R-:W-:Y:S01]  /*144f0*/  UMOV UR6, 0x0 ;  /* 0x0000000000067882 */ /* 0x000fe20000000000 */
[----:B------:R-:W-:Y:S01]  /*14500*/  UMOV UR7, 0x14f00000 ;  /* 0x14f0000000077882 */ /* 0x000fe20000000000 */
[----:B------:R-:W-:Y:S01]  /*14510*/  UMOV UR16, 0x40 ;  /* 0x0000004000107882 */ /* 0x000fe20000000000 */
[----:B------:R-:W-:-:S02]  /*14520*/  IMAD.MOV.U32 R6, RZ, RZ, R8 ;  /* 0x000000ffff067224 */ /* 0x000fc400078e0008 */
[----:B------:R-:W-:Y:S02]  /*14530*/  IMAD.MOV.U32 R5, RZ, RZ, R7 ;  /* 0x000000ffff057224 */ /* 0x000fe400078e0007 */
[----:B--2---:R-:W-:-:S04]  /*14540*/  IMAD.MOV.U32 R9, RZ, RZ, R2 ;  /* 0x000000ffff097224 */ /* 0x004fc800078e0002 */
[----:B------:R-:W-:-:S05]  /*14550*/  IMAD R2, R9, 0x8, R10 ;  /* 0x0000000809027824 */ /* 0x000fca00078e020a */
[----:B------:R-:W-:Y:S01]  /*14560*/  R2UR UR9, R2 ;  /* 0x00000000020972ca */ /* 0x000fe200000e0000 */
[----:B------:R-:W-:Y:S01]  /*14570*/  IMAD R2, R9, 0x9000, R10 ;  /* 0x0000900009027824 */ /* 0x000fe200078e020a */
[----:B---3--:R-:W-:-:S04]  /*14580*/  R2UR UR5, R3 ;  /* 0x00000000030572ca */ /* 0x008fc800000e0000 */
        /* <DEDUP_REMOVED lines=15> */
[----:B0-----:R-:W-:Y:S01]  /*14680*/  NOP ;  /* 0x0000000000007918 */ /* 0x001fe20000000000 */
.L_x_1194:
[----:B------:R-:W-:Y:S05]  /*14690*/  BSYNC B2 ;  /* 0x0000000000027941 */ /* 0x000fea0003800000 */
.L_x_1193:
[----:B------:R-:W2:Y:S04]  /*146a0*/  LDL R2, [R1+0x14] ;  /* 0x0000140001027983 */ /* 0x000ea80000100800 */
[----:B------:R0:W-:Y:S04]  /*146b0*/  STL [R1], R12 ;  /* 0x0000000c01007387 */ /* 0x0001e80000100800 */
[----:B------:R0:W-:Y:S02]  /*146c0*/  STL [R1+0x8], R14 ;  /* 0x0000080e01007387 */ /* 0x0001e40000100800 */
[----:B0-2---:R-:W-:-:S07]  /*146d0*/  VIADD R7, R2, 0xfffffffd ;  /* 0xfffffffd02077836 */ /* 0x005fce0000000000 */
.L_x_1192:
[----:B------:R-:W-:Y:S05]  /*146e0*/  BSYNC B1 ;  /* 0x0000000000017941 */ /* 0x000fea0003800000 */
.L_x_1191:
[----:B------:R-:W2:Y:S01]  /*146f0*/  LDL.LU R2, [R1+0x14] ;  /* 0x0000140001027983 */ /* 0x000ea20000300800 */
[----:B------:R-:W-:Y:S01]  /*14700*/  VIADD R13, R13, 0xfffffffe ;  /* 0xfffffffe0d0d7836 */ /* 0x000fe20000000000 */
[----:B--2---:R-:W-:-:S04]  /*14710*/  LOP3.LUT R2, RZ, R2, RZ, 0x33, !PT ;  /* 0x00000002ff027212 */ /* 0x004fc800078e33ff */
[----:B------:R-:W-:-:S13]  /*14720*/  ISETP.NE.AND P0, PT, R13, R2, PT ;  /* 0x000000020d00720c */ /* 0x000fda0003f05270 */
[----:B------:R-:W-:Y:S05]  /*14730*/  @!P0 BRA `(.L_x_1190) ;  /* 0x0000001000308947 */ /* 0x000fea0003800000 */
[----:B------:R-:W-:-:S07]  /*14740*/  IMAD.MOV.U32 R10, RZ, RZ, R6 ;  /* 0x000000ffff0a7224 */ /* 0x000fce00078e0006 */
.L_x_1214:
        /* <DEDUP_REMOVED lines=33> */
.L_x_1202:
[----:B------:R-:W1:Y:S01]  /*14960*/  S2R R3, SR_CgaCtaId ;  /* 0x0000000000037919 */ /* 0x000e620000008800 */
[----:B------:R-:W-:-:S04]  /*14970*/  MOV R2, 0x400 ;  /* 0x0000040000027802 */ /* 0x000fc80000000f00 */
[----:B-1----:R-:W-:Y:S02]  /*14980*/  LEA R2, R3, R2, 0x18 ;  /* 0x0000000203027211 */ /* 0x002fe400078ec0ff */
[----:B------:R-:W-:-:S03]  /*14990*/  SHF.L.U32 R3, R9, 0x1f, RZ ;  /* 0x0000001f09037819 */ /* 0x000fc600000006ff */
[----:B------:R-:W-:-:S04]  /*149a0*/  IMAD R2, R8, 0x8, R2 ;  /* 0x0000000808027824 */ /* 0x000fc800078e0202 */
[----:B------:R-:W1:Y:S02]  /*149b0*/  SYNCS.PHASECHK.TRANS64.TRYWAIT P0, [R2+URZ+0x30840], R3 ;  /* 0x03084003020075a7 */ /* 0x000e64000800017f */
[----:B-1----:R-:W-:Y:S05]  /*149c0*/  @!P0 BRA `(.L_x_1203) ;  /* 0x0000002800748947 */ /* 0x002fea0003800000 */
.L_x_1259:
        /* <DEDUP_REMOVED lines=11> */
.L_x_1204:
        /* <DEDUP_REMOVED lines=37> */
.L_x_1260:
        /* <DEDUP_REMOVED lines=8> */
.L_x_1206:
[----:B0-----:R-:W2:Y:S01]  /*14d50*/  LDL.LU R2, [R1] ;  /* 0x0000000001027983 */ /* 0x001ea20000300800 */
[----:B------:R-:W-:-:S03]  /*14d60*/  MOV R13, 0x400 ;  /* 0x00000400000d7802 */ /* 0x000fc60000000f00 */
[----:B------:R-:W3:Y:S01]  /*14d70*/  LDL R11, [R1+0x4] ;  /* 0x00000400010b7983 */ /* 0x000ee20000100800 */
[----:B------:R-:W0:Y:S01]  /*14d80*/  S2R R14, SR_CgaCtaId ;  /* 0x00000000000e7919 */ /* 0x000e220000008800 */
[----:B------:R-:W-:Y:S02]  /*14d90*/  R2UR UR11, R5 ;  /* 0x00000000050b72ca */ /* 0x000fe400000e0000 */
[----:B------:R-:W-:Y:S01]  /*14da0*/  R2UR UR9, R3 ;  /* 0x00000000030972ca */ /* 0x000fe200000e0000 */
[----:B------:R-:W-:Y:S01]  /*14db0*/  UIADD3 UR4, UP0, UR36, 0x470, URZ ;  /* 0x0000047024047890 */ /* 0x000fe2000ff1e03f */
[----:B------:R-:W-:Y:S02]  /*14dc0*/  R2UR UR13, R6 ;  /* 0x00000000060d72ca */ /* 0x000fe400000e0000 */
[----:B------:R-:W-:Y:S02]  /*14dd0*/  R2UR UR12, R4 ;  /* 0x00000000040c72ca */ /* 0x000fe400000e0000 */
[----:B0-----:R-:W-:-:S07]  /*14de0*/  LEA R13, R14, R13, 0x18 ;  /* 0x0000000d0e0d7211 */ /* 0x001fce00078ec0ff */
[----:B------:R-:W-:Y:S01]  /*14df0*/  UIADD3 UR9, UR9, 0x50, URZ ;  /* 0x0000005009097890 */ /* 0x000fe2000fffe03f */
[----:B------:R-:W-:Y:S01]  /*14e00*/  UMOV UR10, URZ ;  /* 0x0000003f000a7c82 */ /* 0x000fe20008000000 */
[----:B------:R-:W-:Y:S01]  /*14e10*/  UMOV UR6, 0x0 ;  /* 0x0000000000067882 */ /* 0x000fe20000000000 */
[----:B------:R-:W-:Y:S01]  /*14e20*/  UMOV UR7, 0x14f00000 ;  /* 0x14f0000000077882 */ /* 0x000fe20000000000 */
[----:B------:R-:W-:Y:S01]  /*14e30*/  UMOV UR17, 0x40 ;  /* 0x0000004000117882 */ /* 0x000fe20000000000 */
[----:B------:R-:W-:Y:S02]  /*14e40*/  IMAD.MOV.U32 R5, RZ, RZ, R12 ;  /* 0x000000ffff057224 */ /* 0x000fe400078e000c */
[----:B------:R-:W-:Y:S02]  /*14e50*/  IMAD.MOV.U32 R6, RZ, RZ, R10 ;  /* 0x000000ffff067224 */ /* 0x000fe400078e000a */
        /* <DEDUP_REMOVED lines=18> */
.L_x_1201:
[----:B------:R-:W-:Y:S05]  /*14f80*/  BSYNC B1 ;  /* 0x0000000000017941 */ /* 0x000fea0003800000 */
.L_x_1200:
[----:B------:R-:W-:Y:S01]  /*14f90*/  VIADD R3, R8, 0x1 ;  /* 0x0000000108037836 */ /* 0x000fe20000000000 */
[----:B------:R-:W-:Y:S01]  /*14fa0*/  BSSY B1, `(.L_x_1207) ;  /* 0x0000081000017945 */ /* 0x000fe20003800000 */
[----:B------:R-:W-:-:S03]  /*14fb0*/  VIADD R13, R7, 0xffffffff ;  /* 0xffffffff070d7836 */ /* 0x000fc60000000000 */
        /* <DEDUP_REMOVED lines=8> */
[----:B------:R-:W-:Y:S01]  /*15040*/  IMAD.MOV.U32 R12, RZ, RZ, R13 ;  /* 0x000000ffff0c7224 */ /* 0x000fe200078e000d */
[----:B------:R-:W-:-:S04]  /*15050*/  ISETP.NE.U32.AND P0, PT, RZ, UR4, PT ;  /* 0x00000004ff007c0c */ /* 0x000fc8000bf05070 */
[----:B------:R-:W-:-:S13]  /*15060*/  ISETP.NE.AND.EX P0, PT, RZ, UR5, PT, P0 ;  /* 0x00000005ff007c0c */ /* 0x000fda000bf05300 */
[----:B------:R-:W-:Y:S05]  /*15070*/  @!P0 BRA `(.L_x_1209) ;  /* 0x0000000000488947 */ /* 0x000fea0003800000 */
        /* <DEDUP_REMOVED lines=18> */
.L_x_1209:
[----:B------:R-:W2:Y:S01]  /*151a0*/  S2R R3, SR_CgaCtaId ;  /* 0x0000000000037919 */ /* 0x000ea20000008800 */
[----:B------:R-:W-:-:S04]  /*151b0*/  MOV R2, 0x400 ;  /* 0x0000040000027802 */ /* 0x000fc80000000f00 */
[----:B--2---:R-:W-:Y:S02]  /*151c0*/  LEA R2, R3, R2, 0x18 ;  /* 0x0000000203027211 */ /* 0x004fe400078ec0ff */
[----:B------:R-:W-:-:S03]  /*151d0*/  SHF.L.U32 R3, R14, 0x1f, RZ ;  /* 0x0000001f0e037819 */ /* 0x000fc600000006ff */
[----:B------:R-:W-:-:S04]  /*151e0*/  IMAD R2, R15, 0x8, R2 ;  /* 0x000000080f027824 */ /* 0x000fc800078e0202 */
[----:B------:R-:W2:Y:S02]  /*151f0*/  SYNCS.PHASECHK.TRANS64.TRYWAIT P0, [R2+URZ+0x30840], R3 ;  /* 0x03084003020075a7 */ /* 0x000ea4000800017f */
[----:B--2---:R-:W-:Y:S05]  /*15200*/  @!P0 BRA `(.L_x_1210) ;  /* 0x00000020008c8947 */ /* 0x004fea0003800000 */
.L_x_1261:
        /* <DEDUP_REMOVED lines=11> */
.L_x_1211:
        /* <DEDUP_REMOVED lines=38> */
.L_x_1262:
        /* <DEDUP_REMOVED lines=8> */
.L_x_1213:
[----:B-1----:R-:W2:Y:S01]  /*155a0*/  LDL R3, [R1+0x4] ;  /* 0x0000040001037983 */ /* 0x002ea20000100800 */
[----:B0-----:R-:W-:Y:S01]  /*155b0*/  MOV R9, 0x400 ;  /* 0x0000040000097802 */ /* 0x001fe20000000f00 */
[----:B------:R-:W0:Y:S01]  /*155c0*/  S2R R11, SR_CgaCtaId ;  /* 0x00000000000b7919 */ /* 0x000e220000008800 */
[----:B------:R-:W-:Y:S02]  /*155d0*/  R2UR UR11, R5 ;  /* 0x00000000050b72ca */ /* 0x000fe400000e0000 */
        /* <DEDUP_REMOVED lines=15> */
[----:B------:R-:W-:Y:S02]  /*156d0*/  IMAD.MOV.U32 R5, RZ, RZ, R12 ;  /* 0x000000ffff057224 */ /* 0x000fe400078e000c */
[----:B------:R-:W-:Y:S01]  /*156e0*/  IMAD.MOV.U32 R6, RZ, RZ, R10 ;  /* 0x000000ffff067224 */ /* 0x000fe200078e000a */
[----:B--2---:R-:W-:-:S13]  /*156f0*/  R2UR UR5, R3 ;  /* 0x00000000030572ca */ /* 0x004fda00000e0000 */
        /* <DEDUP_REMOVED lines=11> */
.L_x_1208:
[----:B------:R-:W-:Y:S05]  /*157b0*/  BSYNC B1 ;  /* 0x0000000000017941 */ /* 0x000fea0003800000 */
.L_x_1207:
[----:B------:R-:W2:Y:S01]  /*157c0*/  LDL R2, [R1+0x10] ;  /* 0x0000100001027983 */ /* 0x000ea20000100800 */
[----:B------:R-:W-:Y:S01]  /*157d0*/  VIADD R7, R7, 0xfffffffe ;  /* 0xfffffffe07077836 */ /* 0x000fe20000000000 */
[----:B--2---:R-:W-:-:S13]  /*157e0*/  ISETP.GT.AND P0, PT, R13, R2, PT ;  /* 0x000000020d00720c */ /* 0x004fda0003f04270 */
[----:B------:R-:W-:Y:S05]  /*157f0*/  @P0 BRA `(.L_x_1214) ;  /* 0xffffffec00d40947 */ /* 0x000fea000383ffff */
.L_x_1190:
[----:B------:R-:W-:Y:S05]  /*15800*/  BSYNC B0 ;  /* 0x0000000000007941 */ /* 0x000fea0003800000 */
.L_x_1189:
        /* <DEDUP_REMOVED lines=8> */
[----:B------:R-:W1:Y:S01]  /*15890*/  FLO.U32 R0, UR4 ;  /* 0x0000000400007d00 */ /* 0x000e6200080e0000 */
[----:B------:R-:W-:-:S07]  /*158a0*/  ULDC.64 UR6, c[0x0][0x208] ;  /* 0x0000820000067ab9 */ /* 0x000fce0000000a00 */
        /* <DEDUP_REMOVED lines=8> */
.L_x_1216:
[----:B------:R-:W-:Y:S05]  /*15930*/  BSYNC B0 ;  /* 0x0000000000007941 */ /* 0x000fea0003800000 */
.L_x_1215:
        /* <DEDUP_REMOVED lines=11> */
.L_x_1263:
        /* <DEDUP_REMOVED lines=11> */
.L_x_1220:
[----:B-1----:R-:W2:Y:S01]  /*15aa0*/  LDL R0, [R1] ;  /* 0x0000000001007983 */ /* 0x002ea20000100800 */
[----:B------:R-:W-:-:S03]  /*15ab0*/  MOV R7, 0x400 ;  /* 0x0000040000077802 */ /* 0x000fc60000000f00 */
[----:B------:R-:W3:Y:S01]  /*15ac0*/  LDL.LU R2, [R1+0x4] ;  /* 0x0000040001027983 */ /* 0x000ee20000300800 */
[----:B------:R-:W1:Y:S01]  /*15ad0*/  S2R R8, SR_CgaCtaId ;  /* 0x0000000000087919 */ /* 0x000e620000008800 */
[----:B------:R-:W-:Y:S02]  /*15ae0*/  R2UR UR11, R5 ;  /* 0x00000000050b72ca */ /* 0x000fe400000e0000 */
[----:B------:R-:W-:Y:S01]  /*15af0*/  R2UR UR9, R3 ;  /* 0x00000000030972ca */ /* 0x000fe200000e0000 */
[----:B------:R-:W-:Y:S01]  /*15b00*/  UIADD3 UR4, UP0, UR36, 0x470, URZ ;  /* 0x0000047024047890 */ /* 0x000fe2000ff1e03f */
[----:B------:R-:W-:Y:S02]  /*15b10*/  R2UR UR12, R4 ;  /* 0x00000000040c72ca */ /* 0x000fe400000e0000 */
[----:B------:R-:W-:Y:S02]  /*15b20*/  R2UR UR13, R6 ;  /* 0x00000000060d72ca */ /* 0x000fe400000e0000 */
        /* <DEDUP_REMOVED lines=24> */
.L_x_1218:
[----:B------:R-:W-:Y:S05]  /*15cb0*/  BSYNC B0 ;  /* 0x0000000000007941 */ /* 0x000fea0003800000 */
.L_x_1217:
        /* <DEDUP_REMOVED lines=9> */
.L_x_1174:
[----:B------:R-:W-:Y:S05]  /*15d50*/  BSYNC B6 ;  /* 0x0000000000067941 */ /* 0x000fea0003800000 */
.L_x_1172:
[----:B------:R-:W-:-:S03]  /*15d60*/  UMOV UR4, 0xffffffff ;  /* 0xffffffff00047882 */ /* 0x000fc60000000000 */
[----:B------:R-:W-:Y:S05]  /*15d70*/  BRA.DIV UR4, `(.L_x_1221) ;  /* 0x0000001604ec7947 */ /* 0x000fea000b800000 */
[----:B------:R2:W3:Y:S04]  /*15d80*/  SHFL.IDX PT, R4, R16, RZ, 0x1f ;  /* 0x00001fff10047589 */ /* 0x0004e800000e0000 */
[----:B------:R-:W4:Y:S02]  /*15d90*/  SHFL.IDX PT, R16, R16, 0x1, 0x1f ;  /* 0x00201f0010107f89 */ /* 0x000f2400000e0000 */
.L_x_1267:
[----:B-1----:R-:W1:Y:S01]  /*15da0*/  S2R R0, SR_TID.X ;  /* 0x0000000000007919 */ /* 0x002e620000002100 */
[----:B------:R-:W-:Y:S01]  /*15db0*/  ULDC UR4, c[0x0][0xc14] ;  /* 0x0003050000047ab9 */ /* 0x000fe20000000800 */
[----:B------:R-:W-:Y:S01]  /*15dc0*/  BSSY B0, `(.L_x_1222) ;  /* 0x000000c000007945 */ /* 0x000fe20003800000 */
[----:B------:R-:W-:Y:S01]  /*15dd0*/  IMAD.MOV.U32 R17, RZ, RZ, RZ ;  /* 0x000000ffff117224 */ /* 0x000fe200078e00ff */
[----:B-1----:R-:W-:Y:S01]  /*15de0*/  LOP3.LUT R6, R0, 0x1f, RZ, 0xc0, !PT ;  /* 0x0000001f00067812 */ /* 0x002fe200078ec0ff */
[----:B------:R-:W-:-:S03]  /*15df0*/  IMAD.U32 R0, RZ, RZ, UR4 ;  /* 0x00000004ff007e24 */ /* 0x000fc6000f8e00ff */
[C---:B------:R-:W-:Y:S01]  /*15e00*/  ISETP.NE.AND P0, PT, R6.reuse, 0x1f, PT ;  /* 0x0000001f0600780c */ /* 0x040fe20003f05270 */
[----:B------:R-:W-:-:S05]  /*15e10*/  IMAD.IADD R5, R6, 0x1, R19 ;  /* 0x0000000106057824 */ /* 0x000fca00078e0213 */
[----:B------:R-:W-:-:S13]  /*15e20*/  ISETP.GE.OR P0, PT, R5, R0, !P0 ;  /* 0x000000000500720c */ /* 0x000fda0004706670 */
[----:B------:R-:W-:Y:S05]  /*15e30*/  @P0 BRA `(.L_x_1223) ;  /* 0x0000000000100947 */ /* 0x000fea0003800000 */
[----:B------:R-:W1:Y:S01]  /*15e40*/  LDC.64 R2, c[0x0][0xc58] ;  /* 0x00031600ff027b82 */ /* 0x000e620000000a00 */
[----:B------:R-:W-:Y:S01]  /*15e50*/  ULDC.64 UR4, c[0x0][0x208] ;  /* 0x0000820000047ab9 */ /* 0x000fe20000000a00 */
[----:B-1----:R-:W-:-:S05]  /*15e60*/  IMAD.WIDE R2, R5, 0x4, R2 ;  /* 0x0000000405027825 */ /* 0x002fca00078e0202 */
[----:B------:R1:W5:Y:S02]  /*15e70*/  LDG.E R17, desc[UR4][R2.64] ;  /* 0x0000000402117981 */ /* 0x000364000c1e1900 */
.L_x_1223:
[----:B------:R-:W-:Y:S05]  /*15e80*/  BSYNC B0 ;  /* 0x0000000000007941 */ /* 0x000fea0003800000 */
.L_x_1222:
[----:B------:R-:W-:-:S03]  /*15e90*/  UMOV UR4, 0xffffffff ;  /* 0xffffffff00047882 */ /* 0x000fc60000000000 */
[----:B------:R-:W-:Y:S05]  /*15ea0*/  BRA.DIV UR4, `(.L_x_1224) ;  /* 0x0000001604ec7947 */ /* 0x000fea000b800000 */
[----:B0----5:R-:W0:Y:S01]  /*15eb0*/  SHFL.UP PT, R14, R17, 0x1, RZ ;  /* 0x04200000110e7989 */ /* 0x021e2200000e00ff */
[C---:B------:R-:W-:Y:S02]  /*15ec0*/  ISETP.NE.AND P0, PT, R6.reuse, RZ, PT ;  /* 0x000000ff0600720c */ /* 0x040fe40003f05270 */
[----:B------:R-:W-:Y:S02]  /*15ed0*/  ISETP.GE.U32.AND P1, PT, R6, 0x2, PT ;  /* 0x000000020600780c */ /* 0x000fe40003f26070 */
[----:B0-----:R-:W-:Y:S02]  /*15ee0*/  SEL R14, R14, RZ, P0 ;  /* 0x000000ff0e0e7207 */ /* 0x001fe40000000000 */
[----:B------:R-:W-:-:S03]  /*15ef0*/  ISETP.GE.U32.AND P0, PT, R6, 0x4, PT ;  /* 0x000000040600780c */ /* 0x000fc60003f06070 */
[----:B------:R-:W-:-:S05]  /*15f00*/  IMAD.IADD R13, R17, 0x1, R14 ;  /* 0x00000001110d7824 */ /* 0x000fca00078e020e */
[----:B------:R-:W1:Y:S02]  /*15f10*/  SHFL.UP PT, R14, R13, 0x2, RZ ;  /* 0x044000000d0e7989 */ /* 0x000e6400000e00ff */
[----:B-1----:R-:W-:Y:S02]  /*15f20*/  SEL R2, R14, RZ, P1 ;  /* 0x000000ff0e027207 */ /* 0x002fe40000800000 */
        /* <DEDUP_REMOVED lines=13> */
.L_x_1275:
[----:B------:R-:W-:Y:S02]  /*16000*/  ULDC UR4, c[0x0][0xc10] ;  /* 0x0003040000047ab9 */ /* 0x000fe40000000800 */
[----:B------:R-:W-:-:S04]  /*16010*/  IMAD.U32 R5, RZ, RZ, UR4 ;  /* 0x00000004ff057e24 */ /* 0x000fc8000f8e00ff */
[----:B-1----:R-:W-:-:S04]  /*16020*/  IMAD R3, R14, R5, RZ ;  /* 0x000000050e037224 */ /* 0x002fc800078e02ff */
[----:B--2-4-:R-:W-:-:S05]  /*16030*/  IMAD.IADD R16, R16, 0x1, R3 ;  /* 0x0000000110107824 */ /* 0x014fca00078e0203 */
[----:B---3--:R-:W-:-:S13]  /*16040*/  ISETP.GT.AND P0, PT, R16, R4, PT ;  /* 0x000000041000720c */ /* 0x008fda0003f04270 */
[----:B------:R-:W-:Y:S05]  /*16050*/  @P0 BRA `(.L_x_1225) ;  /* 0x0000000000b80947 */ /* 0x000fea0003800000 */
[----:B------:R-:W1:Y:S02]  /*16060*/  LDC R0, c[0x0][0xc14] ;  /* 0x00030500ff007b82 */ /* 0x000e640000000800 */
.L_x_1230:
        /* <DEDUP_REMOVED lines=11> */
[----:B------:R-:W0:Y:S01]  /*16120*/  LDC.64 R2, c[0x0][0xc58] ;  /* 0x00031600ff027b82 */ /* 0x000e220000000a00 */
[----:B------:R-:W-:Y:S01]  /*16130*/  ULDC.64 UR4, c[0x0][0x208] ;  /* 0x0000820000047ab9 */ /* 0x000fe20000000a00 */
[----:B0-----:R-:W-:-:S05]  /*16140*/  IMAD.WIDE R2, R5, 0x4, R2 ;  /* 0x0000000405027825 */ /* 0x001fca00078e0202 */
[----:B------:R0:W5:Y:S02]  /*16150*/  LDG.E R17, desc[UR4][R2.64] ;  /* 0x0000000402117981 */ /* 0x000164000c1e1900 */
.L_x_1228:
[----:B------:R-:W-:Y:S05]  /*16160*/  BSYNC B0 ;  /* 0x0000000000007941 */ /* 0x000fea0003800000 */
.L_x_1227:
[----:B------:R-:W-:-:S03]  /*16170*/  UMOV UR4, 0xffffffff ;  /* 0xffffffff00047882 */ /* 0x000fc60000000000 */
[----:B------:R-:W-:Y:S05]  /*16180*/  BRA.DIV UR4, `(.L_x_1229) ;  /* 0x0000001a04047947 */ /* 0x000fea000b800000 */
[----:B-----5:R-:W1:Y:S01]  /*16190*/  SHFL.UP PT, R14, R17, 0x1, RZ ;  /* 0x04200000110e7989 */ /* 0x020e6200000e00ff */
[C---:B------:R-:W-:Y:S02]  /*161a0*/  ISETP.NE.AND P0, PT, R6.reuse, RZ, PT ;  /* 0x000000ff0600720c */ /* 0x040fe40003f05270 */
[----:B------:R-:W-:Y:S02]  /*161b0*/  ISETP.GE.U32.AND P1, PT, R6, 0x2, PT ;  /* 0x000000020600780c */ /* 0x000fe40003f26070 */
        /* <DEDUP_REMOVED lines=18> */
.L_x_1283:
[----:B------:R-:W-:Y:S02]  /*162e0*/  ULDC UR4, c[0x0][0xc10] ;  /* 0x0003040000047ab9 */ /* 0x000fe40000000800 */
[----:B------:R-:W-:-:S04]  /*162f0*/  IMAD.U32 R5, RZ, RZ, UR4 ;  /* 0x00000004ff057e24 */ /* 0x000fc8000f8e00ff */
[----:B-1----:R-:W-:-:S04]  /*16300*/  IMAD R3, R14, R5, RZ ;  /* 0x000000050e037224 */ /* 0x002fc800078e02ff */
[----:B------:R-:W-:-:S05]  /*16310*/  IMAD.IADD R16, R3, 0x1, R16 ;  /* 0x0000000103107824 */ /* 0x000fca00078e0210 */
[----:B------:R-:W-:-:S13]  /*16320*/  ISETP.GT.AND P0, PT, R16, R4, PT ;  /* 0x000000041000720c */ /* 0x000fda0003f04270 */
[----:B------:R-:W-:Y:S05]  /*16330*/  @!P0 BRA `(.L_x_1230) ;  /* 0xfffffffc004c8947 */ /* 0x000fea000383ffff */
.L_x_1225:
        /* <DEDUP_REMOVED lines=8> */
.L_x_1287:
[----:B------:R-:W-:Y:S01]  /*163c0*/  ISETP.NE.AND P0, PT, R3, RZ, PT ;  /* 0x000000ff0300720c */ /* 0x000fe20003f05270 */
[----:B------:R-:W-:-:S12]  /*163d0*/  IMAD.MOV.U32 R7, RZ, RZ, RZ ;  /* 0x000000ffff077224 */ /* 0x000fd800078e00ff */
[----:B------:R-:W-:Y:S05]  /*163e0*/  @!P0 BRA `(.L_x_1232) ;  /* 0x0000000000108947 */ /* 0x000fea0003800000 */
[----:B------:R-:W-:Y:S01]  /*163f0*/  UMOV UR4, 0xffffffff ;  /* 0xffffffff00047882 */ /* 0x000fe20000000000 */
[----:B------:R-:W-:Y:S02]  /*16400*/  VIADD R12, R6, 0xffffffff ;  /* 0xffffffff060c7836 */ /* 0x000fe40000000000 */
[----:B------:R-:W-:Y:S05]  /*16410*/  BRA.DIV UR4, `(.L_x_1233) ;  /* 0x0000001a04787947 */ /* 0x000fea000b800000 */
[----:B------:R3:W4:Y:S02]  /*16420*/  SHFL.IDX PT, R7, R2, R12, 0x1f ;  /* 0x00001f0c02077589 */ /* 0x00072400000e0000 */
.L_x_1232:
[----:B0--3--:R-:W0:Y:S01]  /*16430*/  LDC.64 R2, c[0x0][0xc68] ;  /* 0x00031a00ff027b82 */ /* 0x009e220000000a00 */
[----:B------:R-:W-:Y:S01]  /*16440*/  IMAD.IADD R19, R6, 0x1, R19 ;  /* 0x0000000106137824 */ /* 0x000fe200078e0213 */
[----:B------:R-:W-:-:S03]  /*16450*/  ULDC.64 UR4, c[0x0][0x208] ;  /* 0x0000820000047ab9 */ /* 0x000fc60000000a00 */
[----:B0-----:R-:W-:-:S05]  /*16460*/  IMAD.WIDE R2, R19, 0x4, R2 ;  /* 0x0000000413027825 */ /* 0x001fca00078e0202 */
[----:B------:R0:W1:Y:S01]  /*16470*/  LDG.E R8, desc[UR4][R2.64] ;  /* 0x0000000402087981 */ /* 0x000062000c1e1900 */
[----:B----4-:R-:W-:-:S04]  /*16480*/  IMAD R16, R7, R5, R16 ;  /* 0x0000000507107224 */ /* 0x010fc800078e0210 */
[----:B------:R-:W-:Y:S02]  /*16490*/  IMAD.IADD R7, R4, 0x1, -R16 ;  /* 0x0000000104077824 */ /* 0x000fe400078e0a10 */
[----:B0-----:R-:W-:Y:S02]  /*164a0*/  IMAD.MOV.U32 R2, RZ, RZ, RZ ;  /* 0x000000ffff027224 */ /* 0x001fe400078e00ff */
[----:B-12---:R-:W-:-:S05]  /*164b0*/  IMAD R6, R17, R8, RZ ;  /* 0x0000000811067224 */ /* 0x006fca00078e02ff */
[-C--:B------:R-:W-:Y:S02]  /*164c0*/  IABS R9, R6.reuse ;  /* 0x0000000600097213 */ /* 0x080fe40000000000 */
[----:B------:R-:W-:Y:S02]  /*164d0*/  IABS R4, R6 ;  /* 0x0000000600047213 */ /* 0x000fe40000000000 */
[----:B------:R-:W0:Y:S03]  /*164e0*/  I2F.RP R10, R9 ;  /* 0x00000009000a7306 */ /* 0x000e260000209400 */
[----:B------:R-:W-:-:S05]  /*164f0*/  IMAD.MOV R4, RZ, RZ, -R4 ;  /* 0x000000ffff047224 */ /* 0x000fca00078e0a04 */
[----:B0-----:R-:W0:Y:S02]  /*16500*/  MUFU.RCP R10, R10 ;  /* 0x0000000a000a7308 */ /* 0x001e240000001000 */
[----:B0-----:R-:W-:-:S06]  /*16510*/  VIADD R11, R10, 0xffffffe ;  /* 0x0ffffffe0a0b7836 */ /* 0x001fcc0000000000 */
[----:B------:R-:W0:Y:S02]  /*16520*/  F2I.FTZ.U32.TRUNC.NTZ R3, R11 ;  /* 0x0000000b00037305 */ /* 0x000e24000021f000 */
[----:B0-----:R-:W-:-:S04]  /*16530*/  IMAD.MOV R12, RZ, RZ, -R3 ;  /* 0x000000ffff0c7224 */ /* 0x001fc800078e0a03 */
[----:B------:R-:W-:-:S04]  /*16540*/  IMAD R13, R12, R9, RZ ;  /* 0x000000090c0d7224 */ /* 0x000fc800078e02ff */
[----:B------:R-:W-:Y:S01]  /*16550*/  IMAD.HI.U32 R2, R3, R13, R2 ;  /* 0x0000000d03027227 */ /* 0x000fe200078e0002 */
[----:B------:R-:W-:-:S05]  /*16560*/  IABS R3, R7 ;  /* 0x0000000700037213 */ /* 0x000fca0000000000 */
[----:B------:R-:W-:-:S04]  /*16570*/  IMAD.HI.U32 R2, R2, R3, RZ ;  /* 0x0000000302027227 */ /* 0x000fc800078e00ff */
[----:B------:R-:W-:Y:S01]  /*16580*/  IMAD R4, R2, R4, R3 ;  /* 0x0000000402047224 */ /* 0x000fe200078e0203 */
[----:B------:R-:W-:-:S04]  /*16590*/  LOP3.LUT R3, R7, R6, RZ, 0x3c, !PT ;  /* 0x0000000607037212 */ /* 0x000fc800078e3cff */
[----:B------:R-:W-:-:S13]  /*165a0*/  ISETP.GT.U32.AND P0, PT, R9, R4, PT ;  /* 0x000000040900720c */ /* 0x000fda0003f04070 */
[----:B------:R-:W-:Y:S02]  /*165b0*/  @!P0 IMAD.IADD R4, R4, 0x1, -R9 ;  /* 0x0000000104048824 */ /* 0x000fe400078e0a09 */
[----:B------:R-:W-:-:S03]  /*165c0*/  @!P0 VIADD R2, R2, 0x1 ;  /* 0x0000000102028836 */ /* 0x000fc60000000000 */
[----:B------:R-:W-:-:S13]  /*165d0*/  ISETP.GE.U32.AND P0, PT, R4, R9, PT ;  /* 0x000000090400720c */ /* 0x000fda0003f06070 */
[----:B------:R-:W-:Y:S01]  /*165e0*/  @P0 VIADD R2, R2, 0x1 ;  /* 0x0000000102020836 */ /* 0x000fe20000000000 */
[----:B------:R-:W-:-:S03]  /*165f0*/  ISETP.GE.AND P0, PT, R3, RZ, PT ;  /* 0x000000ff0300720c */ /* 0x000fc60003f06270 */
[----:B------:R-:W-:-:S10]  /*16600*/  IMAD.MOV.U32 R9, RZ, RZ, R2 ;  /* 0x000000ffff097224 */ /* 0x000fd400078e0002 */
[----:B------:R-:W-:Y:S01]  /*16610*/  @!P0 IMAD.MOV R9, RZ, RZ, -R9 ;  /* 0x000000ffff098224 */ /* 0x000fe200078e0a09 */
[----:B------:R-:W-:-:S13]  /*16620*/  ISETP.NE.AND P0, PT, R6, RZ, PT ;  /* 0x000000ff0600720c */ /* 0x000fda0003f05270 */
[----:B------:R-:W-:-:S05]  /*16630*/  @!P0 LOP3.LUT R9, RZ, R6, RZ, 0x33, !PT ;  /* 0x00000006ff098212 */ /* 0x000fca00078e33ff */
[----:B------:R-:W-:Y:S02]  /*16640*/  IMAD R4, R8, R9, RZ ;  /* 0x0000000908047224 */ /* 0x000fe400078e02ff */
[----:B------:R-:W-:Y:S02]  /*16650*/  IMAD.MOV R9, RZ, RZ, -R9 ;  /* 0x000000ffff097224 */ /* 0x000fe400078e0a09 */
[----:B------:R-:W-:Y:S02]  /*16660*/  IMAD.MOV R2, RZ, RZ, -R4 ;  /* 0x000000ffff027224 */ /* 0x000fe400078e0a04 */
[----:B------:R-:W-:-:S03]  /*16670*/  IMAD R7, R6, R9, R7 ;  /* 0x0000000906077224 */ /* 0x000fc600078e0207 */
[----:B------:R-:W-:Y:S01]  /*16680*/  VIADDMNMX R8, R2, R5, R8, PT ;  /* 0x0000000502087246 */ /* 0x000fe20003800108 */
[----:B------:R-:W-:-:S03]  /*16690*/  IMAD.IADD R4, R7, 0x1, R4 ;  /* 0x0000000107047824 */ /* 0x000fc600078e0204 */
[----:B------:R-:W-:-:S04]  /*166a0*/  IABS R5, R8 ;  /* 0x0000000800057213 */ /* 0x000fc80000000000 */
[----:B------:R-:W0:Y:S08]  /*166b0*/  I2F.RP R10, R5 ;  /* 0x00000005000a7306 */ /* 0x000e300000209400 */
[----:B0-----:R-:W0:Y:S02]  /*166c0*/  MUFU.RCP R10, R10 ;  /* 0x0000000a000a7308 */ /* 0x001e240000001000 */
[----:B0-----:R-:W-:-:S06]  /*166d0*/  VIADD R2, R10, 0xffffffe ;  /* 0x0ffffffe0a027836 */ /* 0x001fcc0000000000 */
[----:B------:R0:W1:Y:S02]  /*166e0*/  F2I.FTZ.U32.TRUNC.NTZ R3, R2 ;  /* 0x0000000200037305 */ /* 0x000064000021f000 */
[----:B0-----:R-:W-:Y:S02]  /*166f0*/  IMAD.MOV.U32 R2, RZ, RZ, RZ ;  /* 0x000000ffff027224 */ /* 0x001fe400078e00ff */
[----:B-1----:R-:W-:-:S04]  /*16700*/  IMAD.MOV R6, RZ, RZ, -R3 ;  /* 0x000000ffff067224 */ /* 0x002fc800078e0a03 */
[----:B------:R-:W-:Y:S01]  /*16710*/  IMAD R9, R6, R5, RZ ;  /* 0x0000000506097224 */ /* 0x000fe200078e02ff */
[----:B------:R-:W-:-:S03]  /*16720*/  IABS R6, R7 ;  /* 0x0000000700067213 */ /* 0x000fc60000000000 */
[----:B------:R-:W-:Y:S01]  /*16730*/  IMAD.HI.U32 R3, R3, R9, R2 ;  /* 0x0000000903037227 */ /* 0x000fe200078e0002 */
[----:B------:R-:W-:-:S05]  /*16740*/  IABS R9, R8 ;  /* 0x0000000800097213 */ /* 0x000fca0000000000 */
        /* <DEDUP_REMOVED lines=12> */
[----:B------:R-:W-:Y:S01]  /*16810*/  @!P0 LOP3.LUT R3, RZ, R8, RZ, 0x33, !PT ;  /* 0x00000008ff038212 */ /* 0x000fe200078e33ff */
[----:B------:R-:W-:-:S03]  /*16820*/  IMAD.MOV R8, RZ, RZ, -R8 ;  /* 0x000000ffff087224 */ /* 0x000fc600078e0a08 */
[----:B------:R-:W-:Y:S01]  /*16830*/  LOP3.LUT R2, RZ, R3, RZ, 0x33, !PT ;  /* 0x00000003ff027212 */ /* 0x000fe200078e33ff */
[----:B------:R-:W-:-:S04]  /*16840*/  IMAD R18, R3, R8, R4 ;  /* 0x0000000803127224 */ /* 0x000fc800078e0204 */
[----:B------:R-:W-:Y:S01]  /*16850*/  IMAD.IADD R17, R17, 0x1, R2 ;  /* 0x0000000111117824 */ /* 0x000fe200078e0202 */
[----:B------:R-:W-:Y:S06]  /*16860*/  BRA `(.L_x_1234) ;  /* 0x00000000001c7947 */ /* 0x000fec0003800000 */
.L_x_1226:
[----:B------:R-:W-:Y:S01]  /*16870*/  UMOV UR4, URZ ;  /* 0x0000003f00047c82 */ /* 0x000fe20008000000 */
[----:B------:R-:W-:Y:S01]  /*16880*/  UMOV UR5, URZ ;  /* 0x0000003f00057c82 */ /* 0x000fe20008000000 */
[----:B------:R-:W-:Y:S01]  /*16890*/  ULDC UR6, c[0x0][0xc14] ;  /* 0x0003050000067ab9 */ /* 0x000fe20000000800 */
[----:B------:R-:W-:Y:S02]  /*168a0*/  IMAD.MOV.U32 R16, RZ, RZ, R4 ;  /* 0x000000ffff107224 */ /* 0x000fe400078e0004 */
[----:B------:R-:W-:Y:S02]  /*168b0*/  IMAD.U32 R17, RZ, RZ, UR4 ;  /* 0x00000004ff117e24 */ /* 0x000fe4000f8e00ff */
[----:B------:R-:W-:Y:S02]  /*168c0*/  IMAD.U32 R18, RZ, RZ, UR5 ;  /* 0x00000005ff127e24 */ /* 0x000fe4000f8e00ff */
[----:B------:R-:W-:-:S07]  /*168d0*/  IMAD.U32 R19, RZ, RZ, UR6 ;  /* 0x00000006ff137e24 */ /* 0x000fce000f8e00ff */
.L_x_1234:
        /* <DEDUP_REMOVED lines=12> */
.L_x_1160:
[----:B-1----:R-:W3:Y:S01]  /*169a0*/  LDL.LU R0, [R1+0x18] ;  /* 0x0000180001007983 */ /* 0x002ee20000300800 */
[----:B------:R-:W-:Y:S01]  /*169b0*/  BSSY B0, `(.L_x_1236) ;  /* 0x000000b000007945 */ /* 0x000fe20003800000 */
[----:B------:R-:W1:Y:S01]  /*169c0*/  S2R R5, SR_CgaCtaId ;  /* 0x0000000000057919 */ /* 0x000e620000008800 */
[----:B---3--:R-:W-:-:S05]  /*169d0*/  VIADD R0, R0, 0x1 ;  /* 0x0000000100007836 */ /* 0x008fca0000000000 */
[----:B--2---:R-:W-:-:S04]  /*169e0*/  LEA.HI R2, R0, R0, RZ, 0x1 ;  /* 0x0000000000027211 */ /* 0x004fc800078f08ff */
[----:B------:R-:W-:-:S05]  /*169f0*/  LOP3.LUT R3, R2, 0xfffffffe, RZ, 0xc0, !PT ;  /* 0xfffffffe02037812 */ /* 0x000fca00078ec0ff */
[----:B------:R-:W-:Y:S01]  /*16a00*/  IMAD.IADD R3, R0, 0x1, -R3 ;  /* 0x0000000100037824 */ /* 0x000fe200078e0a03 */
[----:B------:R-:W-:-:S04]  /*16a10*/  MOV R0, 0x400 ;  /* 0x0000040000007802 */ /* 0x000fc80000000f00 */
[----:B-1----:R-:W-:Y:S02]  /*16a20*/  LEA R0, R5, R0, 0x18 ;  /* 0x0000000005007211 */ /* 0x002fe400078ec0ff */
[----:B------:R-:W-:-:S04]  /*16a30*/  SHF.L.U32 R3, R3, 0x1f, RZ ;  /* 0x0000001f03037819 */ /* 0x000fc800000006ff */
[----:B------:R-:W1:Y:S02]  /*16a40*/  SYNCS.PHASECHK.TRANS64.TRYWAIT P0, [R0+URZ+0x30820], R3 ;  /* 0x03082003000075a7 */ /* 0x000e64000800017f */
[----:B-1----:R-:W-:Y:S05]  /*16a50*/  @!P0 BRA `(.L_x_1237) ;  /* 0x0000001400108947 */ /* 0x002fea0003800000 */
.L_x_1290:
[----:B------:R-:W-:Y:S05]  /*16a60*/  BSYNC B0 ;  /* 0x0000000000007941 */ /* 0x000fea0003800000 */
.L_x_1236:
[----:B------:R-:W-:-:S03]  /*16a70*/  UMOV UR4, 0xffffffff ;  /* 0xffffffff00047882 */ /* 0x000fc60000000000 */
[----:B------:R-:W-:Y:S05]  /*16a80*/  BRA.DIV UR4, `(.L_x_1238) ;  /* 0x0000001604187947 */ /* 0x000fea000b800000 */
[----:B------:R-:W2:Y:S02]  /*16a90*/  S2R R2, SR_TID.X ;  /* 0x0000000000027919 */ /* 0x000ea40000002100 */
[----:B--2---:R-:W-:-:S04]  /*16aa0*/  SHF.R.U32.HI R2, RZ, 0x5, R2 ;  /* 0x00000005ff027819 */ /* 0x004fc80000011602 */
[----:B------:R-:W-:-:S05]  /*16ab0*/  LOP3.LUT R2, R2, 0x3, RZ, 0xc0, !PT ;  /* 0x0000000302027812 */ /* 0x000fca00078ec0ff */
[----:B------:R2:W3:Y:S02]  /*16ac0*/  SHFL.IDX PT, R14, R2, RZ, 0x1f ;  /* 0x00001fff020e7589 */ /* 0x0004e400000e0000 */
.L_x_1293:
[----:B---3--:R-:W-:Y:S01]  /*16ad0*/  ISETP.NE.AND P0, PT, R14, RZ, PT ;  /* 0x000000ff0e00720c */ /* 0x008fe20003f05270 */
[----:B------:R-:W-:-:S12]  /*16ae0*/  BSSY B0, `(.L_x_1239) ;  /* 0x0000029000007945 */ /* 0x000fd80003800000 */
[----:B------:R-:W-:Y:S05]  /*16af0*/  @P0 BRA `(.L_x_1240) ;  /* 0x00000000009c0947 */ /* 0x000fea0003800000 */
[----:B------:R-:W-:-:S03]  /*16b00*/  UMOV UR4, 0xffffffff ;  /* 0xffffffff00047882 */ /* 0x000fc60000000000 */
[----:B------:R-:W-:Y:S05]  /*16b10*/  BRA.DIV UR4, `(.L_x_1241) ;  /* 0x0000001604287947 */ /* 0x000fea000b800000 */
[----:B------:R-:W-:-:S13]  /*16b20*/  ELECT P6, URZ, PT ;  /* 0x00000000003f782f */ /* 0x000fda00038c0000 */
.L_x_1296:
[----:B------:R-:W-:Y:S05]  /*16b30*/  @!P6 BRA `(.L_x_1240) ;  /* 0x00000000008ce947 */ /* 0x000fea0003800000 */
[----:B--2---:R-:W2:Y:S02]  /*16b40*/  LDL R2, [R1+0x20] ;  /* 0x0000200001027983 */ /* 0x004ea40000100800 */
[----:B--2---:R-:W-:-:S13]  /*16b50*/  R2UR UR4, R2 ;  /* 0x00000000020472ca */ /* 0x004fda00000e0000 */
[----:B------:R-:W-:-:S06]  /*16b60*/  ULOP3.LUT UR4, UR4, 0x2, URZ, 0xfc, !UPT ;  /* 0x0000000204047892 */ /* 0x000fcc000f8efc3f */
[----:B------:R-:W-:-:S05]  /*16b70*/  IMAD.U32 R2, RZ, RZ, UR4 ;  /* 0x00000004ff027e24 */ /* 0x000fca000f8e00ff */
[----:B------:R-:W-:-:S13]  /*16b80*/  ISETP.NE.AND P2, PT, R2, 0x3, PT ;  /* 0x000000030200780c */ /* 0x000fda0003f45270 */
[----:B------:R-:W-:Y:S05]  /*16b90*/  @!P2 BRA `(.L_x_1242) ;  /* 0x000000000004a947 */ /* 0x000fea0003800000 */
[----:B------:R-:W-:Y:S01]  /*16ba0*/  BPT.TRAP 0x1 ;  /* 0x000000040000795c */ /* 0x000fe20000300000 */
.L_x_1242:
[----:B-1----:R-:W2:Y:S04]  /*16bb0*/  LDL R3, [R1] ;  /* 0x0000000001037983 */ /* 0x002ea80000100800 */
[----:B------:R-:W3:Y:S01]  /*16bc0*/  LDL.LU R7, [R1+0x8] ;  /* 0x0000080001077983 */ /* 0x000ee20000300800 */
[----:B------:R-:W-:-:S04]  /*16bd0*/  VIADD R2, R0, 0x30840 ;  /* 0x0003084000027836 */ /* 0x000fc80000000000 */
[C---:B--2---:R-:W-:Y:S02]  /*16be0*/  IMAD R6, R3.reuse, 0x8, R2 ;  /* 0x0000000803067824 */ /* 0x044fe400078e0202 */
[----:B------:R-:W-:Y:S01]  /*16bf0*/  VIADD R3, R3, 0x1 ;  /* 0x0000000103037836 */ /* 0x000fe20000000000 */
[----:B---3--:R-:W-:-:S04]  /*16c00*/  SHF.L.U32 R5, R7, 0x1f, RZ ;  /* 0x0000001f07057819 */ /* 0x008fc800000006ff */
[C---:B------:R-:W-:Y:S01]  /*16c10*/  ISETP.NE.AND P1, PT, R3.reuse, 0x2, PT ;  /* 0x000000020300780c */ /* 0x040fe20003f25270 */
[----:B------:R-:W1:Y:S03]  /*16c20*/  SYNCS.PHASECHK.TRANS64.TRYWAIT P0, [R6+URZ], R5 ;  /* 0x00000005060075a7 */ /* 0x000e66000800017f */
[----:B------:R-:W-:Y:S02]  /*16c30*/  SEL R4, RZ, 0x1, P1 ;  /* 0x00000001ff047807 */ /* 0x000fe40000800000 */
[----:B------:R-:W-:Y:S02]  /*16c40*/  SEL R3, R3, RZ, P1 ;  /* 0x000000ff03037207 */ /* 0x000fe40000800000 */
[----:B------:R-:W-:-:S03]  /*16c50*/  LOP3.LUT R4, R7, R4, RZ, 0x3c, !PT ;  /* 0x0000000407047212 */ /* 0x000fc600078e3cff */
[----:B------:R-:W-:Y:S01]  /*16c60*/  IMAD R7, R3, 0x8, R2 ;  /* 0x0000000803077824 */ /* 0x000fe200078e0202 */
[----:B------:R-:W-:Y:S01]  /*16c70*/  SHF.L.U32 R2, R4, 0x1f, RZ ;  /* 0x0000001f04027819 */ /* 0x000fe200000006ff */
[----:B-1----:R-:W-:Y:S06]  /*16c80*/  @!P0 BRA `(.L_x_1243) ;  /* 0x0000001000ec8947 */ /* 0x002fec0003800000 */
.L_x_1297:
[----:B------:R-:W2:Y:S02]  /*16c90*/  SYNCS.PHASECHK.TRANS64.TRYWAIT P0, [R7+URZ], R2 ;  /* 0x00000002070075a7 */ /* 0x000ea4000800017f */
[----:B--2---:R-:W-:Y:S05]  /*16ca0*/  @!P0 BRA `(.L_x_1244) ;  /* 0x0000001000f88947 */ /* 0x004fea0003800000 */
.L_x_1298:
[----:B------:R-:W-:Y:S05]  /*16cb0*/  @!P2 BRA `(.L_x_1245) ;  /* 0x000000000004a947 */ /* 0x000fea0003800000 */
[----:B------:R-:W-:Y:S01]  /*16cc0*/  BPT.TRAP 0x1 ;  /* 0x000000040000795c */ /* 0x000fe20000300000 */
.L_x_1245:
[----:B------:R-:W3:Y:S01]  /*16cd0*/  LDL.LU R4, [R1] ;  /* 0x0000000001047983 */ /* 0x000ee20000300800 */
[----:B------:R-:W-:-:S04]  /*16ce0*/  VIADD R0, R0, 0x30860 ;  /* 0x0003086000007836 */ /* 0x000fc80000000000 */
[----:B---3--:R-:W-:-:S04]  /*16cf0*/  IMAD R4, R4, 0x8, R0 ;  /* 0x0000000804047824 */ /* 0x008fc800078e0200 */
[----:B------:R-:W3:Y:S02]  /*16d00*/  SYNCS.PHASECHK.TRANS64.TRYWAIT P0, [R4+URZ], R5 ;  /* 0x00000005040075a7 */ /* 0x000ee4000800017f */
[----:B---3--:R-:W-:Y:S05]  /*16d10*/  @!P0 BRA `(.L_x_1246) ;  /* 0x0000001000f08947 */ /* 0x008fea0003800000 */
.L_x_1299:
[----:B------:R-:W-:-:S07]  /*16d20*/  IMAD R3, R3, 0x8, R0 ;  /* 0x0000000803037824 */ /* 0x000fce00078e0200 */
.L_x_1247:
[----:B----4-:R4:W0:Y:S02]  /*16d30*/  SYNCS.PHASECHK.TRANS64.TRYWAIT P0, [R3+URZ], R2 ;  /* 0x00000002030075a7 */ /* 0x010824000800017f */
[----:B0-----:R-:W-:Y:S05]  /*16d40*/  @!P0 NANOSLEEP.SYNCS 0x989680 ;  /* 0x009896800000895d */ /* 0x001fea0003900000 */
[----:B------:R-:W0:Y:S02]  /*16d50*/  @!P0 SYNCS.PHASECHK.TRANS64 P0, [R3+URZ], R2 ;  /* 0x00000002030085a7 */ /* 0x000e24000800007f */
[----:B0-----:R-:W-:Y:S05]  /*16d60*/  @!P0 BRA `(.L_x_1247) ;  /* 0xfffffffc00f08947 */ /* 0x001fea000383ffff */
.L_x_1240:
[----:B------:R-:W-:Y:S05]  /*16d70*/  BSYNC B0 ;  /* 0x0000000000007941 */ /* 0x000fea0003800000 */
.L_x_1239:
[----:B------:R-:W-:Y:S05]  /*16d80*/  EXIT ;  /* 0x000000000000794d */ /* 0x000fea0003800000 */
.L_x_1064:
[----:B0-----:R-:W-:-:S04]  /*16d90*/  IMAD.U32 R3, RZ, RZ, UR39 ;  /* 0x00000027ff037e24 */ /* 0x001fc8000f8e00ff */
[----:B------:R0:W1:Y:S03]  /*16da0*/  SYNCS.PHASECHK.TRANS64.TRYWAIT P1, [R3+URZ+0x30800], R0 ;  /* 0x03080000030075a7 */ /* 0x000066000802017f */
[----:B-1----:R-:W-:Y:S05]  /*16db0*/  @!P1 NANOSLEEP.SYNCS 0x989680 ;  /* 0x009896800000995d */ /* 0x002fea0003900000 */
[----:B------:R-:W1:Y:S02]  /*16dc0*/  @!P1 SYNCS.PHASECHK.TRANS64 P1, [R3+URZ+0x30800], R0 ;  /* 0x03080000030095a7 */ /* 0x000e64000802007f */
[----:B-1----:R-:W-:Y:S05]  /*16dd0*/  @!P1 BRA `(.L_x_1064) ;  /* 0xfffffffc00ec9947 */ /* 0x002fea000383ffff */
[----:B------:R-:W-:Y:S05]  /*16de0*/  BRA `(.L_x_1248) ;  /* 0xfffffeac006c7947 */ /* 0x000fea000383ffff */
.L_x_1068:
[----:B-1----:R1:W3:Y:S02]  /*16df0*/  SYNCS.PHASECHK.TRANS64.TRYWAIT P1, [R5+URZ+0x30830], R0 ;  /* 0x03083000050075a7 */ /* 0x0022e4000802017f */
[----:B---3--:R-:W-:Y:S05]  /*16e00*/  @!P1 NANOSLEEP.SYNCS 0x989680 ;  /* 0x009896800000995d */ /* 0x008fea0003900000 */
[----:B------:R-:W3:Y:S02]  /*16e10*/  @!P1 SYNCS.PHASECHK.TRANS64 P1, [R5+URZ+0x30830], R0 ;  /* 0x03083000050095a7 */ /* 0x000ee4000802007f */
[----:B---3--:R-:W-:Y:S05]  /*16e20*/  @!P1 BRA `(.L_x_1068) ;  /* 0xfffffffc00f09947 */ /* 0x008fea000383ffff */
[----:B------:R-:W-:Y:S05]  /*16e30*/  BRA `(.L_x_1067) ;  /* 0xfffffeac00a07947 */ /* 0x000fea000383ffff */
.L_x_1084:
[----:B-1----:R-:W-:-:S04]  /*16e40*/  IMAD.U32 R121, RZ, RZ, UR6 ;  /* 0x00000006ff797e24 */ /* 0x002fc8000f8e00ff */
[----:B------:R1:W2:Y:S03]  /*16e50*/  SYNCS.PHASECHK.TRANS64.TRYWAIT P1, [R121+URZ+0x30830], R10 ;  /* 0x0308300a790075a7 */ /* 0x0002a6000802017f */
[----:B--2---:R-:W-:Y:S05]  /*16e60*/  @!P1 NANOSLEEP.SYNCS 0x989680 ;  /* 0x009896800000995d */ /* 0x004fea0003900000 */
[----:B------:R-:W2:Y:S02]  /*16e70*/  @!P1 SYNCS.PHASECHK.TRANS64 P1, [R121+URZ+0x30830], R10 ;  /* 0x0308300a790095a7 */ /* 0x000ea4000802007f */
[----:B--2---:R-:W-:Y:S05]  /*16e80*/  @!P1 BRA `(.L_x_1084) ;  /* 0xfffffffc00ec9947 */ /* 0x004fea000383ffff */
[----:B------:R-:W-:Y:S05]  /*16e90*/  BRA `(.L_x_1083) ;  /* 0xfffffee000107947 */ /* 0x000fea000383ffff */
.L_x_1088:
[----:B--2---:R-:W-:-:S04]  /*16ea0*/  IMAD.U32 R195, RZ, RZ, UR14 ;  /* 0x0000000effc37e24 */ /* 0x004fc8000f8e00ff */
[----:B------:R2:W3:Y:S03]  /*16eb0*/  SYNCS.PHASECHK.TRANS64.TRYWAIT P1, [R195+URZ+0x30850], R0 ;  /* 0x03085000c30075a7 */ /* 0x0004e6000802017f */
[----:B---3--:R-:W-:Y:S05]  /*16ec0*/  @!P1 NANOSLEEP.SYNCS 0x989680 ;  /* 0x009896800000995d */ /* 0x008fea0003900000 */
[----:B------:R-:W3:Y:S02]  /*16ed0*/  @!P1 SYNCS.PHASECHK.TRANS64 P1, [R195+URZ+0x30850], R0 ;  /* 0x03085000c30095a7 */ /* 0x000ee4000802007f */
[----:B---3--:R-:W-:Y:S05]  /*16ee0*/  @!P1 BRA `(.L_x_1088) ;  /* 0xfffffffc00ec9947 */ /* 0x008fea000383ffff */
[----:B------:R-:W-:Y:S05]  /*16ef0*/  BRA `(.L_x_1087) ;  /* 0xfffffee800b87947 */ /* 0x000fea000383ffff */
.L_x_1105:
[----:B-1----:R-:W-:-:S04]  /*16f00*/  IMAD.U32 R4, RZ, RZ, UR6 ;  /* 0x00000006ff047e24 */ /* 0x002fc8000f8e00ff */
[----:B------:R1:W2:Y:S03]  /*16f10*/  SYNCS.PHASECHK.TRANS64.TRYWAIT P1, [R4+URZ+0x30830], R3 ;  /* 0x03083003040075a7 */ /* 0x0002a6000802017f */
[----:B--2---:R-:W-:Y:S05]  /*16f20*/  @!P1 NANOSLEEP.SYNCS 0x989680 ;  /* 0x009896800000995d */ /* 0x004fea0003900000 */
[----:B------:R-:W2:Y:S02]  /*16f30*/  @!P1 SYNCS.PHASECHK.TRANS64 P1, [R4+URZ+0x30830], R3 ;  /* 0x03083003040095a7 */ /* 0x000ea4000802007f */
[----:B--2---:R-:W-:Y:S05]  /*16f40*/  @!P1 BRA `(.L_x_1105) ;  /* 0xfffffffc00ec9947 */ /* 0x004fea000383ffff */
[----:B------:R-:W-:Y:S05]  /*16f50*/  BRA `(.L_x_1104) ;  /* 0xffffff1400bc7947 */ /* 0x000fea000383ffff */
.L_x_1109:
[----:B01----:R-:W-:-:S04]  /*16f60*/  IMAD.U32 R3, RZ, RZ, UR7 ;  /* 0x00000007ff037e24 */ /* 0x003fc8000f8e00ff */
[----:B------:R0:W1:Y:S03]  /*16f70*/  SYNCS.PHASECHK.TRANS64.TRYWAIT P1, [R3+URZ+0x30850], R0 ;  /* 0x03085000030075a7 */ /* 0x000066000802017f */
[----:B-1----:R-:W-:Y:S05]  /*16f80*/  @!P1 NANOSLEEP.SYNCS 0x989680 ;  /* 0x009896800000995d */ /* 0x002fea0003900000 */
[----:B------:R-:W1:Y:S02]  /*16f90*/  @!P1 SYNCS.PHASECHK.TRANS64 P1, [R3+URZ+0x30850], R0 ;  /* 0x03085000030095a7 */ /* 0x000e64000802007f */
[----:B-1----:R-:W-:Y:S05]  /*16fa0*/  @!P1 BRA `(.L_x_1109) ;  /* 0xfffffffc00ec9947 */ /* 0x002fea000383ffff */
[----:B------:R-:W-:Y:S05]  /*16fb0*/  BRA `(.L_x_1108) ;  /* 0xffffff2000647947 */ /* 0x000fea000383ffff */
.L_x_1115:
[----:B-1----:R-:W-:-:S04]  /*16fc0*/  IMAD.U32 R4, RZ, RZ, UR6 ;  /* 0x00000006ff047e24 */ /* 0x002fc8000f8e00ff */
[----:B------:R1:W2:Y:S03]  /*16fd0*/  SYNCS.PHASECHK.TRANS64.TRYWAIT P1, [R4+URZ+0x30830], R3 ;  /* 0x03083003040075a7 */ /* 0x0002a6000802017f */
[----:B--2---:R-:W-:Y:S05]  /*16fe0*/  @!P1 NANOSLEEP.SYNCS 0x989680 ;  /* 0x009896800000995d */ /* 0x004fea0003900000 */
[----:B------:R-:W2:Y:S02]  /*16ff0*/  @!P1 SYNCS.PHASECHK.TRANS64 P1, [R4+URZ+0x30830], R3 ;  /* 0x03083003040095a7 */ /* 0x000ea4000802007f */
[----:B--2---:R-:W-:Y:S05]  /*17000*/  @!P1 BRA `(.L_x_1115) ;  /* 0xfffffffc00ec9947 */ /* 0x004fea000383ffff */
[----:B------:R-:W-:Y:S05]  /*17010*/  BRA `(.L_x_1114) ;  /* 0xffffff3800b47947 */ /* 0x000fea000383ffff */
.L_x_1119:
[----:B01----:R-:W-:-:S04]  /*17020*/  IMAD.U32 R3, RZ, RZ, UR7 ;  /* 0x00000007ff037e24 */ /* 0x003fc8000f8e00ff */
[----:B------:R0:W1:Y:S03]  /*17030*/  SYNCS.PHASECHK.TRANS64.TRYWAIT P1, [R3+URZ+0x30850], R0 ;  /* 0x03085000030075a7 */ /* 0x000066000802017f */
[----:B-1----:R-:W-:Y:S05]  /*17040*/  @!P1 NANOSLEEP.SYNCS 0x989680 ;  /* 0x009896800000995d */ /* 0x002fea0003900000 */
[----:B------:R-:W1:Y:S02]  /*17050*/  @!P1 SYNCS.PHASECHK.TRANS64 P1, [R3+URZ+0x30850], R0 ;  /* 0x03085000030095a7 */ /* 0x000e64000802007f */
[----:B-1----:R-:W-:Y:S05]  /*17060*/  @!P1 BRA `(.L_x_1119) ;  /* 0xfffffffc00ec9947 */ /* 0x002fea000383ffff */
[----:B------:R-:W-:Y:S05]  /*17070*/  BRA `(.L_x_1118) ;  /* 0xffffff44005c7947 */ /* 0x000fea000383ffff */
.L_x_1132:
[----:B-1----:R-:W-:-:S04]  /*17080*/  IMAD.U32 R5, RZ, RZ, UR5 ;  /* 0x00000005ff057e24 */ /* 0x002fc8000f8e00ff */
[----:B------:R1:W2:Y:S03]  /*17090*/  SYNCS.PHASECHK.TRANS64.TRYWAIT P0, [R5+URZ+0x30850], R0 ;  /* 0x03085000050075a7 */ /* 0x0002a6000800017f */
[----:B--2---:R-:W-:Y:S05]  /*170a0*/  @!P0 NANOSLEEP.SYNCS 0x989680 ;  /* 0x009896800000895d */ /* 0x004fea0003900000 */
[----:B------:R-:W2:Y:S02]  /*170b0*/  @!P0 SYNCS.PHASECHK.TRANS64 P0, [R5+URZ+0x30850], R0 ;  /* 0x03085000050085a7 */ /* 0x000ea4000800007f */
[----:B--2---:R-:W-:Y:S05]  /*170c0*/  @!P0 BRA `(.L_x_1132) ;  /* 0xfffffffc00ec8947 */ /* 0x004fea000383ffff */
[----:B------:R-:W-:Y:S05]  /*170d0*/  BRA `(.L_x_1131) ;  /* 0xffffff7400247947 */ /* 0x000fea000383ffff */
.L_x_1181:
[----:B------:R-:W1:Y:S01]  /*170e0*/  S2R R9, SR_TID.X ;  /* 0x0000000000097919 */ /* 0x000e620000002100 */
[----:B------:R-:W-:Y:S01]  /*170f0*/  BSSY B0, `(.L_x_1249) ;  /* 0x000000a000007945 */ /* 0x000fe20003800000 */
[----:B------:R-:W-:Y:S02]  /*17100*/  IMAD.MOV.U32 R12, RZ, RZ, RZ ;  /* 0x000000ffff0c7224 */ /* 0x000fe400078e00ff */
[----:B0-----:R-:W-:Y:S02]  /*17110*/  IMAD.MOV.U32 R11, RZ, RZ, 0x1f ;  /* 0x0000001fff0b7424 */ /* 0x001fe400078e00ff */
[----:B------:R-:W-:Y:S01]  /*17120*/  IMAD.MOV.U32 R15, RZ, RZ, -0x1 ;  /* 0xffffffffff0f7424 */ /* 0x000fe200078e00ff */
[----:B-1----:R-:W-:-:S04]  /*17130*/  SHF.R.U32.HI R9, RZ, 0x5, R9 ;  /* 0x00000005ff097819 */ /* 0x002fc80000011609 */
[----:B------:R-:W-:-:S05]  /*17140*/  LOP3.LUT R9, R9, 0x3, RZ, 0xc0, !PT ;  /* 0x0000000309097812 */ /* 0x000fca00078ec0ff */
[----:B------:R-:W-:-:S07]  /*17150*/  IMAD.MOV.U32 R13, RZ, RZ, R9 ;  /* 0x000000ffff0d7224 */ /* 0x000fce00078e0009 */
[----:B------:R-:W-:Y:S05]  /*17160*/  WARPSYNC.COLLECTIVE R15, `(.L_x_1250) ;  /* 0x000000000f087348 */ /* 0x000fea0003c00000 */
[----:B------:R0:W1:Y:S02]  /*17170*/  SHFL.IDX P6, R14, R13, R12, R11 ;  /* 0x0000000c0d0e7389 */ /* 0x00006400000c000b */
[----:B01----:R-:W-:Y:S01]  /*17180*/  ENDCOLLECTIVE ;  /* 0x000000000000791b */ /* 0x003fe20003800000 */
.L_x_1250:
[----:B------:R-:W-:Y:S05]  /*17190*/  BSYNC B0 ;  /* 0x0000000000007941 */ /* 0x000fea0003800000 */
.L_x_1249:
[----:B------:R-:W-:Y:S05]  /*171a0*/  BRA `(.L_x_1251) ;  /* 0xffffffc000e47947 */ /* 0x000fea000383ffff */
.L_x_1182:
[----:B------:R-:W-:Y:S01]  /*171b0*/  BSSY B0, `(.L_x_1252) ;  /* 0x0000006000007945 */ /* 0x000fe20003800000 */
[----:B------:R-:W-:-:S07]  /*171c0*/  IMAD.MOV.U32 R15, RZ, RZ, -0x1 ;  /* 0xffffffffff0f7424 */ /* 0x000fce00078e00ff */
[----:B0-----:R-:W-:Y:S05]  /*171d0*/  WARPSYNC.COLLECTIVE R15, `(.L_x_1253) ;  /* 0x000000000f0c7348 */ /* 0x001fea0003c00000 */
[----:B------:R-:W-:Y:S02]  /*171e0*/  ELECT P6, UR62, PT ;  /* 0x00000000003e782f */ /* 0x000fe400038c0000 */
[----:B------:R-:W-:Y:S01]  /*171f0*/  MOV R14, UR62 ;  /* 0x0000003e000e7c02 */ /* 0x000fe20008000f00 */
[----:B0-----:R-:W-:Y:S10]  /*17200*/  ENDCOLLECTIVE ;  /* 0x000000000000791b */ /* 0x001ff40003800000 */
.L_x_1253:
[----:B------:R-:W-:Y:S05]  /*17210*/  BSYNC B0 ;  /* 0x0000000000007941 */ /* 0x000fea0003800000 */
.L_x_1252:
[----:B------:R-:W-:Y:S05]  /*17220*/  BRA `(.L_x_1254) ;  /* 0xffffffc000d47947 */ /* 0x000fea000383ffff */
.L_x_1185:
[----:B0-----:R0:W1:Y:S02]  /*17230*/  SYNCS.PHASECHK.TRANS64.TRYWAIT P0, [R9+URZ+0x30840], R10 ;  /* 0x0308400a090075a7 */ /* 0x001064000800017f */
[----:B-1----:R-:W-:Y:S05]  /*17240*/  @!P0 NANOSLEEP.SYNCS 0x989680 ;  /* 0x009896800000895d */ /* 0x002fea0003900000 */
[----:B------:R-:W1:Y:S02]  /*17250*/  @!P0 SYNCS.PHASECHK.TRANS64 P0, [R9+URZ+0x30840], R10 ;  /* 0x0308400a090085a7 */ /* 0x000e64000800007f */
[----:B-1----:R-:W-:Y:S05]  /*17260*/  @!P0 BRA `(.L_x_1185) ;  /* 0xfffffffc00f08947 */ /* 0x002fea000383ffff */
[----:B------:R-:W-:Y:S05]  /*17270*/  BRA `(.L_x_1255) ;  /* 0xffffffc400407947 */ /* 0x000fea000383ffff */
.L_x_1188:
        /* <DEDUP_REMOVED lines=8> */
.L_x_1196:
[----:B0-----:R0:W1:Y:S02]  /*17300*/  SYNCS.PHASECHK.TRANS64.TRYWAIT P0, [R2+URZ+0x30840], R3 ;  /* 0x03084003020075a7 */ /* 0x001064000800017f */
[----:B-1----:R-:W-:Y:S05]  /*17310*/  @!P0 NANOSLEEP.SYNCS 0x989680 ;  /* 0x009896800000895d */ /* 0x002fea0003900000 */
[----:B------:R-:W1:Y:S02]  /*17320*/  @!P0 SYNCS.PHASECHK.TRANS64 P0, [R2+URZ+0x30840], R3 ;  /* 0x03084003020085a7 */ /* 0x000e64000800007f */
[----:B-1----:R-:W-:Y:S05]  /*17330*/  @!P0 BRA `(.L_x_1196) ;  /* 0xfffffffc00f08947 */ /* 0x002fea000383ffff */
[----:B------:R-:W-:Y:S05]  /*17340*/  BRA `(.L_x_1257) ;  /* 0xffffffcc004c7947 */ /* 0x000fea000383ffff */
.L_x_1198:
[----:B0-----:R0:W1:Y:S02]  /*17350*/  SYNCS.PHASECHK.TRANS64.TRYWAIT P0, [R3+URZ+0x60], R2 ;  /* 0x00006002030075a7 */ /* 0x001064000800017f */
[----:B-1----:R-:W-:Y:S05]  /*17360*/  @!P0 NANOSLEEP.SYNCS 0x989680 ;  /* 0x009896800000895d */ /* 0x002fea0003900000 */
[----:B------:R-:W1:Y:S02]  /*17370*/  @!P0 SYNCS.PHASECHK.TRANS64 P0, [R3+URZ+0x60], R2 ;  /* 0x00006002030085a7 */ /* 0x000e64000800007f */
[----:B-1----:R-:W-:Y:S05]  /*17380*/  @!P0 BRA `(.L_x_1198) ;  /* 0xfffffffc00f08947 */ /* 0x002fea000383ffff */
[----:B------:R-:W-:Y:S05]  /*17390*/  BRA `(.L_x_1258) ;  /* 0xffffffcc00f87947 */ /* 0x000fea000383ffff */
.L_x_1203:
[----:B-1----:R1:W2:Y:S02]  /*173a0*/  SYNCS.PHASECHK.TRANS64.TRYWAIT P0, [R2+URZ+0x30840], R3 ;  /* 0x03084003020075a7 */ /* 0x0022a4000800017f */
[----:B--2---:R-:W-:Y:S05]  /*173b0*/  @!P0 NANOSLEEP.SYNCS 0x989680 ;  /* 0x009896800000895d */ /* 0x004fea0003900000 */
[----:B------:R-:W2:Y:S02]  /*173c0*/  @!P0 SYNCS.PHASECHK.TRANS64 P0, [R2+URZ+0x30840], R3 ;  /* 0x03084003020085a7 */ /* 0x000ea4000800007f */
[----:B--2---:R-:W-:Y:S05]  /*173d0*/  @!P0 BRA `(.L_x_1203) ;  /* 0xfffffffc00f08947 */ /* 0x004fea000383ffff */
[----:B------:R-:W-:Y:S05]  /*173e0*/  BRA `(.L_x_1259) ;  /* 0xffffffd400787947 */ /* 0x000fea000383ffff */
.L_x_1205:
[----:B0-----:R0:W1:Y:S02]  /*173f0*/  SYNCS.PHASECHK.TRANS64.TRYWAIT P1, [R3+URZ+0x60], R2 ;  /* 0x00006002030075a7 */ /* 0x001064000802017f */
[----:B-1----:R-:W-:Y:S05]  /*17400*/  @!P1 NANOSLEEP.SYNCS 0x989680 ;  /* 0x009896800000995d */ /* 0x002fea0003900000 */
[----:B------:R-:W1:Y:S02]  /*17410*/  @!P1 SYNCS.PHASECHK.TRANS64 P1, [R3+URZ+0x60], R2 ;  /* 0x00006002030095a7 */ /* 0x000e64000802007f */
[----:B-1----:R-:W-:Y:S05]  /*17420*/  @!P1 BRA `(.L_x_1205) ;  /* 0xfffffffc00f09947 */ /* 0x002fea000383ffff */
[----:B------:R-:W-:Y:S05]  /*17430*/  BRA `(.L_x_1260) ;  /* 0xffffffd800247947 */ /* 0x000fea000383ffff */
.L_x_1210:
[----:B--2---:R2:W3:Y:S02]  /*17440*/  SYNCS.PHASECHK.TRANS64.TRYWAIT P0, [R2+URZ+0x30840], R3 ;  /* 0x03084003020075a7 */ /* 0x0044e4000800017f */
[----:B---3--:R-:W-:Y:S05]  /*17450*/  @!P0 NANOSLEEP.SYNCS 0x989680 ;  /* 0x009896800000895d */ /* 0x008fea0003900000 */
[----:B------:R-:W3:Y:S02]  /*17460*/  @!P0 SYNCS.PHASECHK.TRANS64 P0, [R2+URZ+0x30840], R3 ;  /* 0x03084003020085a7 */ /* 0x000ee4000800007f */
[----:B---3--:R-:W-:Y:S05]  /*17470*/  @!P0 BRA `(.L_x_1210) ;  /* 0xfffffffc00f08947 */ /* 0x008fea000383ffff */
[----:B------:R-:W-:Y:S05]  /*17480*/  BRA `(.L_x_1261) ;  /* 0xffffffdc00607947 */ /* 0x000fea000383ffff */
.L_x_1212:
[----:B0-----:R0:W1:Y:S02]  /*17490*/  SYNCS.PHASECHK.TRANS64.TRYWAIT P1, [R2+URZ+0x60], R9 ;  /* 0x00006009020075a7 */ /* 0x001064000802017f */
[----:B-1----:R-:W-:Y:S05]  /*174a0*/  @!P1 NANOSLEEP.SYNCS 0x989680 ;  /* 0x009896800000995d */ /* 0x002fea0003900000 */
[----:B------:R-:W1:Y:S02]  /*174b0*/  @!P1 SYNCS.PHASECHK.TRANS64 P1, [R2+URZ+0x60], R9 ;  /* 0x00006009020095a7 */ /* 0x000e64000802007f */
[----:B-1----:R-:W-:Y:S05]  /*174c0*/  @!P1 BRA `(.L_x_1212) ;  /* 0xfffffffc00f09947 */ /* 0x002fea000383ffff */
[----:B------:R-:W-:Y:S05]  /*174d0*/  BRA `(.L_x_1262) ;  /* 0xffffffe000107947 */ /* 0x000fea000383ffff */
.L_x_1219:
[----:B-1----:R1:W2:Y:S02]  /*174e0*/  SYNCS.PHASECHK.TRANS64.TRYWAIT P0, [R3+URZ+0x30860], R0 ;  /* 0x03086000030075a7 */ /* 0x0022a4000800017f */
[----:B--2---:R-:W-:Y:S05]  /*174f0*/  @!P0 NANOSLEEP.SYNCS 0x989680 ;  /* 0x009896800000895d */ /* 0x004fea0003900000 */
[----:B------:R-:W2:Y:S02]  /*17500*/  @!P0 SYNCS.PHASECHK.TRANS64 P0, [R3+URZ+0x30860], R0 ;  /* 0x03086000030085a7 */ /* 0x000ea4000800007f */
[----:B--2---:R-:W-:Y:S05]  /*17510*/  @!P0 BRA `(.L_x_1219) ;  /* 0xfffffffc00f08947 */ /* 0x004fea000383ffff */
[----:B------:R-:W-:Y:S05]  /*17520*/  BRA `(.L_x_1263) ;  /* 0xffffffe400307947 */ /* 0x000fea000383ffff */
.L_x_1221:
[----:B------:R-:W-:Y:S01]  /*17530*/  BSSY B0, `(.L_x_1264) ;  /* 0x0000008000007945 */ /* 0x000fe20003800000 */
[----:B------:R-:W-:Y:S02]  /*17540*/  IMAD.MOV.U32 R13, RZ, RZ, R16 ;  /* 0x000000ffff0d7224 */ /* 0x000fe400078e0010 */
[----:B------:R-:W-:Y:S02]  /*17550*/  IMAD.MOV.U32 R12, RZ, RZ, RZ ;  /* 0x000000ffff0c7224 */ /* 0x000fe400078e00ff */
[----:B0-----:R-:W-:Y:S02]  /*17560*/  IMAD.MOV.U32 R11, RZ, RZ, 0x1f ;  /* 0x0000001fff0b7424 */ /* 0x001fe400078e00ff */
[----:B------:R-:W-:-:S07]  /*17570*/  IMAD.MOV.U32 R15, RZ, RZ, -0x1 ;  /* 0xffffffffff0f7424 */ /* 0x000fce00078e00ff */
[----:B-1----:R-:W-:Y:S05]  /*17580*/  WARPSYNC.COLLECTIVE R15, `(.L_x_1265) ;  /* 0x000000000f087348 */ /* 0x002fea0003c00000 */
[----:B------:R0:W2:Y:S02]  /*17590*/  SHFL.IDX P6, R14, R13, R12, R11 ;  /* 0x0000000c0d0e7389 */ /* 0x0000a400000c000b */
[----:B012---:R-:W-:Y:S01]  /*175a0*/  ENDCOLLECTIVE ;  /* 0x000000000000791b */ /* 0x007fe20003800000 */
.L_x_1265:
[----:B------:R-:W-:Y:S05]  /*175b0*/  BSYNC B0 ;  /* 0x0000000000007941 */ /* 0x000fea0003800000 */
.L_x_1264:
[----:B------:R-:W-:Y:S02]  /*175c0*/  IMAD.MOV.U32 R13, RZ, RZ, R16 ;  /* 0x000000ffff0d7224 */ /* 0x000fe400078e0010 */
[----:B------:R-:W-:Y:S02]  /*175d0*/  IMAD.MOV.U32 R12, RZ, RZ, 0x1 ;  /* 0x00000001ff0c7424 */ /* 0x000fe400078e00ff */
[----:B------:R-:W-:Y:S02]  /*175e0*/  IMAD.MOV.U32 R11, RZ, RZ, 0x1f ;  /* 0x0000001fff0b7424 */ /* 0x000fe400078e00ff */
[----:B------:R-:W-:Y:S02]  /*175f0*/  IMAD.MOV.U32 R15, RZ, RZ, -0x1 ;  /* 0xffffffffff0f7424 */ /* 0x000fe400078e00ff */
[----:B------:R-:W-:-:S07]  /*17600*/  IMAD.MOV.U32 R4, RZ, RZ, R14 ;  /* 0x000000ffff047224 */ /* 0x000fce00078e000e */
[----:B------:R-:W-:Y:S05]  /*17610*/  WARPSYNC.COLLECTIVE R15, `(.L_x_1266) ;  /* 0x000000000f087348 */ /* 0x000fea0003c00000 */
[----:B------:R0:W1:Y:S02]  /*17620*/  SHFL.IDX P6, R14, R13, R12, R11 ;  /* 0x0000000c0d0e7389 */ /* 0x00006400000c000b */
[----:B01----:R-:W-:Y:S01]  /*17630*/  ENDCOLLECTIVE ;  /* 0x000000000000791b */ /* 0x003fe20003800000 */
.L_x_1266:
[----:B------:R-:W-:Y:S01]  /*17640*/  IMAD.MOV.U32 R16, RZ, RZ, R14 ;  /* 0x000000ffff107224 */ /* 0x000fe200078e000e */
[----:B------:R-:W-:Y:S06]  /*17650*/  BRA `(.L_x_1267) ;  /* 0xffffffe400d07947 */ /* 0x000fec000383ffff */
.L_x_1224:
[----:B------:R-:W-:Y:S01]  /*17660*/  BSSY B0, `(.L_x_1268) ;  /* 0x0000008000007945 */ /* 0x000fe20003800000 */
[----:B-----5:R-:W-:Y:S02]  /*17670*/  IMAD.MOV.U32 R13, RZ, RZ, R17 ;  /* 0x000000ffff0d7224 */ /* 0x020fe400078e0011 */
[----:B------:R-:W-:Y:S02]  /*17680*/  IMAD.MOV.U32 R12, RZ, RZ, 0x1 ;  /* 0x00000001ff0c7424 */ /* 0x000fe400078e00ff */
[----:B0-----:R-:W-:Y:S02]  /*17690*/  IMAD.MOV.U32 R11, RZ, RZ, RZ ;  /* 0x000000ffff0b7224 */ /* 0x001fe400078e00ff */
[----:B------:R-:W-:-:S07]  /*176a0*/  IMAD.MOV.U32 R15, RZ, RZ, -0x1 ;  /* 0xffffffffff0f7424 */ /* 0x000fce00078e00ff */
[----:B-1234-:R-:W-:Y:S05]  /*176b0*/  WARPSYNC.COLLECTIVE R15, `(.L_x_1269) ;  /* 0x000000000f087348 */ /* 0x01efea0003c00000 */
[----:B------:R0:W0:Y:S02]  /*176c0*/  SHFL.UP P6, R14, R13, R12, R11 ;  /* 0x0400000c0d0e7389 */ /* 0x00002400000c000b */
[----:B01234-:R-:W-:Y:S01]  /*176d0*/  ENDCOLLECTIVE ;  /* 0x000000000000791b */ /* 0x01ffe20003800000 */
.L_x_1269:
[----:B------:R-:W-:Y:S05]  /*176e0*/  BSYNC B0 ;  /* 0x0000000000007941 */ /* 0x000fea0003800000 */
.L_x_1268:
[----:B------:R-:W-:Y:S01]  /*176f0*/  ISETP.NE.AND P0, PT, R6, RZ, PT ;  /* 0x000000ff0600720c */ /* 0x000fe20003f05270 */
[----:B------:R-:W-:Y:S02]  /*17700*/  IMAD.MOV.U32 R12, RZ, RZ, 0x2 ;  /* 0x00000002ff0c7424 */ /* 0x000fe400078e00ff */
[----:B------:R-:W-:Y:S01]  /*17710*/  IMAD.MOV.U32 R11, RZ, RZ, RZ ;  /* 0x000000ffff0b7224 */ /* 0x000fe200078e00ff */
[----:B------:R-:W-:Y:S01]  /*17720*/  SEL R14, R14, RZ, P0 ;  /* 0x000000ff0e0e7207 */ /* 0x000fe20000000000 */
[----:B------:R-:W-:Y:S01]  /*17730*/  IMAD.MOV.U32 R15, RZ, RZ, -0x1 ;  /* 0xffffffffff0f7424 */ /* 0x000fe200078e00ff */
[----:B------:R-:W-:-:S03]  /*17740*/  ISETP.GE.U32.AND P0, PT, R6, 0x2, PT ;  /* 0x000000020600780c */ /* 0x000fc60003f06070 */
[----:B------:R-:W-:-:S10]  /*17750*/  IMAD.IADD R13, R17, 0x1, R14 ;  /* 0x00000001110d7824 */ /* 0x000fd400078e020e */
[----:B------:R-:W-:Y:S05]  /*17760*/  WARPSYNC.COLLECTIVE R15, `(.L_x_1270) ;  /* 0x000000000f087348 */ /* 0x000fea0003c00000 */
[----:B------:R0:W1:Y:S02]  /*17770*/  SHFL.UP P6, R14, R13, R12, R11 ;  /* 0x0400000c0d0e7389 */ /* 0x00006400000c000b */
[----:B01----:R-:W-:Y:S01]  /*17780*/  ENDCOLLECTIVE ;  /* 0x000000000000791b */ /* 0x003fe20003800000 */
.L_x_1270:
        /* <DEDUP_REMOVED lines=8> */
.L_x_1271:
        /* <DEDUP_REMOVED lines=8> */
.L_x_1272:
        /* <DEDUP_REMOVED lines=8> */
.L_x_1273:
        /* <DEDUP_REMOVED lines=8> */
.L_x_1274:
[----:B------:R-:W-:Y:S05]  /*17990*/  BRA `(.L_x_1275) ;  /* 0xffffffe400987947 */ /* 0x000fea000383ffff */
.L_x_1229:
[----:B------:R-:W-:Y:S01]  /*179a0*/  BSSY B0, `(.L_x_1276) ;  /* 0x0000008000007945 */ /* 0x000fe20003800000 */
[----:B-----5:R-:W-:Y:S02]  /*179b0*/  IMAD.MOV.U32 R13, RZ, RZ, R17 ;  /* 0x000000ffff0d7224 */ /* 0x020fe400078e0011 */
[----:B------:R-:W-:Y:S02]  /*179c0*/  IMAD.MOV.U32 R12, RZ, RZ, 0x1 ;  /* 0x00000001ff0c7424 */ /* 0x000fe400078e00ff */
[----:B------:R-:W-:Y:S02]  /*179d0*/  IMAD.MOV.U32 R11, RZ, RZ, RZ ;  /* 0x000000ffff0b7224 */ /* 0x000fe400078e00ff */
[----:B------:R-:W-:-:S07]  /*179e0*/  IMAD.MOV.U32 R15, RZ, RZ, -0x1 ;  /* 0xffffffffff0f7424 */ /* 0x000fce00078e00ff */
[----:B0-----:R-:W-:Y:S05]  /*179f0*/  WARPSYNC.COLLECTIVE R15, `(.L_x_1277) ;  /* 0x000000000f087348 */ /* 0x001fea0003c00000 */
[----:B------:R1:W2:Y:S02]  /*17a00*/  SHFL.UP P6, R14, R13, R12, R11 ;  /* 0x0400000c0d0e7389 */ /* 0x0002a400000c000b */
[----:B012---:R-:W-:Y:S01]  /*17a10*/  ENDCOLLECTIVE ;  /* 0x000000000000791b */ /* 0x007fe20003800000 */
.L_x_1277:
[----:B------:R-:W-:Y:S05]  /*17a20*/  BSYNC B0 ;  /* 0x0000000000007941 */ /* 0x000fea0003800000 */
.L_x_1276:
        /* <DEDUP_REMOVED lines=10> */
.L_x_1278:
        /* <DEDUP_REMOVED lines=8> */
.L_x_1279:
        /* <DEDUP_REMOVED lines=8> */
.L_x_1280:
        /* <DEDUP_REMOVED lines=8> */
.L_x_1281:
        /* <DEDUP_REMOVED lines=8> */
.L_x_1282:
[----:B------:R-:W-:Y:S05]  /*17cd0*/  BRA `(.L_x_1283) ;  /* 0xffffffe400807947 */ /* 0x000fea000383ffff */
.L_x_1231:
[----:B------:R-:W-:Y:S01]  /*17ce0*/  BSSY B0, `(.L_x_1284) ;  /* 0x0000006000007945 */ /* 0x000fe20003800000 */
[----:B------:R-:W-:Y:S01]  /*17cf0*/  PLOP3.LUT P6, PT, P6, PT, PT, 0x8, 0x0 ;  /* 0x000000000000781c */ /* 0x000fe200037ce170 */
[----:B------:R-:W-:-:S12]  /*17d00*/  IMAD.MOV.U32 R15, RZ, RZ, -0x1 ;  /* 0xffffffffff0f7424 */ /* 0x000fd800078e00ff */
[----:B0-----:R-:W-:Y:S05]  /*17d10*/  WARPSYNC.COLLECTIVE R15, `(.L_x_1285) ;  /* 0x000000000f087348 */ /* 0x001fea0003c00000 */
[----:B------:R-:W-:Y:S01]  /*17d20*/  VOTE.ANY R14, PT, P6 ;  /* 0x00000000000e7806 */ /* 0x000fe200030e0100 */
[----:B0-----:R-:W-:Y:S06]  /*17d30*/  ENDCOLLECTIVE ;  /* 0x000000000000791b */ /* 0x001fec0003800000 */
.L_x_1285:
[----:B------:R-:W-:Y:S05]  /*17d40*/  BSYNC B0 ;  /* 0x0000000000007941 */ /* 0x000fea0003800000 */
.L_x_1284:
[----:B------:R-:W-:Y:S02]  /*17d50*/  IMAD.MOV.U32 R3, RZ, RZ, R14 ;  /* 0x000000ffff037224 */ /* 0x000fe400078e000e */
[----:B------:R-:W-:Y:S02]  /*17d60*/  IMAD.MOV.U32 R13, RZ, RZ, R17 ;  /* 0x000000ffff0d7224 */ /* 0x000fe400078e0011 */
[----:B------:R-:W0:Y:S01]  /*17d70*/  POPC R6, R3 ;  /* 0x0000000300067309 */ /* 0x000e220000000000 */
[----:B------:R-:W-:Y:S02]  /*17d80*/  IMAD.MOV.U32 R11, RZ, RZ, 0x1f ;  /* 0x0000001fff0b7424 */ /* 0x000fe400078e00ff */
[----:B------:R-:W-:Y:S02]  /*17d90*/  IMAD.MOV.U32 R15, RZ, RZ, -0x1 ;  /* 0xffffffffff0f7424 */ /* 0x000fe400078e00ff */
[----:B0-----:R-:W-:-:S07]  /*17da0*/  IMAD.MOV.U32 R12, RZ, RZ, R6 ;  /* 0x000000ffff0c7224 */ /* 0x001fce00078e0006 */
[----:B------:R-:W-:Y:S05]  /*17db0*/  WARPSYNC.COLLECTIVE R15, `(.L_x_1286) ;  /* 0x000000000f087348 */ /* 0x000fea0003c00000 */
[----:B------:R0:W1:Y:S02]  /*17dc0*/  SHFL.IDX P6, R14, R13, R12, R11 ;  /* 0x0000000c0d0e7389 */ /* 0x00006400000c000b */
[----:B01----:R-:W-:Y:S01]  /*17dd0*/  ENDCOLLECTIVE ;  /* 0x000000000000791b */ /* 0x003fe20003800000 */
.L_x_1286:
[----:B------:R-:W-:Y:S01]  /*17de0*/  IMAD.MOV.U32 R17, RZ, RZ, R14 ;  /* 0x000000ffff117224 */ /* 0x000fe200078e000e */
[----:B------:R-:W-:Y:S06]  /*17df0*/  BRA `(.L_x_1287) ;  /* 0xffffffe400707947 */ /* 0x000fec000383ffff */
.L_x_1233:
[----:B------:R-:W-:Y:S01]  /*17e00*/  BSSY B0, `(.L_x_1288) ;  /* 0x0000007000007945 */ /* 0x000fe20003800000 */
[----:B------:R-:W-:Y:S02]  /*17e10*/  IMAD.MOV.U32 R13, RZ, RZ, R2 ;  /* 0x000000ffff0d7224 */ /* 0x000fe400078e0002 */
[----:B------:R-:W-:Y:S02]  /*17e20*/  IMAD.MOV.U32 R11, RZ, RZ, 0x1f ;  /* 0x0000001fff0b7424 */ /* 0x000fe400078e00ff */
[----:B------:R-:W-:-:S07]  /*17e30*/  IMAD.MOV.U32 R15, RZ, RZ, -0x1 ;  /* 0xffffffffff0f7424 */ /* 0x000fce00078e00ff */
[----:B012---:R-:W-:Y:S05]  /*17e40*/  WARPSYNC.COLLECTIVE R15, `(.L_x_1289) ;  /* 0x000000000f087348 */ /* 0x007fea0003c00000 */
[----:B------:R3:W4:Y:S02]  /*17e50*/  SHFL.IDX P6, R14, R13, R12, R11 ;  /* 0x0000000c0d0e7389 */ /* 0x00072400000c000b */
[----:B01234-:R-:W-:Y:S01]  /*17e60*/  ENDCOLLECTIVE ;  /* 0x000000000000791b */ /* 0x01ffe20003800000 */
.L_x_1289:
[----:B------:R-:W-:Y:S05]  /*17e70*/  BSYNC B0 ;  /* 0x0000000000007941 */ /* 0x000fea0003800000 */
.L_x_1288:
[----:B------:R-:W-:Y:S01]  /*17e80*/  IMAD.MOV.U32 R7, RZ, RZ, R14 ;  /* 0x000000ffff077224 */ /* 0x000fe200078e000e */
[----:B------:R-:W-:Y:S06]  /*17e90*/  BRA `(.L_x_1232) ;  /* 0xffffffe400647947 */ /* 0x000fec000383ffff */
.L_x_1237:
[----:B-1----:R1:W2:Y:S02]  /*17ea0*/  SYNCS.PHASECHK.TRANS64.TRYWAIT P0, [R0+URZ+0x30820], R3 ;  /* 0x03082003000075a7 */ /* 0x0022a4000800017f */
[----:B--2---:R-:W-:Y:S05]  /*17eb0*/  @!P0 NANOSLEEP.SYNCS 0x989680 ;  /* 0x009896800000895d */ /* 0x004fea0003900000 */
[----:B------:R-:W2:Y:S02]  /*17ec0*/  @!P0 SYNCS.PHASECHK.TRANS64 P0, [R0+URZ+0x30820], R3 ;  /* 0x03082003000085a7 */ /* 0x000ea4000800007f */
[----:B--2---:R-:W-:Y:S05]  /*17ed0*/  @!P0 BRA `(.L_x_1237) ;  /* 0xfffffffc00f08947 */ /* 0x004fea000383ffff */
[----:B------:R-:W-:Y:S05]  /*17ee0*/  BRA `(.L_x_1290) ;  /* 0xffffffe800dc7947 */ /* 0x000fea000383ffff */
.L_x_1238:
[----:B------:R-:W2:Y:S01]  /*17ef0*/  S2R R2, SR_TID.X ;  /* 0x0000000000027919 */ /* 0x000ea20000002100 */
[----:B------:R-:W-:Y:S01]  /*17f00*/  BSSY B0, `(.L_x_1291) ;  /* 0x000000a000007945 */ /* 0x000fe20003800000 */
[----:B------:R-:W-:Y:S02]  /*17f10*/  IMAD.MOV.U32 R12, RZ, RZ, RZ ;  /* 0x000000ffff0c7224 */ /* 0x000fe400078e00ff */
[----:B0-----:R-:W-:Y:S02]  /*17f20*/  IMAD.MOV.U32 R11, RZ, RZ, 0x1f ;  /* 0x0000001fff0b7424 */ /* 0x001fe400078e00ff */
[----:B------:R-:W-:Y:S01]  /*17f30*/  IMAD.MOV.U32 R15, RZ, RZ, -0x1 ;  /* 0xffffffffff0f7424 */ /* 0x000fe200078e00ff */
[----:B--2---:R-:W-:-:S04]  /*17f40*/  SHF.R.U32.HI R2, RZ, 0x5, R2 ;  /* 0x00000005ff027819 */ /* 0x004fc80000011602 */
[----:B------:R-:W-:-:S05]  /*17f50*/  LOP3.LUT R2, R2, 0x3, RZ, 0xc0, !PT ;  /* 0x0000000302027812 */ /* 0x000fca00078ec0ff */
[----:B------:R-:W-:-:S07]  /*17f60*/  IMAD.MOV.U32 R13, RZ, RZ, R2 ;  /* 0x000000ffff0d7224 */ /* 0x000fce00078e0002 */
[----:B-1----:R-:W-:Y:S05]  /*17f70*/  WARPSYNC.COLLECTIVE R15, `(.L_x_1292) ;  /* 0x000000000f087348 */ /* 0x002fea0003c00000 */
[----:B------:R0:W2:Y:S02]  /*17f80*/  SHFL.IDX P6, R14, R13, R12, R11 ;  /* 0x0000000c0d0e7389 */ /* 0x0000a400000c000b */
[----:B012---:R-:W-:Y:S01]  /*17f90*/  ENDCOLLECTIVE ;  /* 0x000000000000791b */ /* 0x007fe20003800000 */
.L_x_1292:
[----:B------:R-:W-:Y:S05]  /*17fa0*/  BSYNC B0 ;  /* 0x0000000000007941 */ /* 0x000fea0003800000 */
.L_x_1291:
[----:B------:R-:W-:Y:S05]  /*17fb0*/  BRA `(.L_x_1293) ;  /* 0xffffffe800c47947 */ /* 0x000fea000383ffff */
.L_x_1241:
[----:B------:R-:W-:Y:S01]  /*17fc0*/  BSSY B1, `(.L_x_1294) ;  /* 0x0000006000017945 */ /* 0x000fe20003800000 */
[----:B------:R-:W-:-:S07]  /*17fd0*/  IMAD.MOV.U32 R15, RZ, RZ, -0x1 ;  /* 0xffffffffff0f7424 */ /* 0x000fce00078e00ff */
[----:B012---:R-:W-:Y:S05]  /*17fe0*/  WARPSYNC.COLLECTIVE R15, `(.L_x_1295) ;  /* 0x000000000f0c7348 */ /* 0x007fea0003c00000 */
[----:B------:R-:W-:Y:S02]  /*17ff0*/  ELECT P6, UR62, PT ;  /* 0x00000000003e782f */ /* 0x000fe400038c0000 */
[----:B------:R-:W-:Y:S01]  /*18000*/  MOV R14, UR62 ;  /* 0x0000003e000e7c02 */ /* 0x000fe20008000f00 */
[----:B012---:R-:W-:Y:S10]  /*18010*/  ENDCOLLECTIVE ;  /* 0x000000000000791b */ /* 0x007ff40003800000 */
.L_x_1295:
[----:B------:R-:W-:Y:S05]  /*18020*/  BSYNC B1 ;  /* 0x0000000000017941 */ /* 0x000fea0003800000 */
.L_x_1294:
[----:B------:R-:W-:Y:S05]  /*18030*/  BRA `(.L_x_1296) ;  /* 0xffffffe800bc7947 */ /* 0x000fea000383ffff */
.L_x_1243:
[----:B-1----:R1:W2:Y:S02]  /*18040*/  SYNCS.PHASECHK.TRANS64.TRYWAIT P0, [R6+URZ], R5 ;  /* 0x00000005060075a7 */ /* 0x0022a4000800017f */
[----:B--2---:R-:W-:Y:S05]  /*18050*/  @!P0 NANOSLEEP.SYNCS 0x989680 ;  /* 0x009896800000895d */ /* 0x004fea0003900000 */
[----:B------:R-:W2:Y:S02]  /*18060*/  @!P0 SYNCS.PHASECHK.TRANS64 P0, [R6+URZ], R5 ;  /* 0x00000005060085a7 */ /* 0x000ea4000800007f */
[----:B--2---:R-:W-:Y:S05]  /*18070*/  @!P0 BRA `(.L_x_1243) ;  /* 0xfffffffc00f08947 */ /* 0x004fea000383ffff */
[----:B------:R-:W-:Y:S05]  /*18080*/  BRA `(.L_x_1297) ;  /* 0xffffffec00007947 */ /* 0x000fea000383ffff */
.L_x_1244:
[----:B--2---:R2:W3:Y:S02]  /*18090*/  SYNCS.PHASECHK.TRANS64.TRYWAIT P0, [R7+URZ], R2 ;  /* 0x00000002070075a7 */ /* 0x0044e4000800017f */
[----:B---3--:R-:W-:Y:S05]  /*180a0*/  @!P0 NANOSLEEP.SYNCS 0x989680 ;  /* 0x009896800000895d */ /* 0x008fea0003900000 */
[----:B------:R-:W3:Y:S02]  /*180b0*/  @!P0 SYNCS.PHASECHK.TRANS64 P0, [R7+URZ], R2 ;  /* 0x00000002070085a7 */ /* 0x000ee4000800007f */
[----:B---3--:R-:W-:Y:S05]  /*180c0*/  @!P0 BRA `(.L_x_1244) ;  /* 0xfffffffc00f08947 */ /* 0x008fea000383ffff */
[----:B------:R-:W-:Y:S05]  /*180d0*/  BRA `(.L_x_1298) ;  /* 0xffffffe800f47947 */ /* 0x000fea000383ffff */
.L_x_1246:
[----:B---3--:R3:W4:Y:S02]  /*180e0*/  SYNCS.PHASECHK.TRANS64.TRYWAIT P0, [R4+URZ], R5 ;  /* 0x00000005040075a7 */ /* 0x008724000800017f */
[----:B----4-:R-:W-:Y:S05]  /*180f0*/  @!P0 NANOSLEEP.SYNCS 0x989680 ;  /* 0x009896800000895d */ /* 0x010fea0003900000 */
[----:B------:R-:W4:Y:S02]  /*18100*/  @!P0 SYNCS.PHASECHK.TRANS64 P0, [R4+URZ], R5 ;  /* 0x00000005040085a7 */ /* 0x000f24000800007f */
[----:B----4-:R-:W-:Y:S05]  /*18110*/  @!P0 BRA `(.L_x_1246) ;  /* 0xfffffffc00f08947 */ /* 0x010fea000383ffff */
[----:B------:R-:W-:Y:S05]  /*18120*/  BRA `(.L_x_1299) ;  /* 0xffffffe800fc7947 */ /* 0x000fea000383ffff */
.L_x_1300:
        /* <DEDUP_REMOVED lines=13> */
.L_x_2660:


//--------------------- .text._ZN7cutlass13device_kernelIN5flash11enable_sm90INS1_16FlashAttnFwdSm90INS1_25CollectiveMainloopFwdSm90ILi2EN4cute5tupleIJNS5_1CILi1EEES8_S8_EEENS6_IJNS7_ILi128EEENS7_ILi96EEENS7_ILi192EEEEEELi192ENS_6half_tEfNS_4arch4Sm90ELb0ELb1ELb1ELb1ELb0ELb1ELb0ELb1ELb1ELb0ELb0ELb0EEENS1_21CollectiveEpilogueFwdINS6_IJSA_SC_SB_EEES9_SE_SG_Li256ELb1ELb0ELb0ELb0EEENS1_36VarlenDynamicPersistentTileSchedulerILi128ELi96ELi256ELi32ELb0ELb0ELb1ELb1ELb0ELb1EEEEEEEEEvNT_6ParamsE --------------------------
	.section	.text._ZN7cutlass13device_kernelIN5flash11enable_sm90INS1_16FlashAttnFwdSm90INS1_25CollectiveMainloopFwdSm90ILi2EN4cute5tupleIJNS5_1CILi1EEES8_S8_EEENS6_IJNS7_ILi128EEENS7_ILi96EEENS7_ILi192EEEEEELi192ENS_6half_tEfNS_4arch4Sm90ELb0ELb1ELb1ELb1ELb0ELb1ELb0ELb1ELb1ELb0ELb0ELb0EEENS1_21CollectiveEpilogueFwdINS6_IJSA_SC_SB_EEES9_SE_SG_Li256ELb1ELb0ELb0ELb0EEENS1_36VarlenDynamicPersistentTileSchedulerILi128ELi96ELi256ELi32ELb0ELb0ELb1ELb1ELb0ELb1EEEEEEEEEvNT_6ParamsE,"ax",@progbits
	.align	128
.text._ZN7cutlass13device_kernelIN5flash11enable_sm90INS1_16FlashAttnFwdSm90INS1_25CollectiveMainloopFwdSm90ILi2EN4cute5tupleIJNS5_1CILi1EEES8_S8_EEENS6_IJNS7_ILi128EEENS7_ILi96EEENS7_ILi192EEEEEELi192ENS_6half_tEfNS_4arch4Sm90ELb0ELb1ELb1ELb1ELb0ELb1ELb0ELb1ELb1ELb0ELb0ELb0EEENS1_21CollectiveEpilogueFwdINS6_IJSA_SC_SB_EEES9_SE_SG_Li256ELb1ELb0ELb0ELb0EEENS1_36VarlenDynamicPersistentTileSchedulerILi128ELi96ELi256ELi32ELb0ELb0ELb1ELb1ELb0ELb1EEEEEEEEEvNT_6ParamsE:
        .type           _ZN7cutlass13device_kernelIN5flash11enable_sm90INS1_16FlashAttnFwdSm90INS1_25CollectiveMainloopFwdSm90ILi2EN4cute5tupleIJNS5_1CILi1EEES8_S8_EEENS6_IJNS7_ILi128EEENS7_ILi96EEENS7_ILi192EEEEEELi192ENS_6half_tEfNS_4arch4Sm90ELb0ELb1ELb1ELb1ELb0ELb1ELb0ELb1ELb1ELb0ELb0ELb0EEENS1_21CollectiveEpilogueFwdINS6_IJSA_SC_SB_EEES9_SE_SG_Li256ELb1ELb0ELb0ELb0EEENS1_36VarlenDynamicPersistentTileSchedulerILi128ELi96ELi256ELi32ELb0ELb0ELb1ELb1ELb0ELb1EEEEEEEEEvNT_6ParamsE,@function
        .size           _ZN7cutlass13device_kernelIN5flash11enable_sm90INS1_16FlashAttnFwdSm90INS1_25CollectiveMainloopFwdSm90ILi2EN4cute5tupleIJNS5_1CILi1EEES8_S8_EEENS6_IJNS7_ILi128EEENS7_ILi96EEENS7_ILi192EEEEEELi192ENS_6half_tEfNS_4arch4Sm90ELb0ELb1ELb1ELb1ELb0ELb1ELb0ELb1ELb1ELb0ELb0ELb0EEENS1_21CollectiveEpilogueFwdINS6_IJSA_SC_SB_EEES9_SE_SG_Li256ELb1ELb0ELb0ELb0EEENS1_36VarlenDynamicPersistentTileSchedulerILi128ELi96ELi256ELi32ELb0ELb0ELb1ELb1ELb0ELb1EEEEEEEEEvNT_6ParamsE,(.L_x_2661 - _ZN7cutlass13device_kernelIN5flash11enable_sm90INS1_16FlashAttnFwdSm90INS1_25CollectiveMainloopFwdSm90ILi2EN4cute5tupleIJNS5_1CILi1EEES8_S8_EEENS6_IJNS7_ILi128EEENS7_ILi96EEENS7_ILi192EEEEEELi192ENS_6half_tEfNS_4arch4Sm90ELb0ELb1ELb1ELb1ELb0ELb1ELb0ELb1ELb1ELb0ELb0ELb0EEENS1_21CollectiveEpilogueFwdINS6_IJSA_SC_SB_EEES9_SE_SG_Li256ELb1ELb0ELb0ELb0EEENS1_36VarlenDynamicPersistentTileSchedulerILi128ELi96ELi256ELi32ELb0ELb0ELb1ELb1ELb0ELb1EEEEEEEEEvNT_6ParamsE)
        .other          _ZN7cutlass13device_kernelIN5flash11enable_sm90INS1_16FlashAttnFwdSm90INS1_25CollectiveMainloopFwdSm90ILi2EN4cute5tupleIJNS5_1CILi1EEES8_S8_EEENS6_IJNS7_ILi128EEENS7_ILi96EEENS7_ILi192EEEEEELi192ENS_6half_tEfNS_4arch4Sm90ELb0ELb1ELb1ELb1ELb0ELb1ELb0ELb1ELb1ELb0ELb0ELb0EEENS1_21CollectiveEpilogueFwdINS6_IJSA_SC_SB_EEES9_SE_SG_Li256ELb1ELb0ELb0ELb0EEENS1_36VarlenDynamicPersistentTileSchedulerILi128ELi96ELi256ELi32ELb0ELb0ELb1ELb1ELb0ELb1EEEEEEEEEvNT_6ParamsE,@"STO_CUDA_ENTRY STV_DEFAULT"
_ZN7cutlass13device_kernelIN5flash11enable_sm90INS1_16FlashAttnFwdSm90INS1_25CollectiveMainloopFwdSm90ILi2EN4cute5tupleIJNS5_1CILi1EEES8_S8_EEENS6_IJNS7_ILi128EEENS7_ILi96EEENS7_ILi192EEEEEELi192ENS_6half_tEfNS_4arch4Sm90ELb0ELb1ELb1ELb1ELb0ELb1ELb0ELb1ELb1ELb0ELb0ELb0EEENS1_21CollectiveEpilogueFwdINS6_IJSA_SC_SB_EEES9_SE_SG_Li256ELb1ELb0ELb0ELb0EEENS1_36VarlenDynamicPersistentTileSchedulerILi128ELi96ELi256ELi32ELb0ELb0ELb1ELb1ELb0ELb1EEEEEEEEEvNT_6ParamsE:
        /* <DEDUP_REMOVED lines=27> */
.L_x_1302:
[----:B------:R-:W-:Y:S05]  /*01b0*/  BSYNC B0 ;  /* 0x0000000000007941 */ /* 0x000fea0003800000 */
.L_x_1301:
        /* <DEDUP_REMOVED lines=41> */
.L_x_1303:
        /* <DEDUP_REMOVED lines=22> */
.L_x_1304:
        /* <DEDUP_REMOVED lines=18> */
.L_x_1305:
        /* <DEDUP_REMOVED lines=22> */
.L_x_1306:
        /* <DEDUP_REMOVED lines=22> */
.L_x_1307:
[----:B------:R-:W-:Y:S01]  /*0990*/  PLOP3.LUT P0, PT, PT, PT, UP0, 0x80, 0x0 ;  /* 0x000000000000781c */ /* 0x000fe20003f0f008 */
[----:B------:R-:W-:Y:S01]  /*09a0*/  UMOV UR60, 0x1 ;  /* 0x00000001003c7882 */ /* 0x000fe20000000000 */
[----:B------:R-:W-:Y:S01]  /*09b0*/  NOP ;  /* 0x0000000000007918 */ /* 0x000fe20000000000 */
[----:B------:R-:W-:Y:S01]  /*09c0*/  USEL UR60, UR60, 0x2, !UP0 ;  /* 0x000000023c3c7887 */ /* 0x000fe2000c000000 */
[----:B------:R-:W-:Y:S01]  /*09d0*/  BSSY B7, `(.L_x_1308) ;  /* 0x0002873000077945 */ /* 0x000fe20003800000 */
[----:B012-4-:R-:W-:Y:S08]  /*09e0*/  BAR.SYNC.DEFER_BLOCKING 0x0 ;  /* 0x0000000000007b1d */ /* 0x017ff00000010000 */
[----:B------:R-:W-:Y:S05]  /*09f0*/  @!P0 BRA `(.L_x_1309) ;  /* 0x0000021c00a48947 */ /* 0x000fea0003800000 */
.L_x_1310:
[----:B------:R-:W-:-:S08]  /*0a00*/  NOP ;  /* 0x0000000000007918 */ /* 0x000fd00000000000 */
[----:B------:R-:W0:Y:S02]  /*0a10*/  USETMAXREG.TRY_ALLOC.CTAPOOL UP0, 0xf0 ;  /* 0x000000f0000079c8 */ /* 0x000e240008000600 */
[----:B0-----:R-:W-:-:S13]  /*0a20*/  PLOP3.LUT P0, PT, PT, PT, UP0, 0x80, 0x0 ;  /* 0x000000000000781c */ /* 0x001fda0003f0f008 */
[----:B------:R-:W-:Y:S05]  /*0a30*/  @!P0 BRA `(.L_x_1310) ;  /* 0xfffffffc00f08947 */ /* 0x000fea000383ffff */
[----:B------:R-:W0:Y:S08]  /*0a40*/  S2UR UR5, SR_CgaCtaId ;  /* 0x00000000000579c3 */ /* 0x000e300000008800 */
[----:B------:R-:W-:Y:S06]  /*0a50*/  BAR.ARV 0x8, 0x120 ;  /* 0x0204800000007b1d */ /* 0x000fec0000002000 */
[----:B------:R-:W-:-:S02]  /*0a60*/  UMOV UR4, 0x400 ;  /* 0x0000040000047882 */ /* 0x000fc40000000000 */
[----:B------:R-:W-:Y:S01]  /*0a70*/  BAR.SYNC.DEFER_BLOCKING 0x5, 0x120 ;  /* 0x0144800000007b1d */ /* 0x000fe20000010000 */
[----:B0-----:R-:W-:-:S06]  /*0a80*/  ULEA UR4, UR5, UR4, 0x18 ;  /* 0x0000000405047291 */ /* 0x001fcc000f8ec03f */
[----:B------:R-:W-:Y:S01]  /*0a90*/  IMAD.U32 R17, RZ, RZ, UR4 ;  /* 0x00000004ff117e24 */ /* 0x000fe2000f8e00ff */
[----:B------:R-:W-:-:S04]  /*0aa0*/  ULDC UR4, c[0x0][0xc14] ;  /* 0x0003050000047ab9 */ /* 0x000fc80000000800 */
[----:B------:R-:W0:Y:S01]  /*0ab0*/  LDS.128 R200, [R17+0x308d0] ;  /* 0x0308d00011c87984 */ /* 0x000e220000000c00 */
[----:B------:R-:W-:Y:S06]  /*0ac0*/  BAR.ARV 0x4, 0x120 ;  /* 0x0104800000007b1d */ /* 0x000fec0000002000 */
[----:B0-----:R-:W-:-:S13]  /*0ad0*/  ISETP.GE.AND P0, PT, R203, UR4, PT ;  /* 0x00000004cb007c0c */ /* 0x001fda000bf06270 */
[----:B------:R-:W-:Y:S05]  /*0ae0*/  @P0 BRA `(.L_x_1311) ;  /* 0x0000028400840947 */ /* 0x000fea0003800000 */
[----:B------:R-:W-:Y:S01]  /*0af0*/  VIADD R223, R4, 0xffffff80 ;  /* 0xffffff8004df7836 */ /* 0x000fe20000000000 */
[----:B------:R-:W-:Y:S01]  /*0b00*/  R2UR UR4, R17 ;  /* 0x00000000110472ca */ /* 0x000fe200000e0000 */
[----:B------:R-:W-:Y:S01]  /*0b10*/  ULOP3.LUT UR5, UR60, 0x1, URZ, 0xfc, !UPT ;  /* 0x000000013c057892 */ /* 0x000fe2000f8efc3f */
[----:B------:R-:W-:Y:S01]  /*0b20*/  IMAD.MOV.U32 R219, RZ, RZ, RZ ;  /* 0x000000ffffdb7224 */ /* 0x000fe200078e00ff */
[----:B------:R-:W-:Y:S02]  /*0b30*/  CS2R R22, SRZ ;  /* 0x0000000000167805 */ /* 0x000fe4000001ff00 */
[----:B------:R-:W-:Y:S01]  /*0b40*/  SHF.R.S32.HI R0, RZ, 0x1f, R223 ;  /* 0x0000001fff007819 */ /* 0x000fe200000114df */
[----:B------:R-:W-:Y:S01]  /*0b50*/  IMAD.MOV.U32 R194, RZ, RZ, RZ ;  /* 0x000000ffffc27224 */ /* 0x000fe200078e00ff */
[----:B------:R-:W-:Y:S02]  /*0b60*/  MOV R204, RZ ;  /* 0x000000ff00cc7202 */ /* 0x000fe40000000f00 */
[----:B------:R-:W-:-:S02]  /*0b70*/  LEA.HI R3, R0, R223, RZ, 0x7 ;  /* 0x000000df00037211 */ /* 0x000fc400078f38ff */
[----:B------:R-:W-:Y:S02]  /*0b80*/  LEA.HI R2, R0, R223, RZ, 0x4 ;  /* 0x000000df00027211 */ /* 0x000fe400078f20ff */
[----:B------:R-:W-:Y:S01]  /*0b90*/  LOP3.LUT R226, R3, 0xffffff80, RZ, 0xc0, !PT ;  /* 0xffffff8003e27812 */ /* 0x000fe200078ec0ff */
[----:B------:R-:W-:Y:S01]  /*0ba0*/  UIADD3 UR4, UR4, 0x12400, URZ ;  /* 0x0001240004047890 */ /* 0x000fe2000fffe03f */
[----:B------:R-:W-:Y:S02]  /*0bb0*/  SHF.R.S32.HI R5, RZ, 0x4, R2 ;  /* 0x00000004ff057819 */ /* 0x000fe40000011402 */
[----:B------:R-:W-:Y:S02]  /*0bc0*/  IADD3 R226, R223, -R226, RZ ;  /* 0x800000e2dfe27210 */ /* 0x000fe40007ffe0ff */
[----:B------:R-:W-:Y:S02]  /*0bd0*/  LEA.HI R4, R2, R5, RZ, 0x1 ;  /* 0x0000000502047211 */ /* 0x000fe400078f08ff */
[----:B------:R-:W-:-:S02]  /*0be0*/  SHF.R.S32.HI R7, RZ, 0x1f, R226 ;  /* 0x0000001fff077819 */ /* 0x000fc400000114e2 */
[----:B------:R-:W-:Y:S02]  /*0bf0*/  LEA.HI R214, R0, R223, RZ, 0x3 ;  /* 0x000000df00d67211 */ /* 0x000fe400078f18ff */
[-C--:B------:R-:W-:Y:S02]  /*0c00*/  LEA.HI R8, R7, R226.reuse, RZ, 0x2 ;  /* 0x000000e207087211 */ /* 0x080fe400078f10ff */
[----:B------:R-:W-:Y:S02]  /*0c10*/  LOP3.LUT R2, R2, 0x3fffff0, RZ, 0xc0, !PT ;  /* 0x03fffff002027812 */ /* 0x000fe400078ec0ff */
[--C-:B------:R-:W-:Y:S02]  /*0c20*/  SHF.R.S32.HI R9, RZ, 0x2, R8.reuse ;  /* 0x00000002ff097819 */ /* 0x100fe40000011408 */
[----:B------:R-:W-:Y:S01]  /*0c30*/  SHF.R.S32.HI R6, RZ, 0x1f, R8 ;  /* 0x0000001fff067819 */ /* 0x000fe20000011408 */
[----:B------:R-:W-:Y:S01]  /*0c40*/  IMAD.IADD R2, R223, 0x1, -R2 ;  /* 0x00000001df027824 */ /* 0x000fe200078e0a02 */
[----:B------:R-:W-:-:S02]  /*0c50*/  LEA.HI R7, R7, R226, RZ, 0x5 ;  /* 0x000000e207077211 */ /* 0x000fc400078f28ff */
[----:B------:R-:W-:Y:S02]  /*0c60*/  LEA.HI R10, R6, R9, RZ, 0x3 ;  /* 0x00000009060a7211 */ /* 0x000fe400078f18ff */
[----:B------:R-:W-:Y:S02]  /*0c70*/  LOP3.LUT R6, R4, 0x1ffffffe, RZ, 0xc0, !PT ;  /* 0x1ffffffe04067812 */ /* 0x000fe400078ec0ff */
[-C--:B------:R-:W-:Y:S02]  /*0c80*/  LEA.HI R4, R0, R223.reuse, RZ, 0x5 ;  /* 0x000000df00047211 */ /* 0x080fe400078f28ff */
[----:B------:R-:W-:Y:S01]  /*0c90*/  LOP3.LUT R10, R10, 0xfffffff8, RZ, 0xc0, !PT ;  /* 0xfffffff80a0a7812 */ /* 0x000fe200078ec0ff */
[----:B------:R-:W-:Y:S01]  /*0ca0*/  IMAD.IADD R6, R5, 0x1, -R6 ;  /* 0x0000000105067824 */ /* 0x000fe200078e0a06 */
[----:B------:R-:W-:Y:S02]  /*0cb0*/  LEA.HI R5, R0, R223, RZ, 0x2 ;  /* 0x000000df00057211 */ /* 0x000fe400078f10ff */
[----:B------:R-:W-:Y:S01]  /*0cc0*/  SHF.R.S32.HI R209, RZ, 0x5, R4 ;  /* 0x00000005ffd17819 */ /* 0x000fe20000011404 */
[----:B------:R-:W-:Y:S01]  /*0cd0*/  IMAD.IADD R10, R9, 0x1, -R10 ;  /* 0x00000001090a7824 */ /* 0x000fe200078e0a0a */
[----:B------:R-:W-:-:S02]  /*0ce0*/  LOP3.LUT R0, R214, 0x1ffffff8, RZ, 0xc0, !PT ;  /* 0x1ffffff8d6007812 */ /* 0x000fc400078ec0ff */
[----:B------:R-:W-:Y:S02]  /*0cf0*/  LOP3.LUT R4, R5, 0xfffffffc, RZ, 0xc0, !PT ;  /* 0xfffffffc05047812 */ /* 0x000fe400078ec0ff */
[--C-:B------:R-:W-:Y:S01]  /*0d00*/  SHF.R.S32.HI R195, RZ, 0x2, R5.reuse ;  /* 0x00000002ffc37819 */ /* 0x100fe20000011405 */
[C---:B------:R-:W-:Y:S01]  /*0d10*/  IMAD.IADD R0, R223.reuse, 0x1, -R0 ;  /* 0x00000001df007824 */ /* 0x040fe200078e0a00 */
[----:B------:R-:W-:Y:S01]  /*0d20*/  SHF.R.S32.HI R12, RZ, 0x1f, R5 ;  /* 0x0000001fff0c7819 */ /* 0x000fe20000011405 */
[----:B------:R-:W-:Y:S01]  /*0d30*/  IMAD.IADD R223, R223, 0x1, -R4 ;  /* 0x00000001dfdf7824 */ /* 0x000fe200078e0a04 */
[----:B------:R-:W-:Y:S01]  /*0d40*/  LEA R5, R209, R2, 0x4 ;  /* 0x00000002d1057211 */ /* 0x000fe200078e20ff */
[----:B------:R-:W-:Y:S01]  /*0d50*/  VIADD R220, R195, 0x40 ;  /* 0x00000040c3dc7836 */ /* 0x000fe20000000000 */
[----:B------:R-:W-:Y:S01]  /*0d60*/  LEA.HI R12, R12, R195, RZ, 0x3 ;  /* 0x000000c30c0c7211 */ /* 0x000fe200078f18ff */
[----:B------:R-:W-:Y:S01]  /*0d70*/  IMAD.SHL.U32 R192, R223, 0x8, RZ ;  /* 0x00000008dfc07824 */ /* 0x000fe200078e00ff */
[----:B------:R-:W-:Y:S01]  /*0d80*/  SHF.R.S32.HI R7, RZ, 0x5, R7 ;  /* 0x00000005ff077819 */ /* 0x000fe20000011407 */
[----:B------:R-:W-:Y:S01]  /*0d90*/  IMAD R235, R5, 0x8, R6 ;  /* 0x0000000805eb7824 */ /* 0x000fe200078e0206 */
[----:B------:R-:W-:Y:S01]  /*0da0*/  LOP3.LUT R12, R12, 0xfffffff8, RZ, 0xc0, !PT ;  /* 0xfffffff80c0c7812 */ /* 0x000fe200078ec0ff */
[C---:B------:R-:W-:Y:S01]  /*0db0*/  VIADD R198, R192.reuse, 0x20 ;  /* 0x00000020c0c67836 */ /* 0x040fe20000000000 */
[----:B------:R-:W-:Y:S01]  /*0dc0*/  LEA R10, R7, R10, 0x4 ;  /* 0x0000000a070a7211 */ /* 0x000fe200078e20ff */
[----:B------:R-:W-:Y:S01]  /*0dd0*/  VIADD R199, R192, 0x40 ;  /* 0x00000040c0c77836 */ /* 0x000fe20000000000 */
[----:B------:R-:W-:Y:S01]  /*0de0*/  SHF.R.S32.HI R5, RZ, 0x1f, R220 ;  /* 0x0000001fff057819 */ /* 0x000fe200000114dc */
[----:B------:R-:W-:Y:S01]  /*0df0*/  IMAD.IADD R216, R195, 0x1, -R12 ;  /* 0x00000001c3d87824 */ /* 0x000fe200078e0a0c */
[----:B------:R-:W-:Y:S01]  /*0e00*/  SHF.R.S32.HI R7, RZ, 0x1f, R198 ;  /* 0x0000001fff077819 */ /* 0x000fe200000114c6 */
[----:B------:R-:W-:Y:S01]  /*0e10*/  IMAD.SHL.U32 R209, R209, 0x200, RZ ;  /* 0x00000200d1d17824 */ /* 0x000fe200078e00ff */
[----:B------:R-:W-:Y:S01]  /*0e20*/  SHF.L.U32 R205, R220, 0x6, RZ ;  /* 0x00000006dccd7819 */ /* 0x000fe200000006ff */
[----:B------:R-:W-:Y:S01]  /*0e30*/  IMAD.SHL.U32 R212, R0, 0x8, RZ ;  /* 0x0000000800d47824 */ /* 0x000fe200078e00ff */
[----:B------:R-:W-:Y:S01]  /*0e40*/  SHF.L.U32 R207, R216, 0x6, RZ ;  /* 0x00000006d8cf7819 */ /* 0x000fe200000006ff */
[----:B------:R-:W-:Y:S01]  /*0e50*/  IMAD.SHL.U32 R235, R235, 0x8, RZ ;  /* 0x00000008ebeb7824 */ /* 0x000fe200078e00ff */
[----:B------:R-:W-:-:S02]  /*0e60*/  LEA.HI R5, R5, R220, RZ, 0x3 ;  /* 0x000000dc05057211 */ /* 0x000fc400078f18ff */
[-C--:B------:R-:W-:Y:S02]  /*0e70*/  LEA.HI R4, R7, R198.reuse, RZ, 0x6 ;  /* 0x000000c607047211 */ /* 0x080fe400078f30ff */
[----:B------:R-:W-:Y:S01]  /*0e80*/  LOP3.LUT R205, R205, 0x1c0, RZ, 0xc0, !PT ;  /* 0x000001c0cdcd7812 */ /* 0x000fe200078ec0ff */
[----:B------:R-:W-:Y:S01]  /*0e90*/  IMAD.SHL.U32 R5, R5, 0x40, RZ ;  /* 0x0000004005057824 */ /* 0x000fe200078e00ff */
[----:B------:R-:W-:Y:S01]  /*0ea0*/  LOP3.LUT R207, R207, 0x1c0, RZ, 0xc0, !PT ;  /* 0x000001c0cfcf7812 */ /* 0x000fe200078ec0ff */
[----:B------:R-:W-:Y:S01]  /*0eb0*/  IMAD.SHL.U32 R4, R4, 0x80, RZ ;  /* 0x0000008004047824 */ /* 0x000fe200078e00ff */
[----:B------:R-:W-:Y:S02]  /*0ec0*/  LEA.HI R2, R7, R198, RZ, 0x3 ;  /* 0x000000c607027211 */ /* 0x000fe400078f18ff */
[----:B------:R-:W-:Y:S02]  /*0ed0*/  SHF.R.S32.HI R6, RZ, 0x1f, R199 ;  /* 0x0000001fff067819 */ /* 0x000fe400000114c7 */
[----:B------:R-:W-:-:S02]  /*0ee0*/  SHF.R.U32.HI R233, RZ, 0x3, R205 ;  /* 0x00000003ffe97819 */ /* 0x000fc400000116cd */
[----:B------:R-:W-:Y:S02]  /*0ef0*/  SHF.R.U32.HI R208, RZ, 0x3, R207 ;  /* 0x00000003ffd07819 */ /* 0x000fe400000116cf */
[--C-:B------:R-:W-:Y:S02]  /*0f00*/  LOP3.LUT R7, R207, 0x38, R2.reuse, 0xf8, !PT ;  /* 0x00000038cf077812 */ /* 0x100fe400078ef802 */
[----:B------:R-:W-:Y:S02]  /*0f10*/  LOP3.LUT R12, R205, 0x38, R2, 0xf8, !PT ;  /* 0x00000038cd0c7812 */ /* 0x000fe400078ef802 */
[CC--:B------:R-:W-:Y:S02]  /*0f20*/  LEA.HI R230, R6.reuse, R199.reuse, RZ, 0x3 ;  /* 0x000000c706e67211 */ /* 0x0c0fe400078f18ff */
[----:B------:R-:W-:Y:S02]  /*0f30*/  LOP3.LUT R210, R5, 0xfffffe00, RZ, 0xc0, !PT ;  /* 0xfffffe0005d27812 */ /* 0x000fe400078ec0ff */
[----:B------:R-:W-:-:S02]  /*0f40*/  LEA.HI R6, R6, R199, RZ, 0x6 ;  /* 0x000000c706067211 */ /* 0x000fc400078f30ff */
[----:B------:R-:W-:Y:S02]  /*0f50*/  LOP3.LUT R4, R4, 0xffffe000, RZ, 0xc0, !PT ;  /* 0xffffe00004047812 */ /* 0x000fe400078ec0ff */
[----:B------:R-:W-:Y:S01]  /*0f60*/  LOP3.LUT R7, R7, R208, RZ, 0x3c, !PT ;  /* 0x000000d007077212 */ /* 0x000fe200078e3cff */
[----:B------:R-:W-:Y:S01]  /*0f70*/  IMAD.SHL.U32 R6, R6, 0x80, RZ ;  /* 0x0000008006067824 */ /* 0x000fe200078e00ff */
[----:B------:R-:W-:Y:S02]  /*0f80*/  LOP3.LUT R5, R12, R233, RZ, 0x3c, !PT ;  /* 0x000000e90c057212 */ /* 0x000fe400078e3cff */
[-C--:B------:R-:W-:Y:S02]  /*0f90*/  IADD3 R7, R7, R4.reuse, R209 ;  /* 0x0000000407077210 */ /* 0x080fe40007ffe0d1 */
[----:B------:R-:W-:Y:S02]  /*0fa0*/  IADD3 R228, R5, R4, R210 ;  /* 0x0000000405e47210 */ /* 0x000fe40007ffe0d2 */
[----:B------:R-:W-:-:S02]  /*0fb0*/  LOP3.LUT R5, R207, 0x38, R230, 0xf8, !PT ;  /* 0x00000038cf057812 */ /* 0x000fc400078ef8e6 */
[----:B------:R-:W-:Y:S02]  /*0fc0*/  LOP3.LUT R4, R205, 0x38, R230, 0xf8, !PT ;  /* 0x00000038cd047812 */ /* 0x000fe400078ef8e6 */
[----:B------:R-:W-:Y:S02]  /*0fd0*/  LOP3.LUT R6, R6, 0xffffe000, RZ, 0xc0, !PT ;  /* 0xffffe00006067812 */ /* 0x000fe400078ec0ff */
[----:B------:R-:W-:Y:S02]  /*0fe0*/  LOP3.LUT R5, R5, R208, RZ, 0x3c, !PT ;  /* 0x000000d005057212 */ /* 0x000fe400078e3cff */
[----:B------:R-:W-:Y:S02]  /*0ff0*/  LOP3.LUT R9, R4, R233, RZ, 0x3c, !PT ;  /* 0x000000e904097212 */ /* 0x000fe400078e3cff */
[-C--:B------:R-:W-:Y:S02]  /*1000*/  IADD3 R5, R5, R6.reuse, R209 ;  /* 0x0000000605057210 */ /* 0x080fe40007ffe0d1 */
[----:B------:R-:W-:Y:S01]  /*1010*/  IADD3 R9, R9, R6, R210 ;  /* 0x0000000609097210 */ /* 0x000fe20007ffe0d2 */
[----:B------:R-:W-:Y:S01]  /*1020*/  IMAD.U32 R6, RZ, RZ, UR4 ;  /* 0x00000004ff067e24 */ /* 0x000fe2000f8e00ff */
[----:B------:R-:W-:-:S02]  /*1030*/  SHF.R.S32.HI R234, RZ, 0x7, R3 ;  /* 0x00000007ffea7819 */ /* 0x000fc40000011403 */
[----:B------:R-:W-:Y:S02]  /*1040*/  LOP3.LUT R4, R205, 0x38, R192, 0xf8, !PT ;  /* 0x00000038cd047812 */ /* 0x000fe400078ef8c0 */
[----:B------:R-:W-:Y:S01]  /*1050*/  LEA.HI R3, R3, R234, RZ, 0x1 ;  /* 0x000000ea03037211 */ /* 0x000fe200078f08ff */
[----:B------:R0:W-:Y:S01]  /*1060*/  STL [R1+0x3c], R6 ;  /* 0x00003c0601007387 */ /* 0x0001e20000100800 */
[----:B------:R-:W-:Y:S02]  /*1070*/  LOP3.LUT R4, R210, R4, R233, 0xf6, !PT ;  /* 0x00000004d2047212 */ /* 0x000fe400078ef6e9 */
[----:B------:R-:W-:Y:S02]  /*1080*/  LOP3.LUT R3, R3, 0x3fffffe, RZ, 0xc0, !PT ;  /* 0x03fffffe03037812 */ /* 0x000fe400078ec0ff */
[----:B------:R-:W-:Y:S02]  /*1090*/  SHF.R.S32.HI R214, RZ, 0x3, R214 ;  /* 0x00000003ffd67819 */ /* 0x000fe400000114d6 */
[----:B------:R-:W-:-:S02]  /*10a0*/  IADD3 R3, R234, -R3, RZ ;  /* 0x80000003ea037210 */ /* 0x000fc40007ffe0ff */
[----:B------:R-:W-:Y:S02]  /*10b0*/  SHF.R.S32.HI R221, RZ, 0x1f, R195 ;  /* 0x0000001fffdd7819 */ /* 0x000fe400000114c3 */
[----:B------:R-:W-:Y:S01]  /*10c0*/  SHF.L.U32 R18, R223, 0x2, RZ ;  /* 0x00000002df127819 */ /* 0x000fe200000006ff */
[----:B------:R-:W-:Y:S01]  /*10d0*/  IMAD R213, R3, 0x40, R10 ;  /* 0x0000004003d57824 */ /* 0x000fe200078e020a */
[----:B------:R-:W-:Y:S01]  /*10e0*/  SHF.R.S32.HI R225, RZ, 0x3, R2 ;  /* 0x00000003ffe17819 */ /* 0x000fe20000011402 */
[----:B------:R-:W-:Y:S01]  /*10f0*/  IMAD.U32 R3, RZ, RZ, UR5 ;  /* 0x00000005ff037e24 */ /* 0x000fe2000f8e00ff */
[----:B------:R-:W-:Y:S02]  /*1100*/  LOP3.LUT R3, R8, 0x7ffffffc, RZ, 0xc0, !PT ;  /* 0x7ffffffc08037812 */ /* 0x000fe400078ec0ff */
[----:B------:R-:W-:Y:S02]  /*1110*/  SHF.R.S32.HI R230, RZ, 0x3, R230 ;  /* 0x00000003ffe67819 */ /* 0x000fe400000114e6 */
[----:B------:R-:W-:Y:S01]  /*1120*/  LEA R231, R4, UR4, 0x1 ;  /* 0x0000000404e77c11 */ /* 0x000fe2000f8e08ff */
[----:B------:R-:W-:Y:S01]  /*1130*/  IMAD.IADD R206, R226, 0x1, -R3 ;  /* 0x00000001e2ce7824 */ /* 0x000fe200078e0a03 */
[----:B------:R-:W-:-:S02]  /*1140*/  LEA R232, R7, UR4, 0x1 ;  /* 0x0000000407e87c11 */ /* 0x000fc4000f8e08ff */
[----:B------:R-:W-:Y:S02]  /*1150*/  LEA R228, R228, UR4, 0x1 ;  /* 0x00000004e4e47c11 */ /* 0x000fe4000f8e08ff */
[----:B------:R-:W-:Y:S02]  /*1160*/  LEA R229, R5, UR4, 0x1 ;  /* 0x0000000405e57c11 */ /* 0x000fe4000f8e08ff */
[----:B0-----:R-:W-:-:S07]  /*1170*/  LEA R227, R9, UR4, 0x1 ;  /* 0x0000000409e37c11 */ /* 0x001fce000f8e08ff */
.L_x_1609:
[----:B------:R-:W-:Y:S01]  /*1180*/  ULDC.64 UR4, c[0x0][0xa28] ;  /* 0x00028a0000047ab9 */ /* 0x000fe20000000a00 */
[----:B0-2345:R-:W0:Y:S01]  /*1190*/  LDC.64 R4, c[0x0][0xa08] ;  /* 0x00028200ff047b82 */ /* 0x03de220000000a00 */
[----:B------:R-:W-:Y:S01]  /*11a0*/  ISETP.NE.U32.AND P0, PT, RZ, UR4, PT ;  /* 0x00000004ff007c0c */ /* 0x000fe2000bf05070 */
[----:B------:R-:W-:Y:S01]  /*11b0*/  IMAD.MOV.U32 R0, RZ, RZ, RZ ;  /* 0x000000ffff007224 */ /* 0x000fe200078e00ff */
[----:B------:R-:W-:Y:S01]  /*11c0*/  MOV R26, RZ ;  /* 0x000000ff001a7202 */ /* 0x000fe20000000f00 */
[----:B------:R-:W-:Y:S01]  /*11d0*/  ULDC.64 UR6, c[0x0][0x208] ;  /* 0x0000820000067ab9 */ /* 0x000fe20000000a00 */
[----:B------:R-:W-:Y:S01]  /*11e0*/  ISETP.NE.AND.EX P0, PT, RZ, UR5, PT, P0 ;  /* 0x00000005ff007c0c */ /* 0x000fe2000bf05300 */
[----:B------:R-:W-:Y:S02]  /*11f0*/  ULDC.64 UR4, c[0x0][0xa18] ;  /* 0x0002860000047ab9 */ /* 0x000fe40000000a00 */
[----:B------:R-:W-:-:S04]  /*1200*/  ISETP.NE.U32.AND P1, PT, RZ, UR4, PT ;  /* 0x00000004ff007c0c */ /* 0x000fc8000bf25070 */
[----:B------:R-:W-:Y:S01]  /*1210*/  ISETP.NE.AND.EX P1, PT, RZ, UR5, PT, P1 ;  /* 0x00000005ff007c0c */ /* 0x000fe2000bf25310 */
[----:B------:R-:W-:Y:S02]  /*1220*/  ULDC.64 UR4, c[0x0][0xa08] ;  /* 0x0002820000047ab9 */ /* 0x000fe40000000a00 */
[----:B------:R-:W-:-:S03]  /*1230*/  ISETP.NE.U32.AND P3, PT, RZ, UR4, PT ;  /* 0x00000004ff007c0c */ /* 0x000fc6000bf65070 */
[----:B------:R-:W1:Y:S01]  /*1240*/  @P0 LDC.64 R2, c[0x0][0xa28] ;  /* 0x00028a00ff020b82 */ /* 0x000e620000000a00 */
[----:B------:R-:W-:Y:S01]  /*1250*/  ISETP.NE.AND.EX P3, PT, RZ, UR5, PT, P3 ;  /* 0x00000005ff007c0c */ /* 0x000fe2000bf65330 */
[----:B0-----:R-:W-:-:S06]  /*1260*/  IMAD.WIDE R8, R203, 0x4, R4 ;  /* 0x00000004cb087825 */ /* 0x001fcc00078e0204 */
[----:B------:R-:W0:Y:S01]  /*1270*/  @P1 LDC.64 R6, c[0x0][0xa18] ;  /* 0x00028600ff061b82 */ /* 0x000e220000000a00 */
[----:B------:R-:W-:Y:S02]  /*1280*/  ULDC UR4, c[0x0][0x288] ;  /* 0x0000a20000047ab9 */ /* 0x000fe40000000800 */
[----:B------:R-:W-:Y:S01]  /*1290*/  IMAD.U32 R197, RZ, RZ, UR4 ;  /* 0x00000004ffc57e24 */ /* 0x000fe2000f8e00ff */
[----:B------:R-:W-:Y:S02]  /*12a0*/  ULDC.64 UR4, c[0x0][0x3f8] ;  /* 0x0000fe0000047ab9 */ /* 0x000fe40000000a00 */
[----:B------:R-:W-:Y:S01]  /*12b0*/  UISETP.NE.U32.AND UP0, UPT, UR4, URZ, UPT ;  /* 0x0000003f0400728c */ /* 0x000fe2000bf05070 */
[----:B------:R2:W5:Y:S03]  /*12c0*/  @P3 LDG.E R26, desc[UR6][R8.64] ;  /* 0x00000006081a3981 */ /* 0x000566000c1e1900 */
[----:B------:R-:W-:-:S03]  /*12d0*/  UISETP.NE.AND.EX UP0, UPT, UR5, URZ, UPT, UP0 ;  /* 0x0000003f0500728c */ /* 0x000fc6000bf05300 */
[----:B------:R-:W-:Y:S01]  /*12e0*/  ULDC.64 UR4, c[0x0][0xa20] ;  /* 0x0002880000047ab9 */ /* 0x000fe20000000a00 */
[----:B-1----:R-:W-:Y:S01]  /*12f0*/  @P0 IMAD.WIDE R2, R203, 0x4, R2 ;  /* 0x00000004cb020825 */ /* 0x002fe200078e0202 */
[----:B------:R-:W-:-:S04]  /*1300*/  ISETP.NE.U32.AND P2, PT, RZ, UR4, PT ;  /* 0x00000004ff007c0c */ /* 0x000fc8000bf45070 */
[----:B------:R2:W5:Y:S01]  /*1310*/  @P0 LDG.E R0, desc[UR6][R2.64] ;  /* 0x0000000602000981 */ /* 0x000562000c1e1900 */
[----:B0-----:R-:W-:-:S05]  /*1320*/  @P1 IMAD.WIDE R4, R203, 0x4, R6 ;  /* 0x00000004cb041825 */ /* 0x001fca00078e0206 */
[----:B------:R2:W5:Y:S01]  /*1330*/  @P1 LDG.E R197, desc[UR6][R4.64] ;  /* 0x0000000604c51981 */ /* 0x000562000c1e1900 */
[----:B------:R-:W-:Y:S02]  /*1340*/  ULDC UR6, c[0x0][0x404] ;  /* 0x0001010000067ab9 */ /* 0x000fe40000000800 */
[----:B------:R-:W-:Y:S01]  /*1350*/  USEL UR4, UR6, 0x1, UP0 ;  /* 0x0000000106047887 */ /* 0x000fe20008000000 */
[----:B------:R-:W-:Y:S02]  /*1360*/  ISETP.NE.AND.EX P2, PT, RZ, UR5, PT, P2 ;  /* 0x00000005ff007c0c */ /* 0x000fe4000bf45320 */
[----:B------:R-:W-:Y:S01]  /*1370*/  ULDC UR6, c[0x0][0x2e0] ;  /* 0x0000b80000067ab9 */ /* 0x000fe20000000800 */
[----:B------:R-:W-:Y:S01]  /*1380*/  ULDC UR7, c[0x0][0x338] ;  /* 0x0000ce0000077ab9 */ /* 0x000fe20000000800 */
[----:B------:R-:W-:Y:S01]  /*1390*/  UIMAD UR6, UR4, UR6, URZ ;  /* 0x00000006040672a4 */ /* 0x000fe2000f8e023f */
[----:B------:R-:W-:Y:S01]  /*13a0*/  IMAD.MOV.U32 R222, RZ, RZ, R201 ;  /* 0x000000ffffde7224 */ /* 0x000fe200078e00c9 */
[----:B------:R-:W-:Y:S01]  /*13b0*/  MOV R218, R203 ;  /* 0x000000cb00da7202 */ /* 0x000fe20000000f00 */
[----:B------:R-:W-:Y:S01]  /*13c0*/  IMAD.MOV.U32 R217, RZ, RZ, R202 ;  /* 0x000000ffffd97224 */ /* 0x000fe200078e00ca */
[----:B--2---:R-:W-:Y:S08]  /*13d0*/  @P1 BRA `(.L_x_1312) ;  /* 0x0000000000281947 */ /* 0x004ff00003800000 */
[----:B------:R-:W-:Y:S02]  /*13e0*/  ULDC.64 UR4, c[0x0][0xa00] ;  /* 0x0002800000047ab9 */ /* 0x000fe40000000a00 */
[----:B------:R-:W-:-:S04]  /*13f0*/  ISETP.NE.U32.AND P0, PT, RZ, UR4, PT ;  /* 0x00000004ff007c0c */ /* 0x000fc8000bf05070 */
[----:B------:R-:W-:-:S13]  /*1400*/  ISETP.NE.AND.EX P0, PT, RZ, UR5, PT, P0 ;  /* 0x00000005ff007c0c */ /* 0x000fda000bf05300 */
[----:B------:R-:W-:Y:S05]  /*1410*/  @!P0 BRA `(.L_x_1312) ;  /* 0x0000000000188947 */ /* 0x000fea0003800000 */
[----:B------:R-:W0:Y:S01]  /*1420*/  LDC.64 R2, c[0x0][0xa00] ;  /* 0x00028000ff027b82 */ /* 0x000e220000000a00 */
[----:B------:R-:W-:Y:S01]  /*1430*/  ULDC.64 UR4, c[0x0][0x208] ;  /* 0x0000820000047ab9 */ /* 0x000fe20000000a00 */
[----:B0-----:R-:W-:-:S05]  /*1440*/  IMAD.WIDE R2, R203, 0x4, R2 ;  /* 0x00000004cb027825 */ /* 0x001fca00078e0202 */
[----:B-----5:R-:W2:Y:S04]  /*1450*/  LDG.E R197, desc[UR4][R2.64] ;  /* 0x0000000402c57981 */ /* 0x020ea8000c1e1900 */
[----:B------:R-:W2:Y:S02]  /*1460*/  LDG.E R4, desc[UR4][R2.64+0x4] ;  /* 0x0000040402047981 */ /* 0x000ea4000c1e1900 */
[----:B--2---:R-:W-:-:S07]  /*1470*/  IMAD.IADD R197, R4, 0x1, -R197 ;  /* 0x0000000104c57824 */ /* 0x004fce00078e0ac5 */
.L_x_1312:
[----:B------:R-:W-:Y:S02]  /*1480*/  IMAD.U32 R24, RZ, RZ, UR7 ;  /* 0x00000007ff187e24 */ /* 0x000fe4000f8e00ff */
[----:B------:R-:W-:Y:S01]  /*1490*/  IMAD.U32 R25, RZ, RZ, UR6 ;  /* 0x00000006ff197e24 */ /* 0x000fe2000f8e00ff */
[----:B------:R-:W-:Y:S06]  /*14a0*/  @!P2 BRA `(.L_x_1313) ;  /* 0x000000000014a947 */ /* 0x000fec0003800000 */
[----:B------:R-:W0:Y:S01]  /*14b0*/  LDC.64 R2, c[0x0][0xa20] ;  /* 0x00028800ff027b82 */ /* 0x000e220000000a00 */
[----:B------:R-:W-:Y:S01]  /*14c0*/  ULDC.64 UR4, c[0x0][0x208] ;  /* 0x0000820000047ab9 */ /* 0x000fe20000000a00 */
[----:B0-----:R-:W-:-:S05]  /*14d0*/  IMAD.WIDE R2, R203, 0x4, R2 ;  /* 0x00000004cb027825 */ /* 0x001fca00078e0202 */
[----:B------:R0:W5:Y:S01]  /*14e0*/  LDG.E R25, desc[UR4][R2.64] ;  /* 0x0000000402197981 */ /* 0x000162000c1e1900 */
[----:B------:R-:W-:Y:S05]  /*14f0*/  BRA `(.L_x_1314) ;  /* 0x0000000000147947 */ /* 0x000fea0003800000 */
.L_x_1313:
[----:B------:R-:W-:Y:S05]  /*1500*/  @!P3 BRA `(.L_x_1314) ;  /* 0x000000000010b947 */ /* 0x000fea0003800000 */
[----:B------:R-:W-:Y:S02]  /*1510*/  ULDC.64 UR4, c[0x0][0x208] ;  /* 0x0000820000047ab9 */ /* 0x000fe40000000a00 */
[----:B------:R-:W2:Y:S04]  /*1520*/  LDG.E R2, desc[UR4][R8.64] ;  /* 0x0000000408027981 */ /* 0x000ea8000c1e1900 */
[----:B------:R-:W2:Y:S02]  /*1530*/  LDG.E R25, desc[UR4][R8.64+0x4] ;  /* 0x0000040408197981 */ /* 0x000ea4000c1e1900 */
[----:B--2---:R-:W-:-:S07]  /*1540*/  IADD3 R25, -R2, R25, RZ ;  /* 0x0000001902197210 */ /* 0x004fce0007ffe1ff */
.L_x_1314:
[----:B------:R-:W-:Y:S01]  /*1550*/  ULDC.64 UR4, c[0x0][0xa10] ;  /* 0x0002840000047ab9 */ /* 0x000fe20000000a00 */
[----:B------:R-:W-:Y:S01]  /*1560*/  ULDC.64 UR6, c[0x0][0x208] ;  /* 0x0000820000067ab9 */ /* 0x000fe20000000a00 */
[----:B------:R-:W-:Y:S01]  /*1570*/  ISETP.NE.U32.AND P0, PT, RZ, UR4, PT ;  /* 0x00000004ff007c0c */ /* 0x000fe2000bf05070 */
[----:B------:R-:W1:Y:S03]  /*1580*/  LDC.64 R8, c[0x0][0x9e0] ;  /* 0x00027800ff087b82 */ /* 0x000e660000000a00 */
[----:B------:R-:W-:Y:S01]  /*1590*/  ISETP.NE.AND.EX P0, PT, RZ, UR5, PT, P0 ;  /* 0x00000005ff007c0c */ /* 0x000fe2000bf05300 */
[----:B------:R-:W-:Y:S02]  /*15a0*/  ULDC.64 UR4, c[0x0][0xa30] ;  /* 0x00028c0000047ab9 */ /* 0x000fe40000000a00 */
[----:B------:R-:W-:-:S04]  /*15b0*/  ISETP.NE.U32.AND P1, PT, RZ, UR4, PT ;  /* 0x00000004ff007c0c */ /* 0x000fc8000bf25070 */
[----:B------:R-:W-:-:S06]  /*15c0*/  ISETP.NE.AND.EX P1, PT, RZ, UR5, PT, P1 ;  /* 0x00000005ff007c0c */ /* 0x000fcc000bf25310 */
[----:B0-----:R-:W0:Y:S08]  /*15d0*/  @P0 LDC.64 R2, c[0x0][0xa10] ;  /* 0x00028400ff020b82 */ /* 0x001e300000000a00 */
[----:B------:R-:W2:Y:S01]  /*15e0*/  @P1 LDC.64 R4, c[0x0][0xa30] ;  /* 0x00028c00ff041b82 */ /* 0x000ea20000000a00 */
[----:B0-----:R-:W-:-:S05]  /*15f0*/  @P0 IMAD.WIDE R2, R203, 0x4, R2 ;  /* 0x00000004cb020825 */ /* 0x001fca00078e0202 */
[----:B------:R-:W3:Y:S04]  /*1600*/  @P0 LDG.E R6, desc[UR6][R2.64] ;  /* 0x0000000602060981 */ /* 0x000ee8000c1e1900 */
[----:B------:R-:W3:Y:S01]  /*1610*/  @P0 LDG.E R7, desc[UR6][R2.64+0x4] ;  /* 0x0000040602070981 */ /* 0x000ee2000c1e1900 */
[----:B-----5:R-:W-:Y:S02]  /*1620*/  IMAD.IADD R10, R25, 0x1, -R0 ;  /* 0x00000001190a7824 */ /* 0x020fe400078e0a00 */
[----:B------:R-:W-:Y:S02]  /*1630*/  IMAD.MOV.U32 R144, RZ, RZ, R25 ;  /* 0x000000ffff907224 */ /* 0x000fe400078e0019 */
[----:B--2---:R-:W-:-:S05]  /*1640*/  @P1 IMAD.WIDE R4, R203, 0x4, R4 ;  /* 0x00000004cb041825 */ /* 0x004fca00078e0204 */
[----:B------:R0:W5:Y:S01]  /*1650*/  @P1 LDG.E R144, desc[UR6][R4.64] ;  /* 0x0000000604901981 */ /* 0x000162000c1e1900 */
[----:B-1----:R-:W-:Y:S02]  /*1660*/  ISETP.GE.AND P1, PT, R9, 0x1, PT ;  /* 0x000000010900780c */ /* 0x002fe40003f26270 */
[----:B------:R-:W-:Y:S01]  /*1670*/  LEA R146, R201, 0x80, 0x7 ;  /* 0x00000080c9927811 */ /* 0x000fe200078e38ff */
[----:B---3--:R-:W-:-:S05]  /*1680*/  @P0 IMAD.IADD R24, R7, 0x1, -R6 ;  /* 0x0000000107180824 */ /* 0x008fca00078e0a06 */
[----:B------:R-:W-:-:S04]  /*1690*/  IADD3 R196, R10, R24, RZ ;  /* 0x000000180ac47210 */ /* 0x000fc80007ffe0ff */
[C---:B------:R-:W-:Y:S01]  /*16a0*/  IADD3 R146, R196.reuse, R146, -R197 ;  /* 0x00000092c4927210 */ /* 0x040fe20007ffe8c5 */
[----:B------:R-:W-:-:S04]  /*16b0*/  VIADD R0, R196, 0x5f ;  /* 0x0000005fc4007836 */ /* 0x000fc80000000000 */
[----:B------:R-:W-:-:S05]  /*16c0*/  IMAD.HI R0, R0, 0x2aaaaaab, RZ ;  /* 0x2aaaaaab00007827 */ /* 0x000fca00078e02ff */
[----:B------:R-:W-:-:S04]  /*16d0*/  SHF.R.U32.HI R3, RZ, 0x1f, R0 ;  /* 0x0000001fff037819 */ /* 0x000fc80000011600 */
[----:B------:R-:W-:Y:S01]  /*16e0*/  LEA.HI.SX32 R150, R0, R3, 0x1c ;  /* 0x0000000300967211 */ /* 0x000fe200078fe2ff */
[----:B------:R-:W-:Y:S01]  /*16f0*/  IMAD.IADD R0, R146, 0x1, R8 ;  /* 0x0000000192007824 */ /* 0x000fe200078e0208 */
[----:B0-----:R-:W-:Y:S06]  /*1700*/  @!P1 BRA `(.L_x_1315) ;  /* 0x0000000000489947 */ /* 0x001fec0003800000 */
[C---:B------:R-:W-:Y:S01]  /*1710*/  ISETP.GT.AND P0, PT, R146.reuse, RZ, PT ;  /* 0x000000ff9200720c */ /* 0x040fe20003f04270 */
[----:B------:R-:W-:Y:S01]  /*1720*/  BSSY B0, `(.L_x_1316) ;  /* 0x000000e000007945 */ /* 0x000fe20003800000 */
[----:B------:R-:W-:-:S11]  /*1730*/  VIADD R2, R146, 0xffffffff ;  /* 0xffffffff92027836 */ /* 0x000fd60000000000 */
[----:B------:R-:W-:Y:S05]  /*1740*/  @P0 BRA `(.L_x_1317) ;  /* 0x00000000001c0947 */ /* 0x000fea0003800000 */
[----:B------:R-:W-:Y:S02]  /*1750*/  ISETP.NE.AND P0, PT, R9, 0x1, PT ;  /* 0x000000010900780c */ /* 0x000fe40003f05270 */
[----:B------:R-:W-:-:S11]  /*1760*/  IADD3 R3, -R146, RZ, RZ ;  /* 0x000000ff92037210 */ /* 0x000fd60007ffe1ff */
[----:B------:R-:W0:Y:S02]  /*1770*/  @P0 LDC.64 R4, c[0x0][0x9e8] ;  /* 0x00027a00ff040b82 */ /* 0x000e240000000a00 */
[----:B0-----:R-:W-:-:S05]  /*1780*/  @P0 IMAD.HI.U32 R2, R3, R4, RZ ;  /* 0x0000000403020227 */ /* 0x001fca00078e00ff */
[----:B------:R-:W-:-:S04]  /*1790*/  @P0 SHF.R.U32.HI R3, RZ, R5, R2 ;  /* 0x00000005ff030219 */ /* 0x000fc80000011602 */
[----:B------:R-:W-:Y:S01]  /*17a0*/  LOP3.LUT R2, RZ, R3, RZ, 0x33, !PT ;  /* 0x00000003ff027212 */ /* 0x000fe200078e33ff */
[----:B------:R-:W-:Y:S06]  /*17b0*/  BRA `(.L_x_1318) ;  /* 0x0000000000107947 */ /* 0x000fec0003800000 */
.L_x_1317:
[----:B------:R-:W-:-:S13]  /*17c0*/  ISETP.NE.AND P0, PT, R9, 0x1, PT ;  /* 0x000000010900780c */ /* 0x000fda0003f05270 */
[----:B------:R-:W0:Y:S02]  /*17d0*/  @P0 LDC.64 R4, c[0x0][0x9e8] ;  /* 0x00027a00ff040b82 */ /* 0x000e240000000a00 */
[----:B0-----:R-:W-:-:S05]  /*17e0*/  @P0 IMAD.HI.U32 R4, R2, R4, RZ ;  /* 0x0000000402040227 */ /* 0x001fca00078e00ff */
[----:B------:R-:W-:-:S07]  /*17f0*/  @P0 SHF.R.U32.HI R2, RZ, R5, R4 ;  /* 0x00000005ff020219 */ /* 0x000fce0000011604 */
.L_x_1318:
[----:B------:R-:W-:Y:S05]  /*1800*/  BSYNC B0 ;  /* 0x0000000000007941 */ /* 0x000fea0003800000 */
.L_x_1316:
[----:B------:R-:W-:-:S05]  /*1810*/  IMAD R3, R2, R9, R9 ;  /* 0x0000000902037224 */ /* 0x000fca00078e0209 */
[----:B------:R-:W-:-:S07]  /*1820*/  VIMNMX R0, R0, R3, PT ;  /* 0x0000000300007248 */ /* 0x000fce0003fe0100 */
.L_x_1315:
[----:B------:R-:W-:Y:S01]  /*1830*/  IMAD R145, R201, 0x80, -R197 ;  /* 0x00000080c9917824 */ /* 0x000fe200078e0ac5 */
[----:B------:R-:W-:-:S03]  /*1840*/  ULDC UR4, c[0x0][0x9dc] ;  /* 0x0002770000047ab9 */ /* 0x000fc60000000800 */
[----:B------:R-:W-:-:S04]  /*1850*/  IMAD.IADD R145, R196, 0x1, R145 ;  /* 0x00000001c4917824 */ /* 0x000fc800078e0291 */
[----:B------:R-:W-:Y:S01]  /*1860*/  VIADD R2, R145, -UR4 ;  /* 0x8000000491027c36 */ /* 0x000fe20008000000 */
[----:B------:R-:W-:Y:S06]  /*1870*/  @!P1 BRA `(.L_x_1319) ;  /* 0x0000000000489947 */ /* 0x000fec0003800000 */
[----:B------:R-:W-:Y:S01]  /*1880*/  ISETP.GT.AND P0, PT, R145, -0x1, PT ;  /* 0xffffffff9100780c */ /* 0x000fe20003f04270 */
[----:B------:R-:W-:-:S12]  /*1890*/  BSSY B0, `(.L_x_1320) ;  /* 0x000000e000007945 */ /* 0x000fd80003800000 */
        /* <DEDUP_REMOVED lines=8> */
.L_x_1321:
[----:B------:R-:W-:Y:S02]  /*1920*/  ISETP.NE.AND P0, PT, R9, 0x1, PT ;  /* 0x000000010900780c */ /* 0x000fe40003f05270 */
[----:B------:R-:W-:-:S11]  /*1930*/  MOV R4, R145 ;  /* 0x0000009100047202 */ /* 0x000fd60000000f00 */
[----:B------:R-:W0:Y:S02]  /*1940*/  @P0 LDC.64 R6, c[0x0][0x9e8] ;  /* 0x00027a00ff060b82 */ /* 0x000e240000000a00 */
[----:B0-----:R-:W-:-:S05]  /*1950*/  @P0 IMAD.HI.U32 R6, R145, R6, RZ ;  /* 0x0000000691060227 */ /* 0x001fca00078e00ff */
[----:B------:R-:W-:-:S07]  /*1960*/  @P0 SHF.R.U32.HI R4, RZ, R7, R6 ;  /* 0x00000007ff040219 */ /* 0x000fce0000011606 */
.L_x_1322:
[----:B------:R-:W-:Y:S05]  /*1970*/  BSYNC B0 ;  /* 0x0000000000007941 */ /* 0x000fea0003800000 */
.L_x_1320:
[----:B------:R-:W-:-:S05]  /*1980*/  IMAD R3, R4, R9, RZ ;  /* 0x0000000904037224 */ /* 0x000fca00078e02ff */
[----:B------:R-:W-:-:S07]  /*1990*/  VIMNMX R2, R2, R3, !PT ;  /* 0x0000000302027248 */ /* 0x000fce0007fe0100 */
.L_x_1319:
[----:B------:R-:W-:Y:S01]  /*19a0*/  VIADD R0, R0, 0x5f ;  /* 0x0000005f00007836 */ /* 0x000fe20000000000 */
[----:B------:R-:W-:Y:S01]  /*19b0*/  PLOP3.LUT P2, PT, PT, PT, PT, 0x80, 0x0 ;  /* 0x000000000000781c */ /* 0x000fe20003f4f070 */
[----:B------:R-:W-:-:S04]  /*19c0*/  IMAD.HI R2, R2, 0x2aaaaaab, RZ ;  /* 0x2aaaaaab02027827 */ /* 0x000fc800078e02ff */
[----:B------:R-:W-:Y:S01]  /*19d0*/  IMAD.HI R0, R0, 0x2aaaaaab, RZ ;  /* 0x2aaaaaab00007827 */ /* 0x000fe200078e02ff */
[----:B------:R-:W-:-:S04]  /*19e0*/  SHF.R.U32.HI R5, RZ, 0x1f, R2 ;  /* 0x0000001fff057819 */ /* 0x000fc80000011602 */
[----:B------:R-:W-:Y:S02]  /*19f0*/  SHF.R.U32.HI R3, RZ, 0x1f, R0 ;  /* 0x0000001fff037819 */ /* 0x000fe40000011600 */
[----:B------:R-:W-:Y:S02]  /*1a00*/  LEA.HI.SX32 R5, R2, R5, 0x1c ;  /* 0x0000000502057211 */ /* 0x000fe400078fe2ff */
[----:B------:R-:W-:Y:S02]  /*1a10*/  LEA.HI.SX32 R3, R0, R3, 0x1c ;  /* 0x0000000300037211 */ /* 0x000fe400078fe2ff */
[----:B------:R-:W-:Y:S02]  /*1a20*/  VIMNMX R5, RZ, R5, !PT ;  /* 0x00000005ff057248 */ /* 0x000fe40007fe0100 */
[----:B------:R-:W-:-:S03]  /*1a30*/  VIMNMX R3, R150, R3, PT ;  /* 0x0000000396037248 */ /* 0x000fc60003fe0100 */
[--C-:B------:R-:W-:Y:S02]  /*1a40*/  IMAD R5, R5, 0x60, -R10.reuse ;  /* 0x0000006005057824 */ /* 0x100fe400078e0a0a */
[----:B------:R-:W-:-:S03]  /*1a50*/  IMAD R3, R3, 0x60, -R10 ;  /* 0x0000006003037824 */ /* 0x000fc600078e0a0a */
[----:B------:R-:W-:Y:S02]  /*1a60*/  VIMNMX R5, RZ, R5, !PT ;  /* 0x00000005ff057248 */ /* 0x000fe40007fe0100 */
[----:B------:R-:W-:-:S03]  /*1a70*/  VIMNMX R0, R3, R24, PT ;  /* 0x0000001803007248 */ /* 0x000fc60003fe0100 */
[----:B------:R-:W-:Y:S01]  /*1a80*/  IMAD.WIDE.U32 R2, R5, -0x55555555, RZ ;  /* 0xaaaaaaab05027825 */ /* 0x000fe200078e00ff */
[----:B------:R-:W-:-:S04]  /*1a90*/  ISETP.GT.AND P0, PT, R0, R5, PT ;  /* 0x000000050000720c */ /* 0x000fc80003f04270 */
[----:B------:R-:W-:-:S05]  /*1aa0*/  SHF.R.U32.HI R125, RZ, 0x6, R3 ;  /* 0x00000006ff7d7819 */ /* 0x000fca0000011603 */
[----:B------:R-:W-:-:S04]  /*1ab0*/  IMAD.MOV.U32 R2, RZ, RZ, R125 ;  /* 0x000000ffff027224 */ /* 0x000fc800078e007d */
[----:B------:R-:W-:-:S04]  /*1ac0*/  @P0 VIADD R0, R0, 0x5f ;  /* 0x0000005f00000836 */ /* 0x000fc80000000000 */
[----:B------:R-:W-:-:S05]  /*1ad0*/  @P0 IMAD.HI R0, R0, 0x2aaaaaab, RZ ;  /* 0x2aaaaaab00000827 */ /* 0x000fca00078e02ff */
[----:B------:R-:W-:-:S04]  /*1ae0*/  @P0 SHF.R.U32.HI R3, RZ, 0x1f, R0 ;  /* 0x0000001fff030819 */ /* 0x000fc80000011600 */
[----:B------:R-:W-:-:S04]  /*1af0*/  @P0 LEA.HI.SX32 R2, R0, R3, 0x1c ;  /* 0x0000000300020211 */ /* 0x000fc800078fe2ff */
[----:B------:R-:W-:-:S13]  /*1b00*/  ISETP.GT.AND P0, PT, R2, R125, PT ;  /* 0x0000007d0200720c */ /* 0x000fda0003f04270 */
[----:B------:R-:W-:Y:S05]  /*1b10*/  @!P0 BRA `(.L_x_1323) ;  /* 0x0000008800dc8947 */ /* 0x000fea0003800000 */
[----:B------:R-:W-:Y:S01]  /*1b20*/  IADD3 R0, R17, 0x1e400, RZ ;  /* 0x0001e40011007810 */ /* 0x000fe20007ffe0ff */
[----:B------:R-:W-:Y:S03]  /*1b30*/  BSSY B6, `(.L_x_1324) ;  /* 0x0000013000067945 */ /* 0x000fe60003800000 */
[----:B------:R-:W-:-:S13]  /*1b40*/  LOP3.LUT P0, RZ, R0, 0x3ff, RZ, 0xc0, !PT ;  /* 0x000003ff00ff7812 */ /* 0x000fda000780c0ff */
[----:B------:R-:W-:Y:S05]  /*1b50*/  @!P0 BRA `(.L_x_1325) ;  /* 0x0000000000408947 */ /* 0x000fea0003800000 */
[----:B------:R-:W-:Y:S01]  /*1b60*/  MOV R0, 0x0 ;  /* 0x0000000000007802 */ /* 0x000fe20000000f00 */
[----:B------:R-:W-:Y:S01]  /*1b70*/  ULDC.64 UR4, c[0x4][0xa8] ;  /* 0x01002a0000047ab9 */ /* 0x000fe20000000a00 */
[----:B------:R-:W-:Y:S01]  /*1b80*/  ULDC.64 UR6, c[0x4][0x40] ;  /* 0x0100100000067ab9 */ /* 0x000fe20000000a00 */
[----:B------:R-:W-:Y:S01]  /*1b90*/  IMAD.U32 R4, RZ, RZ, UR4 ;  /* 0x00000004ff047e24 */ /* 0x000fe2000f8e00ff */
        /* <DEDUP_REMOVED lines=12> */
.L_x_1325:
[----:B------:R-:W-:Y:S05]  /*1c60*/  BSYNC B6 ;  /* 0x0000000000067941 */ /* 0x000fea0003800000 */
.L_x_1324:
        /* <DEDUP_REMOVED lines=17> */
[----:B0-----:R-:W-:-:S07]  /*1d80*/  IMAD.MOV.U32 R13, RZ, RZ, RZ ;  /* 0x000000ffff0d7224 */ /* 0x001fce00078e00ff */
[----:B------:R-:W-:-:S07]  /*1d90*/  LEPC R20, `(.L_x_1327) ;  /* 0x000000001014794e */ /* 0x000fce0000000000 */
[----:B-1---5:R-:W-:Y:S05]  /*1da0*/  CALL.ABS.NOINC R14 ;  /* 0x000000000e007343 */ /* 0x022fea0003c00000 */
.L_x_1327:
[----:B------:R-:W-:Y:S05]  /*1db0*/  BSYNC B6 ;  /* 0x0000000000067941 */ /* 0x000fea0003800000 */
.L_x_1326:
[----:B------:R-:W-:Y:S01]  /*1dc0*/  ULDC.64 UR4, c[0x0][0x9f8] ;  /* 0x00027e0000047ab9 */ /* 0x000fe20000000a00 */
[----:B------:R-:W-:Y:S01]  /*1dd0*/  ULDC.64 UR6, c[0x0][0x208] ;  /* 0x0000820000067ab9 */ /* 0x000fe20000000a00 */
[----:B------:R-:W-:Y:S01]  /*1de0*/  ISETP.NE.U32.AND P0, PT, RZ, UR4, PT ;  /* 0x00000004ff007c0c */ /* 0x000fe2000bf05070 */
[----:B------:R-:W0:Y:S01]  /*1df0*/  LDC R0, c[0x0][0x428] ;  /* 0x00010a00ff007b82 */ /* 0x000e220000000800 */
[----:B------:R-:W-:Y:S02]  /*1e00*/  ULDC UR8, c[0x0][0x2e4] ;  /* 0x0000b90000087ab9 */ /* 0x000fe40000000800 */
[----:B------:R-:W-:-:S05]  /*1e10*/  ISETP.NE.AND.EX P0, PT, RZ, UR5, PT, P0 ;  /* 0x00000005ff007c0c */ /* 0x000fca000bf05300 */
[----:B------:R-:W1:Y:S01]  /*1e20*/  LDC.64 R104, c[0x0][0x2f0] ;  /* 0x0000bc00ff687b82 */ /* 0x000e620000000a00 */
[----:B------:R-:W-:Y:S01]  /*1e30*/  ISETP.GE.AND P2, PT, R198, UR8, PT ;  /* 0x00000008c6007c0c */ /* 0x000fe2000bf46270 */
[----:B------:R-:W-:Y:S01]  /*1e40*/  IMAD.IADD R26, R26, 0x1, R25 ;  /* 0x000000011a1a7824 */ /* 0x000fe200078e0219 */
[----:B------:R-:W-:Y:S01]  /*1e50*/  ISETP.GE.AND P1, PT, R192, UR8, PT ;  /* 0x00000008c0007c0c */ /* 0x000fe2000bf26270 */
[----:B------:R-:W-:-:S04]  /*1e60*/  ULDC.64 UR4, c[0x0][0x320] ;  /* 0x0000c80000047ab9 */ /* 0x000fc80000000a00 */
[----:B------:R-:W2:Y:S01]  /*1e70*/  @P0 LDC.64 R4, c[0x0][0x9f8] ;  /* 0x00027e00ff040b82 */ /* 0x000ea20000000a00 */
[----:B------:R-:W-:-:S07]  /*1e80*/  SHF.R.S32.HI R193, RZ, 0x1f, R192 ;  /* 0x0000001fffc17819 */ /* 0x000fce00000114c0 */
[----:B------:R-:W3:Y:S08]  /*1e90*/  LDC.64 R98, c[0x0][0x3e8] ;  /* 0x0000fa00ff627b82 */ /* 0x000ef00000000a00 */
[----:B------:R-:W4:Y:S01]  /*1ea0*/  LDC R33, c[0x0][0x3d4] ;  /* 0x0000f500ff217b82 */ /* 0x000f220000000800 */
[----:B--2---:R-:W-:-:S07]  /*1eb0*/  @P0 IMAD.WIDE R4, R203, 0x4, R4 ;  /* 0x00000004cb040825 */ /* 0x004fce00078e0204 */
[----:B------:R-:W2:Y:S01]  /*1ec0*/  LDC.64 R92, c[0x0][0x3d8] ;  /* 0x0000f600ff5c7b82 */ /* 0x000ea20000000a00 */
[----:B------:R4:W2:Y:S01]  /*1ed0*/  @P0 LDG.E R203, desc[UR6][R4.64] ;  /* 0x0000000604cb0981 */ /* 0x0008a2000c1e1900 */
[----:B0-----:R-:W-:Y:S01]  /*1ee0*/  ISETP.NE.AND P0, PT, R0, 0x1, PT ;  /* 0x000000010000780c */ /* 0x001fe20003f05270 */
[----:B------:R-:W-:Y:S01]  /*1ef0*/  ULDC.64 UR6, c[0x0][0x2f8] ;  /* 0x0000be0000067ab9 */ /* 0x000fe20000000a00 */
[----:B------:R-:W-:Y:S01]  /*1f00*/  SEL R6, RZ, 0xffffffff, P2 ;  /* 0xffffffffff067807 */ /* 0x000fe20001000000 */
[----:B---3--:R-:W-:Y:S01]  /*1f10*/  IMAD.WIDE.U32 R100, R195, R98, R192 ;  /* 0x00000062c3647225 */ /* 0x008fe200078e00c0 */
[----:B------:R-:W-:Y:S01]  /*1f20*/  IADD3 R0, R192, 0x60, RZ ;  /* 0x00000060c0007810 */ /* 0x000fe20007ffe0ff */
[----:B------:R-:W0:Y:S01]  /*1f30*/  S2R R151, SR_TID.X ;  /* 0x0000000000977919 */ /* 0x000e220000002100 */
[----:B------:R-:W-:Y:S01]  /*1f40*/  SEL R3, RZ, 0x1, P1 ;  /* 0x00000001ff037807 */ /* 0x000fe20000800000 */
[----:B-1----:R-:W-:Y:S01]  /*1f50*/  IMAD.SHL.U32 R136, R104, 0x40, RZ ;  /* 0x0000004068887824 */ /* 0x002fe200078e00ff */
[----:B------:R-:W-:Y:S01]  /*1f60*/  ISETP.GE.AND P1, PT, R199, UR8, PT ;  /* 0x00000008c7007c0c */ /* 0x000fe2000bf26270 */
[----:B----4-:R-:W-:Y:S01]  /*1f70*/  IMAD.SHL.U32 R4, R6, 0x2, RZ ;  /* 0x0000000206047824 */ /* 0x010fe200078e00ff */
[----:B------:R-:W-:Y:S01]  /*1f80*/  ISETP.GE.AND P2, PT, R0, UR8, PT ;  /* 0x0000000800007c0c */ /* 0x000fe2000bf46270 */
[----:B------:R-:W-:Y:S01]  /*1f90*/  IMAD R25, R99, 0x60, RZ ;  /* 0x0000006063197824 */ /* 0x000fe200078e02ff */
[----:B------:R-:W-:Y:S01]  /*1fa0*/  SEL R5, RZ, 0x4, P1 ;  /* 0x00000004ff057807 */ /* 0x000fe20000800000 */
[----:B------:R-:W1:Y:S01]  /*1fb0*/  @P0 LDC R7, c[0x0][0x42c] ;  /* 0x00010b00ff070b82 */ /* 0x000e620000000800 */
[----:B------:R-:W-:Y:S01]  /*1fc0*/  LOP3.LUT R4, R4, 0x2, R3, 0xe2, !PT ;  /* 0x0000000204047812 */ /* 0x000fe200078ee203 */
[----:B------:R-:W-:Y:S01]  /*1fd0*/  VIADD R3, R192, 0x80 ;  /* 0x00000080c0037836 */ /* 0x000fe20000000000 */
[----:B------:R-:W-:Y:S01]  /*1fe0*/  SEL R6, RZ, 0x8, P2 ;  /* 0x00000008ff067807 */ /* 0x000fe20001000000 */
[----:B------:R-:W-:Y:S01]  /*1ff0*/  IMAD.SHL.U32 R91, R98, 0x40, RZ ;  /* 0x00000040625b7824 */ /* 0x000fe200078e00ff */
[----:B------:R-:W-:Y:S01]  /*2000*/  SHF.R.S32.HI R15, RZ, 0x1f, R26 ;  /* 0x0000001fff0f7819 */ /* 0x000fe2000001141a */
[----:B--2---:R-:W-:Y:S01]  /*2010*/  IMAD.WIDE.U32 R94, R195, R92, R192 ;  /* 0x0000005cc35e7225 */ /* 0x004fe200078e00c0 */
[----:B------:R-:W-:Y:S01]  /*2020*/  LOP3.LUT R5, R6, R4, R5, 0xfe, !PT ;  /* 0x0000000406057212 */ /* 0x000fe200078efe05 */
[----:B------:R-:W2:Y:S01]  /*2030*/  @P0 LDC R9, c[0x0][0x430] ;  /* 0x00010c00ff090b82 */ /* 0x000ea20000000800 */
[----:B------:R-:W-:Y:S01]  /*2040*/  ISETP.GE.AND P1, PT, R3, UR8, PT ;  /* 0x0000000803007c0c */ /* 0x000fe2000bf26270 */
[----:B------:R-:W-:Y:S01]  /*2050*/  IMAD R133, R93, 0x60, RZ ;  /* 0x000000605d857824 */ /* 0x000fe200078e02ff */
[----:B------:R-:W-:Y:S01]  /*2060*/  ISETP.GE.AND P3, PT, R199, R33, PT ;  /* 0x00000021c700720c */ /* 0x000fe20003f66270 */
[----:B------:R-:W-:Y:S01]  /*2070*/  IMAD.SHL.U32 R124, R33, 0x2, RZ ;  /* 0x00000002217c7824 */ /* 0x000fe200078e00ff */
[----:B------:R-:W-:-:S02]  /*2080*/  SEL R6, RZ, 0x10, P1 ;  /* 0x00000010ff067807 */ /* 0x000fc40000800000 */
[--C-:B------:R-:W-:Y:S02]  /*2090*/  SHF.R.S32.HI R19, RZ, 0x1f, R18.reuse ;  /* 0x0000001fff137819 */ /* 0x100fe40000011412 */
[----:B------:R-:W-:Y:S01]  /*20a0*/  LOP3.LUT R21, R5, R6, RZ, 0xfc, !PT ;  /* 0x0000000605157212 */ /* 0x000fe200078efcff */
[----:B------:R-:W-:Y:S01]  /*20b0*/  IMAD R6, R15, R104, RZ ;  /* 0x000000680f067224 */ /* 0x000fe200078e02ff */
[----:B------:R-:W-:Y:S01]  /*20c0*/  ISETP.GE.AND P1, PT, R198, R33, PT ;  /* 0x00000021c600720c */ /* 0x000fe20003f26270 */
[----:B------:R-:W-:Y:S01]  /*20d0*/  IMAD.WIDE.U32 R102, R195, R98, R18 ;  /* 0x00000062c3667225 */ /* 0x000fe200078e0012 */
[----:B------:R-:W-:Y:S02]  /*20e0*/  LOP3.LUT P2, RZ, R216, 0x4, RZ, 0xc0, !PT ;  /* 0x00000004d8ff7812 */ /* 0x000fe4000784c0ff */
[----:B------:R-:W-:Y:S01]  /*20f0*/  LOP3.LUT R16, R16, 0xfffffffe, RZ, 0xc0, !PT ;  /* 0xfffffffe10107812 */ /* 0x000fe200078ec0ff */
[----:B-1----:R-:W-:Y:S01]  /*2100*/  @P0 IMAD.HI.U32 R4, R202, R7, RZ ;  /* 0x00000007ca040227 */ /* 0x002fe200078e00ff */
[----:B------:R-:W-:-:S02]  /*2110*/  SHF.L.U64.HI R135, R104, 0x6, R105 ;  /* 0x0000000668877819 */ /* 0x000fc40000010269 */
[----:B------:R-:W-:Y:S01]  /*2120*/  @P3 LOP3.LUT R16, R16, 0x1, RZ, 0xfc, !PT ;  /* 0x0000000110103812 */ /* 0x000fe200078efcff */
[----:B------:R-:W-:Y:S01]  /*2130*/  IMAD R7, R26, R105, R6 ;  /* 0x000000691a077224 */ /* 0x000fe200078e0206 */
[----:B------:R-:W-:Y:S01]  /*2140*/  SHF.L.U64.HI R110, R92, 0x6, R93 ;  /* 0x000000065c6e7819 */ /* 0x000fe2000001025d */
[----:B------:R-:W-:Y:S01]  /*2150*/  IMAD.WIDE.U32 R96, R195, R92, R18 ;  /* 0x0000005cc3607225 */ /* 0x000fe200078e0012 */
[----:B------:R-:W-:Y:S02]  /*2160*/  LOP3.LUT R16, R16, 0xfffffffb, RZ, 0xc0, !PT ;  /* 0xfffffffb10107812 */ /* 0x000fe400078ec0ff */
[----:B--2---:R-:W-:Y:S01]  /*2170*/  @P0 SHF.R.U32.HI R202, RZ, R9, R4 ;  /* 0x00000009ffca0219 */ /* 0x004fe20000011604 */
[----:B------:R-:W-:Y:S01]  /*2180*/  IMAD.WIDE.U32 R4, R26, R104, RZ ;  /* 0x000000681a047225 */ /* 0x000fe200078e00ff */
[----:B------:R-:W-:Y:S02]  /*2190*/  @P2 LOP3.LUT R16, R16, 0x4, RZ, 0xfc, !PT ;  /* 0x0000000410102812 */ /* 0x000fe400078efcff */
[----:B------:R-:W-:-:S02]  /*21a0*/  SHF.R.S32.HI R8, RZ, 0x1f, R202 ;  /* 0x0000001fff087819 */ /* 0x000fc400000114ca */
[----:B------:R-:W-:Y:S01]  /*21b0*/  IADD3 R5, R5, R7, RZ ;  /* 0x0000000705057210 */ /* 0x000fe20007ffe0ff */
[----:B------:R-:W-:Y:S01]  /*21c0*/  IMAD.WIDE.U32 R6, R202, UR4, R192 ;  /* 0x00000004ca067c25 */ /* 0x000fe2000f8e00c0 */
[----:B------:R-:W-:Y:S02]  /*21d0*/  SHF.L.U32 R111, R92, 0x6, RZ ;  /* 0x000000065c6f7819 */ /* 0x000fe400000006ff */
[----:B------:R-:W-:Y:S01]  /*21e0*/  SHF.R.S32.HI R148, RZ, 0x1f, R220 ;  /* 0x0000001fff947819 */ /* 0x000fe200000114dc */
[----:B------:R-:W-:Y:S01]  /*21f0*/  IMAD R9, R8, UR4, RZ ;  /* 0x0000000408097c24 */ /* 0x000fe2000f8e02ff */
[----:B0-----:R-:W-:Y:S01]  /*2200*/  LEA.HI R151, R151, 0x8, RZ, 0x19 ;  /* 0x0000000897977811 */ /* 0x001fe200078fc8ff */
[----:B------:R-:W-:-:S04]  /*2210*/  IMAD.WIDE.U32 R4, R202, UR6, R4 ;  /* 0x00000006ca047c25 */ /* 0x000fc8000f8e0004 */
[----:B------:R-:W-:Y:S01]  /*2220*/  IMAD R107, R202, UR5, R9 ;  /* 0x00000005ca6b7c24 */ /* 0x000fe2000f8e0209 */
[----:B------:R-:W-:Y:S01]  /*2230*/  ULDC.64 UR4, c[0x0][0xa08] ;  /* 0x0002820000047ab9 */ /* 0x000fe20000000a00 */
[----:B------:R-:W-:Y:S01]  /*2240*/  IMAD R9, R8, UR6, RZ ;  /* 0x0000000608097c24 */ /* 0x000fe2000f8e02ff */
[----:B------:R-:W-:Y:S01]  /*2250*/  ISETP.NE.U32.AND P0, PT, RZ, UR4, PT ;  /* 0x00000004ff007c0c */ /* 0x000fe2000bf05070 */
[----:B------:R-:W-:Y:S02]  /*2260*/  IMAD.IADD R107, R7, 0x1, R107 ;  /* 0x00000001076b7824 */ /* 0x000fe400078e026b */
[----:B------:R-:W-:Y:S01]  /*2270*/  IMAD R9, R202, UR7, R9 ;  /* 0x00000007ca097c24 */ /* 0x000fe2000f8e0209 */
[----:B------:R-:W-:Y:S01]  /*2280*/  ISETP.NE.AND.EX P0, PT, RZ, UR5, PT, P0 ;  /* 0x00000005ff007c0c */ /* 0x000fe2000bf05300 */
[----:B------:R-:W-:Y:S01]  /*2290*/  IMAD.MOV.U32 R106, RZ, RZ, R6 ;  /* 0x000000ffff6a7224 */ /* 0x000fe200078e0006 */
[----:B------:R-:W-:Y:S01]  /*22a0*/  ULDC.64 UR4, c[0x0][0x300] ;  /* 0x0000c00000047ab9 */ /* 0x000fe20000000a00 */
[----:B------:R-:W-:-:S02]  /*22b0*/  IMAD.IADD R5, R5, 0x1, R9 ;  /* 0x0000000105057824 */ /* 0x000fc400078e0209 */
[----:B------:R-:W-:-:S04]  /*22c0*/  IMAD R6, R221, R98, RZ ;  /* 0x00000062dd067224 */ /* 0x000fc800078e02ff */
[----:B------:R-:W-:-:S04]  /*22d0*/  IMAD R9, R195, R99, R6 ;  /* 0x00000063c3097224 */ /* 0x000fc800078e0206 */
[----:B------:R-:W-:Y:S01]  /*22e0*/  IMAD.IADD R101, R9, 0x1, R101 ;  /* 0x0000000109657824 */ /* 0x000fe200078e0265 */
[----:B------:R-:W-:Y:S02]  /*22f0*/  IADD3 R103, R103, R9, RZ ;  /* 0x0000000967677210 */ /* 0x000fe40007ffe0ff */
[----:B------:R-:W-:Y:S01]  /*2300*/  SEL R9, R33, RZ, P1 ;  /* 0x000000ff21097207 */ /* 0x000fe20000800000 */
[----:B-----5:R-:W-:-:S04]  /*2310*/  IMAD.WIDE.U32 R100, R144, R98, R100 ;  /* 0x0000006290647225 */ /* 0x020fc800078e0064 */
[----:B------:R-:W-:Y:S02]  /*2320*/  IMAD.IADD R9, R198, 0x1, R9 ;  /* 0x00000001c6097824 */ /* 0x000fe400078e0209 */
[----:B------:R-:W-:Y:S01]  /*2330*/  IMAD.WIDE.U32 R102, R144, R98, R102 ;  /* 0x0000006290667225 */ /* 0x000fe200078e0066 */
[----:B------:R-:W-:Y:S02]  /*2340*/  SHF.R.S32.HI R7, RZ, 0x1f, R203 ;  /* 0x0000001fff077819 */ /* 0x000fe400000114cb */
[----:B------:R-:W-:Y:S02]  /*2350*/  SEL R203, R203, RZ, !P0 ;  /* 0x000000ffcbcb7207 */ /* 0x000fe40004000000 */
[----:B------:R-:W-:Y:S01]  /*2360*/  SEL R8, R7, RZ, !P0 ;  /* 0x000000ff07087207 */ /* 0x000fe20004000000 */
[----:B------:R-:W-:-:S04]  /*2370*/  IMAD.WIDE.U32 R6, R195, R104, R192 ;  /* 0x00000068c3067225 */ /* 0x000fc800078e00c0 */
[----:B------:R-:W-:Y:S02]  /*2380*/  IMAD R10, R8, UR4, RZ ;  /* 0x00000004080a7c24 */ /* 0x000fe4000f8e02ff */
[----:B------:R-:W-:-:S04]  /*2390*/  IMAD.WIDE.U32 R108, R203, UR4, R4 ;  /* 0x00000004cb6c7c25 */ /* 0x000fc8000f8e0004 */
[----:B------:R-:W-:Y:S01]  /*23a0*/  IMAD R4, R221, R104, RZ ;  /* 0x00000068dd047224 */ /* 0x000fe200078e02ff */
[----:B------:R-:W-:Y:S01]  /*23b0*/  IADD3 R5, P0, R108, R6, RZ ;  /* 0x000000066c057210 */ /* 0x000fe20007f1e0ff */
[----:B------:R-:W-:Y:S01]  /*23c0*/  IMAD R11, R203, UR5, R10 ;  /* 0x00000005cb0b7c24 */ /* 0x000fe2000f8e020a */
[----:B------:R-:W-:Y:S01]  /*23d0*/  ULDC.64 UR4, c[0x0][0x328] ;  /* 0x0000ca0000047ab9 */ /* 0x000fe20000000a00 */
[----:B------:R-:W-:Y:S01]  /*23e0*/  IMAD R13, R195, R105, R4 ;  /* 0x00000069c30d7224 */ /* 0x000fe200078e0204 */
[----:B------:R-:W-:Y:S01]  /*23f0*/  SHF.R.S32.HI R10, RZ, 0x1f, R9 ;  /* 0x0000001fff0a7819 */ /* 0x000fe20000011409 */
[----:B------:R-:W-:Y:S02]  /*2400*/  IMAD.IADD R4, R109, 0x1, R11 ;  /* 0x000000016d047824 */ /* 0x000fe400078e020b */
[----:B------:R-:W-:Y:S01]  /*2410*/  IMAD R8, R8, UR4, RZ ;  /* 0x0000000408087c24 */ /* 0x000fe2000f8e02ff */
[----:B------:R-:W-:Y:S01]  /*2420*/  LEA.HI R28, R10, R9, RZ, 0x3 ;  /* 0x000000090a1c7211 */ /* 0x000fe200078f18ff */
[----:B------:R-:W-:Y:S01]  /*2430*/  IMAD.WIDE.U32 R106, R203, UR4, R106 ;  /* 0x00000004cb6a7c25 */ /* 0x000fe2000f8e006a */
[----:B------:R-:W-:-:S02]  /*2440*/  IADD3.X R6, R4, R7, R13, P0, !PT ;  /* 0x0000000704067210 */ /* 0x000fc400007fe40d */
[----:B------:R-:W-:Y:S01]  /*2450*/  ISETP.GE.AND P0, PT, R192, R33, PT ;  /* 0x00000021c000720c */ /* 0x000fe20003f06270 */
[----:B------:R-:W-:Y:S01]  /*2460*/  IMAD R31, R203, UR5, R8 ;  /* 0x00000005cb1f7c24 */ /* 0x000fe2000f8e0208 */
[----:B------:R-:W-:Y:S01]  /*2470*/  SHF.R.S32.HI R116, RZ, 0x3, R28 ;  /* 0x00000003ff747819 */ /* 0x000fe2000001141c */
[----:B------:R-:W-:Y:S01]  /*2480*/  IMAD R8, R221, R92, RZ ;  /* 0x0000005cdd087224 */ /* 0x000fe200078e02ff */
[----:B------:R-:W-:-:S03]  /*2490*/  SEL R7, R33, RZ, P0 ;  /* 0x000000ff21077207 */ /* 0x000fc60000000000 */
        /* <DEDUP_REMOVED lines=8> */
[-C--:B------:R-:W-:Y:S01]  /*2520*/  IMAD.WIDE.U32 R96, R144, R92.reuse, R96 ;  /* 0x0000005c90607225 */ /* 0x080fe200078e0060 */
[----:B------:R-:W-:Y:S02]  /*2530*/  LEA.HI R11, R10, R9, RZ, 0x6 ;  /* 0x000000090a0b7211 */ /* 0x000fe400078f30ff */
[-C--:B------:R-:W-:Y:S01]  /*2540*/  LEA.HI R14, R8, R7.reuse, RZ, 0x3 ;  /* 0x00000007080e7211 */ /* 0x080fe200078f18ff */
[----:B------:R-:W-:Y:S01]  /*2550*/  IMAD.WIDE.U32 R94, R144, R92, R94 ;  /* 0x0000005c905e7225 */ /* 0x000fe200078e005e */
[----:B------:R-:W-:-:S02]  /*2560*/  LEA.HI R7, R8, R7, RZ, 0x6 ;  /* 0x0000000708077211 */ /* 0x000fc400078f30ff */
[----:B------:R-:W-:Y:S01]  /*2570*/  SHF.R.S32.HI R13, RZ, 0x1f, R12 ;  /* 0x0000001fff0d7819 */ /* 0x000fe2000001140c */
[----:B------:R-:W-:Y:S01]  /*2580*/  IMAD.X R123, R221, 0x1, R15, P3 ;  /* 0x00000001dd7b7824 */ /* 0x000fe200018e060f */
[----:B------:R-:W-:Y:S02]  /*2590*/  SHF.R.S32.HI R8, RZ, 0x6, R7 ;  /* 0x00000006ff087819 */ /* 0x000fe40000011407 */
[--C-:B------:R-:W-:Y:S02]  /*25a0*/  LOP3.LUT R7, R207, 0x38, R14.reuse, 0xf8, !PT ;  /* 0x00000038cf077812 */ /* 0x100fe400078ef80e */
[----:B------:R-:W-:Y:S01]  /*25b0*/  LOP3.LUT R10, R205, 0x38, R14, 0xf8, !PT ;  /* 0x00000038cd0a7812 */ /* 0x000fe200078ef80e */
[C---:B------:R-:W-:Y:S01]  /*25c0*/  IMAD R143, R8.reuse, 0x1800, R209 ;  /* 0x00001800088f7824 */ /* 0x040fe200078e02d1 */
[----:B------:R-:W-:Y:S01]  /*25d0*/  LEA.HI R30, R13, R12, RZ, 0x3 ;  /* 0x0000000c0d1e7211 */ /* 0x000fe200078f18ff */
[----:B------:R-:W-:Y:S01]  /*25e0*/  IMAD R141, R8, 0x1800, R210 ;  /* 0x00001800088d7824 */ /* 0x000fe200078e02d2 */
[----:B------:R-:W-:-:S02]  /*25f0*/  LOP3.LUT R8, R7, R208, RZ, 0x3c, !PT ;  /* 0x000000d007087212 */ /* 0x000fc400078e3cff */
[----:B------:R-:W-:Y:S02]  /*2600*/  SHF.R.S32.HI R11, RZ, 0x6, R11 ;  /* 0x00000006ff0b7819 */ /* 0x000fe4000001140b */
[----:B------:R-:W-:Y:S02]  /*2610*/  IADD3 R143, R143, R8, RZ ;  /* 0x000000088f8f7210 */ /* 0x000fe40007ffe0ff */
[----:B------:R-:W-:Y:S01]  /*2620*/  LOP3.LUT R8, R205, 0x38, R28, 0xf8, !PT ;  /* 0x00000038cd087812 */ /* 0x000fe200078ef81c */
[----:B------:R-:W-:Y:S01]  /*2630*/  IMAD R139, R11, 0x1800, R210 ;  /* 0x000018000b8b7824 */ /* 0x000fe200078e02d2 */
[----:B------:R-:W-:Y:S01]  /*2640*/  LEA.HI R12, R13, R12, RZ, 0x6 ;  /* 0x0000000c0d0c7211 */ /* 0x000fe200078f30ff */
[----:B------:R-:W-:Y:S01]  /*2650*/  IMAD R142, R11, 0x1800, R209 ;  /* 0x000018000b8e7824 */ /* 0x000fe200078e02d1 */
[----:B------:R-:W-:Y:S01]  /*2660*/  LOP3.LUT R9, R207, 0x38, R28, 0xf8, !PT ;  /* 0x00000038cf097812 */ /* 0x000fe200078ef81c */
[----:B------:R-:W-:Y:S01]  /*2670*/  IMAD R13, R105, 0x60, RZ ;  /* 0x00000060690d7824 */ /* 0x000fe200078e02ff */
[-C--:B------:R-:W-:Y:S01]  /*2680*/  LOP3.LUT R10, R10, R233.reuse, RZ, 0x3c, !PT ;  /* 0x000000e90a0a7212 */ /* 0x080fe200078e3cff */
[----:B------:R-:W-:Y:S01]  /*2690*/  IMAD.WIDE.U32 R104, R104, 0x60, RZ ;  /* 0x0000006068687825 */ /* 0x000fe200078e00ff */
[----:B------:R-:W-:-:S02]  /*26a0*/  LOP3.LUT R8, R8, R233, RZ, 0x3c, !PT ;  /* 0x000000e908087212 */ /* 0x000fc400078e3cff */
[----:B------:R-:W-:Y:S01]  /*26b0*/  SHF.R.S32.HI R12, RZ, 0x6, R12 ;  /* 0x00000006ff0c7819 */ /* 0x000fe2000001140c */
[----:B------:R-:W-:Y:S01]  /*26c0*/  IMAD.IADD R141, R141, 0x1, R10 ;  /* 0x000000018d8d7824 */ /* 0x000fe200078e020a */
[-C--:B------:R-:W-:Y:S01]  /*26d0*/  LOP3.LUT R9, R9, R208.reuse, RZ, 0x3c, !PT ;  /* 0x000000d009097212 */ /* 0x080fe200078e3cff */
[----:B------:R-:W-:Y:S01]  /*26e0*/  IMAD.IADD R139, R139, 0x1, R8 ;  /* 0x000000018b8b7824 */ /* 0x000fe200078e0208 */
[--C-:B------:R-:W-:Y:S01]  /*26f0*/  LOP3.LUT R7, R207, 0x38, R30.reuse, 0xf8, !PT ;  /* 0x00000038cf077812 */ /* 0x100fe200078ef81e */
[----:B------:R-:W-:Y:S01]  /*2700*/  IMAD R140, R12, 0x1800, R209 ;  /* 0x000018000c8c7824 */ /* 0x000fe200078e02d1 */
[----:B------:R-:W-:Y:S01]  /*2710*/  LOP3.LUT R10, R205, 0x38, R30, 0xf8, !PT ;  /* 0x00000038cd0a7812 */ /* 0x000fe200078ef81e */
[----:B------:R-:W-:Y:S01]  /*2720*/  VIADD R8, R192, 0xa0 ;  /* 0x000000a0c0087836 */ /* 0x000fe20000000000 */
[----:B------:R-:W-:Y:S01]  /*2730*/  LOP3.LUT R7, R7, R208, RZ, 0x3c, !PT ;  /* 0x000000d007077212 */ /* 0x000fe200078e3cff */
[----:B------:R-:W-:Y:S01]  /*2740*/  IMAD.IADD R142, R142, 0x1, R9 ;  /* 0x000000018e8e7824 */ /* 0x000fe200078e0209 */
[----:B------:R-:W-:Y:S01]  /*2750*/  SHF.R.S32.HI R11, RZ, 0x1f, R144 ;  /* 0x0000001fff0b7819 */ /* 0x000fe20000011490 */
[----:B------:R-:W-:Y:S01]  /*2760*/  IMAD R138, R12, 0x1800, R210 ;  /* 0x000018000c8a7824 */ /* 0x000fe200078e02d2 */
[----:B------:R-:W-:Y:S01]  /*2770*/  LOP3.LUT R9, R10, R233, RZ, 0x3c, !PT ;  /* 0x000000e90a097212 */ /* 0x000fe200078e3cff */
[----:B------:R-:W-:Y:S01]  /*2780*/  IMAD.IADD R132, R105, 0x1, R13 ;  /* 0x0000000169847824 */ /* 0x000fe200078e020d */
[----:B------:R-:W-:Y:S01]  /*2790*/  IADD3 R140, R140, R7, RZ ;  /* 0x000000078c8c7210 */ /* 0x000fe20007ffe0ff */
[----:B------:R-:W-:Y:S01]  /*27a0*/  IMAD R7, R11, R98, RZ ;  /* 0x000000620b077224 */ /* 0x000fe200078e02ff */
[----:B------:R-:W-:Y:S01]  /*27b0*/  ISETP.GE.AND P2, PT, R8, UR8, PT ;  /* 0x0000000808007c0c */ /* 0x000fe2000bf46270 */
[----:B------:R-:W-:Y:S01]  /*27c0*/  IMAD.IADD R138, R138, 0x1, R9 ;  /* 0x000000018a8a7824 */ /* 0x000fe200078e0209 */
[----:B------:R-:W-:Y:S01]  /*27d0*/  LOP3.LUT R9, R207, 0x18, R192, 0xf8, !PT ;  /* 0x00000018cf097812 */ /* 0x000fe200078ef8c0 */
[----:B------:R-:W-:Y:S01]  /*27e0*/  IMAD R11, R11, R92, RZ ;  /* 0x0000005c0b0b7224 */ /* 0x000fe200078e02ff */
[----:B------:R-:W-:Y:S01]  /*27f0*/  SEL R20, RZ, 0x20, P2 ;  /* 0x00000020ff147807 */ /* 0x000fe20001000000 */
[----:B------:R-:W-:Y:S01]  /*2800*/  IMAD R29, R144, R99, R7 ;  /* 0x00000063901d7224 */ /* 0x000fe200078e0207 */
[C---:B------:R-:W-:Y:S01]  /*2810*/  SHF.L.U64.HI R7, R98.reuse, 0x6, R99 ;  /* 0x0000000662077819 */ /* 0x040fe20000010263 */
[----:B------:R-:W-:Y:S01]  /*2820*/  IMAD.WIDE.U32 R98, R98, 0x60, RZ ;  /* 0x0000006062627825 */ /* 0x000fe200078e00ff */
[----:B------:R-:W-:-:S02]  /*2830*/  SHF.R.S32.HI R117, RZ, 0x3, R14 ;  /* 0x00000003ff757819 */ /* 0x000fc4000001140e */
[----:B------:R-:W-:Y:S01]  /*2840*/  LOP3.LUT R13, R14, 0xfffffff8, RZ, 0xc0, !PT ;  /* 0xfffffff80e0d7812 */ /* 0x000fe200078ec0ff */
[----:B------:R-:W-:Y:S01]  /*2850*/  IMAD R27, R144, R93, R11 ;  /* 0x0000005d901b7224 */ /* 0x000fe200078e020b */
[----:B------:R-:W-:Y:S01]  /*2860*/  LOP3.LUT R10, R9, R208, RZ, 0x3c, !PT ;  /* 0x000000d0090a7212 */ /* 0x000fe200078e3cff */
[----:B------:R-:W-:Y:S01]  /*2870*/  IMAD.WIDE.U32 R92, R92, 0x60, RZ ;  /* 0x000000605c5c7825 */ /* 0x000fe200078e00ff */
[----:B------:R-:W-:Y:S02]  /*2880*/  LOP3.LUT R14, R28, 0xfffffff8, RZ, 0xc0, !PT ;  /* 0xfffffff81c0e7812 */ /* 0x000fe400078ec0ff */
[----:B------:R-:W-:Y:S01]  /*2890*/  LOP3.LUT R28, R21, R20, RZ, 0xfc, !PT ;  /* 0x00000014151c7212 */ /* 0x000fe200078efcff */
[----:B------:R-:W-:Y:S01]  /*28a0*/  IMAD.IADD R134, R99, 0x1, R25 ;  /* 0x0000000163867824 */ /* 0x000fe200078e0219 */
[----:B------:R-:W-:Y:S01]  /*28b0*/  LOP3.LUT R15, R30, 0xfffffff8, RZ, 0xc0, !PT ;  /* 0xfffffff81e0f7812 */ /* 0x000fe200078ec0ff */
[----:B------:R-:W-:Y:S01]  /*28c0*/  IMAD.IADD R11, R97, 0x1, R27 ;  /* 0x00000001610b7824 */ /* 0x000fe200078e021b */
[----:B------:R-:W-:Y:S01]  /*28d0*/  IADD3 R137, R209, R10, RZ ;  /* 0x0000000ad1897210 */ /* 0x000fe20007ffe0ff */
[----:B------:R-:W-:Y:S01]  /*28e0*/  IMAD.IADD R12, R27, 0x1, R95 ;  /* 0x000000011b0c7824 */ /* 0x000fe200078e025f */
[----:B------:R-:W-:Y:S01]  /*28f0*/  LOP3.LUT R20, R21, 0x1, RZ, 0xc0, !PT ;  /* 0x0000000115147812 */ /* 0x000fe200078ec0ff */
[----:B------:R-:W-:Y:S01]  /*2900*/  IMAD.IADD R10, R29, 0x1, R101 ;  /* 0x000000011d0a7824 */ /* 0x000fe200078e0265 */
[----:B------:R-:W-:Y:S01]  /*2910*/  IADD3 R9, R103, R29, RZ ;  /* 0x0000001d67097210 */ /* 0x000fe20007ffe0ff */
[----:B------:R-:W-:Y:S01]  /*2920*/  IMAD.IADD R133, R93, 0x1, R133 ;  /* 0x000000015d857824 */ /* 0x000fe200078e0285 */
[----:B------:R-:W-:-:S02]  /*2930*/  LOP3.LUT R21, R28, 0x2, RZ, 0xc0, !PT ;  /* 0x000000021c157812 */ /* 0x000fc400078ec0ff */
[C---:B------:R-:W-:Y:S02]  /*2940*/  LOP3.LUT R25, R28.reuse, 0x4, RZ, 0xc0, !PT ;  /* 0x000000041c197812 */ /* 0x040fe400078ec0ff */
[C---:B------:R-:W-:Y:S02]  /*2950*/  LOP3.LUT R26, R28.reuse, 0x8, RZ, 0xc0, !PT ;  /* 0x000000081c1a7812 */ /* 0x040fe400078ec0ff */
[----:B------:R-:W-:Y:S02]  /*2960*/  LOP3.LUT R27, R28, 0x10, RZ, 0xc0, !PT ;  /* 0x000000101c1b7812 */ /* 0x000fe400078ec0ff */
[----:B------:R-:W-:Y:S02]  /*2970*/  SHF.R.S32.HI R115, RZ, 0x3, R30 ;  /* 0x00000003ff737819 */ /* 0x000fe4000001141e */
[----:B------:R-:W-:Y:S02]  /*2980*/  SHF.R.S32.HI R114, RZ, 0x1f, R13 ;  /* 0x0000001fff727819 */ /* 0x000fe4000001140d */
[----:B------:R-:W-:-:S02]  /*2990*/  SHF.R.S32.HI R113, RZ, 0x1f, R14 ;  /* 0x0000001fff717819 */ /* 0x000fc4000001140e */
[----:B------:R-:W-:Y:S02]  /*29a0*/  SHF.R.S32.HI R112, RZ, 0x1f, R15 ;  /* 0x0000001fff707819 */ /* 0x000fe4000001140f */
[----:B------:R-:W-:Y:S02]  /*29b0*/  LOP3.LUT R28, R28, 0x20, RZ, 0xc0, !PT ;  /* 0x000000201c1c7812 */ /* 0x000fe400078ec0ff */
[----:B------:R-:W-:-:S07]  /*29c0*/  IADD3 R29, R107, R31, RZ ;  /* 0x0000001f6b1d7210 */ /* 0x000fce0007ffe0ff */
.L_x_1427:
[----:B0-----:R-:W0:Y:S01]  /*29d0*/  LDC.64 R120, c[0x0][0x2d8] ;  /* 0x0000b600ff787b82 */ /* 0x001e220000000a00 */
[----:B------:R-:W-:Y:S01]  /*29e0*/  VIADD R41, R2, 0xffffffff ;  /* 0xffffffff02297836 */ /* 0x000fe20000000000 */
[----:B------:R-:W-:Y:S01]  /*29f0*/  LOP3.LUT P5, RZ, R216, 0x4, RZ, 0xc0, !PT ;  /* 0x00000004d8ff7812 */ /* 0x000fe200078ac0ff */
[----:B------:R-:W-:Y:S05]  /*2a00*/  YIELD ;  /* 0x0000000000007946 */ /* 0x000fea0003800000 */
[----:B------:R-:W1:Y:S01]  /*2a10*/  LDC R119, c[0x0][0x3d4] ;  /* 0x0000f500ff777b82 */ /* 0x000e620000000800 */
[----:B--23--:R-:W-:Y:S01]  /*2a20*/  SHF.R.S32.HI R34, RZ, 0x1f, R41 ;  /* 0x0000001fff227819 */ /* 0x00cfe20000011429 */
[-C--:B------:R-:W-:Y:S01]  /*2a30*/  IMAD R31, R132, R41.reuse, RZ ;  /* 0x00000029841f7224 */ /* 0x080fe200078e02ff */
[----:B------:R-:W-:Y:S01]  /*2a40*/  LOP3.LUT R16, R16, 0xfffffffd, RZ, 0xc0, !PT ;  /* 0xfffffffd10107812 */ /* 0x000fe200078ec0ff */
[----:B------:R-:W-:Y:S01]  /*2a50*/  IMAD.WIDE.U32 R128, R104, R41, RZ ;  /* 0x0000002968807225 */ /* 0x000fe200078e00ff */
[----:B------:R-:W-:Y:S03]  /*2a60*/  BSSY B0, `(.L_x_1328) ;  /* 0x0000756000007945 */ /* 0x000fe60003800000 */
[----:B------:R-:W-:Y:S01]  /*2a70*/  IMAD R31, R34, R104, R31 ;  /* 0x00000068221f7224 */ /* 0x000fe200078e021f */
[----:B------:R-:W-:-:S02]  /*2a80*/  IADD3 R2, P2, P3, R5, R128, R136 ;  /* 0x0000008005027210 */ /* 0x000fc40007b5e088 */
[----:B------:R-:W-:Y:S01]  /*2a90*/  IADD3 R32, P4, R5, R128, RZ ;  /* 0x0000008005207210 */ /* 0x000fe20007f9e0ff */
[----:B------:R-:W-:Y:S02]  /*2aa0*/  IMAD.IADD R85, R129, 0x1, R31 ;  /* 0x0000000181557824 */ /* 0x000fe400078e021f */
[----:B------:R-:W-:Y:S02]  /*2ab0*/  IMAD R31, R22, 0x4800, R137 ;  /* 0x00004800161f7824 */ /* 0x000fe400078e0289 */
[----:B------:R-:W-:Y:S01]  /*2ac0*/  IMAD.X R33, R85, 0x1, R6, P4 ;  /* 0x0000000155217824 */ /* 0x000fe200020e0606 */
[----:B------:R-:W-:Y:S02]  /*2ad0*/  IADD3.X R30, R6, R85, R135, P2, P3 ;  /* 0x00000055061e7210 */ /* 0x000fe400017e6487 */
[----:B0-----:R-:W-:Y:S02]  /*2ae0*/  LEA R36, P2, R2, R120, 0x1 ;  /* 0x0000007802247211 */ /* 0x001fe400078408ff */
[----:B------:R-:W-:-:S02]  /*2af0*/  ISETP.GT.AND P3, PT, R41, R125, PT ;  /* 0x0000007d2900720c */ /* 0x000fc40003f64270 */
[----:B------:R-:W-:Y:S01]  /*2b00*/  LEA.HI.X R37, R2, R121, R30, 0x1, P2 ;  /* 0x0000007902257211 */ /* 0x000fe200010f0c1e */
[----:B------:R-:W-:Y:S01]  /*2b10*/  IMAD R30, R31, 0x2, R118 ;  /* 0x000000021f1e7824 */ /* 0x000fe200078e0276 */
[----:B-1----:R-:W-:Y:S01]  /*2b20*/  ISETP.GE.AND P2, PT, R119, 0x1, PT ;  /* 0x000000017700780c */ /* 0x002fe20003f46270 */
[----:B------:R-:W-:Y:S01]  /*2b30*/  IMAD.MOV.U32 R2, RZ, RZ, R41 ;  /* 0x000000ffff027224 */ /* 0x000fe200078e0029 */
[----:B------:R-:W-:-:S04]  /*2b40*/  LEA R38, P4, R32, R120, 0x1 ;  /* 0x0000007820267211 */ /* 0x000fc800078808ff */
[----:B------:R-:W-:Y:S02]  /*2b50*/  LEA.HI.X R39, R32, R121, R33, 0x1, P4 ;  /* 0x0000007920277211 */ /* 0x000fe400020f0c21 */
[C---:B------:R-:W-:Y:S01]  /*2b60*/  IADD3 R33, R31.reuse, 0x20, RZ ;  /* 0x000000201f217810 */ /* 0x040fe20007ffe0ff */
[----:B------:R-:W-:Y:S01]  /*2b70*/  @P5 VIADD R33, R31, 0xffffffe0 ;  /* 0xffffffe01f215836 */ /* 0x000fe20000000000 */
[----:B------:R-:W-:-:S04]  /*2b80*/  @P3 LOP3.LUT R16, R16, 0x2, RZ, 0xfc, !PT ;  /* 0x0000000210103812 */ /* 0x000fc800078efcff */
[----:B------:R-:W-:Y:S01]  /*2b90*/  LEA R31, R33, R118, 0x1 ;  /* 0x00000076211f7211 */ /* 0x000fe200078e08ff */
[----:B------:R-:W-:Y:S06]  /*2ba0*/  @!P2 BRA `(.L_x_1329) ;  /* 0x000000700020a947 */ /* 0x000fec0003800000 */
[----:B------:R-:W-:Y:S01]  /*2bb0*/  ULDC.U8 UR4, c[0x0][0x3f0] ;  /* 0x0000fc0000047ab9 */ /* 0x000fe20000000000 */
[-C--:B------:R-:W-:Y:S01]  /*2bc0*/  IMAD R33, R133, R41.reuse, RZ ;  /* 0x0000002985217224 */ /* 0x080fe200078e02ff */
[----:B------:R-:W-:Y:S01]  /*2bd0*/  ISETP.NE.AND P2, PT, RZ, UR4, PT ;  /* 0x00000004ff007c0c */ /* 0x000fe2000bf45270 */
[-C--:B------:R-:W-:Y:S02]  /*2be0*/  IMAD R35, R134, R41.reuse, RZ ;  /* 0x0000002986237224 */ /* 0x080fe400078e02ff */
[----:B------:R-:W-:Y:S02]  /*2bf0*/  IMAD R88, R2, -0x60, R24 ;  /* 0xffffffa002587824 */ /* 0x000fe400078e0218 */
[C---:B------:R-:W-:Y:S02]  /*2c00*/  IMAD R33, R34.reuse, R92, R33 ;  /* 0x0000005c22217224 */ /* 0x040fe400078e0221 */
[----:B------:R-:W-:Y:S01]  /*2c10*/  IMAD R35, R34, R98, R35 ;  /* 0x0000006222237224 */ /* 0x000fe200078e0223 */
[----:B------:R-:W-:Y:S01]  /*2c20*/  VIMNMX R88, R88, 0x60, PT ;  /* 0x0000006058587848 */ /* 0x000fe20003fe0100 */
[----:B------:R-:W-:-:S04]  /*2c30*/  IMAD.WIDE.U32 R82, R92, R41, RZ ;  /* 0x000000295c527225 */ /* 0x000fc800078e00ff */
[----:B------:R-:W-:-:S04]  /*2c40*/  IMAD.WIDE.U32 R80, R98, R41, RZ ;  /* 0x0000002962507225 */ /* 0x000fc800078e00ff */
[----:B------:R-:W-:Y:S02]  /*2c50*/  IMAD.IADD R89, R83, 0x1, R33 ;  /* 0x0000000153597824 */ /* 0x000fe400078e0221 */
        /* <DEDUP_REMOVED lines=22> */
[----:B------:R-:W-:Y:S01]  /*2dc0*/  ULDC.64 UR6, c[0x0][0x208] ;  /* 0x0000820000067ab9 */ /* 0x000fe20000000a00 */
[----:B------:R-:W-:Y:S01]  /*2dd0*/  IMAD.X R34, R89, 0x1, R11, P2 ;  /* 0x0000000159227824 */ /* 0x000fe200010e060b */
[----:B------:R-:W-:-:S04]  /*2de0*/  LEA R32, P2, R33, UR4, 0x1 ;  /* 0x0000000421207c11 */ /* 0x000fc8000f8408ff */
[----:B------:R-:W-:Y:S01]  /*2df0*/  LEA.HI.X R33, R33, UR5, R34, 0x1, P2 ;  /* 0x0000000521217c11 */ /* 0x000fe200090f0c22 */
[----:B------:R-:W-:Y:S01]  /*2e00*/  ULDC.64 UR4, c[0x0][0x3e0] ;  /* 0x0000f80000047ab9 */ /* 0x000fe20000000a00 */
[----:B------:R-:W-:-:S04]  /*2e10*/  IADD3 R35, P2, R102, R80, RZ ;  /* 0x0000005066237210 */ /* 0x000fc80007f5e0ff */
[----:B------:R-:W-:Y:S02]  /*2e20*/  IADD3.X R42, R90, R9, RZ, P2, !PT ;  /* 0x000000095a2a7210 */ /* 0x000fe400017fe4ff */
[----:B------:R-:W-:-:S04]  /*2e30*/  LEA R34, P2, R35, UR4, 0x1 ;  /* 0x0000000423227c11 */ /* 0x000fc8000f8408ff */
[----:B------:R-:W-:Y:S01]  /*2e40*/  LEA.HI.X R35, R35, UR5, R42, 0x1, P2 ;  /* 0x0000000523237c11 */ /* 0x000fe200090f0c2a */
[C---:B------:R-:W-:Y:S01]  /*2e50*/  VIADD R42, R18.reuse, 0x10 ;  /* 0x00000010122a7836 */ /* 0x040fe20000000000 */
        /* <DEDUP_REMOVED lines=32> */
.L_x_1332:
[----:B------:R-:W-:Y:S05]  /*3060*/  BSYNC B1 ;  /* 0x0000000000017941 */ /* 0x000fea0003800000 */
.L_x_1331:
        /* <DEDUP_REMOVED lines=12> */
[----:B-----5:R-:W-:Y:S01]  /*3130*/  IMAD.MOV.U32 R128, RZ, RZ, R64 ;  /* 0x000000ffff807224 */ /* 0x020fe200078e0040 */
[----:B------:R-:W-:Y:S01]  /*3140*/  CS2R R62, SRZ ;  /* 0x00000000003e7805 */ /* 0x000fe2000001ff00 */
[----:B------:R-:W-:Y:S01]  /*3150*/  IMAD.MOV.U32 R129, RZ, RZ, R65 ;  /* 0x000000ffff817224 */ /* 0x000fe200078e0041 */
[----:B------:R-:W-:Y:S06]  /*3160*/  @P4 BRA `(.L_x_1334) ;  /* 0x0000000000b84947 */ /* 0x000fec0003800000 */
[----:B------:R-:W-:Y:S01]  /*3170*/  IADD3 R82, P2, P5, R96, R82, R111 ;  /* 0x0000005260527210 */ /* 0x000fe20007d5e06f */
[----:B------:R-:W-:Y:S01]  /*3180*/  ULDC.64 UR4, c[0x0][0x3c8] ;  /* 0x0000f20000047ab9 */ /* 0x000fe20000000a00 */
[----:B------:R-:W-:Y:S02]  /*3190*/  CS2R R60, SRZ ;  /* 0x00000000003c7805 */ /* 0x000fe4000001ff00 */
[----:B------:R-:W-:Y:S02]  /*31a0*/  CS2R R62, SRZ ;  /* 0x00000000003e7805 */ /* 0x000fe4000001ff00 */
[----:B------:R-:W-:Y:S01]  /*31b0*/  IADD3.X R89, R11, R89, R110, P2, P5 ;  /* 0x000000590b597210 */ /* 0x000fe200017ea46e */
[----:B------:R-:W-:Y:S01]  /*31c0*/  ULDC.64 UR6, c[0x0][0x208] ;  /* 0x0000820000067ab9 */ /* 0x000fe20000000a00 */
[----:B------:R-:W-:-:S04]  /*31d0*/  IADD3 R80, P2, P5, R102, R80, R91 ;  /* 0x0000005066507210 */ /* 0x000fc80007d5e05b */
[----:B0-----:R-:W-:Y:S02]  /*31e0*/  IADD3.X R35, R9, R90, R7, P2, P5 ;  /* 0x0000005a09237210 */ /* 0x001fe400017ea407 */
[----:B------:R-:W-:-:S04]  /*31f0*/  LEA R32, P2, R82, UR4, 0x1 ;  /* 0x0000000452207c11 */ /* 0x000fc8000f8408ff */
[----:B------:R-:W-:Y:S01]  /*3200*/  LEA.HI.X R33, R82, UR5, R89, 0x1, P2 ;  /* 0x0000000552217c11 */ /* 0x000fe200090f0c59 */
[----:B------:R-:W-:Y:S02]  /*3210*/  ULDC.64 UR4, c[0x0][0x3e0] ;  /* 0x0000f80000047ab9 */ /* 0x000fe40000000a00 */
[----:B------:R-:W-:-:S04]  /*3220*/  LEA R34, P2, R80, UR4, 0x1 ;  /* 0x0000000450227c11 */ /* 0x000fc8000f8408ff */
[----:B------:R-:W-:Y:S02]  /*3230*/  LEA.HI.X R35, R80, UR5, R35, 0x1, P2 ;  /* 0x0000000550237c11 */ /* 0x000fe400090f0c23 */
[C---:B------:R-:W-:Y:S02]  /*3240*/  ISETP.GE.AND P2, PT, R18.reuse, R119, PT ;  /* 0x000000771200720c */ /* 0x040fe40003f46270 */
        /* <DEDUP_REMOVED lines=32> */
.L_x_1334:
[----:B------:R-:W-:Y:S05]  /*3450*/  BSYNC B1 ;  /* 0x0000000000017941 */ /* 0x000fea0003800000 */
.L_x_1333:
[----:B01----:R-:W-:Y:S01]  /*3460*/  IMAD.MOV.U32 R32, RZ, RZ, R68 ;  /* 0x000000ffff207224 */ /* 0x003fe200078e0044 */
[----:B------:R-:W-:Y:S01]  /*3470*/  PRMT R154, R128, 0x5410, R129 ;  /* 0x00005410809a7816 */ /* 0x000fe20000000081 */
[----:B------:R-:W-:Y:S01]  /*3480*/  IMAD.MOV.U32 R33, RZ, RZ, R69 ;  /* 0x000000ffff217224 */ /* 0x000fe200078e0045 */
[----:B------:R-:W-:Y:S01]  /*3490*/  ULOP3.LUT UR4, UR60, 0x1, URZ, 0xfc, !UPT ;  /* 0x000000013c047892 */ /* 0x000fe2000f8efc3f */
[----:B------:R-:W-:Y:S02]  /*34a0*/  IMAD.MOV.U32 R34, RZ, RZ, R76 ;  /* 0x000000ffff227224 */ /* 0x000fe400078e004c */
[----:B------:R-:W-:Y:S01]  /*34b0*/  IMAD.MOV.U32 R35, RZ, RZ, R77 ;  /* 0x000000ffff237224 */ /* 0x000fe200078e004d */
[----:B------:R-:W-:Y:S01]  /*34c0*/  PRMT R156, R32, 0x5410, R33 ;  /* 0x00005410209c7816 */ /* 0x000fe20000000021 */
[----:B------:R-:W-:Y:S01]  /*34d0*/  IMAD.MOV.U32 R32, RZ, RZ, R72 ;  /* 0x000000ffff207224 */ /* 0x000fe200078e0048 */
[----:B------:R-:W-:Y:S01]  /*34e0*/  MOV R33, R73 ;  /* 0x0000004900217202 */ /* 0x000fe20000000f00 */
[----:B------:R-:W-:Y:S01]  /*34f0*/  UISETP.NE.AND UP0, UPT, UR4, 0x3, UPT ;  /* 0x000000030400788c */ /* 0x000fe2000bf05270 */
[----:B------:R-:W-:Y:S01]  /*3500*/  PRMT R166, R34, 0x5410, R35 ;  /* 0x0000541022a67816 */ /* 0x000fe20000000023 */
[----:B------:R-:W-:Y:S01]  /*3510*/  IMAD.MOV.U32 R34, RZ, RZ, R120 ;  /* 0x000000ffff227224 */ /* 0x000fe200078e0078 */
        /* <DEDUP_REMOVED lines=24> */
[----:B-----5:R-:W-:Y:S01]  /*36a0*/  IMAD.MOV.U32 R32, RZ, RZ, R40 ;  /* 0x000000ffff207224 */ /* 0x020fe200078e0028 */
        /* <DEDUP_REMOVED lines=38> */
.L_x_1335:
[----:B------:R-:W-:Y:S01]  /*3910*/  IMAD R89, R22, 0x8, R17 ;  /* 0x0000000816597824 */ /* 0x000fe200078e0211 */
[----:B------:R-:W-:Y:S01]  /*3920*/  SHF.L.U32 R90, R204, 0x1f, RZ ;  /* 0x0000001fcc5a7819 */ /* 0x000fe200000006ff */
[----:B------:R-:W-:Y:S03]  /*3930*/  BSSY B1, `(.L_x_1336) ;  /* 0x0000003000017945 */ /* 0x000fe60003800000 */
[----:B------:R-:W0:Y:S02]  /*3940*/  SYNCS.PHASECHK.TRANS64.TRYWAIT P5, [R89+URZ+0x30890], R90 ;  /* 0x0308905a590075a7 */ /* 0x000e2400080a017f */
[----:B0-----:R-:W-:Y:S05]  /*3950*/  @!P5 BRA `(.L_x_1337) ;  /* 0x0000025400f0d947 */ /* 0x001fea0003800000 */
.L_x_1730:
[----:B------:R-:W-:Y:S05]  /*3960*/  BSYNC B1 ;  /* 0x0000000000017941 */ /* 0x000fea0003800000 */
.L_x_1336:
        /* <DEDUP_REMOVED lines=50> */
.L_x_1343:
[----:B------:R-:W-:Y:S05]  /*3c90*/  BSYNC B3 ;  /* 0x0000000000037941 */ /* 0x000fea0003800000 */
.L_x_1342:
[----:B------:R-:W-:Y:S02]  /*3ca0*/  ULDC.64 UR4, c[0x0][0x208] ;  /* 0x0000820000047ab9 */ /* 0x000fe40000000a00 */
[----:B--2---:R1:W-:Y:S03]  /*3cb0*/  STG.E.128 desc[UR4][R38.64], R32 ;  /* 0x0000002026007986 */ /* 0x0043e6000c101d04 */
.L_x_1341:
[----:B------:R-:W-:Y:S05]  /*3cc0*/  BSYNC B2 ;  /* 0x0000000000027941 */ /* 0x000fea0003800000 */
.L_x_1340:
        /* <DEDUP_REMOVED lines=48> */
.L_x_1347:
[----:B------:R-:W-:Y:S05]  /*3fd0*/  BSYNC B3 ;  /* 0x0000000000037941 */ /* 0x000fea0003800000 */
.L_x_1346:
[----:B------:R-:W-:Y:S02]  /*3fe0*/  ULDC.64 UR4, c[0x0][0x208] ;  /* 0x0000820000047ab9 */ /* 0x000fe40000000a00 */
[----:B--2---:R2:W-:Y:S03]  /*3ff0*/  STG.E.128 desc[UR4][R38.64+0x40], R32 ;  /* 0x0000402026007986 */ /* 0x0045e6000c101d04 */
.L_x_1345:
[----:B------:R-:W-:Y:S05]  /*4000*/  BSYNC B2 ;  /* 0x0000000000027941 */ /* 0x000fea0003800000 */
.L_x_1344:
[----:B------:R-:W-:Y:S01]  /*4010*/  ISETP.NE.AND P3, PT, R25, RZ, PT ;  /* 0x000000ff1900720c */ /* 0x000fe20003f65270 */
[----:B------:R-:W-:-:S12]  /*4020*/  BSSY B2, `(.L_x_1348) ;  /* 0x0000035000027945 */ /* 0x000fd80003800000 */
[----:B------:R-:W-:Y:S05]  /*4030*/  @!P3 BRA `(.L_x_1349) ;  /* 0x0000000000ccb947 */ /* 0x000fea0003800000 */
[----:B-12---:R1:W2:Y:S01]  /*4040*/  LDS.128 R32, [R30+0x21000] ;  /* 0x021000001e207984 */ /* 0x0062a20000000c00 */
[----:B------:R-:W-:Y:S01]  /*4050*/  VIADD R84, R18, 0x20 ;  /* 0x0000002012547836 */ /* 0x000fe20000000000 */
[----:B------:R-:W-:Y:S04]  /*4060*/  BSSY B3, `(.L_x_1350) ;  /* 0x000002e000037945 */ /* 0x000fe80003800000 */
[----:B------:R-:W-:-:S13]  /*4070*/  ISETP.GE.AND P3, PT, R84, R119, PT ;  /* 0x000000775400720c */ /* 0x000fda0003f66270 */
[----:B-1----:R-:W-:Y:S05]  /*4080*/  @P3 BRA `(.L_x_1351) ;  /* 0x0000000000ac3947 */ /* 0x002fea0003800000 */
[--C-:B------:R-:W-:Y:S02]  /*4090*/  SHF.R.U64 R120, R78, 0x10, R79.reuse ;  /* 0x000000104e787819 */ /* 0x100fe4000000124f */
[----:B------:R-:W-:Y:S01]  /*40a0*/  SHF.R.U32.HI R78, RZ, 0x10, R79 ;  /* 0x00000010ff4e7819 */ /* 0x000fe2000001164f */
[----:B--2---:R-:W-:Y:S01]  /*40b0*/  IMAD.MOV.U32 R79, RZ, RZ, R33 ;  /* 0x000000ffff4f7224 */ /* 0x004fe200078e0021 */
[----:B------:R-:W-:Y:S01]  /*40c0*/  MOV R86, R35 ;  /* 0x0000002300567202 */ /* 0x000fe20000000f00 */
[----:B------:R-:W-:Y:S01]  /*40d0*/  HADD2.F32 R120, -RZ, R120.H0_H0 ;  /* 0x20000078ff787230 */ /* 0x000fe20000004100 */
[--C-:B------:R-:W-:Y:S01]  /*40e0*/  SHF.R.U64 R84, R76, 0x10, R77.reuse ;  /* 0x000000104c547819 */ /* 0x100fe2000000124d */
[----:B------:R-:W-:Y:S01]  /*40f0*/  HADD2.F32 R33, -RZ, R78.H0_H0 ;  /* 0x2000004eff217230 */ /* 0x000fe20000004100 */
[----:B------:R-:W-:Y:S01]  /*4100*/  SHF.R.U32.HI R76, RZ, 0x10, R77 ;  /* 0x00000010ff4c7819 */ /* 0x000fe2000001164d */
[--C-:B------:R-:W-:Y:S02]  /*4110*/  HADD2.F32 R35, -RZ, R79.reuse.H1_H1 ;  /* 0x3000004fff237230 */ /* 0x100fe40000004100 */
        /* <DEDUP_REMOVED lines=12> */
[--C-:B------:R-:W-:Y:S02]  /*41e0*/  HADD2.F32 R85, -RZ, R169.reuse.H0_H0 ;  /* 0x200000a9ff557230 */ /* 0x100fe40000004100 */
[----:B------:R-:W-:Y:S01]  /*41f0*/  FFMA.FTZ R78, R78, R77, R87 ;  /* 0x0000004d4e4e7223 */ /* 0x000fe20000010057 */
[--C-:B------:R-:W-:Y:S01]  /*4200*/  HADD2.F32 R84, -RZ, R32.reuse.H1_H1 ;  /* 0x30000020ff547230 */ /* 0x100fe20000004100 */
[----:B------:R-:W-:Y:S01]  /*4210*/  F2FP.F16.F32.PACK_AB R33, R76, R33 ;  /* 0x000000214c21723e */ /* 0x000fe200000000ff */
[----:B------:R-:W-:Y:S02]  /*4220*/  HADD2.F32 R86, -RZ, R32.H0_H0 ;  /* 0x20000020ff567230 */ /* 0x000fe40000004100 */
[----:B------:R-:W-:-:S02]  /*4230*/  HADD2.F32 R169, -RZ, R169.H1_H1 ;  /* 0x300000a9ffa97230 */ /* 0x000fc40000004100 */
[-C--:B------:R-:W-:Y:S01]  /*4240*/  FMUL.FTZ R87, R84, R85.reuse ;  /* 0x0000005554577220 */ /* 0x080fe20000410000 */
[----:B------:R-:W-:Y:S02]  /*4250*/  HADD2.F32 R32, -RZ, R34.H1_H1 ;  /* 0x30000022ff207230 */ /* 0x000fe40000004100 */
[----:B------:R-:W-:Y:S01]  /*4260*/  FMUL.FTZ R85, R86, R85 ;  /* 0x0000005556557220 */ /* 0x000fe20000410000 */
[----:B------:R-:W-:Y:S01]  /*4270*/  HADD2.F32 R77, -RZ, R166.H0_H0 ;  /* 0x200000a6ff4d7230 */ /* 0x000fe20000004100 */
[----:B------:R-:W-:Y:S01]  /*4280*/  F2FP.F16.F32.PACK_AB R35, R78, R35 ;  /* 0x000000234e23723e */ /* 0x000fe200000000ff */
[----:B------:R-:W-:Y:S02]  /*4290*/  HADD2.F32 R34, -RZ, R34.H0_H0 ;  /* 0x20000022ff227230 */ /* 0x000fe40000004100 */
[----:B------:R-:W-:Y:S01]  /*42a0*/  FMUL.FTZ R121, R32, R169 ;  /* 0x000000a920797220 */ /* 0x000fe20000410000 */
[----:B------:R-:W-:Y:S02]  /*42b0*/  HADD2.F32 R79, -RZ, R166.H1_H1 ;  /* 0x300000a6ff4f7230 */ /* 0x000fe40000004100 */
        /* <DEDUP_REMOVED lines=8> */
.L_x_1351:
[----:B------:R-:W-:Y:S05]  /*4340*/  BSYNC B3 ;  /* 0x0000000000037941 */ /* 0x000fea0003800000 */
.L_x_1350:
[----:B------:R-:W-:Y:S02]  /*4350*/  ULDC.64 UR4, c[0x0][0x208] ;  /* 0x0000820000047ab9 */ /* 0x000fe40000000a00 */
[----:B--2---:R3:W-:Y:S03]  /*4360*/  STG.E.128 desc[UR4][R38.64+0x80], R32 ;  /* 0x0000802026007986 */ /* 0x0047e6000c101d04 */
.L_x_1349:
[----:B------:R-:W-:Y:S05]  /*4370*/  BSYNC B2 ;  /* 0x0000000000027941 */ /* 0x000fea0003800000 */
.L_x_1348:
        /* <DEDUP_REMOVED lines=8> */
[--C-:B------:R-:W-:Y:S01]  /*4400*/  SHF.R.U64 R79, R72, 0x10, R73.reuse ;  /* 0x00000010484f7819 */ /* 0x100fe20000001249 */
[----:B--2---:R-:W-:Y:S01]  /*4410*/  IMAD.MOV.U32 R72, RZ, RZ, R32 ;  /* 0x000000ffff487224 */ /* 0x004fe200078e0020 */
[----:B------:R-:W-:Y:S01]  /*4420*/  SHF.R.U32.HI R76, RZ, 0x10, R73 ;  /* 0x00000010ff4c7819 */ /* 0x000fe20000011649 */
[--C-:B------:R-:W-:Y:S01]  /*4430*/  HADD2.F32 R32, -RZ, R33.reuse.H0_H0 ;  /* 0x20000021ff207230 */ /* 0x100fe20000004100 */
[--C-:B------:R-:W-:Y:S02]  /*4440*/  SHF.R.U64 R77, R74, 0x10, R75.reuse ;  /* 0x000000104a4d7819 */ /* 0x100fe4000000124b */
[----:B------:R-:W-:Y:S01]  /*4450*/  MOV R73, R35 ;  /* 0x0000002300497202 */ /* 0x000fe20000000f00 */
[----:B------:R-:W-:Y:S01]  /*4460*/  HADD2.F32 R35, -RZ, R33.H1_H1 ;  /* 0x30000021ff237230 */ /* 0x000fe20000004100 */
[----:B------:R-:W-:Y:S01]  /*4470*/  SHF.R.U32.HI R78, RZ, 0x10, R75 ;  /* 0x00000010ff4e7819 */ /* 0x000fe2000001164b */
        /* <DEDUP_REMOVED lines=15> */
[----:B------:R-:W-:Y:S02]  /*4570*/  HADD2.F32 R76, -RZ, R168.H0_H0 ;  /* 0x200000a8ff4c7230 */ /* 0x000fe40000004100 */
[----:B------:R-:W-:Y:S01]  /*4580*/  HADD2.F32 R73, -RZ, R72.H1_H1 ;  /* 0x30000048ff497230 */ /* 0x000fe20000004100 */
[----:B------:R-:W-:Y:S01]  /*4590*/  F2FP.F16.F32.PACK_AB R33, R33, R32 ;  /* 0x000000202121723e */ /* 0x000fe200000000ff */
[----:B------:R-:W-:Y:S01]  /*45a0*/  HADD2.F32 R74, -RZ, R34.H1_H1 ;  /* 0x30000022ff4a7230 */ /* 0x000fe20000004100 */
[----:B------:R-:W-:Y:S01]  /*45b0*/  F2FP.F16.F32.PACK_AB R35, R78, R35 ;  /* 0x000000234e23723e */ /* 0x000fe200000000ff */
[----:B------:R-:W-:-:S02]  /*45c0*/  HADD2.F32 R72, -RZ, R72.H0_H0 ;  /* 0x20000048ff487230 */ /* 0x000fc40000004100 */
[CC--:B------:R-:W-:Y:S01]  /*45d0*/  FMUL.FTZ R85, R73.reuse, R76.reuse ;  /* 0x0000004c49557220 */ /* 0x0c0fe20000410000 */
[----:B------:R-:W-:Y:S02]  /*45e0*/  HADD2.F32 R34, -RZ, R34.H0_H0 ;  /* 0x20000022ff227230 */ /* 0x000fe40000004100 */
        /* <DEDUP_REMOVED lines=11> */
.L_x_1355:
[----:B------:R-:W-:Y:S05]  /*46a0*/  BSYNC B3 ;  /* 0x0000000000037941 */ /* 0x000fea0003800000 */
.L_x_1354:
[----:B------:R-:W-:Y:S02]  /*46b0*/  ULDC.64 UR4, c[0x0][0x208] ;  /* 0x0000820000047ab9 */ /* 0x000fe40000000a00 */
[----:B--2---:R4:W-:Y:S03]  /*46c0*/  STG.E.128 desc[UR4][R38.64+0xc0], R32 ;  /* 0x0000c02026007986 */ /* 0x0049e6000c101d04 */
.L_x_1353:
[----:B------:R-:W-:Y:S05]  /*46d0*/  BSYNC B2 ;  /* 0x0000000000027941 */ /* 0x000fea0003800000 */
.L_x_1352:
        /* <DEDUP_REMOVED lines=49> */
.L_x_1359:
[----:B------:R-:W-:Y:S05]  /*49f0*/  BSYNC B3 ;  /* 0x0000000000037941 */ /* 0x000fea0003800000 */
.L_x_1358:
[----:B------:R-:W-:Y:S02]  /*4a00*/  ULDC.64 UR4, c[0x0][0x208] ;  /* 0x0000820000047ab9 */ /* 0x000fe40000000a00 */
[----:B--2---:R1:W-:Y:S03]  /*4a10*/  STG.E.128 desc[UR4][R38.64+0x100], R32 ;  /* 0x0001002026007986 */ /* 0x0043e6000c101d04 */
.L_x_1357:
[----:B------:R-:W-:Y:S05]  /*4a20*/  BSYNC B2 ;  /* 0x0000000000027941 */ /* 0x000fea0003800000 */
.L_x_1356:
[----:B------:R-:W-:-:S13]  /*4a30*/  ISETP.NE.AND P3, PT, R28, RZ, PT ;  /* 0x000000ff1c00720c */ /* 0x000fda0003f65270 */
[----:B------:R-:W-:Y:S05]  /*4a40*/  @!P3 BRA `(.L_x_1339) ;  /* 0x0000000000c4b947 */ /* 0x000fea0003800000 */
[----:B-1234-:R1:W2:Y:S01]  /*4a50*/  LDS.128 R32, [R31+0x24000] ;  /* 0x024000001f207984 */ /* 0x01e2a20000000c00 */
[----:B------:R-:W-:Y:S01]  /*4a60*/  VIADD R68, R18, 0x50 ;  /* 0x0000005012447836 */ /* 0x000fe20000000000 */
[----:B------:R-:W-:Y:S04]  /*4a70*/  BSSY B2, `(.L_x_1360) ;  /* 0x000002c000027945 */ /* 0x000fe80003800000 */
[----:B------:R-:W-:-:S13]  /*4a80*/  ISETP.GE.AND P3, PT, R68, R119, PT ;  /* 0x000000774400720c */ /* 0x000fda0003f66270 */
[----:B-1----:R-:W-:Y:S05]  /*4a90*/  @P3 BRA `(.L_x_1361) ;  /* 0x0000000000a43947 */ /* 0x002fea0003800000 */
[--C-:B------:R-:W-:Y:S02]  /*4aa0*/  SHF.R.U64 R69, R64, 0x10, R65.reuse ;  /* 0x0000001040457819 */ /* 0x100fe40000001241 */
[----:B------:R-:W-:Y:S02]  /*4ab0*/  SHF.R.U32.HI R68, RZ, 0x10, R65 ;  /* 0x00000010ff447819 */ /* 0x000fe40000011641 */
[--C-:B------:R-:W-:Y:S01]  /*4ac0*/  SHF.R.U64 R65, R66, 0x10, R67.reuse ;  /* 0x0000001042417819 */ /* 0x100fe20000001243 */
[----:B------:R-:W-:Y:S01]  /*4ad0*/  HADD2.F32 R66, -RZ, R69.H0_H0 ;  /* 0x20000045ff427230 */ /* 0x000fe20000004100 */
[----:B------:R-:W-:Y:S01]  /*4ae0*/  SHF.R.U32.HI R70, RZ, 0x10, R67 ;  /* 0x00000010ff467819 */ /* 0x000fe20000011643 */
[----:B------:R-:W-:Y:S01]  /*4af0*/  HADD2.F32 R68, -RZ, R68.H0_H0 ;  /* 0x20000044ff447230 */ /* 0x000fe20000004100 */
[----:B--2---:R-:W-:Y:S01]  /*4b00*/  MOV R64, R34 ;  /* 0x0000002200407202 */ /* 0x004fe20000000f00 */
[----:B------:R-:W-:Y:S02]  /*4b10*/  HADD2.F32 R67, -RZ, R65.H0_H0 ;  /* 0x20000041ff437230 */ /* 0x000fe40000004100 */
[----:B------:R-:W-:-:S02]  /*4b20*/  HADD2.F32 R34, -RZ, R33.H1_H1 ;  /* 0x30000021ff227230 */ /* 0x000fc40000004100 */
[----:B------:R-:W-:Y:S02]  /*4b30*/  HADD2.F32 R33, -RZ, R33.H0_H0 ;  /* 0x20000021ff217230 */ /* 0x000fe40000004100 */
[----:B------:R-:W-:Y:S02]  /*4b40*/  HADD2.F32 R70, -RZ, R70.H0_H0 ;  /* 0x20000046ff467230 */ /* 0x000fe40000004100 */
[-C--:B------:R-:W-:Y:S01]  /*4b50*/  FMUL.FTZ R72, R34, R67.reuse ;  /* 0x0000004322487220 */ /* 0x080fe20000410000 */
[--C-:B------:R-:W-:Y:S02]  /*4b60*/  HADD2.F32 R65, -RZ, R35.reuse.H1_H1 ;  /* 0x30000023ff417230 */ /* 0x100fe40000004100 */
[C---:B------:R-:W-:Y:S01]  /*4b70*/  FMUL.FTZ R67, R33.reuse, R67 ;  /* 0x0000004321437220 */ /* 0x040fe20000410000 */
[----:B------:R-:W-:Y:S02]  /*4b80*/  HADD2.F32 R35, -RZ, R35.H0_H0 ;  /* 0x20000023ff237230 */ /* 0x000fe40000004100 */
[----:B------:R-:W-:Y:S01]  /*4b90*/  FFMA.FTZ R72, R33, R66, -R72 ;  /* 0x0000004221487223 */ /* 0x000fe20000010848 */
[----:B------:R-:W-:-:S02]  /*4ba0*/  HADD2.F32 R33, -RZ, R32.H1_H1 ;  /* 0x30000020ff217230 */ /* 0x000fc40000004100 */
[----:B------:R-:W-:Y:S01]  /*4bb0*/  FFMA.FTZ R69, R34, R66, R67 ;  /* 0x0000004222457223 */ /* 0x000fe20000010043 */
[-C--:B------:R-:W-:Y:S01]  /*4bc0*/  FMUL.FTZ R74, R65, R70.reuse ;  /* 0x00000046414a7220 */ /* 0x080fe20000410000 */
[--C-:B------:R-:W-:Y:S02]  /*4bd0*/  HADD2.F32 R66, -RZ, R155.reuse.H0_H0 ;  /* 0x2000009bff427230 */ /* 0x100fe40000004100 */
[C---:B------:R-:W-:Y:S01]  /*4be0*/  FMUL.FTZ R70, R35.reuse, R70 ;  /* 0x0000004623467220 */ /* 0x040fe20000410000 */
[----:B------:R-:W-:Y:S02]  /*4bf0*/  HADD2.F32 R155, -RZ, R155.H1_H1 ;  /* 0x3000009bff9b7230 */ /* 0x000fe40000004100 */
[-C--:B------:R-:W-:Y:S01]  /*4c00*/  FFMA.FTZ R74, R35, R68.reuse, -R74 ;  /* 0x00000044234a7223 */ /* 0x080fe2000001084a */
[----:B------:R-:W-:Y:S02]  /*4c10*/  HADD2.F32 R34, -RZ, R64.H1_H1 ;  /* 0x30000040ff227230 */ /* 0x000fe40000004100 */
[----:B------:R-:W-:Y:S01]  /*4c20*/  FFMA.FTZ R73, R65, R68, R70 ;  /* 0x0000004441497223 */ /* 0x000fe20000010046 */
        /* <DEDUP_REMOVED lines=16> */
.L_x_1361:
[----:B------:R-:W-:Y:S05]  /*4d30*/  BSYNC B2 ;  /* 0x0000000000027941 */ /* 0x000fea0003800000 */
.L_x_1360:
[----:B------:R-:W-:Y:S02]  /*4d40*/  ULDC.64 UR4, c[0x0][0x208] ;  /* 0x0000820000047ab9 */ /* 0x000fe40000000a00 */
[----:B--2---:R1:W-:Y:S03]  /*4d50*/  STG.E.128 desc[UR4][R38.64+0x140], R32 ;  /* 0x0001402026007986 */ /* 0x0043e6000c101d04 */
.L_x_1339:
[----:B------:R-:W-:Y:S05]  /*4d60*/  BSYNC B1 ;  /* 0x0000000000017941 */ /* 0x000fea0003800000 */
.L_x_1338:
        /* <DEDUP_REMOVED lines=49> */
.L_x_1366:
[----:B------:R-:W-:Y:S05]  /*5080*/  BSYNC B2 ;  /* 0x0000000000027941 */ /* 0x000fea0003800000 */
.L_x_1365:
[----:B------:R-:W-:Y:S02]  /*5090*/  ULDC.64 UR4, c[0x0][0x208] ;  /* 0x0000820000047ab9 */ /* 0x000fe40000000a00 */
[----:B--2---:R1:W-:Y:S03]  /*50a0*/  STG.E.128 desc[UR4][R36.64], R32 ;  /* 0x0000002024007986 */ /* 0x0043e6000c101d04 */
.L_x_1364:
[----:B------:R-:W-:Y:S05]  /*50b0*/  BSYNC B1 ;  /* 0x0000000000017941 */ /* 0x000fea0003800000 */
.L_x_1363:
        /* <DEDUP_REMOVED lines=29> */
[--C-:B------:R-:W-:Y:S02]  /*5290*/  HADD2.F32 R39, -RZ, R149.reuse.H0_H0 ;  /* 0x20000095ff277230 */ /* 0x100fe40000004100 */
[----:B------:R-:W-:Y:S01]  /*52a0*/  FFMA.FTZ R64, R35, R58, -R64 ;  /* 0x0000003a23407223 */ /* 0x000fe20000010840 */
[----:B------:R-:W-:Y:S02]  /*52b0*/  HADD2.F32 R32, -RZ, R32.H0_H0 ;  /* 0x20000020ff207230 */ /* 0x000fe40000004100 */
[----:B------:R-:W-:Y:S02]  /*52c0*/  HADD2.F32 R149, -RZ, R149.H1_H1 ;  /* 0x30000095ff957230 */ /* 0x000fe40000004100 */
[----:B------:R-:W-:Y:S01]  /*52d0*/  FMUL.FTZ R57, R33, R39 ;  /* 0x0000002721397220 */ /* 0x000fe20000410000 */
[----:B------:R-:W-:-:S02]  /*52e0*/  HADD2.F32 R34, -RZ, R38.H1_H1 ;  /* 0x30000026ff227230 */ /* 0x000fc40000004100 */
[----:B------:R-:W-:Y:S01]  /*52f0*/  FMUL.FTZ R56, R32, R39 ;  /* 0x0000002720387220 */ /* 0x000fe20000410000 */
[----:B------:R-:W-:Y:S02]  /*5300*/  HADD2.F32 R38, -RZ, R38.H0_H0 ;  /* 0x20000026ff267230 */ /* 0x000fe40000004100 */
[--C-:B------:R-:W-:Y:S02]  /*5310*/  HADD2.F32 R35, -RZ, R147.reuse.H0_H0 ;  /* 0x20000093ff237230 */ /* 0x100fe40000004100 */
[-C--:B------:R-:W-:Y:S01]  /*5320*/  FMUL.FTZ R39, R34, R149.reuse ;  /* 0x0000009522277220 */ /* 0x080fe20000410000 */
        /* <DEDUP_REMOVED lines=10> */
.L_x_1370:
[----:B------:R-:W-:Y:S05]  /*53d0*/  BSYNC B2 ;  /* 0x0000000000027941 */ /* 0x000fea0003800000 */
.L_x_1369:
[----:B------:R-:W-:Y:S02]  /*53e0*/  ULDC.64 UR4, c[0x0][0x208] ;  /* 0x0000820000047ab9 */ /* 0x000fe40000000a00 */
[----:B--2---:R1:W-:Y:S03]  /*53f0*/  STG.E.128 desc[UR4][R36.64+0x40], R32 ;  /* 0x0000402024007986 */ /* 0x0043e6000c101d04 */
.L_x_1368:
[----:B------:R-:W-:Y:S05]  /*5400*/  BSYNC B1 ;  /* 0x0000000000017941 */ /* 0x000fea0003800000 */
.L_x_1367:
        /* <DEDUP_REMOVED lines=49> */
.L_x_1374:
[----:B------:R-:W-:Y:S05]  /*5720*/  BSYNC B2 ;  /* 0x0000000000027941 */ /* 0x000fea0003800000 */
.L_x_1373:
[----:B------:R-:W-:Y:S02]  /*5730*/  ULDC.64 UR4, c[0x0][0x208] ;  /* 0x0000820000047ab9 */ /* 0x000fe40000000a00 */
[----:B--2---:R1:W-:Y:S03]  /*5740*/  STG.E.128 desc[UR4][R36.64+0x80], R32 ;  /* 0x0000802024007986 */ /* 0x0043e6000c101d04 */
.L_x_1372:
[----:B------:R-:W-:Y:S05]  /*5750*/  BSYNC B1 ;  /* 0x0000000000017941 */ /* 0x000fea0003800000 */
.L_x_1371:
        /* <DEDUP_REMOVED lines=49> */
.L_x_1378:
[----:B------:R-:W-:Y:S05]  /*5a70*/  BSYNC B2 ;  /* 0x0000000000027941 */ /* 0x000fea0003800000 */
.L_x_1377:
[----:B------:R-:W-:Y:S02]  /*5a80*/  ULDC.64 UR4, c[0x0][0x208] ;  /* 0x0000820000047ab9 */ /* 0x000fe40000000a00 */
[----:B--2---:R1:W-:Y:S03]  /*5a90*/  STG.E.128 desc[UR4][R36.64+0xc0], R32 ;  /* 0x0000c02024007986 */ /* 0x0043e6000c101d04 */
.L_x_1376:
[----:B------:R-:W-:Y:S05]  /*5aa0*/  BSYNC B1 ;  /* 0x0000000000017941 */ /* 0x000fea0003800000 */
.L_x_1375:
        /* <DEDUP_REMOVED lines=37> */
[--C-:B------:R-:W-:Y:S02]  /*5d00*/  HADD2.F32 R35, -RZ, R82.reuse.H1_H1 ;  /* 0x30000052ff237230 */ /* 0x100fe40000004100 */
[----:B------:R-:W-:Y:S01]  /*5d10*/  FMUL.FTZ R44, R32, R44 ;  /* 0x0000002c202c7220 */ /* 0x000fe20000410000 */
        /* <DEDUP_REMOVED lines=10> */
.L_x_1382:
[----:B------:R-:W-:Y:S05]  /*5dc0*/  BSYNC B2 ;  /* 0x0000000000027941 */ /* 0x000fea0003800000 */
.L_x_1381:
[----:B------:R-:W-:Y:S02]  /*5dd0*/  ULDC.64 UR4, c[0x0][0x208] ;  /* 0x0000820000047ab9 */ /* 0x000fe40000000a00 */
[----:B--2---:R1:W-:Y:S03]  /*5de0*/  STG.E.128 desc[UR4][R36.64+0x100], R32 ;  /* 0x0001002024007986 */ /* 0x0043e6000c101d04 */
.L_x_1380:
[----:B------:R-:W-:Y:S05]  /*5df0*/  BSYNC B1 ;  /* 0x0000000000017941 */ /* 0x000fea0003800000 */
.L_x_1379:
        /* <DEDUP_REMOVED lines=48> */
.L_x_1384:
[----:B------:R-:W-:Y:S05]  /*6100*/  BSYNC B1 ;  /* 0x0000000000017941 */ /* 0x000fea0003800000 */
.L_x_1383:
[----:B------:R-:W-:Y:S02]  /*6110*/  ULDC.64 UR4, c[0x0][0x208] ;  /* 0x0000820000047ab9 */ /* 0x000fe40000000a00 */
[----:B--2---:R1:W-:Y:S01]  /*6120*/  STG.E.128 desc[UR4][R36.64+0x140], R32 ;  /* 0x0001402024007986 */ /* 0x0043e2000c101d04 */
[----:B------:R-:W-:Y:S05]  /*6130*/  BRA `(.L_x_1362) ;  /* 0x0000003c00a07947 */ /* 0x000fea0003800000 */
.L_x_1330:
        /* <DEDUP_REMOVED lines=20> */
[----:B------:R-:W-:Y:S02]  /*6280*/  IADD3.X R33, R89, R12, RZ, P2, !PT ;  /* 0x0000000c59217210 */ /* 0x000fe400017fe4ff */
[----:B------:R-:W-:Y:S02]  /*6290*/  CS2R R54, SRZ ;  /* 0x0000000000367805 */ /* 0x000fe4000001ff00 */
[----:B------:R-:W-:-:S02]  /*62a0*/  LEA R56, P2, R32, UR4, 0x1 ;  /* 0x0000000420387c11 */ /* 0x000fc4000f8408ff */
[----:B------:R-:W-:Y:S01]  /*62b0*/  CS2R R52, SRZ ;  /* 0x0000000000347805 */ /* 0x000fe2000001ff00 */
[----:B------:R-:W-:Y:S01]  /*62c0*/  ULDC.64 UR6, c[0x0][0x208] ;  /* 0x0000820000067ab9 */ /* 0x000fe20000000a00 */
        /* <DEDUP_REMOVED lines=23> */
.L_x_1386:
[----:B------:R-:W-:Y:S05]  /*6440*/  BSYNC B1 ;  /* 0x0000000000017941 */ /* 0x000fea0003800000 */
.L_x_1385:
        /* <DEDUP_REMOVED lines=23> */
[----:B------:R-:W-:Y:S01]  /*65c0*/  CS2R R76, SRZ ;  /* 0x00000000004c7805 */ /* 0x000fe2000001ff00 */
[----:B------:R-:W-:Y:S01]  /*65d0*/  ULDC.64 UR6, c[0x0][0x208] ;  /* 0x0000820000067ab9 */ /* 0x000fe20000000a00 */
        /* <DEDUP_REMOVED lines=23> */
.L_x_1388:
[----:B------:R-:W-:Y:S05]  /*6750*/  BSYNC B1 ;  /* 0x0000000000017941 */ /* 0x000fea0003800000 */
.L_x_1387:
[----:B0-----:R-:W-:Y:S01]  /*6760*/  IMAD.MOV.U32 R81, RZ, RZ, R33 ;  /* 0x000000ffff517224 */ /* 0x001fe200078e0021 */
[----:B------:R-:W-:Y:S01]  /*6770*/  MOV R80, R32 ;  /* 0x0000002000507202 */ /* 0x000fe20000000f00 */
[----:B------:R-:W-:Y:S01]  /*6780*/  IMAD.MOV.U32 R83, RZ, RZ, R37 ;  /* 0x000000ffff537224 */ /* 0x000fe200078e0025 */
[----:B------:R-:W-:Y:S01]  /*6790*/  MOV R82, R36 ;  /* 0x0000002400527202 */ /* 0x000fe20000000f00 */
[----:B------:R-:W-:Y:S01]  /*67a0*/  ULOP3.LUT UR4, UR60, 0x1, URZ, 0xfc, !UPT ;  /* 0x000000013c047892 */ /* 0x000fe2000f8efc3f */
[----:B------:R-:W-:Y:S01]  /*67b0*/  PRMT R177, R80, 0x5410, R81 ;  /* 0x0000541050b17816 */ /* 0x000fe20000000051 */
        /* <DEDUP_REMOVED lines=9> */
[----:B------:R-:W-:Y:S01]  /*6850*/  PRMT R183, R82, 0x7610, R183 ;  /* 0x0000761052b77816 */ /* 0x000fe200000000b7 */
[----:B------:R-:W-:Y:S01]  /*6860*/  IMAD.MOV.U32 R83, RZ, RZ, R41 ;  /* 0x000000ffff537224 */ /* 0x000fe200078e0029 */
[----:B------:R-:W-:-:S02]  /*6870*/  MOV R82, R44 ;  /* 0x0000002c00527202 */ /* 0x000fc40000000f00 */
[----:B------:R-:W-:Y:S01]  /*6880*/  PRMT R171, R80, 0x5410, R81 ;  /* 0x0000541050ab7816 */ /* 0x000fe20000000051 */
[----:B------:R-:W-:Y:S01]  /*6890*/  IMAD.MOV.U32 R80, RZ, RZ, R46 ;  /* 0x000000ffff507224 */ /* 0x000fe200078e002e */
[----:B------:R-:W-:Y:S01]  /*68a0*/  PRMT R167, R83, 0x7610, R167 ;  /* 0x0000761053a77816 */ /* 0x000fe200000000a7 */
[----:B------:R-:W-:Y:S01]  /*68b0*/  IMAD.MOV.U32 R81, RZ, RZ, R47 ;  /* 0x000000ffff517224 */ /* 0x000fe200078e002f */
[----:B------:R-:W-:Y:S01]  /*68c0*/  PLOP3.LUT P2, PT, PT, PT, UP0, 0x80, 0x0 ;  /* 0x000000000000781c */ /* 0x000fe20003f4f008 */
[----:B------:R-:W-:Y:S01]  /*68d0*/  IMAD.MOV.U32 R83, RZ, RZ, R45 ;  /* 0x000000ffff537224 */ /* 0x000fe200078e002d */
[----:B------:R-:W-:Y:S02]  /*68e0*/  PRMT R176, R84, 0x5410, R86 ;  /* 0x0000541054b07816 */ /* 0x000fe40000000056 */
        /* <DEDUP_REMOVED lines=10> */
[----:B------:R-:W-:Y:S01]  /*6990*/  PRMT R184, R83, 0x7610, R184 ;  /* 0x0000761053b87816 */ /* 0x000fe200000000b8 */
[----:B------:R-:W-:Y:S01]  /*69a0*/  IMAD.MOV.U32 R83, RZ, RZ, R53 ;  /* 0x000000ffff537224 */ /* 0x000fe200078e0035 */
[----:B------:R-:W-:-:S02]  /*69b0*/  PRMT R181, R181, 0x5410, R82 ;  /* 0x00005410b5b57816 */ /* 0x000fc40000000052 */
[----:B------:R-:W-:Y:S02]  /*69c0*/  MOV R82, R52 ;  /* 0x0000003400527202 */ /* 0x000fe40000000f00 */
[----:B------:R-:W-:Y:S01]  /*69d0*/  PRMT R184, R184, 0x5410, R80 ;  /* 0x00005410b8b87816 */ /* 0x000fe20000000050 */
[----:B-----5:R-:W-:Y:S01]  /*69e0*/  IMAD.MOV.U32 R80, RZ, RZ, R58 ;  /* 0x000000ffff507224 */ /* 0x020fe200078e003a */
[----:B------:R-:W-:Y:S01]  /*69f0*/  PRMT R172, R81, 0x7610, R172 ;  /* 0x0000761051ac7816 */ /* 0x000fe200000000ac */
[----:B------:R-:W-:Y:S01]  /*6a00*/  IMAD.MOV.U32 R81, RZ, RZ, R59 ;  /* 0x000000ffff517224 */ /* 0x000fe200078e003b */
[----:B------:R-:W-:Y:S01]  /*6a10*/  PRMT R167, R167, 0x5410, R83 ;  /* 0x00005410a7a77816 */ /* 0x000fe20000000053 */
[----:B------:R-:W-:Y:S01]  /*6a20*/  IMAD.MOV.U32 R83, RZ, RZ, R57 ;  /* 0x000000ffff537224 */ /* 0x000fe200078e0039 */
[----:B------:R-:W-:Y:S02]  /*6a30*/  PRMT R185, R82, 0x7610, R185 ;  /* 0x0000761052b97816 */ /* 0x000fe400000000b9 */
        /* <DEDUP_REMOVED lines=35> */
.L_x_1389:
[----:B------:R-:W-:Y:S01]  /*6c70*/  IMAD R89, R22, 0x8, R17 ;  /* 0x0000000816597824 */ /* 0x000fe200078e0211 */
[----:B------:R-:W-:Y:S01]  /*6c80*/  SHF.L.U32 R90, R204, 0x1f, RZ ;  /* 0x0000001fcc5a7819 */ /* 0x000fe200000006ff */
[----:B------:R-:W0:Y:S01]  /*6c90*/  LDC R147, c[0x0][0x2e4] ;  /* 0x0000b900ff937b82 */ /* 0x000e220000000800 */
[----:B------:R-:W-:Y:S02]  /*6ca0*/  BSSY B1, `(.L_x_1390) ;  /* 0x0000004000017945 */ /* 0x000fe40003800000 */
[----:B------:R-:W1:Y:S05]  /*6cb0*/  SYNCS.PHASECHK.TRANS64.TRYWAIT P5, [R89+URZ+0x30890], R90 ;  /* 0x0308905a590075a7 */ /* 0x000e6a00080a017f */
[----:B------:R-:W2:Y:S01]  /*6cc0*/  LDC.64 R126, c[0x0][0x2f0] ;  /* 0x0000bc00ff7e7b82 */ /* 0x000ea20000000a00 */
[----:B-1----:R-:W-:Y:S05]  /*6cd0*/  @!P5 BRA `(.L_x_1391) ;  /* 0x000002240024d947 */ /* 0x002fea0003800000 */
.L_x_1731:
[----:B------:R-:W-:Y:S05]  /*6ce0*/  BSYNC B1 ;  /* 0x0000000000017941 */ /* 0x000fea0003800000 */
.L_x_1390:
[----:B------:R-:W-:Y:S01]  /*6cf0*/  BSSY B1, `(.L_x_1392) ;  /* 0x0000175000017945 */ /* 0x000fe20003800000 */
[----:B0-----:R-:W-:Y:S01]  /*6d00*/  IMAD.IADD R149, R147, 0x1, -R124 ;  /* 0x0000000193957824 */ /* 0x001fe200078e0a7c */
[----:B------:R-:W-:Y:S02]  /*6d10*/  MOV R129, R85 ;  /* 0x0000005500817202 */ /* 0x000fe40000000f00 */
[----:B------:R-:W-:Y:S05]  /*6d20*/  @P4 BRA `(.L_x_1393) ;  /* 0x0000001400c44947 */ /* 0x000fea0003800000 */
[----:B------:R-:W-:Y:S01]  /*6d30*/  ISETP.NE.AND P4, PT, R20, RZ, PT ;  /* 0x000000ff1400720c */ /* 0x000fe20003f85270 */
[-C--:B--2---:R-:W-:Y:S01]  /*6d40*/  IMAD R80, R221, R126.reuse, RZ ;  /* 0x0000007edd507224 */ /* 0x084fe200078e02ff */
[----:B------:R-:W-:Y:S01]  /*6d50*/  BSSY B2, `(.L_x_1394) ;  /* 0x000007b000027945 */ /* 0x000fe20003800000 */
[----:B------:R-:W-:-:S04]  /*6d60*/  IMAD.WIDE.U32 R130, R195, R126, R128 ;  /* 0x0000007ec3827225 */ /* 0x000fc800078e0080 */
[----:B------:R-:W-:-:S04]  /*6d70*/  IMAD R155, R195, R127, R80 ;  /* 0x0000007fc39b7224 */ /* 0x000fc800078e0250 */
[----:B------:R-:W-:Y:S02]  /*6d80*/  IMAD.IADD R155, R155, 0x1, R131 ;  /* 0x000000019b9b7824 */ /* 0x000fe400078e0283 */
[----:B------:R-:W-:Y:S05]  /*6d90*/  @!P4 BRA `(.L_x_1395) ;  /* 0x0000000400d8c947 */ /* 0x000fea0003800000 */
        /* <DEDUP_REMOVED lines=24> */
[----:B--2---:R-:W-:Y:S01]  /*6f20*/  HADD2.F32 R168, -RZ, R85.H0_H0 ;  /* 0x20000055ffa87230 */ /* 0x004fe20000004100 */
[----:B------:R-:W-:Y:S01]  /*6f30*/  SHF.R.U32.HI R166, RZ, 0x10, R41 ;  /* 0x00000010ffa67819 */ /* 0x000fe20000011629 */
[----:B0-----:R-:W-:Y:S01]  /*6f40*/  HADD2.F32 R170, -RZ, R81.H0_H0 ;  /* 0x20000051ffaa7230 */ /* 0x001fe20000004100 */
[--C-:B------:R-:W-:Y:S01]  /*6f50*/  SHF.R.U64 R41, R52, 0x10, R53.reuse ;  /* 0x0000001034297819 */ /* 0x100fe20000001235 */
[----:B------:R-:W-:Y:S01]  /*6f60*/  HADD2.F32 R169, -RZ, R85.H1_H1 ;  /* 0x30000055ffa97230 */ /* 0x000fe20000004100 */
[----:B------:R-:W-:Y:S01]  /*6f70*/  SHF.R.U32.HI R52, RZ, 0x10, R53 ;  /* 0x00000010ff347819 */ /* 0x000fe20000011635 */
[----:B------:R-:W-:Y:S01]  /*6f80*/  HADD2.F32 R81, -RZ, R81.H1_H1 ;  /* 0x30000051ff517230 */ /* 0x000fe20000004100 */
[--C-:B------:R-:W-:Y:S01]  /*6f90*/  SHF.R.U64 R53, R54, 0x10, R55.reuse ;  /* 0x0000001036357819 */ /* 0x100fe20000001237 */
[----:B------:R-:W-:Y:S01]  /*6fa0*/  HADD2.F32 R166, -RZ, R166.H0_H0 ;  /* 0x200000a6ffa67230 */ /* 0x000fe20000004100 */
[----:B------:R-:W-:Y:S01]  /*6fb0*/  SHF.R.U32.HI R54, RZ, 0x10, R55 ;  /* 0x00000010ff367819 */ /* 0x000fe20000011637 */
[--C-:B------:R-:W-:Y:S01]  /*6fc0*/  HADD2.F32 R55, -RZ, R167.reuse.H1_H1 ;  /* 0x300000a7ff377230 */ /* 0x100fe20000004100 */
[--C-:B------:R-:W-:Y:S01]  /*6fd0*/  SHF.R.U64 R42, R42, 0x10, R43.reuse ;  /* 0x000000102a2a7819 */ /* 0x100fe2000000122b */
[----:B------:R-:W-:Y:S01]  /*6fe0*/  HADD2.F32 R167, -RZ, R167.H0_H0 ;  /* 0x200000a7ffa77230 */ /* 0x000fe20000004100 */
[----:B------:R-:W-:Y:S01]  /*6ff0*/  SHF.R.U32.HI R43, RZ, 0x10, R43 ;  /* 0x00000010ff2b7819 */ /* 0x000fe2000001162b */
[----:B------:R-:W-:-:S02]  /*7000*/  HADD2.F32 R52, -RZ, R52.H0_H0 ;  /* 0x20000034ff347230 */ /* 0x000fc40000004100 */
[-C--:B------:R-:W-:Y:S01]  /*7010*/  FMUL.FTZ R85, R168, R55.reuse ;  /* 0x00000037a8557220 */ /* 0x080fe20000410000 */
[C---:B------:R-:W-:Y:S01]  /*7020*/  FMUL.FTZ R55, R170.reuse, R55 ;  /* 0x00000037aa377220 */ /* 0x040fe20000410000 */
[----:B------:R-:W-:Y:S02]  /*7030*/  HADD2.F32 R41, -RZ, R41.H0_H0 ;  /* 0x20000029ff297230 */ /* 0x000fe40000004100 */
[-C--:B------:R-:W-:Y:S01]  /*7040*/  FFMA.FTZ R85, R170, R167.reuse, -R85 ;  /* 0x000000a7aa557223 */ /* 0x080fe20000010855 */
[-C--:B------:R-:W-:Y:S01]  /*7050*/  FMUL.FTZ R170, R169, R52.reuse ;  /* 0x00000034a9aa7220 */ /* 0x080fe20000410000 */
[C---:B------:R-:W-:Y:S01]  /*7060*/  FMUL.FTZ R52, R81.reuse, R52 ;  /* 0x0000003451347220 */ /* 0x040fe20000410000 */
[----:B------:R-:W-:Y:S01]  /*7070*/  FFMA.FTZ R55, R168, R167, R55 ;  /* 0x000000a7a8377223 */ /* 0x000fe20000010037 */
[--C-:B------:R-:W-:Y:S02]  /*7080*/  HADD2.F32 R167, -RZ, R87.reuse.H0_H0 ;  /* 0x20000057ffa77230 */ /* 0x100fe40000004100 */
[----:B------:R-:W-:Y:S01]  /*7090*/  FFMA.FTZ R170, R81, R166, -R170 ;  /* 0x000000a651aa7223 */ /* 0x000fe200000108aa */
[----:B------:R-:W-:-:S02]  /*70a0*/  HADD2.F32 R168, -RZ, R87.H1_H1 ;  /* 0x30000057ffa87230 */ /* 0x000fc40000004100 */
[----:B------:R-:W-:Y:S01]  /*70b0*/  FFMA.FTZ R52, R169, R166, R52 ;  /* 0x000000a6a9347223 */ /* 0x000fe20000010034 */
[----:B------:R-:W-:Y:S02]  /*70c0*/  HADD2.F32 R81, -RZ, R172.H0_H0 ;  /* 0x200000acff517230 */ /* 0x000fe40000004100 */
[--C-:B------:R-:W-:Y:S01]  /*70d0*/  HADD2.F32 R87, -RZ, R83.reuse.H0_H0 ;  /* 0x20000053ff577230 */ /* 0x100fe20000004100 */
[----:B------:R-:W-:Y:S01]  /*70e0*/  F2FP.F16.F32.PACK_AB R85, R170, R85 ;  /* 0x00000055aa55723e */ /* 0x000fe200000000ff */
[----:B------:R-:W-:Y:S02]  /*70f0*/  HADD2.F32 R169, -RZ, R54.H0_H0 ;  /* 0x20000036ffa97230 */ /* 0x000fe40000004100 */
[-C--:B------:R-:W-:Y:S01]  /*7100*/  FMUL.FTZ R172, R167, R81.reuse ;  /* 0x00000051a7ac7220 */ /* 0x080fe20000410000 */
[----:B------:R-:W-:Y:S02]  /*7110*/  HADD2.F32 R54, -RZ, R83.H1_H1 ;  /* 0x30000053ff367230 */ /* 0x000fe40000004100 */
[----:B------:R-:W-:Y:S01]  /*7120*/  FMUL.FTZ R174, R87, R81 ;  /* 0x0000005157ae7220 */ /* 0x000fe20000410000 */
[----:B------:R-:W-:-:S02]  /*7130*/  HADD2.F32 R166, -RZ, R171.H1_H1 ;  /* 0x300000abffa67230 */ /* 0x000fc40000004100 */
[-C--:B------:R-:W-:Y:S01]  /*7140*/  FMUL.FTZ R81, R168, R169.reuse ;  /* 0x000000a9a8517220 */ /* 0x080fe20000410000 */
[----:B------:R-:W-:Y:S02]  /*7150*/  HADD2.F32 R43, -RZ, R43.H0_H0 ;  /* 0x2000002bff2b7230 */ /* 0x000fe40000004100 */
[C---:B------:R-:W-:Y:S01]  /*7160*/  FMUL.FTZ R169, R54.reuse, R169 ;  /* 0x000000a936a97220 */ /* 0x040fe20000410000 */
[----:B------:R-:W-:Y:S02]  /*7170*/  HADD2.F32 R83, -RZ, R80.H0_H0 ;  /* 0x20000050ff537230 */ /* 0x000fe40000004100 */
[----:B------:R-:W-:Y:S01]  /*7180*/  FFMA.FTZ R172, R87, R166, -R172 ;  /* 0x000000a657ac7223 */ /* 0x000fe200000108ac */
[----:B------:R-:W-:Y:S02]  /*7190*/  HADD2.F32 R87, -RZ, R84.H0_H0 ;  /* 0x20000054ff577230 */ /* 0x000fe40000004100 */
[-C--:B------:R-:W-:Y:S01]  /*71a0*/  FFMA.FTZ R81, R54, R43.reuse, -R81 ;  /* 0x0000002b36517223 */ /* 0x080fe20000010851 */
[----:B------:R-:W-:Y:S01]  /*71b0*/  FFMA.FTZ R169, R168, R43, R169 ;  /* 0x0000002ba8a97223 */ /* 0x000fe200000100a9 */
[----:B------:R-:W-:-:S02]  /*71c0*/  HADD2.F32 R43, -RZ, R185.H0_H0 ;  /* 0x200000b9ff2b7230 */ /* 0x000fc40000004100 */
[----:B------:R-:W-:Y:S01]  /*71d0*/  FFMA.FTZ R174, R167, R166, R174 ;  /* 0x000000a6a7ae7223 */ /* 0x000fe200000100ae */
[----:B------:R-:W-:Y:S01]  /*71e0*/  HADD2.F32 R84, -RZ, R84.H1_H1 ;  /* 0x30000054ff547230 */ /* 0x000fe20000004100 */
[----:B------:R-:W-:Y:S01]  /*71f0*/  F2FP.F16.F32.PACK_AB R52, R52, R55 ;  /* 0x000000373434723e */ /* 0x000fe200000000ff */
[----:B------:R-:W-:Y:S02]  /*7200*/  HADD2.F32 R80, -RZ, R80.H1_H1 ;  /* 0x30000050ff507230 */ /* 0x000fe40000004100 */
[-C--:B------:R-:W-:Y:S01]  /*7210*/  FMUL.FTZ R166, R83, R43.reuse ;  /* 0x0000002b53a67220 */ /* 0x080fe20000410000 */
[----:B------:R-:W-:Y:S02]  /*7220*/  HADD2.F32 R167, -RZ, R40.H0_H0 ;  /* 0x20000028ffa77230 */ /* 0x000fe40000004100 */
[----:B------:R-:W-:Y:S01]  /*7230*/  FMUL.FTZ R40, R87, R43 ;  /* 0x0000002b57287220 */ /* 0x000fe20000410000 */
[----:B------:R-:W-:Y:S02]  /*7240*/  HADD2.F32 R54, -RZ, R183.H0_H0 ;  /* 0x200000b7ff367230 */ /* 0x000fe40000004100 */
[-C--:B------:R-:W-:Y:S01]  /*7250*/  FMUL.FTZ R43, R84, R41.reuse ;  /* 0x00000029542b7220 */ /* 0x080fe20000410000 */
[C---:B------:R-:W-:Y:S01]  /*7260*/  FMUL.FTZ R41, R80.reuse, R41 ;  /* 0x0000002950297220 */ /* 0x040fe20000410000 */
[----:B------:R-:W-:Y:S01]  /*7270*/  HADD2.F32 R53, -RZ, R53.H0_H0 ;  /* 0x20000035ff357230 */ /* 0x000fe20000004100 */
[----:B------:R-:W-:Y:S01]  /*7280*/  F2FP.F16.F32.PACK_AB R169, R169, R174 ;  /* 0x000000aea9a9723e */ /* 0x000fe200000000ff */
[-C--:B------:R-:W-:Y:S01]  /*7290*/  FFMA.FTZ R43, R80, R167.reuse, -R43 ;  /* 0x000000a7502b7223 */ /* 0x080fe2000001082b */
[----:B------:R-:W-:Y:S01]  /*72a0*/  FFMA.FTZ R40, R83, R54, -R40 ;  /* 0x0000003653287223 */ /* 0x000fe20000010828 */
[----:B------:R-:W-:Y:S01]  /*72b0*/  FFMA.FTZ R167, R84, R167, R41 ;  /* 0x000000a754a77223 */ /* 0x000fe20000010029 */
[----:B------:R-:W-:-:S02]  /*72c0*/  HADD2.F32 R41, -RZ, R184.H1_H1 ;  /* 0x300000b8ff297230 */ /* 0x000fc40000004100 */
[----:B------:R-:W-:Y:S01]  /*72d0*/  FFMA.FTZ R166, R87, R54, R166 ;  /* 0x0000003657a67223 */ /* 0x000fe200000100a6 */
[----:B------:R-:W-:Y:S02]  /*72e0*/  HADD2.F32 R83, -RZ, R86.H0_H0 ;  /* 0x20000056ff537230 */ /* 0x000fe40000004100 */
[----:B------:R-:W-:Y:S02]  /*72f0*/  HADD2.F32 R80, -RZ, R82.H0_H0 ;  /* 0x20000052ff507230 */ /* 0x000fe40000004100 */
[----:B------:R-:W-:Y:S02]  /*7300*/  HADD2.F32 R86, -RZ, R86.H1_H1 ;  /* 0x30000056ff567230 */ /* 0x000fe40000004100 */
[----:B------:R-:W-:Y:S01]  /*7310*/  FMUL.FTZ R87, R83, R41 ;  /* 0x0000002953577220 */ /* 0x000fe20000410000 */
[----:B------:R-:W-:Y:S01]  /*7320*/  HADD2.F32 R82, -RZ, R82.H1_H1 ;  /* 0x30000052ff527230 */ /* 0x000fe20000004100 */
[----:B------:R-:W-:Y:S01]  /*7330*/  F2FP.F16.F32.PACK_AB R84, R167, R166 ;  /* 0x000000a6a754723e */ /* 0x000fe200000000ff */
[----:B------:R-:W-:-:S02]  /*7340*/  HADD2.F32 R54, -RZ, R171.H0_H0 ;  /* 0x200000abff367230 */ /* 0x000fc40000004100 */
[----:B------:R-:W-:Y:S02]  /*7350*/  HADD2.F32 R171, -RZ, R42.H0_H0 ;  /* 0x2000002affab7230 */ /* 0x000fe40000004100 */
[----:B------:R-:W-:Y:S01]  /*7360*/  FMUL.FTZ R42, R80, R41 ;  /* 0x00000029502a7220 */ /* 0x000fe20000410000 */
[-C--:B------:R-:W-:Y:S01]  /*7370*/  FMUL.FTZ R41, R86, R53.reuse ;  /* 0x0000003556297220 */ /* 0x080fe20000410000 */
[----:B------:R-:W-:Y:S01]  /*7380*/  FMUL.FTZ R53, R82, R53 ;  /* 0x0000003552357220 */ /* 0x000fe20000410000 */
[-C--:B------:R-:W-:Y:S01]  /*7390*/  FFMA.FTZ R87, R80, R54.reuse, -R87 ;  /* 0x0000003650577223 */ /* 0x080fe20000010857 */
[----:B------:R-:W-:Y:S01]  /*73a0*/  FFMA.FTZ R42, R83, R54, R42 ;  /* 0x00000036532a7223 */ /* 0x000fe2000001002a */
[-C--:B------:R-:W-:Y:S01]  /*73b0*/  FFMA.FTZ R82, R82, R171.reuse, -R41 ;  /* 0x000000ab52527223 */ /* 0x080fe20000010829 */
[----:B------:R-:W-:Y:S01]  /*73c0*/  FFMA.FTZ R53, R86, R171, R53 ;  /* 0x000000ab56357223 */ /* 0x000fe20000010035 */
[----:B------:R-:W-:Y:S01]  /*73d0*/  F2FP.F16.F32.PACK_AB R83, R81, R172 ;  /* 0x000000ac5153723e */ /* 0x000fe200000000ff */
[----:B------:R-:W-:Y:S01]  /*73e0*/  IMAD.MOV.U32 R81, RZ, RZ, R85 ;  /* 0x000000ffff517224 */ /* 0x000fe200078e0055 */
[----:B------:R-:W-:Y:S01]  /*73f0*/  F2FP.F16.F32.PACK_AB R80, R43, R40 ;  /* 0x000000282b50723e */ /* 0x000fe200000000ff */
[----:B------:R-:W-:Y:S01]  /*7400*/  IMAD.MOV.U32 R85, RZ, RZ, R52 ;  /* 0x000000ffff557224 */ /* 0x000fe200078e0034 */
[----:B------:R-:W-:-:S02]  /*7410*/  F2FP.F16.F32.PACK_AB R82, R82, R87 ;  /* 0x000000575252723e */ /* 0x000fc400000000ff */
[----:B------:R-:W-:Y:S02]  /*7420*/  F2FP.F16.F32.PACK_AB R86, R53, R42 ;  /* 0x0000002a3556723e */ /* 0x000fe400000000ff */
[----:B------:R-:W-:-:S07]  /*7430*/  MOV R87, R169 ;  /* 0x000000a900577202 */ /* 0x000fce0000000f00 */
.L_x_1397:
[----:B------:R-:W-:Y:S05]  /*7440*/  BSYNC B3 ;  /* 0x0000000000037941 */ /* 0x000fea0003800000 */
.L_x_1396:
[----:B------:R-:W-:Y:S01]  /*7450*/  ISETP.GE.AND P4, PT, R165, R147, PT ;  /* 0x00000093a500720c */ /* 0x000fe20003f86270 */
[----:B------:R-:W-:-:S12]  /*7460*/  ULDC.64 UR4, c[0x0][0x208] ;  /* 0x0000820000047ab9 */ /* 0x000fd80000000a00 */
        /* <DEDUP_REMOVED lines=9> */
.L_x_1395:
[----:B------:R-:W-:Y:S05]  /*7500*/  BSYNC B2 ;  /* 0x0000000000027941 */ /* 0x000fea0003800000 */
.L_x_1394:
[----:B------:R-:W-:Y:S01]  /*7510*/  ISETP.NE.AND P4, PT, R21, RZ, PT ;  /* 0x000000ff1500720c */ /* 0x000fe20003f85270 */
[----:B------:R-:W-:-:S12]  /*7520*/  BSSY B2, `(.L_x_1398) ;  /* 0x0000077000027945 */ /* 0x000fd80003800000 */
[----:B------:R-:W-:Y:S05]  /*7530*/  @!P4 BRA `(.L_x_1399) ;  /* 0x0000000400d4c947 */ /* 0x000fea0003800000 */
[----:B0-----:R-:W-:Y:S01]  /*7540*/  SEL R40, R124, R149, !P1 ;  /* 0x000000957c287207 */ /* 0x001fe20004800000 */
        /* <DEDUP_REMOVED lines=22> */
[--C-:B------:R-:W-:Y:S01]  /*76b0*/  SHF.R.U64 R36, R36, 0x10, R37.reuse ;  /* 0x0000001024247819 */ /* 0x100fe20000001225 */
[--C-:B--2---:R-:W-:Y:S01]  /*76c0*/  HADD2.F32 R86, -RZ, R53.reuse.H1_H1 ;  /* 0x30000035ff567230 */ /* 0x104fe20000004100 */
[----:B------:R-:W-:Y:S01]  /*76d0*/  SHF.R.U32.HI R83, RZ, 0x10, R37 ;  /* 0x00000010ff537819 */ /* 0x000fe20000011625 */
[----:B------:R-:W-:Y:S01]  /*76e0*/  HADD2.F32 R85, -RZ, R53.H0_H0 ;  /* 0x20000035ff557230 */ /* 0x000fe20000004100 */
[--C-:B------:R-:W-:Y:S01]  /*76f0*/  SHF.R.U64 R37, R48, 0x10, R49.reuse ;  /* 0x0000001030257819 */ /* 0x100fe20000001231 */
[----:B0-----:R-:W-:Y:S01]  /*7700*/  HADD2.F32 R53, -RZ, R41.H0_H0 ;  /* 0x20000029ff357230 */ /* 0x001fe20000004100 */
[----:B------:R-:W-:Y:S01]  /*7710*/  SHF.R.U32.HI R48, RZ, 0x10, R49 ;  /* 0x00000010ff307819 */ /* 0x000fe20000011631 */
[----:B------:R-:W-:Y:S01]  /*7720*/  HADD2.F32 R84, -RZ, R182.H1_H1 ;  /* 0x300000b6ff547230 */ /* 0x000fe20000004100 */
[--C-:B------:R-:W-:Y:S01]  /*7730*/  SHF.R.U64 R49, R50, 0x10, R51.reuse ;  /* 0x0000001032317819 */ /* 0x100fe20000001233 */
[----:B------:R-:W-:Y:S01]  /*7740*/  HADD2.F32 R83, -RZ, R83.H0_H0 ;  /* 0x20000053ff537230 */ /* 0x000fe20000004100 */
[----:B------:R-:W-:Y:S01]  /*7750*/  SHF.R.U32.HI R50, RZ, 0x10, R51 ;  /* 0x00000010ff327819 */ /* 0x000fe20000011633 */
[----:B------:R-:W-:Y:S01]  /*7760*/  HADD2.F32 R87, -RZ, R48.H0_H0 ;  /* 0x20000030ff577230 */ /* 0x000fe20000004100 */
[--C-:B------:R-:W-:Y:S01]  /*7770*/  SHF.R.U64 R38, R38, 0x10, R39.reuse ;  /* 0x0000001026267819 */ /* 0x100fe20000001227 */
[----:B------:R-:W-:Y:S01]  /*7780*/  HADD2.F32 R51, -RZ, R184.H0_H0 ;  /* 0x200000b8ff337230 */ /* 0x000fe20000004100 */
[----:B------:R-:W-:Y:S01]  /*7790*/  SHF.R.U32.HI R39, RZ, 0x10, R39 ;  /* 0x00000010ff277819 */ /* 0x000fe20000011627 */
[----:B------:R-:W-:-:S02]  /*77a0*/  HADD2.F32 R48, -RZ, R41.H1_H1 ;  /* 0x30000029ff307230 */ /* 0x000fc40000004100 */
[----:B------:R-:W-:Y:S01]  /*77b0*/  FMUL.FTZ R41, R86, R87 ;  /* 0x0000005756297220 */ /* 0x000fe20000410000 */
[----:B------:R-:W-:Y:S02]  /*77c0*/  HADD2.F32 R50, -RZ, R50.H0_H0 ;  /* 0x20000032ff327230 */ /* 0x000fe40000004100 */
[-C--:B------:R-:W-:Y:S01]  /*77d0*/  FMUL.FTZ R164, R85, R51.reuse ;  /* 0x0000003355a47220 */ /* 0x080fe20000410000 */
[C---:B------:R-:W-:Y:S01]  /*77e0*/  FMUL.FTZ R166, R53.reuse, R51 ;  /* 0x0000003335a67220 */ /* 0x040fe20000410000 */
[C---:B------:R-:W-:Y:S01]  /*77f0*/  FMUL.FTZ R87, R48.reuse, R87 ;  /* 0x0000005730577220 */ /* 0x040fe20000410000 */
[-C--:B------:R-:W-:Y:S01]  /*7800*/  FFMA.FTZ R41, R48, R83.reuse, -R41 ;  /* 0x0000005330297223 */ /* 0x080fe20000010829 */
[----:B------:R-:W-:Y:S01]  /*7810*/  FFMA.FTZ R164, R53, R84, -R164 ;  /* 0x0000005435a47223 */ /* 0x000fe200000108a4 */
[--C-:B------:R-:W-:Y:S02]  /*7820*/  HADD2.F32 R53, -RZ, R55.reuse.H0_H0 ;  /* 0x20000037ff357230 */ /* 0x100fe40000004100 */
[----:B------:R-:W-:Y:S01]  /*7830*/  FFMA.FTZ R87, R86, R83, R87 ;  /* 0x0000005356577223 */ /* 0x000fe20000010057 */
[----:B------:R-:W-:-:S02]  /*7840*/  HADD2.F32 R83, -RZ, R55.H1_H1 ;  /* 0x30000037ff537230 */ /* 0x000fc40000004100 */
[----:B------:R-:W-:Y:S01]  /*7850*/  FFMA.FTZ R166, R85, R84, R166 ;  /* 0x0000005455a67223 */ /* 0x000fe200000100a6 */
[----:B------:R-:W-:Y:S01]  /*7860*/  HADD2.F32 R48, -RZ, R183.H1_H1 ;  /* 0x300000b7ff307230 */ /* 0x000fe20000004100 */
[----:B------:R-:W-:Y:S01]  /*7870*/  F2FP.F16.F32.PACK_AB R41, R41, R164 ;  /* 0x000000a42929723e */ /* 0x000fe200000000ff */
[--C-:B------:R-:W-:Y:S02]  /*7880*/  HADD2.F32 R55, -RZ, R43.reuse.H0_H0 ;  /* 0x2000002bff377230 */ /* 0x100fe40000004100 */
[----:B------:R-:W-:Y:S02]  /*7890*/  HADD2.F32 R43, -RZ, R43.H1_H1 ;  /* 0x3000002bff2b7230 */ /* 0x000fe40000004100 */
[-C--:B------:R-:W-:Y:S01]  /*78a0*/  FMUL.FTZ R84, R53, R48.reuse ;  /* 0x0000003035547220 */ /* 0x080fe20000410000 */
[----:B------:R-:W-:Y:S02]  /*78b0*/  HADD2.F32 R51, -RZ, R182.H0_H0 ;  /* 0x200000b6ff337230 */ /* 0x000fe40000004100 */
[----:B------:R-:W-:Y:S01]  /*78c0*/  FMUL.FTZ R168, R55, R48 ;  /* 0x0000003037a87220 */ /* 0x000fe20000410000 */
[----:B------:R-:W-:-:S02]  /*78d0*/  HADD2.F32 R86, -RZ, R39.H0_H0 ;  /* 0x20000027ff567230 */ /* 0x000fc40000004100 */
[-C--:B------:R-:W-:Y:S01]  /*78e0*/  FMUL.FTZ R48, R83, R50.reuse ;  /* 0x0000003253307220 */ /* 0x080fe20000410000 */
[----:B------:R-:W-:Y:S01]  /*78f0*/  FMUL.FTZ R50, R43, R50 ;  /* 0x000000322b327220 */ /* 0x000fe20000410000 */
[-C--:B------:R-:W-:Y:S01]  /*7900*/  FFMA.FTZ R84, R55, R51.reuse, -R84 ;  /* 0x0000003337547223 */ /* 0x080fe20000010854 */
[----:B------:R-:W-:Y:S01]  /*7910*/  FFMA.FTZ R168, R53, R51, R168 ;  /* 0x0000003335a87223 */ /* 0x000fe200000100a8 */
[----:B------:R-:W-:Y:S02]  /*7920*/  HADD2.F32 R39, -RZ, R181.H1_H1 ;  /* 0x300000b5ff277230 */ /* 0x000fe40000004100 */
[-C--:B------:R-:W-:Y:S01]  /*7930*/  FFMA.FTZ R83, R83, R86.reuse, R50 ;  /* 0x0000005653537223 */ /* 0x080fe20000010032 */
[----:B------:R-:W-:Y:S02]  /*7940*/  HADD2.F32 R51, -RZ, R52.H0_H0 ;  /* 0x20000034ff337230 */ /* 0x000fe40000004100 */
[----:B------:R-:W-:Y:S01]  /*7950*/  FFMA.FTZ R43, R43, R86, -R48 ;  /* 0x000000562b2b7223 */ /* 0x000fe20000010830 */
[----:B------:R-:W-:Y:S01]  /*7960*/  HADD2.F32 R50, -RZ, R40.H0_H0 ;  /* 0x20000028ff327230 */ /* 0x000fe20000004100 */
[----:B------:R-:W-:Y:S01]  /*7970*/  F2FP.F16.F32.PACK_AB R87, R87, R166 ;  /* 0x000000a65757723e */ /* 0x000fe200000000ff */
[----:B------:R-:W-:-:S02]  /*7980*/  HADD2.F32 R37, -RZ, R37.H0_H0 ;  /* 0x20000025ff257230 */ /* 0x000fc40000004100 */
[-C--:B------:R-:W-:Y:S01]  /*7990*/  FMUL.FTZ R53, R51, R39.reuse ;  /* 0x0000002733357220 */ /* 0x080fe20000410000 */
[----:B------:R-:W-:Y:S01]  /*79a0*/  HADD2.F32 R52, -RZ, R52.H1_H1 ;  /* 0x30000034ff347230 */ /* 0x000fe20000004100 */
[----:B------:R-:W-:Y:S01]  /*79b0*/  F2FP.F16.F32.PACK_AB R83, R83, R168 ;  /* 0x000000a85353723e */ /* 0x000fe200000000ff */
[----:B------:R-:W-:Y:S01]  /*79c0*/  HADD2.F32 R40, -RZ, R40.H1_H1 ;  /* 0x30000028ff287230 */ /* 0x000fe20000004100 */
[----:B------:R-:W-:Y:S01]  /*79d0*/  F2FP.F16.F32.PACK_AB R43, R43, R84 ;  /* 0x000000542b2b723e */ /* 0x000fe200000000ff */
[----:B------:R-:W-:Y:S02]  /*79e0*/  HADD2.F32 R55, -RZ, R36.H0_H0 ;  /* 0x20000024ff377230 */ /* 0x000fe40000004100 */
[----:B------:R-:W-:Y:S01]  /*79f0*/  FMUL.FTZ R36, R50, R39 ;  /* 0x0000002732247220 */ /* 0x000fe20000410000 */
[----:B------:R-:W-:Y:S02]  /*7a00*/  HADD2.F32 R48, -RZ, R181.H0_H0 ;  /* 0x200000b5ff307230 */ /* 0x000fe40000004100 */
[-C--:B------:R-:W-:Y:S01]  /*7a10*/  FMUL.FTZ R39, R52, R37.reuse ;  /* 0x0000002534277220 */ /* 0x080fe20000410000 */
[----:B------:R-:W-:Y:S01]  /*7a20*/  FMUL.FTZ R37, R40, R37 ;  /* 0x0000002528257220 */ /* 0x000fe20000410000 */
[----:B------:R-:W-:-:S02]  /*7a30*/  HADD2.F32 R49, -RZ, R49.H0_H0 ;  /* 0x20000031ff317230 */ /* 0x000fc40000004100 */
[-C--:B------:R-:W-:Y:S01]  /*7a40*/  FFMA.FTZ R40, R40, R55.reuse, -R39 ;  /* 0x0000003728287223 */ /* 0x080fe20000010827 */
[-C--:B------:R-:W-:Y:S01]  /*7a50*/  FFMA.FTZ R53, R50, R48.reuse, -R53 ;  /* 0x0000003032357223 */ /* 0x080fe20000010835 */
[----:B------:R-:W-:Y:S01]  /*7a60*/  FFMA.FTZ R36, R51, R48, R36 ;  /* 0x0000003033247223 */ /* 0x000fe20000010024 */
[----:B------:R-:W-:Y:S01]  /*7a70*/  FFMA.FTZ R55, R52, R55, R37 ;  /* 0x0000003734377223 */ /* 0x000fe20000010025 */
[----:B------:R-:W-:Y:S02]  /*7a80*/  HADD2.F32 R37, -RZ, R180.H1_H1 ;  /* 0x300000b4ff257230 */ /* 0x000fe40000004100 */
[----:B------:R-:W-:Y:S01]  /*7a90*/  HADD2.F32 R50, -RZ, R54.H0_H0 ;  /* 0x20000036ff327230 */ /* 0x000fe20000004100 */
[----:B------:R-:W-:Y:S01]  /*7aa0*/  F2FP.F16.F32.PACK_AB R40, R40, R53 ;  /* 0x000000352828723e */ /* 0x000fe200000000ff */
[----:B------:R-:W-:Y:S01]  /*7ab0*/  HADD2.F32 R48, -RZ, R42.H0_H0 ;  /* 0x2000002aff307230 */ /* 0x000fe20000004100 */
[----:B------:R-:W-:Y:S01]  /*7ac0*/  F2FP.F16.F32.PACK_AB R52, R55, R36 ;  /* 0x000000243734723e */ /* 0x000fe200000000ff */
[----:B------:R-:W-:-:S02]  /*7ad0*/  HADD2.F32 R54, -RZ, R54.H1_H1 ;  /* 0x30000036ff367230 */ /* 0x000fc40000004100 */
[-C--:B------:R-:W-:Y:S01]  /*7ae0*/  FMUL.FTZ R51, R50, R37.reuse ;  /* 0x0000002532337220 */ /* 0x080fe20000410000 */
[----:B------:R-:W-:Y:S02]  /*7af0*/  HADD2.F32 R42, -RZ, R42.H1_H1 ;  /* 0x3000002aff2a7230 */ /* 0x000fe40000004100 */
[----:B------:R-:W-:Y:S01]  /*7b00*/  FMUL.FTZ R163, R48, R37 ;  /* 0x0000002530a37220 */ /* 0x000fe20000410000 */
[----:B------:R-:W-:Y:S02]  /*7b10*/  HADD2.F32 R39, -RZ, R180.H0_H0 ;  /* 0x200000b4ff277230 */ /* 0x000fe40000004100 */
[-C--:B------:R-:W-:Y:S01]  /*7b20*/  FMUL.FTZ R37, R54, R49.reuse ;  /* 0x0000003136257220 */ /* 0x080fe20000410000 */
[----:B------:R-:W-:Y:S02]  /*7b30*/  HADD2.F32 R85, -RZ, R38.H0_H0 ;  /* 0x20000026ff557230 */ /* 0x000fe40000004100 */
[----:B------:R-:W-:Y:S01]  /*7b40*/  FMUL.FTZ R49, R42, R49 ;  /* 0x000000312a317220 */ /* 0x000fe20000410000 */
[----:B------:R-:W-:-:S02]  /*7b50*/  IMAD.MOV.U32 R53, RZ, RZ, R87 ;  /* 0x000000ffff357224 */ /* 0x000fc400078e0057 */
[-C--:B------:R-:W-:Y:S01]  /*7b60*/  FFMA.FTZ R51, R48, R39.reuse, -R51 ;  /* 0x0000002730337223 */ /* 0x080fe20000010833 */
[----:B------:R-:W-:Y:S01]  /*7b70*/  FFMA.FTZ R163, R50, R39, R163 ;  /* 0x0000002732a37223 */ /* 0x000fe200000100a3 */
[-C--:B------:R-:W-:Y:S01]  /*7b80*/  FFMA.FTZ R42, R42, R85.reuse, -R37 ;  /* 0x000000552a2a7223 */ /* 0x080fe20000010825 */
[----:B------:R-:W-:Y:S01]  /*7b90*/  FFMA.FTZ R54, R54, R85, R49 ;  /* 0x0000005536367223 */ /* 0x000fe20000010031 */
[----:B------:R-:W-:-:S03]  /*7ba0*/  IMAD.MOV.U32 R55, RZ, RZ, R83 ;  /* 0x000000ffff377224 */ /* 0x000fc600078e0053 */
[----:B------:R-:W-:Y:S02]  /*7bb0*/  F2FP.F16.F32.PACK_AB R42, R42, R51 ;  /* 0x000000332a2a723e */ /* 0x000fe400000000ff */
[----:B------:R-:W-:-:S07]  /*7bc0*/  F2FP.F16.F32.PACK_AB R54, R54, R163 ;  /* 0x000000a33636723e */ /* 0x000fce00000000ff */
.L_x_1401:
[----:B------:R-:W-:Y:S05]  /*7bd0*/  BSYNC B3 ;  /* 0x0000000000037941 */ /* 0x000fea0003800000 */
.L_x_1400:
        /* <DEDUP_REMOVED lines=11> */
.L_x_1399:
[----:B------:R-:W-:Y:S05]  /*7c90*/  BSYNC B2 ;  /* 0x0000000000027941 */ /* 0x000fea0003800000 */
.L_x_1398:
[----:B------:R-:W-:-:S13]  /*7ca0*/  ISETP.NE.AND P4, PT, R25, RZ, PT ;  /* 0x000000ff1900720c */ /* 0x000fda0003f85270 */
[----:B------:R-:W-:Y:S05]  /*7cb0*/  @!P4 BRA `(.L_x_1393) ;  /* 0x0000000400e0c947 */ /* 0x000fea0003800000 */
[----:B------:R-:W-:Y:S01]  /*7cc0*/  LOP3.LUT P6, RZ, R16, 0x1, RZ, 0xc0, !PT ;  /* 0x0000000110ff7812 */ /* 0x000fe200078cc0ff */
        /* <DEDUP_REMOVED lines=10> */
[----:B------:R-:W-:-:S04]  /*7d70*/  LEA.HI R37, R37, R36, RZ, 0x3 ;  /* 0x0000002425257211 */ /* 0x000fc800078f18ff */
[----:B------:R-:W-:Y:S02]  /*7d80*/  SHF.R.S32.HI R36, RZ, 0x3, R37 ;  /* 0x00000003ff247819 */ /* 0x000fe40000011425 */
[----:B------:R-:W-:-:S03]  /*7d90*/  LOP3.LUT R37, R207, 0x38, R50, 0xf8, !PT ;  /* 0x00000038cf257812 */ /* 0x000fc600078ef832 */
[----:B------:R-:W-:Y:S01]  /*7da0*/  IMAD R36, R36, 0x1800, R209 ;  /* 0x0000180024247824 */ /* 0x000fe200078e02d1 */
[----:B------:R-:W-:-:S04]  /*7db0*/  LOP3.LUT R37, R37, R208, RZ, 0x3c, !PT ;  /* 0x000000d025257212 */ /* 0x000fc800078e3cff */
[----:B------:R-:W-:Y:S01]  /*7dc0*/  IADD3 R37, R36, R37, RZ ;  /* 0x0000002524257210 */ /* 0x000fe20007ffe0ff */
[----:B------:R-:W-:-:S04]  /*7dd0*/  IMAD R36, R22, 0x4800, R140 ;  /* 0x0000480016247824 */ /* 0x000fc800078e028c */
[----:B------:R-:W-:Y:S02]  /*7de0*/  IMAD R38, R22, 0x4800, R37 ;  /* 0x0000480016267824 */ /* 0x000fe400078e0225 */
[--C-:B------:R-:W-:Y:S02]  /*7df0*/  IMAD R36, R36, 0x2, R17.reuse ;  /* 0x0000000224247824 */ /* 0x100fe400078e0211 */
[----:B0-----:R-:W-:-:S04]  /*7e00*/  IMAD R40, R38, 0x2, R17 ;  /* 0x0000000226287824 */ /* 0x001fc800078e0211 */
[----:B------:R-:W0:Y:S04]  /*7e10*/  LDS.128 R36, [R36+0x1e400] ;  /* 0x01e4000024247984 */ /* 0x000e280000000c00 */
[----:B------:R-:W2:Y:S01]  /*7e20*/  LDS.128 R40, [R40+0x1e400] ;  /* 0x01e4000028287984 */ /* 0x000ea20000000c00 */
[----:B------:R-:W-:Y:S05]  /*7e30*/  @P4 BRA `(.L_x_1403) ;  /* 0x0000000400504947 */ /* 0x000fea0003800000 */
[----:B------:R-:W-:Y:S01]  /*7e40*/  SHF.R.U64 R32, R32, 0x10, R33 ;  /* 0x0000001020207819 */ /* 0x000fe20000001221 */
[----:B--2---:R-:W-:Y:S01]  /*7e50*/  IMAD.MOV.U32 R52, RZ, RZ, R41 ;  /* 0x000000ffff347224 */ /* 0x004fe200078e0029 */
[----:B------:R-:W-:Y:S01]  /*7e60*/  SHF.R.U32.HI R51, RZ, 0x10, R33 ;  /* 0x00000010ff337819 */ /* 0x000fe20000011621 */
[----:B0-----:R-:W-:Y:S01]  /*7e70*/  HADD2.F32 R80, -RZ, R37.H0_H0 ;  /* 0x20000025ff507230 */ /* 0x001fe20000004100 */
[--C-:B------:R-:W-:Y:S01]  /*7e80*/  SHF.R.U64 R33, R44, 0x10, R45.reuse ;  /* 0x000000102c217819 */ /* 0x100fe2000000122d */
[----:B------:R-:W-:Y:S01]  /*7e90*/  HADD2.F32 R41, -RZ, R177.H1_H1 ;  /* 0x300000b1ff297230 */ /* 0x000fe20000004100 */
[----:B------:R-:W-:Y:S01]  /*7ea0*/  SHF.R.U32.HI R44, RZ, 0x10, R45 ;  /* 0x00000010ff2c7819 */ /* 0x000fe2000001162d */
[--C-:B------:R-:W-:Y:S01]  /*7eb0*/  HADD2.F32 R54, -RZ, R52.reuse.H0_H0 ;  /* 0x20000034ff367230 */ /* 0x100fe20000004100 */
[--C-:B------:R-:W-:Y:S01]  /*7ec0*/  SHF.R.U64 R45, R46, 0x10, R47.reuse ;  /* 0x000000102e2d7819 */ /* 0x100fe2000000122f */
[----:B------:R-:W-:Y:S01]  /*7ed0*/  HADD2.F32 R52, -RZ, R52.H1_H1 ;  /* 0x30000034ff347230 */ /* 0x000fe20000004100 */
[----:B------:R-:W-:Y:S01]  /*7ee0*/  SHF.R.U32.HI R46, RZ, 0x10, R47 ;  /* 0x00000010ff2e7819 */ /* 0x000fe2000001162f */
[----:B------:R-:W-:Y:S01]  /*7ef0*/  HADD2.F32 R47, -RZ, R179.H1_H1 ;  /* 0x300000b3ff2f7230 */ /* 0x000fe20000004100 */
[--C-:B------:R-:W-:Y:S01]  /*7f00*/  SHF.R.U64 R34, R34, 0x10, R35.reuse ;  /* 0x0000001022227819 */ /* 0x100fe20000001223 */
[----:B------:R-:W-:Y:S01]  /*7f10*/  HADD2.F32 R53, -RZ, R44.H0_H0 ;  /* 0x2000002cff357230 */ /* 0x000fe20000004100 */
[----:B------:R-:W-:Y:S01]  /*7f20*/  SHF.R.U32.HI R35, RZ, 0x10, R35 ;  /* 0x00000010ff237819 */ /* 0x000fe20000011623 */
[----:B------:R-:W-:-:S02]  /*7f30*/  HADD2.F32 R44, -RZ, R37.H1_H1 ;  /* 0x30000025ff2c7230 */ /* 0x000fc40000004100 */
        /* <DEDUP_REMOVED lines=9> */
[----:B------:R-:W-:-:S02]  /*7fd0*/  HADD2.F32 R53, -RZ, R178.H1_H1 ;  /* 0x300000b2ff357230 */ /* 0x000fc40000004100 */
[----:B------:R-:W-:Y:S01]  /*7fe0*/  HADD2.F32 R80, -RZ, R43.H0_H0 ;  /* 0x2000002bff507230 */ /* 0x000fe20000004100 */
[----:B------:R-:W-:Y:S01]  /*7ff0*/  F2FP.F16.F32.PACK_AB R37, R44, R37 ;  /* 0x000000252c25723e */ /* 0x000fe200000000ff */
[----:B------:R-:W-:Y:S01]  /*8000*/  HADD2.F32 R54, -RZ, R39.H0_H0 ;  /* 0x20000027ff367230 */ /* 0x000fe20000004100 */
[----:B------:R-:W-:Y:S01]  /*8010*/  F2FP.F16.F32.PACK_AB R41, R52, R41 ;  /* 0x000000293429723e */ /* 0x000fe200000000ff */
[----:B------:R-:W-:Y:S02]  /*8020*/  HADD2.F32 R55, -RZ, R46.H0_H0 ;  /* 0x2000002eff377230 */ /* 0x000fe40000004100 */
[----:B------:R-:W-:Y:S02]  /*8030*/  HADD2.F32 R43, -RZ, R43.H1_H1 ;  /* 0x3000002bff2b7230 */ /* 0x000fe40000004100 */
[----:B------:R-:W-:Y:S02]  /*8040*/  HADD2.F32 R46, -RZ, R39.H1_H1 ;  /* 0x30000027ff2e7230 */ /* 0x000fe40000004100 */
[----:B------:R-:W-:Y:S01]  /*8050*/  FMUL.FTZ R39, R54, R53 ;  /* 0x0000003536277220 */ /* 0x000fe20000410000 */
[----:B------:R-:W-:-:S02]  /*8060*/  HADD2.F32 R47, -RZ, R176.H1_H1 ;  /* 0x300000b0ff2f7230 */ /* 0x000fc40000004100 */
[----:B------:R-:W-:Y:S02]  /*8070*/  HADD2.F32 R51, -RZ, R35.H0_H0 ;  /* 0x20000023ff337230 */ /* 0x000fe40000004100 */
[----:B------:R-:W-:Y:S01]  /*8080*/  FMUL.FTZ R35, R80, R53 ;  /* 0x0000003550237220 */ /* 0x000fe20000410000 */
[CC--:B------:R-:W-:Y:S01]  /*8090*/  FMUL.FTZ R53, R43.reuse, R55.reuse ;  /* 0x000000372b357220 */ /* 0x0c0fe20000410000 */
[----:B------:R-:W-:Y:S01]  /*80a0*/  FMUL.FTZ R82, R46, R55 ;  /* 0x000000372e527220 */ /* 0x000fe20000410000 */
[-C--:B------:R-:W-:Y:S01]  /*80b0*/  FFMA.FTZ R39, R80, R47.reuse, R39 ;  /* 0x0000002f50277223 */ /* 0x080fe20000010027 */
[----:B------:R-:W-:Y:S01]  /*80c0*/  FFMA.FTZ R35, R54, R47, -R35 ;  /* 0x0000002f36237223 */ /* 0x000fe20000010823 */
[-C--:B------:R-:W-:Y:S01]  /*80d0*/  FFMA.FTZ R46, R46, R51.reuse, -R53 ;  /* 0x000000332e2e7223 */ /* 0x080fe20000010835 */
[----:B------:R-:W-:Y:S01]  /*80e0*/  FFMA.FTZ R54, R43, R51, R82 ;  /* 0x000000332b367223 */ /* 0x000fe20000010052 */
[----:B------:R-:W-:Y:S02]  /*80f0*/  HADD2.F32 R82, -RZ, R179.H0_H0 ;  /* 0x200000b3ff527230 */ /* 0x000fe40000004100 */
[----:B------:R-:W-:Y:S01]  /*8100*/  HADD2.F32 R51, -RZ, R33.H0_H0 ;  /* 0x20000021ff337230 */ /* 0x000fe20000004100 */
[----:B------:R-:W-:Y:S01]  /*8110*/  F2FP.F16.F32.PACK_AB R35, R46, R35 ;  /* 0x000000232e23723e */ /* 0x000fe200000000ff */
        /* <DEDUP_REMOVED lines=13> */
[----:B------:R-:W-:Y:S01]  /*81f0*/  FFMA.FTZ R33, R43, R80, R82 ;  /* 0x000000502b217223 */ /* 0x000fe20000010052 */
[-C--:B------:R-:W-:Y:S01]  /*8200*/  FFMA.FTZ R43, R36, R47.reuse, -R53 ;  /* 0x0000002f242b7223 */ /* 0x080fe20000010835 */
[----:B------:R-:W-:Y:S01]  /*8210*/  FFMA.FTZ R36, R40, R47, R51 ;  /* 0x0000002f28247223 */ /* 0x000fe20000010033 */
[----:B------:R-:W-:Y:S02]  /*8220*/  HADD2.F32 R51, -RZ, R45.H0_H0 ;  /* 0x2000002dff337230 */ /* 0x000fe40000004100 */
[----:B------:R-:W-:Y:S01]  /*8230*/  HADD2.F32 R45, -RZ, R42.H0_H0 ;  /* 0x2000002aff2d7230 */ /* 0x000fe20000004100 */
[----:B------:R-:W-:Y:S01]  /*8240*/  F2FP.F16.F32.PACK_AB R32, R43, R32 ;  /* 0x000000202b20723e */ /* 0x000fe200000000ff */
[----:B------:R-:W-:Y:S02]  /*8250*/  HADD2.F32 R40, -RZ, R38.H0_H0 ;  /* 0x20000026ff287230 */ /* 0x000fe40000004100 */
        /* <DEDUP_REMOVED lines=13> */
[----:B------:R-:W-:Y:S01]  /*8330*/  F2FP.F16.F32.PACK_AB R40, R36, R33 ;  /* 0x000000212428723e */ /* 0x000fe200000000ff */
[----:B------:R-:W-:Y:S01]  /*8340*/  IMAD.MOV.U32 R43, RZ, RZ, R54 ;  /* 0x000000ffff2b7224 */ /* 0x000fe200078e0036 */
[----:B------:R-:W-:Y:S02]  /*8350*/  MOV R36, R32 ;  /* 0x0000002000247202 */ /* 0x000fe40000000f00 */
[----:B------:R-:W-:Y:S02]  /*8360*/  F2FP.F16.F32.PACK_AB R38, R38, R53 ;  /* 0x000000352626723e */ /* 0x000fe400000000ff */
[----:B------:R-:W-:-:S07]  /*8370*/  F2FP.F16.F32.PACK_AB R42, R51, R178 ;  /* 0x000000b2332a723e */ /* 0x000fce00000000ff */
.L_x_1403:
[----:B------:R-:W-:Y:S05]  /*8380*/  BSYNC B2 ;  /* 0x0000000000027941 */ /* 0x000fea0003800000 */
.L_x_1402:
        /* <DEDUP_REMOVED lines=11> */
.L_x_1393:
[----:B------:R-:W-:Y:S05]  /*8440*/  BSYNC B1 ;  /* 0x0000000000017941 */ /* 0x000fea0003800000 */
.L_x_1392:
[-C--:B--2-4-:R-:W-:Y:S02]  /*8450*/  IMAD R32, R148, R126.reuse, RZ ;  /* 0x0000007e94207224 */ /* 0x094fe400078e02ff */
[----:B------:R-:W-:-:S04]  /*8460*/  IMAD.WIDE.U32 R128, R220, R126, R128 ;  /* 0x0000007edc807225 */ /* 0x000fc800078e0080 */
[----:B------:R-:W-:Y:S01]  /*8470*/  IMAD R45, R220, R127, R32 ;  /* 0x0000007fdc2d7224 */ /* 0x000fe200078e0220 */
[----:B------:R-:W-:Y:S06]  /*8480*/  @P3 BRA `(.L_x_1362) ;  /* 0x0000001800cc3947 */ /* 0x000fec0003800000 */
[----:B------:R-:W-:Y:S01]  /*8490*/  ISETP.NE.AND P3, PT, R20, RZ, PT ;  /* 0x000000ff1400720c */ /* 0x000fe20003f65270 */
[----:B------:R-:W-:Y:S01]  /*84a0*/  BSSY B1, `(.L_x_1404) ;  /* 0x000007a000017945 */ /* 0x000fe20003800000 */
[----:B------:R-:W-:-:S11]  /*84b0*/  IMAD.IADD R45, R129, 0x1, R45 ;  /* 0x00000001812d7824 */ /* 0x000fd600078e022d */
[----:B------:R-:W-:Y:S05]  /*84c0*/  @!P3 BRA `(.L_x_1405) ;  /* 0x0000000400dcb947 */ /* 0x000fea0003800000 */
[----:B------:R-:W-:Y:S01]  /*84d0*/  SEL R32, R124, R149, !P0 ;  /* 0x000000957c207207 */ /* 0x000fe20004000000 */
        /* <DEDUP_REMOVED lines=25> */
[--C-:B------:R-:W-:Y:S02]  /*8670*/  IMAD R32, R32, 0x2, R17.reuse ;  /* 0x0000000220207824 */ /* 0x100fe400078e0211 */
[----:B------:R-:W-:-:S04]  /*8680*/  IMAD R36, R34, 0x2, R17 ;  /* 0x0000000222247824 */ /* 0x000fc800078e0211 */
[----:B------:R-:W0:Y:S04]  /*8690*/  LDS.128 R32, [R32+0x1e400] ;  /* 0x01e4000020207984 */ /* 0x000e280000000c00 */
[----:B------:R-:W2:Y:S01]  /*86a0*/  LDS.128 R36, [R36+0x1e400] ;  /* 0x01e4000024247984 */ /* 0x000ea20000000c00 */
[----:B------:R-:W-:Y:S05]  /*86b0*/  @P4 BRA `(.L_x_1407) ;  /* 0x0000000400504947 */ /* 0x000fea0003800000 */
[----:B--2---:R-:W-:Y:S01]  /*86c0*/  MOV R49, R37 ;  /* 0x0000002500317202 */ /* 0x004fe20000000f00 */
[----:B------:R-:W-:Y:S01]  /*86d0*/  IMAD.MOV.U32 R51, RZ, RZ, R39 ;  /* 0x000000ffff337224 */ /* 0x000fe200078e0027 */
[----:B------:R-:W-:Y:S01]  /*86e0*/  SHF.R.U32.HI R55, RZ, 0x10, R77 ;  /* 0x00000010ff377819 */ /* 0x000fe2000001164d */
[----:B0-----:R-:W-:Y:S01]  /*86f0*/  IMAD.MOV.U32 R37, RZ, RZ, R35 ;  /* 0x000000ffff257224 */ /* 0x001fe200078e0023 */
[--C-:B------:R-:W-:Y:S01]  /*8700*/  SHF.R.U32.HI R53, RZ, 0x10, R65.reuse ;  /* 0x00000010ff357819 */ /* 0x100fe20000011641 */
[----:B------:R-:W-:Y:S01]  /*8710*/  HADD2.F32 R54, -RZ, R175.H1_H1 ;  /* 0x300000afff367230 */ /* 0x000fe20000004100 */
[----:B------:R-:W-:Y:S01]  /*8720*/  SHF.R.U64 R44, R64, 0x10, R65 ;  /* 0x00000010402c7819 */ /* 0x000fe20000001241 */
        /* <DEDUP_REMOVED lines=9> */
[----:B------:R-:W-:Y:S01]  /*87c0*/  SHF.R.U32.HI R78, RZ, 0x10, R79 ;  /* 0x00000010ff4e7819 */ /* 0x000fe2000001164f */
[----:B------:R-:W-:Y:S02]  /*87d0*/  HADD2.F32 R49, -RZ, R49.H1_H1 ;  /* 0x30000031ff317230 */ /* 0x000fe40000004100 */
[-C--:B------:R-:W-:Y:S01]  /*87e0*/  FMUL.FTZ R76, R50, R55.reuse ;  /* 0x00000037324c7220 */ /* 0x080fe20000410000 */
[----:B------:R-:W-:Y:S02]  /*87f0*/  HADD2.F32 R53, -RZ, R53.H0_H0 ;  /* 0x20000035ff357230 */ /* 0x000fe40000004100 */
        /* <DEDUP_REMOVED lines=10> */
[--C-:B------:R-:W-:Y:S02]  /*88a0*/  HADD2.F32 R39, -RZ, R37.reuse.H0_H0 ;  /* 0x20000025ff277230 */ /* 0x100fe40000004100 */
[----:B------:R-:W-:Y:S01]  /*88b0*/  FMUL.FTZ R80, R49, R76 ;  /* 0x0000004c31507220 */ /* 0x000fe20000410000 */
[----:B------:R-:W-:Y:S01]  /*88c0*/  HADD2.F32 R78, -RZ, R78.H0_H0 ;  /* 0x2000004eff4e7230 */ /* 0x000fe20000004100 */
[----:B------:R-:W-:Y:S01]  /*88d0*/  F2FP.F16.F32.PACK_AB R33, R50, R33 ;  /* 0x000000213221723e */ /* 0x000fe200000000ff */
[----:B------:R-:W-:-:S02]  /*88e0*/  HADD2.F32 R54, -RZ, R37.H1_H1 ;  /* 0x30000025ff367230 */ /* 0x000fc40000004100 */
[----:B------:R-:W-:Y:S01]  /*88f0*/  FMUL.FTZ R76, R39, R76 ;  /* 0x0000004c274c7220 */ /* 0x000fe20000410000 */
[----:B------:R-:W-:Y:S02]  /*8900*/  HADD2.F32 R64, -RZ, R161.H1_H1 ;  /* 0x300000a1ff407230 */ /* 0x000fe40000004100 */
[-C--:B------:R-:W-:Y:S01]  /*8910*/  FMUL.FTZ R53, R51, R78.reuse ;  /* 0x0000004e33357220 */ /* 0x080fe20000410000 */
[----:B------:R-:W-:Y:S02]  /*8920*/  HADD2.F32 R66, -RZ, R66.H0_H0 ;  /* 0x20000042ff427230 */ /* 0x000fe40000004100 */
[C---:B------:R-:W-:Y:S01]  /*8930*/  FMUL.FTZ R78, R54.reuse, R78 ;  /* 0x0000004e364e7220 */ /* 0x040fe20000410000 */
[----:B------:R-:W-:Y:S02]  /*8940*/  HADD2.F32 R162, -RZ, R162.H0_H0 ;  /* 0x200000a2ffa27230 */ /* 0x000fe40000004100 */
[-C--:B------:R-:W-:Y:S01]  /*8950*/  FFMA.FTZ R37, R39, R64.reuse, -R80 ;  /* 0x0000004027257223 */ /* 0x080fe20000010850 */
[----:B------:R-:W-:Y:S01]  /*8960*/  FFMA.FTZ R39, R49, R64, R76 ;  /* 0x0000004031277223 */ /* 0x000fe2000001004c */
[----:B------:R-:W-:Y:S01]  /*8970*/  FFMA.FTZ R54, R54, R66, -R53 ;  /* 0x0000004236367223 */ /* 0x000fe20000010835 */
[----:B------:R-:W-:-:S02]  /*8980*/  HADD2.F32 R53, -RZ, R47.H0_H0 ;  /* 0x2000002fff357230 */ /* 0x000fc40000004100 */
[----:B------:R-:W-:Y:S01]  /*8990*/  FFMA.FTZ R64, R51, R66, R78 ;  /* 0x0000004233407223 */ /* 0x000fe2000001004e */
[----:B------:R-:W-:Y:S02]  /*89a0*/  HADD2.F32 R49, -RZ, R36.H0_H0 ;  /* 0x20000024ff317230 */ /* 0x000fe40000004100 */
[----:B------:R-:W-:Y:S01]  /*89b0*/  HADD2.F32 R47, -RZ, R32.H0_H0 ;  /* 0x20000020ff2f7230 */ /* 0x000fe20000004100 */
[----:B------:R-:W-:Y:S01]  /*89c0*/  F2FP.F16.F32.PACK_AB R54, R54, R37 ;  /* 0x000000253636723e */ /* 0x000fe200000000ff */
        /* <DEDUP_REMOVED lines=8> */
[----:B------:R-:W-:Y:S01]  /*8a50*/  FMUL.FTZ R66, R47, R66 ;  /* 0x000000422f427220 */ /* 0x000fe20000410000 */
[C---:B------:R-:W-:Y:S01]  /*8a60*/  FMUL.FTZ R53, R32.reuse, R53 ;  /* 0x0000003520357220 */ /* 0x040fe20000410000 */
[----:B------:R-:W-:Y:S02]  /*8a70*/  HADD2.F32 R173, -RZ, R173.H0_H0 ;  /* 0x200000adffad7230 */ /* 0x000fe40000004100 */
[-C--:B------:R-:W-:Y:S01]  /*8a80*/  FFMA.FTZ R55, R32, R51.reuse, -R55 ;  /* 0x0000003320377223 */ /* 0x080fe20000010837 */
[-C--:B------:R-:W-:Y:S01]  /*8a90*/  FFMA.FTZ R66, R49, R162.reuse, R66 ;  /* 0x000000a231427223 */ /* 0x080fe20000010042 */
[----:B------:R-:W-:Y:S01]  /*8aa0*/  FFMA.FTZ R53, R36, R51, R53 ;  /* 0x0000003324357223 */ /* 0x000fe20000010035 */
[----:B------:R-:W-:Y:S02]  /*8ab0*/  HADD2.F32 R36, -RZ, R38.H0_H0 ;  /* 0x20000026ff247230 */ /* 0x000fe40000004100 */
[----:B------:R-:W-:Y:S01]  /*8ac0*/  FFMA.FTZ R44, R47, R162, -R44 ;  /* 0x000000a22f2c7223 */ /* 0x000fe2000001082c */
[----:B------:R-:W-:-:S02]  /*8ad0*/  HADD2.F32 R49, -RZ, R48.H0_H0 ;  /* 0x20000030ff317230 */ /* 0x000fc40000004100 */
[----:B------:R-:W-:Y:S02]  /*8ae0*/  HADD2.F32 R32, -RZ, R34.H0_H0 ;  /* 0x20000022ff207230 */ /* 0x000fe40000004100 */
[-C--:B------:R-:W-:Y:S01]  /*8af0*/  FMUL.FTZ R51, R36, R173.reuse ;  /* 0x000000ad24337220 */ /* 0x080fe20000410000 */
[----:B------:R-:W-:Y:S02]  /*8b00*/  HADD2.F32 R38, -RZ, R38.H1_H1 ;  /* 0x30000026ff267230 */ /* 0x000fe40000004100 */
[----:B------:R-:W-:Y:S02]  /*8b10*/  HADD2.F32 R34, -RZ, R34.H1_H1 ;  /* 0x30000022ff227230 */ /* 0x000fe40000004100 */
[----:B------:R-:W-:Y:S01]  /*8b20*/  FMUL.FTZ R173, R32, R173 ;  /* 0x000000ad20ad7220 */ /* 0x000fe20000410000 */
[----:B------:R-:W-:Y:S02]  /*8b30*/  HADD2.F32 R161, -RZ, R161.H0_H0 ;  /* 0x200000a1ffa17230 */ /* 0x000fe40000004100 */
[----:B------:R-:W-:Y:S01]  /*8b40*/  FMUL.FTZ R65, R38, R49 ;  /* 0x0000003126417220 */ /* 0x000fe20000410000 */
[----:B------:R-:W-:-:S02]  /*8b50*/  HADD2.F32 R47, -RZ, R46.H0_H0 ;  /* 0x2000002eff2f7230 */ /* 0x000fc40000004100 */
[----:B------:R-:W-:Y:S01]  /*8b60*/  FMUL.FTZ R49, R34, R49 ;  /* 0x0000003122317220 */ /* 0x000fe20000410000 */
[----:B------:R-:W-:Y:S02]  /*8b70*/  IMAD.MOV.U32 R35, RZ, RZ, R54 ;  /* 0x000000ffff237224 */ /* 0x000fe400078e0036 */
[-C--:B------:R-:W-:Y:S01]  /*8b80*/  FFMA.FTZ R51, R32, R161.reuse, -R51 ;  /* 0x000000a120337223 */ /* 0x080fe20000010833 */
[----:B------:R-:W-:Y:S01]  /*8b90*/  FFMA.FTZ R173, R36, R161, R173 ;  /* 0x000000a124ad7223 */ /* 0x000fe200000100ad */
[-C--:B------:R-:W-:Y:S01]  /*8ba0*/  FFMA.FTZ R34, R34, R47.reuse, -R65 ;  /* 0x0000002f22227223 */ /* 0x080fe20000010841 */
[----:B------:R-:W-:Y:S01]  /*8bb0*/  FFMA.FTZ R38, R38, R47, R49 ;  /* 0x0000002f26267223 */ /* 0x000fe20000010031 */
[----:B------:R-:W-:Y:S02]  /*8bc0*/  F2FP.F16.F32.PACK_AB R32, R55, R44 ;  /* 0x0000002c3720723e */ /* 0x000fe400000000ff */
[----:B------:R-:W-:Y:S02]  /*8bd0*/  F2FP.F16.F32.PACK_AB R36, R53, R66 ;  /* 0x000000423524723e */ /* 0x000fe400000000ff */
[----:B------:R-:W-:-:S02]  /*8be0*/  F2FP.F16.F32.PACK_AB R34, R34, R51 ;  /* 0x000000332222723e */ /* 0x000fc400000000ff */
[----:B------:R-:W-:-:S07]  /*8bf0*/  F2FP.F16.F32.PACK_AB R38, R38, R173 ;  /* 0x000000ad2626723e */ /* 0x000fce00000000ff */
.L_x_1407:
[----:B------:R-:W-:Y:S05]  /*8c00*/  BSYNC B2 ;  /* 0x0000000000027941 */ /* 0x000fea0003800000 */
.L_x_1406:
[----:B------:R-:W-:Y:S02]  /*8c10*/  ULDC.64 UR4, c[0x0][0x208] ;  /* 0x0000820000047ab9 */ /* 0x000fe40000000a00 */
[----:B0-----:R4:W-:Y:S04]  /*8c20*/  STG.E.128 desc[UR4][R40.64], R32 ;  /* 0x0000002028007986 */ /* 0x0019e8000c101d04 */
[----:B--2---:R4:W-:Y:S02]  /*8c30*/  @!P3 STG.E.128 desc[UR4][R42.64], R36 ;  /* 0x000000242a00b986 */ /* 0x0049e4000c101d04 */
.L_x_1405:
[----:B------:R-:W-:Y:S05]  /*8c40*/  BSYNC B1 ;  /* 0x0000000000017941 */ /* 0x000fea0003800000 */
.L_x_1404:
        /* <DEDUP_REMOVED lines=34> */
[----:B0-----:R-:W-:Y:S01]  /*8e70*/  MOV R49, R32 ;  /* 0x0000002000317202 */ /* 0x001fe20000000f00 */
[----:B--2---:R-:W-:Y:S01]  /*8e80*/  IMAD.MOV.U32 R32, RZ, RZ, R37 ;  /* 0x000000ffff207224 */ /* 0x004fe200078e0025 */
[----:B------:R-:W-:Y:S01]  /*8e90*/  SHF.R.U32.HI R54, RZ, 0x10, R73 ;  /* 0x00000010ff367819 */ /* 0x000fe20000011649 */
[----:B------:R-:W-:Y:S01]  /*8ea0*/  IMAD.MOV.U32 R50, RZ, RZ, R36 ;  /* 0x000000ffff327224 */ /* 0x000fe200078e0024 */
[----:B------:R-:W-:Y:S01]  /*8eb0*/  MOV R51, R39 ;  /* 0x0000002700337202 */ /* 0x000fe20000000f00 */
[----:B------:R-:W-:Y:S01]  /*8ec0*/  HADD2.F32 R55, -RZ, R160.H1_H1 ;  /* 0x300000a0ff377230 */ /* 0x000fe20000004100 */
[--C-:B------:R-:W-:Y:S01]  /*8ed0*/  SHF.R.U32.HI R52, RZ, 0x10, R61.reuse ;  /* 0x00000010ff347819 */ /* 0x100fe2000001163d */
[--C-:B------:R-:W-:Y:S01]  /*8ee0*/  HADD2.F32 R36, -RZ, R32.reuse.H0_H0 ;  /* 0x20000020ff247230 */ /* 0x100fe20000004100 */
[----:B------:R-:W-:Y:S01]  /*8ef0*/  SHF.R.U64 R47, R60, 0x10, R61 ;  /* 0x000000103c2f7819 */ /* 0x000fe2000000123d */
[----:B------:R-:W-:Y:S01]  /*8f00*/  HADD2.F32 R39, -RZ, R32.H1_H1 ;  /* 0x30000020ff277230 */ /* 0x000fe20000004100 */
[----:B------:R-:W-:Y:S01]  /*8f10*/  SHF.R.U64 R46, R74, 0x10, R75 ;  /* 0x000000104a2e7819 */ /* 0x000fe2000000124b */
[----:B------:R-:W-:Y:S01]  /*8f20*/  IMAD.MOV.U32 R37, RZ, RZ, R35 ;  /* 0x000000ffff257224 */ /* 0x000fe200078e0023 */
[----:B------:R-:W-:Y:S01]  /*8f30*/  SHF.R.U32.HI R74, RZ, 0x10, R75 ;  /* 0x00000010ff4a7819 */ /* 0x000fe2000001164b */
[--C-:B------:R-:W-:Y:S01]  /*8f40*/  HADD2.F32 R32, -RZ, R33.reuse.H0_H0 ;  /* 0x20000021ff207230 */ /* 0x100fe20000004100 */
[--C-:B------:R-:W-:Y:S01]  /*8f50*/  SHF.R.U64 R44, R62, 0x10, R63.reuse ;  /* 0x000000103e2c7819 */ /* 0x100fe2000000123f */
[----:B------:R-:W-:Y:S01]  /*8f60*/  HADD2.F32 R54, -RZ, R54.H0_H0 ;  /* 0x20000036ff367230 */ /* 0x000fe20000004100 */
[----:B------:R-:W-:Y:S01]  /*8f70*/  SHF.R.U32.HI R62, RZ, 0x10, R63 ;  /* 0x00000010ff3e7819 */ /* 0x000fe2000001163f */
        /* <DEDUP_REMOVED lines=11> */
[----:B------:R-:W-:Y:S01]  /*9030*/  HADD2.F32 R55, -RZ, R159.H1_H1 ;  /* 0x3000009fff377230 */ /* 0x000fe20000004100 */
[----:B------:R-:W-:Y:S01]  /*9040*/  SHF.R.U64 R48, R72, 0x10, R73 ;  /* 0x0000001048307819 */ /* 0x000fe20000001249 */
[--C-:B------:R-:W-:Y:S01]  /*9050*/  HADD2.F32 R52, -RZ, R51.reuse.H0_H0 ;  /* 0x20000033ff347230 */ /* 0x100fe20000004100 */
[----:B------:R-:W-:Y:S01]  /*9060*/  F2FP.F16.F32.PACK_AB R35, R35, R32 ;  /* 0x000000202323723e */ /* 0x000fe200000000ff */
[----:B------:R-:W-:-:S02]  /*9070*/  HADD2.F32 R51, -RZ, R51.H1_H1 ;  /* 0x30000033ff337230 */ /* 0x000fc40000004100 */
[----:B------:R-:W-:Y:S02]  /*9080*/  HADD2.F32 R60, -RZ, R74.H0_H0 ;  /* 0x2000004aff3c7230 */ /* 0x000fe40000004100 */
[----:B------:R-:W-:Y:S02]  /*9090*/  HADD2.F32 R53, -RZ, R157.H1_H1 ;  /* 0x3000009dff357230 */ /* 0x000fe40000004100 */
[--C-:B------:R-:W-:Y:S02]  /*90a0*/  HADD2.F32 R39, -RZ, R37.reuse.H0_H0 ;  /* 0x20000025ff277230 */ /* 0x100fe40000004100 */
[----:B------:R-:W-:Y:S01]  /*90b0*/  FMUL.FTZ R64, R51, R60 ;  /* 0x0000003c33407220 */ /* 0x000fe20000410000 */
[----:B------:R-:W-:Y:S02]  /*90c0*/  HADD2.F32 R54, -RZ, R62.H0_H0 ;  /* 0x2000003eff367230 */ /* 0x000fe40000004100 */
[----:B------:R-:W-:Y:S01]  /*90d0*/  FMUL.FTZ R62, R52, R55 ;  /* 0x00000037343e7220 */ /* 0x000fe20000410000 */
[----:B------:R-:W-:-:S02]  /*90e0*/  HADD2.F32 R37, -RZ, R37.H1_H1 ;  /* 0x30000025ff257230 */ /* 0x000fc40000004100 */
[C---:B------:R-:W-:Y:S01]  /*90f0*/  FMUL.FTZ R55, R39.reuse, R55 ;  /* 0x0000003727377220 */ /* 0x040fe20000410000 */
[----:B------:R-:W-:Y:S02]  /*9100*/  HADD2.F32 R160, -RZ, R160.H0_H0 ;  /* 0x200000a0ffa07230 */ /* 0x000fe40000004100 */
[-C--:B------:R-:W-:Y:S01]  /*9110*/  FFMA.FTZ R62, R39, R53.reuse, -R62 ;  /* 0x00000035273e7223 */ /* 0x080fe2000001083e */
[----:B------:R-:W-:Y:S02]  /*9120*/  HADD2.F32 R39, -RZ, R50.H0_H0 ;  /* 0x20000032ff277230 */ /* 0x000fe40000004100 */
[C---:B------:R-:W-:Y:S01]  /*9130*/  FMUL.FTZ R66, R37.reuse, R60 ;  /* 0x0000003c25427220 */ /* 0x040fe20000410000 */
[----:B------:R-:W-:Y:S01]  /*9140*/  FFMA.FTZ R61, R37, R54, -R64 ;  /* 0x00000036253d7223 */ /* 0x000fe20000010840 */
[----:B------:R-:W-:Y:S02]  /*9150*/  HADD2.F32 R37, -RZ, R49.H0_H0 ;  /* 0x20000031ff257230 */ /* 0x000fe40000004100 */
[----:B------:R-:W-:Y:S01]  /*9160*/  FFMA.FTZ R60, R52, R53, R55 ;  /* 0x00000035343c7223 */ /* 0x000fe20000010037 */
[----:B------:R-:W-:-:S02]  /*9170*/  HADD2.F32 R48, -RZ, R48.H0_H0 ;  /* 0x20000030ff307230 */ /* 0x000fc40000004100 */
[----:B------:R-:W-:Y:S01]  /*9180*/  FMUL.FTZ R52, R39, R160 ;  /* 0x000000a027347220 */ /* 0x000fe20000410000 */
[----:B------:R-:W-:Y:S02]  /*9190*/  HADD2.F32 R50, -RZ, R50.H1_H1 ;  /* 0x30000032ff327230 */ /* 0x000fe40000004100 */
[----:B------:R-:W-:Y:S01]  /*91a0*/  FFMA.FTZ R63, R51, R54, R66 ;  /* 0x00000036333f7223 */ /* 0x000fe20000010042 */
[----:B------:R-:W-:Y:S02]  /*91b0*/  HADD2.F32 R49, -RZ, R49.H1_H1 ;  /* 0x30000031ff317230 */ /* 0x000fe40000004100 */
[----:B------:R-:W-:Y:S01]  /*91c0*/  FMUL.FTZ R160, R37, R160 ;  /* 0x000000a025a07220 */ /* 0x000fe20000410000 */
[----:B------:R-:W-:Y:S02]  /*91d0*/  HADD2.F32 R158, -RZ, R158.H0_H0 ;  /* 0x2000009eff9e7230 */ /* 0x000fe40000004100 */
[----:B------:R-:W-:Y:S01]  /*91e0*/  FMUL.FTZ R54, R50, R48 ;  /* 0x0000003032367220 */ /* 0x000fe20000410000 */
[----:B------:R-:W-:-:S02]  /*91f0*/  HADD2.F32 R47, -RZ, R47.H0_H0 ;  /* 0x2000002fff2f7230 */ /* 0x000fc40000004100 */
[----:B------:R-:W-:Y:S01]  /*9200*/  FMUL.FTZ R53, R49, R48 ;  /* 0x0000003031357220 */ /* 0x000fe20000410000 */
[----:B------:R-:W-:Y:S02]  /*9210*/  HADD2.F32 R48, -RZ, R157.H0_H0 ;  /* 0x2000009dff307230 */ /* 0x000fe40000004100 */
[-C--:B------:R-:W-:Y:S01]  /*9220*/  FFMA.FTZ R160, R39, R158.reuse, R160 ;  /* 0x0000009e27a07223 */ /* 0x080fe200000100a0 */
[----:B------:R-:W-:Y:S01]  /*9230*/  FFMA.FTZ R52, R37, R158, -R52 ;  /* 0x0000009e25347223 */ /* 0x000fe20000010834 */
[-C--:B------:R-:W-:Y:S01]  /*9240*/  FFMA.FTZ R51, R49, R47.reuse, -R54 ;  /* 0x0000002f31337223 */ /* 0x080fe20000010836 */
[----:B------:R-:W-:Y:S01]  /*9250*/  FFMA.FTZ R53, R50, R47, R53 ;  /* 0x0000002f32357223 */ /* 0x000fe20000010035 */
[----:B------:R-:W-:Y:S01]  /*9260*/  HADD2.F32 R39, -RZ, R38.H0_H0 ;  /* 0x20000026ff277230 */ /* 0x000fe20000004100 */
[----:B------:R-:W-:Y:S01]  /*9270*/  F2FP.F16.F32.PACK_AB R61, R61, R62 ;  /* 0x0000003e3d3d723e */ /* 0x000fe200000000ff */
[----:B------:R-:W-:Y:S01]  /*9280*/  HADD2.F32 R50, -RZ, R159.H0_H0 ;  /* 0x2000009fff327230 */ /* 0x000fe20000004100 */
[----:B------:R-:W-:Y:S01]  /*9290*/  F2FP.F16.F32.PACK_AB R32, R51, R52 ;  /* 0x000000343320723e */ /* 0x000fe200000000ff */
[----:B------:R-:W-:-:S02]  /*92a0*/  HADD2.F32 R49, -RZ, R46.H0_H0 ;  /* 0x2000002eff317230 */ /* 0x000fc40000004100 */
[----:B------:R-:W-:Y:S02]  /*92b0*/  HADD2.F32 R37, -RZ, R34.H0_H0 ;  /* 0x20000022ff257230 */ /* 0x000fe40000004100 */
[----:B------:R-:W-:Y:S02]  /*92c0*/  HADD2.F32 R38, -RZ, R38.H1_H1 ;  /* 0x30000026ff267230 */ /* 0x000fe40000004100 */
[----:B------:R-:W-:Y:S02]  /*92d0*/  HADD2.F32 R34, -RZ, R34.H1_H1 ;  /* 0x30000022ff227230 */ /* 0x000fe40000004100 */
[----:B------:R-:W-:Y:S02]  /*92e0*/  HADD2.F32 R47, -RZ, R44.H0_H0 ;  /* 0x2000002cff2f7230 */ /* 0x000fe40000004100 */
[-C--:B------:R-:W-:Y:S01]  /*92f0*/  FMUL.FTZ R44, R39, R50.reuse ;  /* 0x00000032272c7220 */ /* 0x080fe20000410000 */
[-C--:B------:R-:W-:Y:S01]  /*9300*/  FMUL.FTZ R55, R38, R49.reuse ;  /* 0x0000003126377220 */ /* 0x080fe20000410000 */
[C---:B------:R-:W-:Y:S01]  /*9310*/  FMUL.FTZ R50, R37.reuse, R50 ;  /* 0x0000003225327220 */ /* 0x040fe20000410000 */
[C---:B------:R-:W-:Y:S01]  /*9320*/  FMUL.FTZ R49, R34.reuse, R49 ;  /* 0x0000003122317220 */ /* 0x040fe20000410000 */
[-C--:B------:R-:W-:Y:S01]  /*9330*/  FFMA.FTZ R44, R37, R48.reuse, -R44 ;  /* 0x00000030252c7223 */ /* 0x080fe2000001082c */
[-C--:B------:R-:W-:Y:S01]  /*9340*/  FFMA.FTZ R55, R34, R47.reuse, -R55 ;  /* 0x0000002f22377223 */ /* 0x080fe20000010837 */
[----:B------:R-:W-:Y:S01]  /*9350*/  FFMA.FTZ R50, R39, R48, R50 ;  /* 0x0000003027327223 */ /* 0x000fe20000010032 */
[----:B------:R-:W-:Y:S01]  /*9360*/  FFMA.FTZ R49, R38, R47, R49 ;  /* 0x0000002f26317223 */ /* 0x000fe20000010031 */
[----:B------:R-:W-:Y:S01]  /*9370*/  F2FP.F16.F32.PACK_AB R37, R36, R33 ;  /* 0x000000212425723e */ /* 0x000fe200000000ff */
[----:B------:R-:W-:Y:S01]  /*9380*/  IMAD.MOV.U32 R33, RZ, RZ, R35 ;  /* 0x000000ffff217224 */ /* 0x000fe200078e0023 */
[----:B------:R-:W-:Y:S01]  /*9390*/  F2FP.F16.F32.PACK_AB R39, R63, R60 ;  /* 0x0000003c3f27723e */ /* 0x000fe200000000ff */
[----:B------:R-:W-:Y:S01]  /*93a0*/  IMAD.MOV.U32 R35, RZ, RZ, R61 ;  /* 0x000000ffff237224 */ /* 0x000fe200078e003d */
[----:B------:R-:W-:-:S02]  /*93b0*/  F2FP.F16.F32.PACK_AB R36, R53, R160 ;  /* 0x000000a03524723e */ /* 0x000fc400000000ff */
[----:B------:R-:W-:Y:S02]  /*93c0*/  F2FP.F16.F32.PACK_AB R34, R55, R44 ;  /* 0x0000002c3722723e */ /* 0x000fe400000000ff */
[----:B------:R-:W-:-:S07]  /*93d0*/  F2FP.F16.F32.PACK_AB R38, R49, R50 ;  /* 0x000000323126723e */ /* 0x000fce00000000ff */
.L_x_1411:
[----:B------:R-:W-:Y:S05]  /*93e0*/  BSYNC B2 ;  /* 0x0000000000027941 */ /* 0x000fea0003800000 */
.L_x_1410:
[----:B------:R-:W-:Y:S02]  /*93f0*/  ULDC.64 UR4, c[0x0][0x208] ;  /* 0x0000820000047ab9 */ /* 0x000fe40000000a00 */
[----:B0-----:R0:W-:Y:S04]  /*9400*/  STG.E.128 desc[UR4][R40.64], R32 ;  /* 0x0000002028007986 */ /* 0x0011e8000c101d04 */
[----:B--2---:R0:W-:Y:S02]  /*9410*/  @!P3 STG.E.128 desc[UR4][R42.64], R36 ;  /* 0x000000242a00b986 */ /* 0x0041e4000c101d04 */
.L_x_1409:
[----:B------:R-:W-:Y:S05]  /*9420*/  BSYNC B1 ;  /* 0x0000000000017941 */ /* 0x000fea0003800000 */
.L_x_1408:
[----:B------:R-:W-:-:S13]  /*9430*/  ISETP.NE.AND P3, PT, R25, RZ, PT ;  /* 0x000000ff1900720c */ /* 0x000fda0003f65270 */
[----:B------:R-:W-:Y:S05]  /*9440*/  @!P3 BRA `(.L_x_1362) ;  /* 0x0000000800dcb947 */ /* 0x000fea0003800000 */
[----:B------:R-:W-:Y:S01]  /*9450*/  LOP3.LUT P5, RZ, R16, 0x1, RZ, 0xc0, !PT ;  /* 0x0000000110ff7812 */ /* 0x000fe200078ac0ff */
        /* <DEDUP_REMOVED lines=27> */
[----:B0-----:R-:W-:Y:S01]  /*9610*/  MOV R36, R34 ;  /* 0x0000002200247202 */ /* 0x001fe20000000f00 */
[----:B------:R-:W-:Y:S01]  /*9620*/  IMAD.MOV.U32 R46, RZ, RZ, R38 ;  /* 0x000000ffff2e7224 */ /* 0x000fe200078e0026 */
[----:B------:R-:W-:Y:S01]  /*9630*/  SHF.R.U32.HI R48, RZ, 0x10, R57 ;  /* 0x00000010ff307819 */ /* 0x000fe20000011639 */
[----:B------:R-:W-:Y:S01]  /*9640*/  HADD2.F32 R49, -RZ, R156.H1_H1 ;  /* 0x3000009cff317230 */ /* 0x000fe20000004100 */
[--C-:B------:R-:W-:Y:S01]  /*9650*/  SHF.R.U64 R53, R70, 0x10, R71.reuse ;  /* 0x0000001046357819 */ /* 0x100fe20000001247 */
[----:B------:R-:W-:Y:S01]  /*9660*/  HADD2.F32 R38, -RZ, R37.H0_H0 ;  /* 0x20000025ff267230 */ /* 0x000fe20000004100 */
[----:B------:R-:W-:Y:S01]  /*9670*/  SHF.R.U32.HI R70, RZ, 0x10, R71 ;  /* 0x00000010ff467819 */ /* 0x000fe20000011647 */
[----:B------:R-:W-:Y:S01]  /*9680*/  HADD2.F32 R34, -RZ, R33.H0_H0 ;  /* 0x20000021ff227230 */ /* 0x000fe20000004100 */
[----:B------:R-:W-:Y:S01]  /*9690*/  SHF.R.U64 R43, R58, 0x10, R59 ;  /* 0x000000103a2b7819 */ /* 0x000fe2000000123b */
[----:B------:R-:W-:-:S02]  /*96a0*/  HADD2.F32 R37, -RZ, R37.H1_H1 ;  /* 0x30000025ff257230 */ /* 0x000fc40000004100 */
[-C--:B------:R-:W-:Y:S01]  /*96b0*/  FMUL.FTZ R51, R38, R49.reuse ;  /* 0x0000003126337220 */ /* 0x080fe20000410000 */
[----:B------:R-:W-:Y:S02]  /*96c0*/  HADD2.F32 R50, -RZ, R50.H0_H0 ;  /* 0x20000032ff327230 */ /* 0x000fe40000004100 */
        /* <DEDUP_REMOVED lines=8> */
[----:B------:R-:W-:Y:S01]  /*9750*/  FMUL.FTZ R50, R33, R50 ;  /* 0x0000003221327220 */ /* 0x000fe20000410000 */
[----:B------:R-:W-:-:S02]  /*9760*/  HADD2.F32 R47, -RZ, R154.H1_H1 ;  /* 0x3000009aff2f7230 */ /* 0x000fc40000004100 */
[-C--:B------:R-:W-:Y:S01]  /*9770*/  FFMA.FTZ R52, R33, R48.reuse, -R52 ;  /* 0x0000003021347223 */ /* 0x080fe20000010834 */
[----:B------:R-:W-:Y:S02]  /*9780*/  HADD2.F32 R34, -RZ, R39.H0_H0 ;  /* 0x20000027ff227230 */ /* 0x000fe40000004100 */
[----:B------:R-:W-:Y:S01]  /*9790*/  FFMA.FTZ R50, R37, R48, R50 ;  /* 0x0000003025327223 */ /* 0x000fe20000010032 */
[----:B------:R-:W-:Y:S01]  /*97a0*/  HADD2.F32 R33, -RZ, R35.H0_H0 ;  /* 0x20000023ff217230 */ /* 0x000fe20000004100 */
[----:B------:R-:W-:Y:S01]  /*97b0*/  SHF.R.U64 R60, R68, 0x10, R69 ;  /* 0x00000010443c7819 */ /* 0x000fe20000001245 */
[----:B------:R-:W-:Y:S02]  /*97c0*/  HADD2.F32 R39, -RZ, R39.H1_H1 ;  /* 0x30000027ff277230 */ /* 0x000fe40000004100 */
[-C--:B------:R-:W-:Y:S01]  /*97d0*/  FMUL.FTZ R54, R34, R47.reuse ;  /* 0x0000002f22367220 */ /* 0x080fe20000410000 */
[----:B------:R-:W-:Y:S02]  /*97e0*/  HADD2.F32 R48, -RZ, R70.H0_H0 ;  /* 0x20000046ff307230 */ /* 0x000fe40000004100 */
[----:B------:R-:W-:Y:S01]  /*97f0*/  FMUL.FTZ R47, R33, R47 ;  /* 0x0000002f212f7220 */ /* 0x000fe20000410000 */
[----:B------:R-:W-:Y:S01]  /*9800*/  HADD2.F32 R35, -RZ, R35.H1_H1 ;  /* 0x30000023ff237230 */ /* 0x000fe20000004100 */
[----:B------:R-:W-:Y:S01]  /*9810*/  SHF.R.U64 R61, R56, 0x10, R57 ;  /* 0x00000010383d7819 */ /* 0x000fe20000001239 */
[----:B------:R-:W-:-:S02]  /*9820*/  HADD2.F32 R37, -RZ, R152.H1_H1 ;  /* 0x30000098ff257230 */ /* 0x000fc40000004100 */
[-C--:B------:R-:W-:Y:S01]  /*9830*/  FMUL.FTZ R56, R39, R48.reuse ;  /* 0x0000003027387220 */ /* 0x080fe20000410000 */
[----:B------:R-:W-:Y:S02]  /*9840*/  HADD2.F32 R38, -RZ, R58.H0_H0 ;  /* 0x2000003aff267230 */ /* 0x000fe40000004100 */
[----:B------:R-:W-:Y:S01]  /*9850*/  FMUL.FTZ R58, R35, R48 ;  /* 0x00000030233a7220 */ /* 0x000fe20000410000 */
[----:B------:R-:W-:Y:S02]  /*9860*/  HADD2.F32 R156, -RZ, R156.H0_H0 ;  /* 0x2000009cff9c7230 */ /* 0x000fe40000004100 */
[-C--:B------:R-:W-:Y:S01]  /*9870*/  FFMA.FTZ R48, R34, R37.reuse, R47 ;  /* 0x0000002522307223 */ /* 0x080fe2000001002f */
[----:B------:R-:W-:Y:S01]  /*9880*/  FFMA.FTZ R54, R33, R37, -R54 ;  /* 0x0000002521367223 */ /* 0x000fe20000010836 */
[----:B------:R-:W-:Y:S02]  /*9890*/  HADD2.F32 R34, -RZ, R44.H0_H0 ;  /* 0x2000002cff227230 */ /* 0x000fe40000004100 */
[----:B------:R-:W-:Y:S01]  /*98a0*/  FFMA.FTZ R55, R35, R38, -R56 ;  /* 0x0000002623377223 */ /* 0x000fe20000010838 */
[----:B------:R-:W-:-:S02]  /*98b0*/  HADD2.F32 R37, -RZ, R60.H0_H0 ;  /* 0x2000003cff257230 */ /* 0x000fc40000004100 */
[----:B------:R-:W-:Y:S01]  /*98c0*/  FFMA.FTZ R57, R39, R38, R58 ;  /* 0x0000002627397223 */ /* 0x000fe2000001003a */
[----:B------:R-:W-:Y:S02]  /*98d0*/  HADD2.F32 R33, -RZ, R32.H0_H0 ;  /* 0x20000020ff217230 */ /* 0x000fe40000004100 */
[-C--:B------:R-:W-:Y:S01]  /*98e0*/  FMUL.FTZ R38, R34, R156.reuse ;  /* 0x0000009c22267220 */ /* 0x080fe20000410000 */
[----:B------:R-:W-:Y:S01]  /*98f0*/  HADD2.F32 R44, -RZ, R44.H1_H1 ;  /* 0x3000002cff2c7230 */ /* 0x000fe20000004100 */
[----:B------:R-:W-:Y:S01]  /*9900*/  F2FP.F16.F32.PACK_AB R49, R50, R49 ;  /* 0x000000313231723e */ /* 0x000fe200000000ff */
[----:B------:R-:W-:Y:S02]  /*9910*/  HADD2.F32 R32, -RZ, R32.H1_H1 ;  /* 0x30000020ff207230 */ /* 0x000fe40000004100 */
[----:B------:R-:W-:Y:S01]  /*9920*/  FMUL.FTZ R39, R33, R156 ;  /* 0x0000009c21277220 */ /* 0x000fe20000410000 */
[----:B------:R-:W-:Y:S02]  /*9930*/  HADD2.F32 R153, -RZ, R153.H0_H0 ;  /* 0x20000099ff997230 */ /* 0x000fe40000004100 */
[----:B------:R-:W-:Y:S01]  /*9940*/  FMUL.FTZ R47, R44, R37 ;  /* 0x000000252c2f7220 */ /* 0x000fe20000410000 */
[----:B------:R-:W-:-:S02]  /*9950*/  HADD2.F32 R35, -RZ, R61.H0_H0 ;  /* 0x2000003dff237230 */ /* 0x000fc40000004100 */
[C---:B------:R-:W-:Y:S01]  /*9960*/  FMUL.FTZ R37, R32.reuse, R37 ;  /* 0x0000002520257220 */ /* 0x040fe20000410000 */
[----:B------:R-:W-:Y:S02]  /*9970*/  HADD2.F32 R154, -RZ, R154.H0_H0 ;  /* 0x2000009aff9a7230 */ /* 0x000fe40000004100 */
[----:B------:R-:W-:Y:S01]  /*9980*/  FFMA.FTZ R38, R33, R153, -R38 ;  /* 0x0000009921267223 */ /* 0x000fe20000010826 */
[----:B------:R-:W-:Y:S02]  /*9990*/  HADD2.F32 R33, -RZ, R46.H0_H0 ;  /* 0x2000002eff217230 */ /* 0x000fe40000004100 */
[-C--:B------:R-:W-:Y:S01]  /*99a0*/  FFMA.FTZ R47, R32, R35.reuse, -R47 ;  /* 0x00000023202f7223 */ /* 0x080fe2000001082f */
[----:B------:R-:W-:Y:S01]  /*99b0*/  FFMA.FTZ R44, R44, R35, R37 ;  /* 0x000000232c2c7223 */ /* 0x000fe20000010025 */
[----:B------:R-:W-:Y:S02]  /*99c0*/  HADD2.F32 R35, -RZ, R53.H0_H0 ;  /* 0x20000035ff237230 */ /* 0x000fe40000004100 */
[----:B------:R-:W-:Y:S01]  /*99d0*/  FFMA.FTZ R39, R34, R153, R39 ;  /* 0x0000009922277223 */ /* 0x000fe20000010027 */
[----:B------:R-:W-:-:S02]  /*99e0*/  HADD2.F32 R32, -RZ, R36.H0_H0 ;  /* 0x20000024ff207230 */ /* 0x000fc40000004100 */
[----:B------:R-:W-:Y:S01]  /*99f0*/  FMUL.FTZ R37, R33, R154 ;  /* 0x0000009a21257220 */ /* 0x000fe20000410000 */
[----:B------:R-:W-:Y:S01]  /*9a00*/  HADD2.F32 R46, -RZ, R46.H1_H1 ;  /* 0x3000002eff2e7230 */ /* 0x000fe20000004100 */
[----:B------:R-:W-:Y:S01]  /*9a10*/  F2FP.F16.F32.PACK_AB R57, R57, R48 ;  /* 0x000000303939723e */ /* 0x000fe200000000ff */
        /* <DEDUP_REMOVED lines=16> */
[----:B------:R-:W-:Y:S01]  /*9b20*/  F2FP.F16.F32.PACK_AB R38, R35, R154 ;  /* 0x0000009a2326723e */ /* 0x000fe200000000ff */
[----:B------:R-:W-:Y:S01]  /*9b30*/  IMAD.MOV.U32 R37, RZ, RZ, R49 ;  /* 0x000000ffff257224 */ /* 0x000fe200078e0031 */
[----:B------:R-:W-:Y:S02]  /*9b40*/  F2FP.F16.F32.PACK_AB R33, R52, R51 ;  /* 0x000000333421723e */ /* 0x000fe400000000ff */
[----:B------:R-:W-:-:S07]  /*9b50*/  MOV R35, R54 ;  /* 0x0000003600237202 */ /* 0x000fce0000000f00 */
.L_x_1413:
[----:B------:R-:W-:Y:S05]  /*9b60*/  BSYNC B1 ;  /* 0x0000000000017941 */ /* 0x000fea0003800000 */
.L_x_1412:
[----:B------:R-:W-:Y:S01]  /*9b70*/  ISETP.GE.AND P3, PT, R42, R147, PT ;  /* 0x000000932a00720c */ /* 0x000fe20003f66270 */
[----:B------:R-:W-:Y:S02]  /*9b80*/  ULDC.64 UR4, c[0x0][0x208] ;  /* 0x0000820000047ab9 */ /* 0x000fe40000000a00 */
[----:B0-----:R0:W-:Y:S10]  /*9b90*/  STG.E.128 desc[UR4][R40.64], R32 ;  /* 0x0000002028007986 */ /* 0x0011f4000c101d04 */
[----:B------:R-:W-:Y:S05]  /*9ba0*/  @P3 BRA `(.L_x_1362) ;  /* 0x0000000400043947 */ /* 0x000fea0003800000 */
[--C-:B0-----:R-:W-:Y:S01]  /*9bb0*/  SHF.R.S32.HI R32, RZ, 0x1f, R42.reuse ;  /* 0x0000001fff207819 */ /* 0x101fe2000001142a */
[----:B------:R-:W-:Y:S01]  /*9bc0*/  ULDC.64 UR4, c[0x0][0x208] ;  /* 0x0000820000047ab9 */ /* 0x000fe20000000a00 */
[----:B------:R-:W-:-:S04]  /*9bd0*/  IADD3 R42, P3, P4, R108, R128, R42 ;  /* 0x000000806c2a7210 */ /* 0x000fc80007c7e02a */
[----:B------:R-:W-:Y:S02]  /*9be0*/  IADD3.X R45, R4, R45, R32, P3, P4 ;  /* 0x0000002d042d7210 */ /* 0x000fe40001fe8420 */
[----:B------:R-:W-:-:S04]  /*9bf0*/  LEA R120, P3, R42, R120, 0x1 ;  /* 0x000000782a787211 */ /* 0x000fc800078608ff */
[----:B------:R-:W-:-:S05]  /*9c00*/  LEA.HI.X R121, R42, R121, R45, 0x1, P3 ;  /* 0x000000792a797211 */ /* 0x000fca00018f0c2d */
[----:B--2---:R0:W-:Y:S01]  /*9c10*/  STG.E.128 desc[UR4][R120.64], R36 ;  /* 0x0000002478007986 */ /* 0x0041e2000c101d04 */
[----:B------:R-:W-:Y:S05]  /*9c20*/  BRA `(.L_x_1362) ;  /* 0x0000000000e47947 */ /* 0x000fea0003800000 */
.L_x_1329:
[----:B------:R-:W-:-:S04]  /*9c30*/  ULOP3.LUT UR4, UR60, 0x1, URZ, 0xfc, !UPT ;  /* 0x000000013c047892 */ /* 0x000fc8000f8efc3f */
[----:B------:R-:W-:-:S06]  /*9c40*/  UISETP.NE.AND UP0, UPT, UR4, 0x3, UPT ;  /* 0x000000030400788c */ /* 0x000fcc000bf05270 */
[----:B------:R-:W-:-:S13]  /*9c50*/  PLOP3.LUT P2, PT, PT, PT, UP0, 0x80, 0x0 ;  /* 0x000000000000781c */ /* 0x000fda0003f4f008 */
[----:B------:R-:W-:Y:S05]  /*9c60*/  @!P2 BRA `(.L_x_1414) ;  /* 0x000000000004a947 */ /* 0x000fea0003800000 */
[----:B------:R-:W-:Y:S01]  /*9c70*/  BPT.TRAP 0x1 ;  /* 0x000000040000795c */ /* 0x000fe20000300000 */
.L_x_1414:
[----:B------:R-:W-:Y:S01]  /*9c80*/  IMAD R89, R22, 0x8, R17 ;  /* 0x0000000816597824 */ /* 0x000fe200078e0211 */
[----:B------:R-:W-:Y:S01]  /*9c90*/  SHF.L.U32 R90, R204, 0x1f, RZ ;  /* 0x0000001fcc5a7819 */ /* 0x000fe200000006ff */
[----:B------:R-:W-:Y:S01]  /*9ca0*/  IMAD R88, R2, -0x60, R24 ;  /* 0xffffffa002587824 */ /* 0x000fe200078e0218 */
[----:B------:R-:W-:Y:S02]  /*9cb0*/  BSSY B1, `(.L_x_1415) ;  /* 0x0000004000017945 */ /* 0x000fe40003800000 */
[----:B------:R-:W0:Y:S02]  /*9cc0*/  SYNCS.PHASECHK.TRANS64.TRYWAIT P3, [R89+URZ+0x30890], R90 ;  /* 0x0308905a590075a7 */ /* 0x000e24000806017f */
[----:B------:R-:W-:Y:S01]  /*9cd0*/  VIMNMX R88, R88, 0x60, PT ;  /* 0x0000006058587848 */ /* 0x000fe20003fe0100 */
[----:B0-----:R-:W-:Y:S06]  /*9ce0*/  @!P3 BRA `(.L_x_1416) ;  /* 0x000001f40034b947 */ /* 0x001fec0003800000 */
.L_x_1732:
[----:B------:R-:W-:Y:S05]  /*9cf0*/  BSYNC B1 ;  /* 0x0000000000017941 */ /* 0x000fea0003800000 */
.L_x_1415:
[----:B------:R-:W-:Y:S01]  /*9d00*/  ISETP.GE.AND P3, PT, R195, R88, PT ;  /* 0x00000058c300720c */ /* 0x000fe20003f66270 */
[----:B------:R-:W-:-:S12]  /*9d10*/  BSSY B1, `(.L_x_1417) ;  /* 0x0000015000017945 */ /* 0x000fd80003800000 */
[----:B------:R-:W-:Y:S05]  /*9d20*/  @P3 BRA `(.L_x_1418) ;  /* 0x00000000004c3947 */ /* 0x000fea0003800000 */
[----:B------:R-:W-:Y:S01]  /*9d30*/  ISETP.NE.AND P3, PT, R20, RZ, PT ;  /* 0x000000ff1400720c */ /* 0x000fe20003f65270 */
[----:B------:R-:W-:-:S12]  /*9d40*/  ULDC.64 UR4, c[0x0][0x208] ;  /* 0x0000820000047ab9 */ /* 0x000fd80000000a00 */
        /* <DEDUP_REMOVED lines=17> */
.L_x_1418:
[----:B------:R-:W-:Y:S05]  /*9e60*/  BSYNC B1 ;  /* 0x0000000000017941 */ /* 0x000fea0003800000 */
.L_x_1417:
[----:B------:R-:W-:-:S13]  /*9e70*/  ISETP.GE.AND P3, PT, R220, R88, PT ;  /* 0x00000058dc00720c */ /* 0x000fda0003f66270 */
[----:B------:R-:W-:Y:S05]  /*9e80*/  @P3 BRA `(.L_x_1362) ;  /* 0x00000000004c3947 */ /* 0x000fea0003800000 */
[----:B------:R-:W-:Y:S01]  /*9e90*/  ISETP.NE.AND P3, PT, R20, RZ, PT ;  /* 0x000000ff1400720c */ /* 0x000fe20003f65270 */
[----:B------:R-:W-:-:S12]  /*9ea0*/  ULDC.64 UR4, c[0x0][0x208] ;  /* 0x0000820000047ab9 */ /* 0x000fd80000000a00 */
        /* <DEDUP_REMOVED lines=17> */
.L_x_1362:
[----:B------:R-:W-:Y:S05]  /*9fc0*/  BSYNC B0 ;  /* 0x0000000000007941 */ /* 0x000fea0003800000 */
.L_x_1328:
        /* <DEDUP_REMOVED lines=17> */
.L_x_1420:
[----:B------:R-:W-:Y:S05]  /*a0e0*/  BSYNC B0 ;  /* 0x0000000000007941 */ /* 0x000fea0003800000 */
.L_x_1419:
[----:B------:R-:W1:Y:S01]  /*a0f0*/  SYNCS.PHASECHK.TRANS64.TRYWAIT P2, [R89+URZ+0x308b0], R90 ;  /* 0x0308b05a590075a7 */ /* 0x000e62000804017f */
[----:B------:R-:W-:Y:S01]  /*a100*/  ULDC UR61, c[0x0][0x2e4] ;  /* 0x0000b900003d7ab9 */ /* 0x000fe20000000800 */
[----:B------:R-:W-:Y:S01]  /*a110*/  ULDC.64 UR56, c[0x0][0x318] ;  /* 0x0000c60000387ab9 */ /* 0x000fe20000000a00 */
[----:B------:R-:W-:Y:S01]  /*a120*/  ULDC.64 UR58, c[0x0][0x308] ;  /* 0x0000c200003a7ab9 */ /* 0x000fe20000000a00 */
[----:B------:R-:W-:Y:S04]  /*a130*/  BSSY B0, `(.L_x_1421) ;  /* 0x0000002000007945 */ /* 0x000fe80003800000 */
[----:B-1----:R-:W-:Y:S05]  /*a140*/  @!P2 BRA `(.L_x_1422) ;  /* 0x000001f00030a947 */ /* 0x002fea0003800000 */
.L_x_1733:
[----:B------:R-:W-:Y:S05]  /*a150*/  BSYNC B0 ;  /* 0x0000000000007941 */ /* 0x000fea0003800000 */
.L_x_1421:
[----:B------:R-:W-:Y:S01]  /*a160*/  ISETP.GE.AND P2, PT, R195, R88, PT ;  /* 0x00000058c300720c */ /* 0x000fe20003f46270 */
[----:B------:R-:W-:Y:S01]  /*a170*/  BSSY B0, `(.L_x_1423) ;  /* 0x000001e000007945 */ /* 0x000fe20003800000 */
[----:B------:R-:W-:-:S11]  /*a180*/  IMAD.WIDE R36, R2, 0x60, R122 ;  /* 0x0000006002247825 */ /* 0x000fd600078e027a */
[----:B------:R-:W-:Y:S05]  /*a190*/  @P2 BRA `(.L_x_1424) ;  /* 0x00000000006c2947 */ /* 0x000fea0003800000 */
[----:B0-----:R-:W-:Y:S01]  /*a1a0*/  MOV R32, R106 ;  /* 0x0000006a00207202 */ /* 0x001fe20000000f00 */
[----:B------:R-:W-:Y:S01]  /*a1b0*/  IMAD R35, R37, UR56, RZ ;  /* 0x0000003825237c24 */ /* 0x000fe2000f8e02ff */
[----:B------:R-:W-:Y:S01]  /*a1c0*/  ULDC.64 UR4, c[0x0][0x208] ;  /* 0x0000820000047ab9 */ /* 0x000fe20000000a00 */
[----:B------:R-:W-:Y:S02]  /*a1d0*/  IMAD.MOV.U32 R33, RZ, RZ, R29 ;  /* 0x000000ffff217224 */ /* 0x000fe400078e001d */
[C---:B------:R-:W-:Y:S02]  /*a1e0*/  IMAD R35, R36.reuse, UR57, R35 ;  /* 0x0000003924237c24 */ /* 0x040fe4000f8e0223 */
[----:B------:R-:W-:-:S04]  /*a1f0*/  IMAD.WIDE.U32 R32, R36, UR56, R32 ;  /* 0x0000003824207c25 */ /* 0x000fc8000f8e0020 */
[----:B------:R-:W-:Y:S01]  /*a200*/  IMAD.IADD R33, R33, 0x1, R35 ;  /* 0x0000000121217824 */ /* 0x000fe200078e0223 */
[----:B------:R-:W-:-:S04]  /*a210*/  LEA R38, P2, R32, UR58, 0x1 ;  /* 0x0000003a20267c11 */ /* 0x000fc8000f8408ff */
[----:B------:R-:W-:Y:S02]  /*a220*/  LEA.HI.X R39, R32, UR59, R33, 0x1, P2 ;  /* 0x0000003b20277c11 */ /* 0x000fe400090f0c21 */
[----:B------:R-:W-:-:S13]  /*a230*/  ISETP.GE.AND P2, PT, R192, UR61, PT ;  /* 0x0000003dc0007c0c */ /* 0x000fda000bf46270 */
[----:B------:R-:W0:Y:S04]  /*a240*/  @!P2 LDS.128 R32, [R30] ;  /* 0x000000001e20a984 */ /* 0x000e280000000c00 */
[----:B0-----:R-:W-:Y:S01]  /*a250*/  @!P2 STG.E.128 desc[UR4][R38.64], R32 ;  /* 0x000000202600a986 */ /* 0x001fe2000c101d04 */
[----:B------:R-:W-:-:S13]  /*a260*/  ISETP.GE.AND P2, PT, R198, UR61, PT ;  /* 0x0000003dc6007c0c */ /* 0x000fda000bf46270 */
[----:B------:R-:W0:Y:S04]  /*a270*/  @!P2 LDS.128 R32, [R31] ;  /* 0x000000001f20a984 */ /* 0x000e280000000c00 */
[----:B0-----:R-:W-:Y:S01]  /*a280*/  @!P2 STG.E.128 desc[UR4][R38.64+0x40], R32 ;  /* 0x000040202600a986 */ /* 0x001fe2000c101d04 */
[----:B------:R-:W-:-:S13]  /*a290*/  ISETP.GE.AND P2, PT, R199, UR61, PT ;  /* 0x0000003dc7007c0c */ /* 0x000fda000bf46270 */
[----:B------:R-:W0:Y:S04]  /*a2a0*/  @!P2 LDS.128 R32, [R30+0x3000] ;  /* 0x003000001e20a984 */ /* 0x000e280000000c00 */
        /* <DEDUP_REMOVED lines=9> */
[----:B0-----:R2:W-:Y:S02]  /*a340*/  @!P2 STG.E.128 desc[UR4][R38.64+0x140], R32 ;  /* 0x000140202600a986 */ /* 0x0015e4000c101d04 */
.L_x_1424:
[----:B------:R-:W-:Y:S05]  /*a350*/  BSYNC B0 ;  /* 0x0000000000007941 */ /* 0x000fea0003800000 */
.L_x_1423:
[----:B------:R-:W-:Y:S01]  /*a360*/  ISETP.GE.AND P2, PT, R220, R88, PT ;  /* 0x00000058dc00720c */ /* 0x000fe20003f46270 */
[----:B------:R-:W-:-:S12]  /*a370*/  BSSY B0, `(.L_x_1425) ;  /* 0x000001f000007945 */ /* 0x000fd80003800000 */
[----:B------:R-:W-:Y:S05]  /*a380*/  @P2 BRA `(.L_x_1426) ;  /* 0x0000000000742947 */ /* 0x000fea0003800000 */
[----:B--2---:R-:W-:Y:S01]  /*a390*/  IADD3 R35, P2, R36, 0x40, RZ ;  /* 0x0000004024237810 */ /* 0x004fe20007f5e0ff */
[----:B------:R-:W-:Y:S01]  /*a3a0*/  IMAD.MOV.U32 R33, RZ, RZ, R29 ;  /* 0x000000ffff217224 */ /* 0x000fe200078e001d */
[----:B0-----:R-:W-:Y:S01]  /*a3b0*/  MOV R32, R106 ;  /* 0x0000006a00207202 */ /* 0x001fe20000000f00 */
[----:B------:R-:W-:Y:S02]  /*a3c0*/  ULDC.64 UR4, c[0x0][0x208] ;  /* 0x0000820000047ab9 */ /* 0x000fe40000000a00 */
[----:B------:R-:W-:Y:S02]  /*a3d0*/  IMAD.X R36, RZ, RZ, R37, P2 ;  /* 0x000000ffff247224 */ /* 0x000fe400010e0625 */
[----:B------:R-:W-:-:S04]  /*a3e0*/  IMAD.WIDE.U32 R32, R35, UR56, R32 ;  /* 0x0000003823207c25 */ /* 0x000fc8000f8e0020 */
[----:B------:R-:W-:-:S04]  /*a3f0*/  IMAD R36, R36, UR56, RZ ;  /* 0x0000003824247c24 */ /* 0x000fc8000f8e02ff */
[----:B------:R-:W-:Y:S01]  /*a400*/  IMAD R35, R35, UR57, R36 ;  /* 0x0000003923237c24 */ /* 0x000fe2000f8e0224 */
[----:B------:R-:W-:-:S03]  /*a410*/  LEA R36, P2, R32, UR58, 0x1 ;  /* 0x0000003a20247c11 */ /* 0x000fc6000f8408ff */
[----:B------:R-:W-:-:S05]  /*a420*/  IMAD.IADD R33, R33, 0x1, R35 ;  /* 0x0000000121217824 */ /* 0x000fca00078e0223 */
[----:B------:R-:W-:Y:S02]  /*a430*/  LEA.HI.X R37, R32, UR59, R33, 0x1, P2 ;  /* 0x0000003b20257c11 */ /* 0x000fe400090f0c21 */
        /* <DEDUP_REMOVED lines=18> */
.L_x_1426:
[----:B------:R-:W-:Y:S05]  /*a560*/  BSYNC B0 ;  /* 0x0000000000007941 */ /* 0x000fea0003800000 */
.L_x_1425:
[----:B------:R-:W-:Y:S01]  /*a570*/  @!PT LDS RZ, [RZ] ;  /* 0x00000000fffff984 */ /* 0x000fe20000000800 */
[----:B------:R-:W-:Y:S01]  /*a580*/  @!PT LDS RZ, [RZ] ;  /* 0x00000000fffff984 */ /* 0x000fe20000000800 */
[----:B------:R-:W-:Y:S01]  /*a590*/  @!PT LDS RZ, [RZ] ;  /* 0x00000000fffff984 */ /* 0x000fe20000000800 */
[----:B------:R-:W-:Y:S01]  /*a5a0*/  @!PT LDS RZ, [RZ] ;  /* 0x00000000fffff984 */ /* 0x000fe20000000800 */
[----:B------:R4:W-:Y:S06]  /*a5b0*/  MEMBAR.ALL.CTA ;  /* 0x0000000000007992 */ /* 0x0009ec0000008000 */
[----:B----4-:R-:W4:Y:S01]  /*a5c0*/  FENCE.VIEW.ASYNC.S ;  /* 0x00000000000073c6 */ /* 0x010f220000000000 */
[----:B-1----:R-:W-:Y:S01]  /*a5d0*/  @!P3 VIADD R89, R89, 0x308c0 ;  /* 0x000308c05959b836 */ /* 0x002fe20000000000 */
[----:B----4-:R1:W-:Y:S01]  /*a5e0*/  BAR.SYNC.DEFER_BLOCKING R151, 0x80 ;  /* 0x000200970000751d */ /* 0x0103e20000010000 */
[----:B------:R-:W-:-:S03]  /*a5f0*/  LOP3.LUT P4, RZ, R16, 0x2, RZ, 0xc0, !PT ;  /* 0x0000000210ff7812 */ /* 0x000fc6000788c0ff */
[----:B------:R-:W-:Y:S02]  /*a600*/  @!P3 PRMT R89, RZ, 0x654, R89 ;  /* 0x00000654ff59b816 */ /* 0x000fe40000000059 */
[----:B------:R-:W-:Y:S02]  /*a610*/  IADD3 R22, R22, 0x1, RZ ;  /* 0x0000000116167810 */ /* 0x000fe40007ffe0ff */
[----:B------:R-:W-:Y:S01]  /*a620*/  PLOP3.LUT P2, PT, PT, PT, PT, 0x8, 0x0 ;  /* 0x000000000000781c */ /* 0x000fe20003f4e170 */
[----:B------:R1:W-:Y:S01]  /*a630*/  @!P3 SYNCS.ARRIVE.TRANS64.RED.A1T0 RZ, [R89+URZ], RZ ;  /* 0x000000ff59ffb9a7 */ /* 0x0003e2000810043f */
[----:B------:R-:W-:-:S04]  /*a640*/  ISETP.NE.AND P3, PT, R22, 0x2, PT ;  /* 0x000000021600780c */ /* 0x000fc80003f65270 */
[----:B------:R-:W-:Y:S02]  /*a650*/  SEL R31, RZ, 0x1, P3 ;  /* 0x00000001ff1f7807 */ /* 0x000fe40001800000 */
[----:B------:R-:W-:Y:S02]  /*a660*/  SEL R22, R22, RZ, P3 ;  /* 0x000000ff16167207 */ /* 0x000fe40001800000 */
[----:B------:R-:W-:Y:S01]  /*a670*/  LOP3.LUT R204, R204, R31, RZ, 0x3c, !PT ;  /* 0x0000001fcccc7212 */ /* 0x000fe200078e3cff */
[----:B-1----:R-:W-:Y:S06]  /*a680*/  @P4 BRA `(.L_x_1427) ;  /* 0xffffff8000d04947 */ /* 0x002fec000383ffff */
.L_x_1323:
[----:B------:R-:W1:Y:S01]  /*a690*/  LDC.64 R4, c[0x0][0x9e0] ;  /* 0x00027800ff047b82 */ /* 0x000e620000000a00 */
[----:B------:R-:W-:Y:S01]  /*a6a0*/  BSSY B0, `(.L_x_1428) ;  /* 0x0000005000007945 */ /* 0x000fe20003800000 */
[----:B-1----:R-:W-:-:S03]  /*a6b0*/  ISETP.GE.AND P0, PT, R5, 0x1, PT ;  /* 0x000000010500780c */ /* 0x002fc60003f06270 */
[----:B------:R-:W-:Y:S10]  /*a6c0*/  @P2 BRA `(.L_x_1429) ;  /* 0x0000000000082947 */ /* 0x000ff40003800000 */
[----:B------:R-:W1:Y:S02]  /*a6d0*/  FENCE.VIEW.ASYNC.G ;  /* 0x00000000000073c6 */ /* 0x000e640000000100 */
[----:B-1----:R-:W-:Y:S06]  /*a6e0*/  BAR.ARV 0xc, 0x120 ;  /* 0x0304800000007b1d */ /* 0x002fec0000002000 */
.L_x_1429:
[----:B------:R-:W-:Y:S05]  /*a6f0*/  BSYNC B0 ;  /* 0x0000000000007941 */ /* 0x000fea0003800000 */
.L_x_1428:
[----:B------:R-:W-:Y:S01]  /*a700*/  IMAD.IADD R0, R146, 0x1, R4 ;  /* 0x0000000192007824 */ /* 0x000fe200078e0204 */
[----:B------:R-:W-:Y:S06]  /*a710*/  @!P0 BRA `(.L_x_1430) ;  /* 0x0000000000488947 */ /* 0x000fec0003800000 */
[C---:B------:R-:W-:Y:S01]  /*a720*/  ISETP.GT.AND P1, PT, R146.reuse, RZ, PT ;  /* 0x000000ff9200720c */ /* 0x040fe20003f24270 */
[----:B------:R-:W-:Y:S01]  /*a730*/  BSSY B0, `(.L_x_1431) ;  /* 0x000000e000007945 */ /* 0x000fe20003800000 */
[----:B------:R-:W-:-:S11]  /*a740*/  VIADD R2, R146, 0xffffffff ;  /* 0xffffffff92027836 */ /* 0x000fd60000000000 */
        /* <DEDUP_REMOVED lines=8> */
.L_x_1432:
[----:B------:R-:W-:-:S13]  /*a7d0*/  ISETP.NE.AND P1, PT, R5, 0x1, PT ;  /* 0x000000010500780c */ /* 0x000fda0003f25270 */
[----:B------:R-:W1:Y:S02]  /*a7e0*/  @P1 LDC.64 R6, c[0x0][0x9e8] ;  /* 0x00027a00ff061b82 */ /* 0x000e640000000a00 */
[----:B-1----:R-:W-:-:S05]  /*a7f0*/  @P1 IMAD.HI.U32 R4, R2, R6, RZ ;  /* 0x0000000602041227 */ /* 0x002fca00078e00ff */
[----:B------:R-:W-:-:S07]  /*a800*/  @P1 SHF.R.U32.HI R2, RZ, R7, R4 ;  /* 0x00000007ff021219 */ /* 0x000fce0000011604 */
.L_x_1433:
[----:B------:R-:W-:Y:S05]  /*a810*/  BSYNC B0 ;  /* 0x0000000000007941 */ /* 0x000fea0003800000 */
.L_x_1431:
[----:B------:R-:W-:-:S05]  /*a820*/  IMAD R3, R2, R5, R5 ;  /* 0x0000000502037224 */ /* 0x000fca00078e0205 */
[----:B------:R-:W-:-:S07]  /*a830*/  VIMNMX R0, R0, R3, PT ;  /* 0x0000000300007248 */ /* 0x000fce0003fe0100 */
.L_x_1430:
[----:B------:R-:W-:Y:S01]  /*a840*/  IADD3 R0, R0, 0x5f, RZ ;  /* 0x0000005f00007810 */ /* 0x000fe20007ffe0ff */
[----:B------:R-:W-:-:S04]  /*a850*/  ULDC UR4, c[0x0][0x9dc] ;  /* 0x0002770000047ab9 */ /* 0x000fc80000000800 */
[----:B------:R-:W-:-:S05]  /*a860*/  IMAD.HI R0, R0, 0x2aaaaaab, RZ ;  /* 0x2aaaaaab00007827 */ /* 0x000fca00078e02ff */
[----:B------:R-:W-:-:S04]  /*a870*/  SHF.R.U32.HI R3, RZ, 0x1f, R0 ;  /* 0x0000001fff037819 */ /* 0x000fc80000011600 */
[----:B------:R-:W-:Y:S01]  /*a880*/  LEA.HI.SX32 R3, R0, R3, 0x1c ;  /* 0x0000000300037211 */ /* 0x000fe200078fe2ff */
[----:B------:R-:W-:-:S03]  /*a890*/  VIADD R0, R145, -UR4 ;  /* 0x8000000491007c36 */ /* 0x000fc60008000000 */
[----:B------:R-:W-:Y:S01]  /*a8a0*/  VIMNMX R150, R150, R3, PT ;  /* 0x0000000396967248 */ /* 0x000fe20003fe0100 */
[----:B------:R-:W-:Y:S06]  /*a8b0*/  @!P0 BRA `(.L_x_1434) ;  /* 0x0000000000448947 */ /* 0x000fec0003800000 */
[----:B------:R-:W-:Y:S01]  /*a8c0*/  ISETP.GT.AND P0, PT, R145, -0x1, PT ;  /* 0xffffffff9100780c */ /* 0x000fe20003f04270 */
[----:B------:R-:W-:-:S12]  /*a8d0*/  BSSY B0, `(.L_x_1435) ;  /* 0x000000d000007945 */ /* 0x000fd80003800000 */
        /* <DEDUP_REMOVED lines=8> */
.L_x_1436:
[----:B------:R-:W-:-:S13]  /*a960*/  ISETP.NE.AND P0, PT, R5, 0x1, PT ;  /* 0x000000010500780c */ /* 0x000fda0003f05270 */
[----:B------:R-:W1:Y:S02]  /*a970*/  @P0 LDC.64 R2, c[0x0][0x9e8] ;  /* 0x00027a00ff020b82 */ /* 0x000e640000000a00 */
[----:B-1----:R-:W-:-:S05]  /*a980*/  @P0 IMAD.HI.U32 R2, R145, R2, RZ ;  /* 0x0000000291020227 */ /* 0x002fca00078e00ff */
[----:B------:R-:W-:-:S07]  /*a990*/  @P0 SHF.R.U32.HI R145, RZ, R3, R2 ;  /* 0x00000003ff910219 */ /* 0x000fce0000011602 */
.L_x_1437:
[----:B------:R-:W-:Y:S05]  /*a9a0*/  BSYNC B0 ;  /* 0x0000000000007941 */ /* 0x000fea0003800000 */
.L_x_1435:
[----:B------:R-:W-:-:S05]  /*a9b0*/  IMAD R145, R145, R5, RZ ;  /* 0x0000000591917224 */ /* 0x000fca00078e02ff */
[----:B------:R-:W-:-:S07]  /*a9c0*/  VIMNMX R0, R0, R145, !PT ;  /* 0x0000009100007248 */ /* 0x000fce0007fe0100 */
.L_x_1434:
[----:B------:R-:W-:Y:S01]  /*a9d0*/  IMAD.HI R2, R0, 0x2aaaaaab, RZ ;  /* 0x2aaaaaab00027827 */ /* 0x000fe200078e02ff */
[----:B------:R-:W-:Y:S02]  /*a9e0*/  PLOP3.LUT P0, PT, PT, PT, PT, 0x80, 0x0 ;  /* 0x000000000000781c */ /* 0x000fe40003f0f070 */
[----:B------:R-:W-:Y:S02]  /*a9f0*/  CS2R R118, SRZ ;  /* 0x0000000000767805 */ /* 0x000fe4000001ff00 */
[----:B------:R-:W-:Y:S01]  /*aa00*/  CS2R R116, SRZ ;  /* 0x0000000000747805 */ /* 0x000fe2000001ff00 */
[----:B------:R-:W-:Y:S01]  /*aa10*/  IMAD.MOV.U32 R0, RZ, RZ, RZ ;  /* 0x000000ffff007224 */ /* 0x000fe200078e00ff */
[----:B------:R-:W-:Y:S02]  /*aa20*/  SHF.R.U32.HI R3, RZ, 0x1f, R2 ;  /* 0x0000001fff037819 */ /* 0x000fe40000011602 */
[----:B------:R-:W-:Y:S02]  /*aa30*/  CS2R R114, SRZ ;  /* 0x0000000000727805 */ /* 0x000fe4000001ff00 */
[----:B------:R-:W-:-:S02]  /*aa40*/  CS2R R112, SRZ ;  /* 0x0000000000707805 */ /* 0x000fc4000001ff00 */
[----:B------:R-:W-:Y:S02]  /*aa50*/  CS2R R106, SRZ ;  /* 0x00000000006a7805 */ /* 0x000fe4000001ff00 */
[----:B------:R-:W-:Y:S02]  /*aa60*/  LEA.HI.SX32 R211, R2, R3, 0x1c ;  /* 0x0000000302d37211 */ /* 0x000fe400078fe2ff */
[----:B------:R-:W-:Y:S01]  /*aa70*/  CS2R R2, SRZ ;  /* 0x0000000000027805 */ /* 0x000fe2000001ff00 */
[----:B------:R-:W-:Y:S01]  /*aa80*/  IMAD.MOV.U32 R110, RZ, RZ, RZ ;  /* 0x000000ffff6e7224 */ /* 0x000fe200078e00ff */
[----:B------:R-:W-:Y:S02]  /*aa90*/  CS2R R108, SRZ ;  /* 0x00000000006c7805 */ /* 0x000fe4000001ff00 */
[----:B------:R-:W-:Y:S02]  /*aaa0*/  VIMNMX R211, RZ, R211, !PT ;  /* 0x000000d3ffd37248 */ /* 0x000fe40007fe0100 */
[----:B------:R-:W-:-:S02]  /*aab0*/  CS2R R54, SRZ ;  /* 0x0000000000367805 */ /* 0x000fc4000001ff00 */
[----:B------:R-:W-:Y:S02]  /*aac0*/  CS2R R104, SRZ ;  /* 0x0000000000687805 */ /* 0x000fe4000001ff00 */
[----:B------:R-:W-:Y:S02]  /*aad0*/  MOV R103, RZ ;  /* 0x000000ff00677202 */ /* 0x000fe40000000f00 */
[----:B------:R-:W-:Y:S02]  /*aae0*/  CS2R R98, SRZ ;  /* 0x0000000000627805 */ /* 0x000fe4000001ff00 */
[----:B------:R-:W-:Y:S02]  /*aaf0*/  ISETP.GT.AND P1, PT, R150, R211, PT ;  /* 0x000000d39600720c */ /* 0x000fe40003f24270 */
[----:B------:R-:W-:Y:S02]  /*ab00*/  CS2R R100, SRZ ;  /* 0x0000000000647805 */ /* 0x000fe4000001ff00 */
[----:B------:R-:W-:Y:S01]  /*ab10*/  CS2R R96, SRZ ;  /* 0x0000000000607805 */ /* 0x000fe2000001ff00 */
[----:B------:R-:W-:Y:S01]  /*ab20*/  IMAD.MOV.U32 R95, RZ, RZ, RZ ;  /* 0x000000ffff5f7224 */ /* 0x000fe200078e00ff */
[----:B------:R-:W-:-:S02]  /*ab30*/  CS2R R90, SRZ ;  /* 0x00000000005a7805 */ /* 0x000fc4000001ff00 */
[----:B------:R-:W-:Y:S02]  /*ab40*/  CS2R R92, SRZ ;  /* 0x00000000005c7805 */ /* 0x000fe4000001ff00 */
[----:B------:R-:W-:Y:S02]  /*ab50*/  CS2R R62, SRZ ;  /* 0x00000000003e7805 */ /* 0x000fe4000001ff00 */
[----:B------:R-:W-:Y:S01]  /*ab60*/  CS2R R88, SRZ ;  /* 0x0000000000587805 */ /* 0x000fe2000001ff00 */
[----:B------:R-:W-:Y:S01]  /*ab70*/  IMAD.MOV.U32 R87, RZ, RZ, RZ ;  /* 0x000000ffff577224 */ /* 0x000fe200078e00ff */
[----:B------:R-:W-:Y:S02]  /*ab80*/  CS2R R82, SRZ ;  /* 0x0000000000527805 */ /* 0x000fe4000001ff00 */
[----:B------:R-:W-:Y:S02]  /*ab90*/  CS2R R84, SRZ ;  /* 0x0000000000547805 */ /* 0x000fe4000001ff00 */
[----:B------:R-:W-:Y:S01]  /*aba0*/  CS2R R80, SRZ ;  /* 0x0000000000507805 */ /* 0x000fe2000001ff00 */
[----:B------:R-:W-:Y:S01]  /*abb0*/  IMAD.MOV.U32 R79, RZ, RZ, RZ ;  /* 0x000000ffff4f7224 */ /* 0x000fe200078e00ff */
        /* <DEDUP_REMOVED lines=20> */
[----:B---3--:R-:W-:Y:S02]  /*ad00*/  CS2R R36, SRZ ;  /* 0x0000000000247805 */ /* 0x008fe4000001ff00 */
[----:B------:R-:W-:Y:S02]  /*ad10*/  CS2R R132, SRZ ;  /* 0x0000000000847805 */ /* 0x000fe4000001ff00 */
[----:B------:R-:W-:Y:S02]  /*ad20*/  CS2R R122, SRZ ;  /* 0x00000000007a7805 */ /* 0x000fe4000001ff00 */
[----:B0-2---:R-:W-:Y:S02]  /*ad30*/  CS2R R32, SRZ ;  /* 0x0000000000207805 */ /* 0x005fe4000001ff00 */
[----:B------:R-:W-:-:S02]  /*ad40*/  MOV R6, RZ ;  /* 0x000000ff00067202 */ /* 0x000fc40000000f00 */
[----:B------:R-:W-:Y:S01]  /*ad50*/  CS2R R28, SRZ ;  /* 0x00000000001c7805 */ /* 0x000fe2000001ff00 */
[----:B------:R-:W-:Y:S01]  /*ad60*/  IMAD.MOV.U32 R134, RZ, RZ, RZ ;  /* 0x000000ffff867224 */ /* 0x000fe200078e00ff */
        /* <DEDUP_REMOVED lines=30> */
.L_x_1439:
        /* <DEDUP_REMOVED lines=12> */
.L_x_1443:
[----:B-1----:R1:W2:Y:S02]  /*b010*/  SYNCS.PHASECHK.TRANS64.TRYWAIT P0, [R17+URZ+0x30800], R0 ;  /* 0x03080000110075a7 */ /* 0x0022a4000800017f */
[----:B--2---:R-:W-:Y:S05]  /*b020*/  @!P0 NANOSLEEP.SYNCS 0x989680 ;  /* 0x009896800000895d */ /* 0x004fea0003900000 */
[----:B------:R-:W2:Y:S02]  /*b030*/  @!P0 SYNCS.PHASECHK.TRANS64 P0, [R17+URZ+0x30800], R0 ;  /* 0x03080000110085a7 */ /* 0x000ea4000800007f */
[----:B--2---:R-:W-:Y:S05]  /*b040*/  @!P0 BRA `(.L_x_1443) ;  /* 0xfffffffc00f08947 */ /* 0x004fea000383ffff */
.L_x_1442:
[----:B------:R-:W-:Y:S05]  /*b050*/  BSYNC B0 ;  /* 0x0000000000007941 */ /* 0x000fea0003800000 */
.L_x_1441:
[----:B------:R-:W-:Y:S05]  /*b060*/  BRA `(.L_x_1444) ;  /* 0x0000006c00247947 */ /* 0x000fea0003800000 */
.L_x_1440:
[----:B------:R-:W2:Y:S01]  /*b070*/  LDL R0, [R1+0x3c] ;  /* 0x00003c0001007983 */ /* 0x000ea20000100800 */
[----:B------:R-:W0:Y:S01]  /*b080*/  LDC.64 R10, c[0x0][0x3d8] ;  /* 0x0000f600ff0a7b82 */ /* 0x000e220000000a00 */
[----:B-----5:R-:W-:Y:S01]  /*b090*/  SHF.R.S32.HI R9, RZ, 0x1f, R144 ;  /* 0x0000001fff097819 */ /* 0x020fe20000011490 */
[--C-:B------:R-:W-:Y:S01]  /*b0a0*/  IMAD.MOV.U32 R2, RZ, RZ, R18.reuse ;  /* 0x000000ffff027224 */ /* 0x100fe200078e0012 */
[----:B------:R-:W-:Y:S02]  /*b0b0*/  SHF.R.S32.HI R3, RZ, 0x1f, R18 ;  /* 0x0000001fff037819 */ /* 0x000fe40000011412 */
[----:B------:R-:W-:-:S03]  /*b0c0*/  SHF.R.S32.HI R7, RZ, 0x1f, R192 ;  /* 0x0000001fff077819 */ /* 0x000fc600000114c0 */
[----:B------:R-:W1:Y:S01]  /*b0d0*/  LDC.64 R12, c[0x0][0x3e8] ;  /* 0x0000fa00ff0c7b82 */ /* 0x000e620000000a00 */
[-C--:B0-----:R-:W-:Y:S01]  /*b0e0*/  IMAD R6, R221, R10.reuse, RZ ;  /* 0x0000000add067224 */ /* 0x081fe200078e02ff */
[----:B------:R-:W-:Y:S01]  /*b0f0*/  SHF.L.U64.HI R74, R10, 0x6, R11 ;  /* 0x000000060a4a7819 */ /* 0x000fe2000001020b */
[----:B------:R-:W-:-:S04]  /*b100*/  IMAD.WIDE.U32 R72, R144, R10, RZ ;  /* 0x0000000a90487225 */ /* 0x000fc800078e00ff */
[----:B------:R-:W-:Y:S01]  /*b110*/  IMAD.WIDE.U32 R4, R195, R10, R2 ;  /* 0x0000000ac3047225 */ /* 0x000fe200078e0002 */
[----:B-1----:R-:W-:-:S03]  /*b120*/  SHF.L.U64.HI R69, R12, 0x6, R13 ;  /* 0x000000060c457819 */ /* 0x002fc6000001020d */
[C---:B------:R-:W-:Y:S01]  /*b130*/  IMAD R83, R195.reuse, R11, R6 ;  /* 0x0000000bc3537224 */ /* 0x040fe200078e0206 */
[----:B------:R-:W-:Y:S01]  /*b140*/  IADD3 R79, P0, R4, R72, RZ ;  /* 0x00000048044f7210 */ /* 0x000fe20007f1e0ff */
[----:B------:R-:W-:Y:S02]  /*b150*/  IMAD.MOV.U32 R6, RZ, RZ, R192 ;  /* 0x000000ffff067224 */ /* 0x000fe400078e00c0 */
[----:B------:R-:W-:-:S04]  /*b160*/  IMAD.WIDE.U32 R2, R195, R12, R2 ;  /* 0x0000000cc3027225 */ /* 0x000fc800078e0002 */
[----:B------:R-:W-:Y:S02]  /*b170*/  IMAD.SHL.U32 R76, R10, 0x40, RZ ;  /* 0x000000400a4c7824 */ /* 0x000fe400078e00ff */
[----:B------:R-:W-:Y:S01]  /*b180*/  IMAD.SHL.U32 R75, R12, 0x40, RZ ;  /* 0x000000400c4b7824 */ /* 0x000fe200078e00ff */
[----:B--2---:R-:W-:Y:S01]  /*b190*/  R2UR UR4, R0 ;  /* 0x00000000000472ca */ /* 0x004fe200000e0000 */
[C---:B------:R-:W-:Y:S02]  /*b1a0*/  IMAD R0, R9.reuse, R10, RZ ;  /* 0x0000000a09007224 */ /* 0x040fe400078e02ff */
[----:B------:R-:W-:Y:S02]  /*b1b0*/  IMAD R9, R9, R12, RZ ;  /* 0x0000000c09097224 */ /* 0x000fe400078e02ff */
[C---:B------:R-:W-:Y:S02]  /*b1c0*/  IMAD R61, R144.reuse, R11, R0 ;  /* 0x0000000b903d7224 */ /* 0x040fe400078e0200 */
[----:B------:R-:W-:-:S02]  /*b1d0*/  IMAD R9, R144, R13, R9 ;  /* 0x0000000d90097224 */ /* 0x000fc400078e0209 */
[----:B------:R-:W-:Y:S02]  /*b1e0*/  IMAD.IADD R61, R61, 0x1, R73 ;  /* 0x000000013d3d7824 */ /* 0x000fe400078e0249 */
[----:B------:R-:W-:Y:S02]  /*b1f0*/  IMAD R0, R221, R12, RZ ;  /* 0x0000000cdd007224 */ /* 0x000fe400078e02ff */
[----:B------:R-:W-:Y:S01]  /*b200*/  ULOP3.LUT UP0, URZ, UR4, 0x3ff, URZ, 0xc0, !UPT ;  /* 0x000003ff043f7892 */ /* 0x000fe2000f80c03f */
[----:B------:R-:W-:Y:S01]  /*b210*/  IADD3.X R81, R61, R5, R83, P0, !PT ;  /* 0x000000053d517210 */ /* 0x000fe200007fe453 */
[----:B------:R-:W-:-:S04]  /*b220*/  IMAD.WIDE.U32 R4, R195, R10, R6 ;  /* 0x0000000ac3047225 */ /* 0x000fc800078e0006 */
[----:B------:R-:W-:Y:S01]  /*b230*/  IMAD.WIDE.U32 R144, R144, R12, RZ ;  /* 0x0000000c90907225 */ /* 0x000fe200078e00ff */
[----:B------:R-:W-:-:S03]  /*b240*/  IADD3 R71, P1, R4, R72, RZ ;  /* 0x0000004804477210 */ /* 0x000fc60007f3e0ff */
[----:B------:R-:W-:Y:S01]  /*b250*/  IMAD.WIDE.U32 R6, R195, R12, R6 ;  /* 0x0000000cc3067225 */ /* 0x000fe200078e0006 */
[----:B------:R-:W-:Y:S02]  /*b260*/  IADD3.X R83, R61, R83, R5, P1, !PT ;  /* 0x000000533d537210 */ /* 0x000fe40000ffe405 */
[----:B------:R-:W-:Y:S01]  /*b270*/  PLOP3.LUT P1, PT, PT, PT, UP0, 0x80, 0x0 ;  /* 0x000000000000781c */ /* 0x000fe20003f2f008 */
[----:B------:R-:W-:Y:S01]  /*b280*/  IMAD R0, R195, R13, R0 ;  /* 0x0000000dc3007224 */ /* 0x000fe200078e0200 */
[----:B------:R-:W-:Y:S02]  /*b290*/  IADD3 R77, R9, R145, RZ ;  /* 0x00000091094d7210 */ /* 0x000fe40007ffe0ff */
[-C--:B------:R-:W-:Y:S02]  /*b2a0*/  IADD3 R60, P0, R2, R144.reuse, RZ ;  /* 0x00000090023c7210 */ /* 0x080fe40007f1e0ff */
[----:B------:R-:W-:Y:S02]  /*b2b0*/  IADD3 R70, P2, R6, R144, RZ ;  /* 0x0000009006467210 */ /* 0x000fe40007f5e0ff */
[----:B------:R-:W-:-:S02]  /*b2c0*/  IADD3.X R78, R77, R3, R0, P0, !PT ;  /* 0x000000034d4e7210 */ /* 0x000fc400007fe400 */
[----:B------:R-:W-:-:S03]  /*b2d0*/  IADD3.X R80, R77, R0, R7, P2, !PT ;  /* 0x000000004d507210 */ /* 0x000fc600017fe407 */
[----:B------:R-:W-:Y:S06]  /*b2e0*/  @!P1 BRA `(.L_x_1445) ;  /* 0x0000000000409947 */ /* 0x000fec0003800000 */
        /* <DEDUP_REMOVED lines=15> */
[----:B-1----:R-:W-:Y:S05]  /*b3e0*/  CALL.ABS.NOINC R2 ;  /* 0x0000000002007343 */ /* 0x002fea0003c00000 */
.L_x_1445:
[----:B------:R-:W0:Y:S01]  /*b3f0*/  LDC.64 R12, c[0x0][0x3d8] ;  /* 0x0000f600ff0c7b82 */ /* 0x000e220000000a00 */
[----:B------:R-:W-:Y:S01]  /*b400*/  SHF.R.S32.HI R5, RZ, 0x1f, R201 ;  /* 0x0000001fff057819 */ /* 0x000fe200000114c9 */
[----:B------:R-:W-:Y:S01]  /*b410*/  ULDC.U8 UR4, c[0x0][0x3f0] ;  /* 0x0000fc0000047ab9 */ /* 0x000fe20000000000 */
[----:B------:R-:W-:Y:S01]  /*b420*/  BSSY B0, `(.L_x_1446) ;  /* 0x0000685000007945 */ /* 0x000fe20003800000 */
[----:B------:R-:W-:-:S04]  /*b430*/  ISETP.NE.AND P0, PT, RZ, UR4, PT ;  /* 0x00000004ff007c0c */ /* 0x000fc8000bf05270 */
[----:B------:R-:W1:Y:S01]  /*b440*/  LDC.64 R2, c[0x0][0x3e8] ;  /* 0x0000fa00ff027b82 */ /* 0x000e620000000a00 */
[----:B0-----:R-:W-:-:S04]  /*b450*/  IMAD R0, R5, R12, RZ ;  /* 0x0000000c05007224 */ /* 0x001fc800078e02ff */
[C---:B------:R-:W-:Y:S02]  /*b460*/  IMAD R9, R201.reuse, R13, R0 ;  /* 0x0000000dc9097224 */ /* 0x040fe400078e0200 */
[----:B------:R-:W-:Y:S02]  /*b470*/  IMAD R0, R201, -0x80, R197 ;  /* 0xffffff80c9007824 */ /* 0x000fe400078e02c5 */
[----:B-1----:R-:W-:Y:S02]  /*b480*/  IMAD R8, R5, R2, RZ ;  /* 0x0000000205087224 */ /* 0x002fe400078e02ff */
[----:B------:R-:W-:-:S04]  /*b490*/  IMAD.WIDE.U32 R4, R201, R12, RZ ;  /* 0x0000000cc9047225 */ /* 0x000fc800078e00ff */
[----:B------:R-:W-:Y:S01]  /*b4a0*/  IMAD.WIDE.U32 R6, R201, R2, RZ ;  /* 0x00000002c9067225 */ /* 0x000fe200078e00ff */
[----:B------:R-:W-:-:S03]  /*b4b0*/  IADD3 R9, R5, R9, RZ ;  /* 0x0000000905097210 */ /* 0x000fc60007ffe0ff */
[----:B------:R-:W-:Y:S01]  /*b4c0*/  IMAD R11, R201, R3, R8 ;  /* 0x00000003c90b7224 */ /* 0x000fe200078e0208 */
[C---:B------:R-:W-:Y:S01]  /*b4d0*/  SHF.L.U64.HI R82, R4.reuse, 0x7, R9 ;  /* 0x0000000704527819 */ /* 0x040fe20000010209 */
[----:B------:R-:W-:Y:S01]  /*b4e0*/  IMAD.SHL.U32 R84, R4, 0x80, RZ ;  /* 0x0000008004547824 */ /* 0x000fe200078e00ff */
[----:B------:R-:W-:Y:S01]  /*b4f0*/  VIMNMX R8, R0, 0x80, PT ;  /* 0x0000008000087848 */ /* 0x000fe20003fe0100 */
[----:B------:R-:W-:Y:S02]  /*b500*/  IMAD.IADD R5, R7, 0x1, R11 ;  /* 0x0000000107057824 */ /* 0x000fe400078e020b */
[----:B------:R-:W-:-:S03]  /*b510*/  IMAD.SHL.U32 R87, R6, 0x80, RZ ;  /* 0x0000008006577824 */ /* 0x000fc600078e00ff */
[----:B------:R-:W-:Y:S01]  /*b520*/  SHF.L.U64.HI R85, R6, 0x7, R5 ;  /* 0x0000000706557819 */ /* 0x000fe20000010205 */
[----:B------:R-:W-:Y:S06]  /*b530*/  @!P0 BRA `(.L_x_1447) ;  /* 0x0000003000f48947 */ /* 0x000fec0003800000 */
[----:B------:R-:W0:Y:S01]  /*b540*/  LDC R80, c[0x0][0x428] ;  /* 0x00010a00ff507b82 */ /* 0x000e220000000800 */
        /* <DEDUP_REMOVED lines=18> */
[C---:B------:R-:W-:Y:S01]  /*b670*/  VIADD R7, R18.reuse, 0x20 ;  /* 0x0000002012077836 */ /* 0x040fe20000000000 */
[----:B------:R-:W-:Y:S01]  /*b680*/  IADD3 R6, R18, 0x10, RZ ;  /* 0x0000001012067810 */ /* 0x000fe20007ffe0ff */
[----:B------:R-:W-:Y:S01]  /*b690*/  ULDC UR6, c[0x0][0x3d4] ;  /* 0x0000f50000067ab9 */ /* 0x000fe20000000800 */
[----:B------:R-:W-:Y:S01]  /*b6a0*/  IMAD.X R5, R82, 0x1, R81, P1 ;  /* 0x0000000152057824 */ /* 0x000fe200008e0651 */
[----:B------:R-:W-:Y:S01]  /*b6b0*/  LEA R4, P3, R0, UR4, 0x1 ;  /* 0x0000000400047c11 */ /* 0x000fe2000f8608ff */
[C---:B------:R-:W-:Y:S01]  /*b6c0*/  VIADD R9, R18.reuse, 0x30 ;  /* 0x0000003012097836 */ /* 0x040fe20000000000 */
[----:B------:R-:W-:Y:S01]  /*b6d0*/  ISETP.GE.AND P1, PT, R7, UR6, PT ;  /* 0x0000000607007c0c */ /* 0x000fe2000bf26270 */
[----:B------:R-:W-:Y:S01]  /*b6e0*/  VIADD R11, R18, 0x50 ;  /* 0x00000050120b7836 */ /* 0x000fe20000000000 */
[----:B------:R-:W-:Y:S01]  /*b6f0*/  LEA.HI.X R5, R0, UR5, R5, 0x1, P3 ;  /* 0x0000000500057c11 */ /* 0x000fe200098f0c05 */
[----:B------:R-:W-:Y:S01]  /*b700*/  ULDC.64 UR4, c[0x0][0x3e0] ;  /* 0x0000f80000047ab9 */ /* 0x000fe20000000a00 */
[----:B------:R-:W-:-:S02]  /*b710*/  IADD3 R0, P4, R87, R60, RZ ;  /* 0x0000003c57007210 */ /* 0x000fc40007f9e0ff */
[----:B------:R-:W-:Y:S02]  /*b720*/  CS2R R66, SRZ ;  /* 0x0000000000427805 */ /* 0x000fe4000001ff00 */
[----:B------:R-:W-:Y:S02]  /*b730*/  ISETP.GE.AND P2, PT, R6, UR6, PT ;  /* 0x0000000606007c0c */ /* 0x000fe4000bf46270 */
[----:B------:R-:W-:Y:S02]  /*b740*/  CS2R R62, SRZ ;  /* 0x00000000003e7805 */ /* 0x000fe4000001ff00 */
[----:B------:R-:W-:Y:S01]  /*b750*/  LEA R6, P6, R0, UR4, 0x1 ;  /* 0x0000000400067c11 */ /* 0x000fe2000f8c08ff */
[----:B------:R-:W-:Y:S01]  /*b760*/  IMAD.X R7, R85, 0x1, R78, P4 ;  /* 0x0000000155077824 */ /* 0x000fe200020e064e */
[----:B------:R-:W-:Y:S02]  /*b770*/  IADD3 R10, R18, 0x40, RZ ;  /* 0x00000040120a7810 */ /* 0x000fe40007ffe0ff */
[----:B------:R-:W-:-:S02]  /*b780*/  CS2R R56, SRZ ;  /* 0x0000000000387805 */ /* 0x000fc4000001ff00 */
[----:B------:R-:W-:Y:S02]  /*b790*/  ISETP.GE.AND P3, PT, R18, UR6, PT ;  /* 0x0000000612007c0c */ /* 0x000fe4000bf66270 */
[----:B------:R-:W-:Y:S02]  /*b7a0*/  CS2R R52, SRZ ;  /* 0x0000000000347805 */ /* 0x000fe4000001ff00 */
[----:B------:R-:W-:Y:S02]  /*b7b0*/  LEA.HI.X R7, R0, UR5, R7, 0x1, P6 ;  /* 0x0000000500077c11 */ /* 0x000fe4000b0f0c07 */
[----:B------:R-:W-:Y:S02]  /*b7c0*/  CS2R R50, SRZ ;  /* 0x0000000000327805 */ /* 0x000fe4000001ff00 */
[----:B------:R-:W-:Y:S02]  /*b7d0*/  ISETP.GE.AND P5, PT, R9, UR6, PT ;  /* 0x0000000609007c0c */ /* 0x000fe4000bfa6270 */
[----:B------:R-:W-:-:S02]  /*b7e0*/  CS2R R44, SRZ ;  /* 0x00000000002c7805 */ /* 0x000fc4000001ff00 */
[----:B------:R-:W-:Y:S01]  /*b7f0*/  ISETP.GE.AND P4, PT, R10, UR6, PT ;  /* 0x000000060a007c0c */ /* 0x000fe2000bf86270 */
[----:B------:R-:W-:Y:S01]  /*b800*/  ULDC.64 UR8, c[0x0][0x208] ;  /* 0x0000820000087ab9 */ /* 0x000fe20000000a00 */
[----:B------:R-:W-:Y:S02]  /*b810*/  ISETP.GE.AND P6, PT, R11, UR6, PT ;  /* 0x000000060b007c0c */ /* 0x000fe4000bfc6270 */
        /* <DEDUP_REMOVED lines=18> */
.L_x_1449:
[----:B------:R-:W-:Y:S05]  /*b940*/  BSYNC B1 ;  /* 0x0000000000017941 */ /* 0x000fea0003800000 */
.L_x_1448:
[----:B------:R-:W-:Y:S01]  /*b950*/  ISETP.GE.AND P1, PT, R220, R8, PT ;  /* 0x00000008dc00720c */ /* 0x000fe20003f26270 */
[----:B------:R-:W-:Y:S01]  /*b960*/  BSSY B1, `(.L_x_1450) ;  /* 0x000003e000017945 */ /* 0x000fe20003800000 */
[----:B-1----:R-:W-:Y:S02]  /*b970*/  LOP3.LUT R5, R207, 0x18, R192, 0xf8, !PT ;  /* 0x00000018cf057812 */ /* 0x002fe400078ef8c0 */
        /* <DEDUP_REMOVED lines=10> */
[----:B------:R-:W-:Y:S02]  /*ba20*/  LOP3.LUT R10, R5, R208, RZ, 0x3c, !PT ;  /* 0x000000d0050a7212 */ /* 0x000fe400078e3cff */
[----:B------:R-:W-:Y:S01]  /*ba30*/  CS2R R20, SRZ ;  /* 0x0000000000147805 */ /* 0x000fe2000001ff00 */
[----:B------:R-:W-:Y:S06]  /*ba40*/  @P1 BRA `(.L_x_1451) ;  /* 0x0000000000bc1947 */ /* 0x000fec0003800000 */
[----:B------:R-:W-:Y:S01]  /*ba50*/  IADD3 R75, P4, P5, R60, R75, R87 ;  /* 0x0000004b3c4b7210 */ /* 0x000fe20007d9e057 */
[C---:B------:R-:W-:Y:S01]  /*ba60*/  VIADD R4, R18.reuse, 0x10 ;  /* 0x0000001012047836 */ /* 0x040fe20000000000 */
[----:B------:R-:W-:Y:S01]  /*ba70*/  IADD3 R76, P2, P3, R79, R76, R84 ;  /* 0x0000004c4f4c7210 */ /* 0x000fe20007b5e054 */
[----:B------:R-:W-:Y:S01]  /*ba80*/  ULDC UR8, c[0x0][0x3d4] ;  /* 0x0000f50000087ab9 */ /* 0x000fe20000000800 */
[----:B------:R-:W-:Y:S01]  /*ba90*/  IADD3 R6, R18, 0x20, RZ ;  /* 0x0000002012067810 */ /* 0x000fe20007ffe0ff */
[----:B------:R-:W-:Y:S01]  /*baa0*/  ULDC.64 UR4, c[0x0][0x3c8] ;  /* 0x0000f20000047ab9 */ /* 0x000fe20000000a00 */
[----:B------:R-:W-:Y:S01]  /*bab0*/  IADD3.X R0, R78, R69, R85, P4, P5 ;  /* 0x000000454e007210 */ /* 0x000fe200027ea455 */
[----:B------:R-:W-:Y:S01]  /*bac0*/  ULDC.64 UR6, c[0x0][0x3e0] ;  /* 0x0000f80000067ab9 */ /* 0x000fe20000000a00 */
[----:B------:R-:W-:Y:S01]  /*bad0*/  IADD3.X R5, R81, R74, R82, P2, P3 ;  /* 0x0000004a51057210 */ /* 0x000fe200017e6452 */
[C---:B------:R-:W-:Y:S01]  /*bae0*/  VIADD R7, R18.reuse, 0x30 ;  /* 0x0000003012077836 */ /* 0x040fe20000000000 */
[----:B------:R-:W-:-:S02]  /*baf0*/  ISETP.GE.AND P5, PT, R18, UR8, PT ;  /* 0x0000000812007c0c */ /* 0x000fc4000bfa6270 */
[----:B------:R-:W-:Y:S02]  /*bb00*/  CS2R R42, SRZ ;  /* 0x00000000002a7805 */ /* 0x000fe4000001ff00 */
[----:B------:R-:W-:Y:S02]  /*bb10*/  ISETP.GE.AND P2, PT, R4, UR8, PT ;  /* 0x0000000804007c0c */ /* 0x000fe4000bf46270 */
[----:B------:R-:W-:Y:S02]  /*bb20*/  CS2R R40, SRZ ;  /* 0x0000000000287805 */ /* 0x000fe4000001ff00 */
[----:B------:R-:W-:Y:S01]  /*bb30*/  LEA R4, P3, R76, UR4, 0x1 ;  /* 0x000000044c047c11 */ /* 0x000fe2000f8608ff */
[----:B------:R-:W-:Y:S01]  /*bb40*/  VIADD R8, R18, 0x40 ;  /* 0x0000004012087836 */ /* 0x000fe20000000000 */
[----:B------:R-:W-:Y:S01]  /*bb50*/  ISETP.GE.AND P4, PT, R6, UR8, PT ;  /* 0x0000000806007c0c */ /* 0x000fe2000bf86270 */
[----:B------:R-:W-:Y:S01]  /*bb60*/  ULDC.64 UR10, c[0x0][0x208] ;  /* 0x00008200000a7ab9 */ /* 0x000fe20000000a00 */
[----:B------:R-:W-:-:S02]  /*bb70*/  LEA R6, P6, R75, UR6, 0x1 ;  /* 0x000000064b067c11 */ /* 0x000fc4000f8c08ff */
[----:B------:R-:W-:Y:S02]  /*bb80*/  LEA.HI.X R5, R76, UR5, R5, 0x1, P3 ;  /* 0x000000054c057c11 */ /* 0x000fe400098f0c05 */
[----:B------:R-:W-:Y:S02]  /*bb90*/  ISETP.GE.AND P3, PT, R7, UR8, PT ;  /* 0x0000000807007c0c */ /* 0x000fe4000bf66270 */
[----:B------:R-:W-:Y:S01]  /*bba0*/  LEA.HI.X R7, R75, UR7, R0, 0x1, P6 ;  /* 0x000000074b077c11 */ /* 0x000fe2000b0f0c00 */
[----:B------:R-:W-:Y:S01]  /*bbb0*/  VIADD R0, R18, 0x50 ;  /* 0x0000005012007836 */ /* 0x000fe20000000000 */
[----:B------:R1:W5:Y:S01]  /*bbc0*/  @!P5 LDG.E.64 R42, desc[UR10][R4.64] ;  /* 0x0000000a042ad981 */ /* 0x000362000c1e1b00 */
[----:B------:R-:W-:-:S03]  /*bbd0*/  ISETP.GE.AND P6, PT, R8, UR8, PT ;  /* 0x0000000808007c0c */ /* 0x000fc6000bfc6270 */
[----:B------:R1:W5:Y:S01]  /*bbe0*/  @!P5 LDG.E.64 R40, desc[UR10][R6.64] ;  /* 0x0000000a0628d981 */ /* 0x000362000c1e1b00 */
[----:B------:R-:W-:Y:S02]  /*bbf0*/  ISETP.GE.AND P5, PT, R0, UR8, PT ;  /* 0x0000000800007c0c */ /* 0x000fe4000bfa6270 */
        /* <DEDUP_REMOVED lines=20> */
.L_x_1451:
[----:B------:R-:W-:Y:S05]  /*bd40*/  BSYNC B1 ;  /* 0x0000000000017941 */ /* 0x000fea0003800000 */
.L_x_1450:
[----:B------:R-:W-:Y:S01]  /*bd50*/  LOP3.LUT P2, RZ, R216, 0x4, RZ, 0xc0, !PT ;  /* 0x00000004d8ff7812 */ /* 0x000fe2000784c0ff */
[----:B-----5:R-:W-:Y:S01]  /*bd60*/  IMAD.MOV.U32 R11, RZ, RZ, R71 ;  /* 0x000000ffff0b7224 */ /* 0x020fe200078e0047 */
[----:B------:R-:W-:Y:S01]  /*bd70*/  IADD3 R10, R209, R10, RZ ;  /* 0x0000000ad10a7210 */ /* 0x000fe20007ffe0ff */
[----:B------:R-:W-:Y:S01]  /*bd80*/  IMAD.MOV.U32 R14, RZ, RZ, R64 ;  /* 0x000000ffff0e7224 */ /* 0x000fe200078e0040 */
[----:B------:R-:W-:Y:S01]  /*bd90*/  MOV R0, R70 ;  /* 0x0000004600007202 */ /* 0x000fe20000000f00 */
[----:B-1----:R-:W-:Y:S01]  /*bda0*/  IMAD.MOV.U32 R7, RZ, RZ, R77 ;  /* 0x000000ffff077224 */ /* 0x002fe200078e004d */
[----:B------:R-:W-:Y:S01]  /*bdb0*/  PRMT R84, R11, 0x7610, R84 ;  /* 0x000076100b547816 */ /* 0x000fe20000000054 */
[----:B------:R-:W-:Y:S01]  /*bdc0*/  IMAD R60, R10, 0x2, R17 ;  /* 0x000000020a3c7824 */ /* 0x000fe200078e0211 */
[----:B------:R-:W-:Y:S01]  /*bdd0*/  PRMT R85, R0, 0x7610, R85 ;  /* 0x0000761000557816 */ /* 0x000fe20000000055 */
[----:B------:R-:W-:Y:S01]  /*bde0*/  IMAD.MOV.U32 R11, RZ, RZ, R58 ;  /* 0x000000ffff0b7224 */ /* 0x000fe200078e003a */
[----:B------:R-:W-:Y:S01]  /*bdf0*/  PRMT R83, R14, 0x7610, R83 ;  /* 0x000076100e537816 */ /* 0x000fe20000000053 */
[C---:B------:R-:W-:Y:S01]  /*be00*/  VIADD R15, R60.reuse, 0x12400 ;  /* 0x000124003c0f7836 */ /* 0x040fe20000000000 */
[----:B------:R-:W-:Y:S01]  /*be10*/  MOV R0, R65 ;  /* 0x0000004100007202 */ /* 0x000fe20000000f00 */
[----:B------:R-:W-:Y:S01]  /*be20*/  IMAD.MOV.U32 R14, RZ, RZ, R59 ;  /* 0x000000ffff0e7224 */ /* 0x000fe200078e003b */
[----:B------:R-:W-:Y:S01]  /*be30*/  MOV R6, R144 ;  /* 0x0000009000067202 */ /* 0x000fe20000000f00 */
[----:B------:R-:W-:Y:S01]  /*be40*/  VIADD R10, R60, 0x12440 ;  /* 0x000124403c0a7836 */ /* 0x000fe20000000000 */
[----:B------:R-:W-:Y:S01]  /*be50*/  PRMT R82, R82, 0x5410, R0 ;  /* 0x0000541052527816 */ /* 0x000fe20000000000 */
[----:B------:R-:W-:Y:S01]  /*be60*/  @P2 VIADD R10, R15, 0xffffffc0 ;  /* 0xffffffc00f0a2836 */ /* 0x000fe20000000000 */
[----:B0-----:R-:W-:Y:S01]  /*be70*/  ISETP.NE.AND P2, PT, R80, 0x1, PT ;  /* 0x000000015000780c */ /* 0x001fe20003f45270 */
[----:B------:R-:W-:Y:S01]  /*be80*/  IMAD.MOV.U32 R0, RZ, RZ, R54 ;  /* 0x000000ffff007224 */ /* 0x000fe200078e0036 */
[----:B------:R-:W-:Y:S01]  /*be90*/  PRMT R80, R11, 0x5410, R14 ;  /* 0x000054100b507816 */ /* 0x000fe2000000000e */
[----:B------:R-:W-:Y:S01]  /*bea0*/  IMAD.MOV.U32 R14, RZ, RZ, R49 ;  /* 0x000000ffff0e7224 */ /* 0x000fe200078e0031 */
[----:B------:R-:W-:Y:S01]  /*beb0*/  MOV R11, R55 ;  /* 0x00000037000b7202 */ /* 0x000fe20000000f00 */
[----:B------:R-:W-:Y:S01]  /*bec0*/  IMAD.MOV.U32 R5, RZ, RZ, R61 ;  /* 0x000000ffff057224 */ /* 0x000fe200078e003d */
[----:B------:R-:W-:Y:S01]  /*bed0*/  ULDC.64 UR4, c[0x0][0x3c8] ;  /* 0x0000f20000047ab9 */ /* 0x000fe20000000a00 */
[----:B------:R-:W-:Y:S01]  /*bee0*/  IMAD.MOV.U32 R61, RZ, RZ, R67 ;  /* 0x000000ffff3d7224 */ /* 0x000fe200078e0043 */
[----:B------:R-:W-:Y:S01]  /*bef0*/  PRMT R77, R0, 0x5410, R11 ;  /* 0x00005410004d7816 */ /* 0x000fe2000000000b */
[----:B------:R-:W-:Y:S01]  /*bf00*/  IMAD.MOV.U32 R0, RZ, RZ, R48 ;  /* 0x000000ffff007224 */ /* 0x000fe200078e0030 */
[----:B------:R-:W-:Y:S01]  /*bf10*/  ULDC.64 UR6, c[0x0][0x3e0] ;  /* 0x0000f80000067ab9 */ /* 0x000fe20000000a00 */
[----:B------:R-:W-:Y:S01]  /*bf20*/  IMAD.MOV.U32 R11, RZ, RZ, R46 ;  /* 0x000000ffff0b7224 */ /* 0x000fe200078e002e */
[----:B------:R-:W-:Y:S01]  /*bf30*/  PRMT R84, R84, 0x5410, R61 ;  /* 0x0000541054547816 */ /* 0x000fe2000000003d */
[----:B------:R-:W0:Y:S01]  /*bf40*/  @P2 LDC R15, c[0x0][0x430] ;  /* 0x00010c00ff0f2b82 */ /* 0x000e220000000800 */
[----:B------:R-:W-:Y:S01]  /*bf50*/  PRMT R75, R0, 0x5410, R14 ;  /* 0x00005410004b7816 */ /* 0x000fe2000000000e */
[----:B------:R-:W-:Y:S01]  /*bf60*/  IMAD.MOV.U32 R61, RZ, RZ, R56 ;  /* 0x000000ffff3d7224 */ /* 0x000fe200078e0038 */
[----:B------:R-:W-:Y:S01]  /*bf70*/  PRMT R73, R11, 0x7610, R73 ;  /* 0x000076100b497816 */ /* 0x000fe20000000049 */
[----:B------:R-:W-:Y:S01]  /*bf80*/  IMAD.MOV.U32 R11, RZ, RZ, R66 ;  /* 0x000000ffff0b7224 */ /* 0x000fe200078e0042 */
[----:B------:R-:W-:Y:S01]  /*bf90*/  MOV R0, R47 ;  /* 0x0000002f00007202 */ /* 0x000fe20000000f00 */
[----:B------:R-:W-:Y:S01]  /*bfa0*/  IMAD.MOV.U32 R69, RZ, RZ, R53 ;  /* 0x000000ffff457224 */ /* 0x000fe200078e0035 */
[----:B------:R-:W-:Y:S01]  /*bfb0*/  PRMT R81, R61, 0x7610, R81 ;  /* 0x000076103d517816 */ /* 0x000fe20000000051 */
[----:B------:R-:W1:Y:S01]  /*bfc0*/  @P2 LDC R14, c[0x0][0x42c] ;  /* 0x00010b00ff0e2b82 */ /* 0x000e620000000800 */
[----:B------:R-:W-:Y:S01]  /*bfd0*/  PRMT R73, R73, 0x5410, R0 ;  /* 0x0000541049497816 */ /* 0x000fe20000000000 */
[----:B------:R-:W-:Y:S01]  /*bfe0*/  IMAD.MOV.U32 R0, RZ, RZ, R62 ;  /* 0x000000ffff007224 */ /* 0x000fe200078e003e */
[----:B------:R-:W-:Y:S01]  /*bff0*/  PRMT R85, R85, 0x5410, R11 ;  /* 0x0000541055557816 */ /* 0x000fe2000000000b */
[----:B------:R-:W-:Y:S01]  /*c000*/  IMAD.MOV.U32 R61, RZ, RZ, R57 ;  /* 0x000000ffff3d7224 */ /* 0x000fe200078e0039 */
[----:B------:R-:W-:Y:S01]  /*c010*/  MOV R11, R63 ;  /* 0x0000003f000b7202 */ /* 0x000fe20000000f00 */
[----:B------:R-:W-:Y:S01]  /*c020*/  IMAD.MOV.U32 R4, RZ, RZ, R72 ;  /* 0x000000ffff047224 */ /* 0x000fe200078e0048 */
[----:B------:R-:W-:Y:S01]  /*c030*/  PRMT R83, R83, 0x5410, R0 ;  /* 0x0000541053537816 */ /* 0x000fe20000000000 */
[----:B------:R-:W-:Y:S01]  /*c040*/  IMAD R0, R201, 0x80, R195 ;  /* 0x00000080c9007824 */ /* 0x000fe200078e02c3 */
[----:B------:R-:W-:-:S02]  /*c050*/  PRMT R82, R11, 0x7610, R82 ;  /* 0x000076100b527816 */ /* 0x000fc40000000052 */
[----:B------:R-:W-:Y:S01]  /*c060*/  PRMT R81, R81, 0x5410, R61 ;  /* 0x0000541051517816 */ /* 0x000fe2000000003d */
[----:B------:R-:W-:Y:S01]  /*c070*/  IMAD.MOV.U32 R61, RZ, RZ, R50 ;  /* 0x000000ffff3d7224 */ /* 0x000fe200078e0032 */
[----:B------:R-:W-:Y:S01]  /*c080*/  LEA R11, R223, R0, 0x6 ;  /* 0x00000000df0b7211 */ /* 0x000fe200078e30ff */
[----:B------:R-:W-:-:S03]  /*c090*/  IMAD.MOV.U32 R0, RZ, RZ, R52 ;  /* 0x000000ffff007224 */ /* 0x000fc600078e0034 */
[----:B------:R-:W-:Y:S01]  /*c0a0*/  PRMT R76, R61, 0x7610, R76 ;  /* 0x000076103d4c7816 */ /* 0x000fe2000000004c */
[----:B------:R-:W-:Y:S01]  /*c0b0*/  IMAD.MOV.U32 R61, RZ, RZ, R44 ;  /* 0x000000ffff3d7224 */ /* 0x000fe200078e002c */
[----:B------:R-:W-:Y:S01]  /*c0c0*/  PRMT R79, R0, 0x5410, R69 ;  /* 0x00005410004f7816 */ /* 0x000fe20000000045 */
[----:B------:R-:W-:Y:S02]  /*c0d0*/  IMAD.MOV.U32 R69, RZ, RZ, R45 ;  /* 0x000000ffff457224 */ /* 0x000fe400078e002d */
[----:B-1----:R-:W-:Y:S01]  /*c0e0*/  @P2 IMAD.HI.U32 R0, R11, R14, RZ ;  /* 0x0000000e0b002227 */ /* 0x002fe200078e00ff */
[----:B------:R-:W-:Y:S02]  /*c0f0*/  MOV R14, R51 ;  /* 0x00000033000e7202 */ /* 0x000fe40000000f00 */
[----:B------:R-:W-:Y:S01]  /*c100*/  PRMT R74, R61, 0x5410, R69 ;  /* 0x000054103d4a7816 */ /* 0x000fe20000000045 */
[----:B------:R-:W-:Y:S01]  /*c110*/  IMAD.MOV.U32 R61, RZ, RZ, R36 ;  /* 0x000000ffff3d7224 */ /* 0x000fe200078e0024 */
[----:B0-----:R-:W-:Y:S01]  /*c120*/  @P2 SHF.R.U32.HI R11, RZ, R15, R0 ;  /* 0x0000000fff0b2219 */ /* 0x001fe20000011600 */
[----:B------:R-:W-:Y:S01]  /*c130*/  IMAD.MOV.U32 R0, RZ, RZ, R40 ;  /* 0x000000ffff007224 */ /* 0x000fe200078e0028 */
[----:B------:R-:W-:Y:S01]  /*c140*/  PRMT R76, R76, 0x5410, R14 ;  /* 0x000054104c4c7816 */ /* 0x000fe2000000000e */
[----:B------:R-:W-:Y:S01]  /*c150*/  IMAD.MOV.U32 R69, RZ, RZ, R37 ;  /* 0x000000ffff457224 */ /* 0x000fe200078e0025 */
[----:B------:R-:W-:Y:S01]  /*c160*/  SHF.R.S32.HI R15, RZ, 0x1f, R11 ;  /* 0x0000001fff0f7819 */ /* 0x000fe2000001140b */
[----:B------:R-:W-:Y:S01]  /*c170*/  IMAD.WIDE.U32 R4, R11, R12, R4 ;  /* 0x0000000c0b047225 */ /* 0x000fe200078e0004 */
[----:B------:R-:W-:-:S02]  /*c180*/  MOV R14, R41 ;  /* 0x00000029000e7202 */ /* 0x000fc40000000f00 */
[----:B------:R-:W-:Y:S01]  /*c190*/  PRMT R61, R61, 0x5410, R69 ;  /* 0x000054103d3d7816 */ /* 0x000fe20000000045 */
[----:B------:R-:W-:Y:S01]  /*c1a0*/  IMAD.WIDE.U32 R6, R11, R2, R6 ;  /* 0x000000020b067225 */ /* 0x000fe200078e0006 */
[----:B------:R-:W-:-:S03]  /*c1b0*/  PRMT R72, R0, 0x5410, R14 ;  /* 0x0000541000487816 */ /* 0x000fc6000000000e */
[C---:B------:R-:W-:Y:S01]  /*c1c0*/  IMAD R0, R15.reuse, R12, RZ ;  /* 0x0000000c0f007224 */ /* 0x040fe200078e02ff */
[----:B------:R-:W-:Y:S01]  /*c1d0*/  MOV R12, R33 ;  /* 0x00000021000c7202 */ /* 0x000fe20000000f00 */
[----:B------:R-:W-:Y:S02]  /*c1e0*/  IMAD R14, R15, R2, RZ ;  /* 0x000000020f0e7224 */ /* 0x000fe400078e02ff */
[C---:B------:R-:W-:Y:S01]  /*c1f0*/  IMAD R13, R11.reuse, R13, R0 ;  /* 0x0000000d0b0d7224 */ /* 0x040fe200078e0200 */
[----:B------:R-:W-:Y:S01]  /*c200*/  LEA R0, P3, R6, UR6, 0x1 ;  /* 0x0000000606007c11 */ /* 0x000fe2000f8608ff */
[----:B------:R-:W-:Y:S01]  /*c210*/  IMAD R15, R11, R3, R14 ;  /* 0x000000030b0f7224 */ /* 0x000fe200078e020e */
[----:B------:R-:W-:Y:S01]  /*c220*/  LEA R3, P2, R4, UR4, 0x1 ;  /* 0x0000000404037c11 */ /* 0x000fe2000f8408ff */
[----:B------:R-:W-:Y:S01]  /*c230*/  IMAD.MOV.U32 R2, RZ, RZ, R32 ;  /* 0x000000ffff027224 */ /* 0x000fe200078e0020 */
[----:B------:R-:W-:Y:S01]  /*c240*/  UMOV UR4, 0xffffffff ;  /* 0xffffffff00047882 */ /* 0x000fe20000000000 */
[----:B------:R-:W-:-:S02]  /*c250*/  IMAD.IADD R11, R5, 0x1, R13 ;  /* 0x00000001050b7824 */ /* 0x000fc400078e020d */
[----:B------:R-:W-:Y:S01]  /*c260*/  IMAD.IADD R5, R7, 0x1, R15 ;  /* 0x0000000107057824 */ /* 0x000fe200078e020f */
[----:B------:R-:W-:Y:S02]  /*c270*/  PRMT R69, R2, 0x5410, R12 ;  /* 0x0000541002457816 */ /* 0x000fe4000000000c */
[----:B------:R-:W-:Y:S02]  /*c280*/  LEA.HI.X R4, R4, UR5, R11, 0x1, P2 ;  /* 0x0000000504047c11 */ /* 0x000fe400090f0c0b */
[----:B------:R-:W-:Y:S02]  /*c290*/  LEA.HI.X R2, R6, UR7, R5, 0x1, P3 ;  /* 0x0000000706027c11 */ /* 0x000fe400098f0c05 */
[----:B------:R-:W-:Y:S01]  /*c2a0*/  LEA.HI R5, R219, R219, RZ, 0x1 ;  /* 0x000000dbdb057211 */ /* 0x000fe200078f08ff */
[----:B------:R-:W-:Y:S06]  /*c2b0*/  BRA.DIV UR4, `(.L_x_1452) ;  /* 0x000001ce04e87947 */ /* 0x000fec000b800000 */
.L_x_1736:
[----:B------:R-:W-:-:S03]  /*c2c0*/  UMOV UR4, 0xffffffff ;  /* 0xffffffff00047882 */ /* 0x000fc60000000000 */
[----:B------:R-:W-:Y:S05]  /*c2d0*/  BRA.DIV UR4, `(.L_x_1453) ;  /* 0x000001d204087947 */ /* 0x000fea000b800000 */
.L_x_1739:
[----:B------:R-:W-:-:S03]  /*c2e0*/  UMOV UR4, 0xffffffff ;  /* 0xffffffff00047882 */ /* 0x000fc60000000000 */
[----:B------:R-:W-:Y:S05]  /*c2f0*/  BRA.DIV UR4, `(.L_x_1454) ;  /* 0x000001d204287947 */ /* 0x000fea000b800000 */
.L_x_1742:
[----:B------:R-:W-:-:S03]  /*c300*/  UMOV UR4, 0xffffffff ;  /* 0xffffffff00047882 */ /* 0x000fc60000000000 */
[----:B------:R-:W-:Y:S05]  /*c310*/  BRA.DIV UR4, `(.L_x_1455) ;  /* 0x000001d204487947 */ /* 0x000fea000b800000 */
.L_x_1745:
[----:B------:R-:W-:-:S03]  /*c320*/  UMOV UR4, 0xffffffff ;  /* 0xffffffff00047882 */ /* 0x000fc60000000000 */
[----:B------:R-:W-:Y:S05]  /*c330*/  BRA.DIV UR4, `(.L_x_1456) ;  /* 0x000001d204687947 */ /* 0x000fea000b800000 */
.L_x_1748:
[----:B------:R-:W-:Y:S01]  /*c340*/  UMOV UR4, 0xffffffff ;  /* 0xffffffff00047882 */ /* 0x000fe20000000000 */
[----:B------:R-:W-:Y:S02]  /*c350*/  LOP3.LUT R4, R5, 0xfffffffe, RZ, 0xc0, !PT ;  /* 0xfffffffe05047812 */ /* 0x000fe400078ec0ff */
[----:B------:R-:W-:Y:S05]  /*c360*/  BRA.DIV UR4, `(.L_x_1457) ;  /* 0x000001d204847947 */ /* 0x000fea000b800000 */
.L_x_1751:
[----:B------:R-:W-:Y:S01]  /*c370*/  UMOV UR4, 0xffffffff ;  /* 0xffffffff00047882 */ /* 0x000fe20000000000 */
[----:B------:R-:W-:Y:S02]  /*c380*/  IMAD.IADD R4, R219, 0x1, -R4 ;  /* 0x00000001db047824 */ /* 0x000fe400078e0a04 */
[----:B------:R-:W-:Y:S05]  /*c390*/  BRA.DIV UR4, `(.L_x_1458) ;  /* 0x000001d204a07947 */ /* 0x000fea000b800000 */
.L_x_1754:
[----:B------:R-:W-:Y:S01]  /*c3a0*/  UMOV UR4, 0xffffffff ;  /* 0xffffffff00047882 */ /* 0x000fe20000000000 */
[----:B------:R-:W-:Y:S02]  /*c3b0*/  SHF.L.U32 R2, R4, 0x1f, RZ ;  /* 0x0000001f04027819 */ /* 0x000fe400000006ff */
[----:B------:R-:W-:Y:S05]  /*c3c0*/  BRA.DIV UR4, `(.L_x_1459) ;  /* 0x000001d204bc7947 */ /* 0x000fea000b800000 */
.L_x_1757:
[----:B------:R-:W0:Y:S01]  /*c3d0*/  SYNCS.PHASECHK.TRANS64.TRYWAIT P2, [R17+URZ+0x30800], R2 ;  /* 0x03080002110075a7 */ /* 0x000e22000804017f */
[----:B------:R-:W-:Y:S01]  /*c3e0*/  IMAD.MOV.U32 R3, RZ, RZ, R29 ;  /* 0x000000ffff037224 */ /* 0x000fe200078e001d */
[----:B------:R-:W-:Y:S01]  /*c3f0*/  MOV R0, R28 ;  /* 0x0000001c00007202 */ /* 0x000fe20000000f00 */
[----:B------:R-:W-:Y:S01]  /*c400*/  IMAD.MOV.U32 R4, RZ, RZ, R24 ;  /* 0x000000ffff047224 */ /* 0x000fe200078e0018 */
[----:B------:R-:W-:Y:S01]  /*c410*/  BSSY B1, `(.L_x_1460) ;  /* 0x0000019000017945 */ /* 0x000fe20003800000 */
[----:B------:R-:W-:Y:S01]  /*c420*/  IMAD.MOV.U32 R5, RZ, RZ, R25 ;  /* 0x000000ffff057224 */ /* 0x000fe200078e0019 */
[----:B------:R-:W-:Y:S01]  /*c430*/  PRMT R12, R0, 0x5410, R3 ;  /* 0x00005410000c7816 */ /* 0x000fe20000000003 */
[----:B------:R-:W-:Y:S01]  /*c440*/  IMAD.MOV.U32 R6, RZ, RZ, R43 ;  /* 0x000000ffff067224 */ /* 0x000fe200078e002b */
[----:B------:R-:W-:Y:S01]  /*c450*/  MOV R0, R8 ;  /* 0x0000000800007202 */ /* 0x000fe20000000f00 */
[----:B------:R-:W-:Y:S01]  /*c460*/  IMAD.MOV.U32 R7, RZ, RZ, R35 ;  /* 0x000000ffff077224 */ /* 0x000fe200078e0023 */
[----:B------:R-:W-:Y:S01]  /*c470*/  PRMT R3, R4, 0x5410, R5 ;  /* 0x0000541004037816 */ /* 0x000fe20000000005 */
[----:B------:R-:W-:-:S02]  /*c480*/  IMAD.MOV.U32 R5, RZ, RZ, R42 ;  /* 0x000000ffff057224 */ /* 0x000fc400078e002a */
[----:B------:R-:W-:-:S03]  /*c490*/  IMAD.MOV.U32 R4, RZ, RZ, R9 ;  /* 0x000000ffff047224 */ /* 0x000fc600078e0009 */
[----:B------:R-:W-:Y:S01]  /*c4a0*/  PRMT R78, R5, 0x5410, R6 ;  /* 0x00005410054e7816 */ /* 0x000fe20000000006 */
[----:B------:R-:W-:Y:S01]  /*c4b0*/  IMAD.MOV.U32 R5, RZ, RZ, R39 ;  /* 0x000000ffff057224 */ /* 0x000fe200078e0027 */
[----:B------:R-:W-:Y:S01]  /*c4c0*/  PRMT R0, R0, 0x5410, R4 ;  /* 0x0000541000007816 */ /* 0x000fe20000000004 */
[----:B------:R-:W-:Y:S01]  /*c4d0*/  IMAD.MOV.U32 R6, RZ, RZ, R34 ;  /* 0x000000ffff067224 */ /* 0x000fe200078e0022 */
[----:B------:R-:W-:-:S04]  /*c4e0*/  MOV R4, R38 ;  /* 0x0000002600047202 */ /* 0x000fc80000000f00 */
        /* <DEDUP_REMOVED lines=8> */
[----:B------:R-:W-:Y:S02]  /*c570*/  PRMT R11, R6, 0x5410, R7 ;  /* 0x00005410060b7816 */ /* 0x000fe40000000007 */
[----:B------:R-:W-:Y:S01]  /*c580*/  MOV R4, R20 ;  /* 0x0000001400047202 */ /* 0x000fe20000000f00 */
[----:B0-----:R-:W-:Y:S06]  /*c590*/  @!P2 BRA `(.L_x_1461) ;  /* 0x000001d00070a947 */ /* 0x001fec0003800000 */
.L_x_1758:
[----:B------:R-:W-:Y:S05]  /*c5a0*/  BSYNC B1 ;  /* 0x0000000000017941 */ /* 0x000fea0003800000 */
.L_x_1460:
[----:B------:R-:W-:Y:S01]  /*c5b0*/  BSSY B1, `(.L_x_1462) ;  /* 0x000011b000017945 */ /* 0x000fe20003800000 */
[----:B0-----:R-:W-:-:S03]  /*c5c0*/  PRMT R2, R4, 0x5410, R5 ;  /* 0x0000541004027816 */ /* 0x001fc60000000005 */
[----:B------:R-:W-:Y:S05]  /*c5d0*/  @P0 BRA `(.L_x_1463) ;  /* 0x0000001000600947 */ /* 0x000fea0003800000 */
[----:B------:R-:W0:Y:S01]  /*c5e0*/  LDC R5, c[0x0][0x3d4] ;  /* 0x0000f500ff057b82 */ /* 0x000e220000000800 */
[C---:B------:R-:W-:Y:S01]  /*c5f0*/  VIADD R4, R18.reuse, 0x10 ;  /* 0x0000001012047836 */ /* 0x040fe20000000000 */
[C---:B------:R-:W-:Y:S01]  /*c600*/  IADD3 R86, R18.reuse, 0x30, RZ ;  /* 0x0000003012567810 */ /* 0x040fe20007ffe0ff */
[C---:B------:R-:W-:Y:S01]  /*c610*/  VIADD R6, R18.reuse, 0x20 ;  /* 0x0000002012067836 */ /* 0x040fe20000000000 */
[----:B------:R-:W-:Y:S01]  /*c620*/  BSSY B2, `(.L_x_1464) ;  /* 0x0000034000027945 */ /* 0x000fe20003800000 */
[-C--:B0-----:R-:W-:Y:S02]  /*c630*/  ISETP.GE.AND P0, PT, R18, R5.reuse, PT ;  /* 0x000000051200720c */ /* 0x081fe40003f06270 */
[-C--:B------:R-:W-:Y:S01]  /*c640*/  ISETP.GE.AND P2, PT, R4, R5.reuse, PT ;  /* 0x000000050400720c */ /* 0x080fe20003f46270 */
[----:B------:R-:W-:Y:S01]  /*c650*/  VIADD R4, R18, 0x40 ;  /* 0x0000004012047836 */ /* 0x000fe20000000000 */
[-C--:B------:R-:W-:Y:S01]  /*c660*/  ISETP.GE.AND P3, PT, R6, R5.reuse, PT ;  /* 0x000000050600720c */ /* 0x080fe20003f66270 */
[----:B------:R-:W-:Y:S01]  /*c670*/  VIADD R6, R18, 0x50 ;  /* 0x0000005012067836 */ /* 0x000fe20000000000 */
[----:B------:R-:W-:-:S02]  /*c680*/  ISETP.GE.AND P4, PT, R86, R5, PT ;  /* 0x000000055600720c */ /* 0x000fc40003f86270 */
[-C--:B------:R-:W-:Y:S02]  /*c690*/  ISETP.GE.AND P5, PT, R4, R5.reuse, PT ;  /* 0x000000050400720c */ /* 0x080fe40003fa6270 */
[----:B------:R-:W-:-:S03]  /*c6a0*/  ISETP.GE.AND P6, PT, R6, R5, PT ;  /* 0x000000050600720c */ /* 0x000fc60003fc6270 */
[----:B------:R-:W-:Y:S10]  /*c6b0*/  @P0 BRA `(.L_x_1465) ;  /* 0x0000000000a80947 */ /* 0x000ff40003800000 */
[----:B------:R-:W0:Y:S01]  /*c6c0*/  LDS.128 R4, [R60+0x12400] ;  /* 0x012400003c047984 */ /* 0x000e220000000c00 */
[----:B------:R-:W-:Y:S01]  /*c6d0*/  SHF.R.U64 R93, R66, 0x10, R67 ;  /* 0x00000010425d7819 */ /* 0x000fe20000001243 */
[--C-:B------:R-:W-:Y:S01]  /*c6e0*/  HADD2.F32 R86, -RZ, R85.reuse.H1_H1 ;  /* 0x30000055ff567230 */ /* 0x100fe20000004100 */
[----:B------:R-:W-:Y:S01]  /*c6f0*/  SHF.R.U32.HI R88, RZ, 0x10, R71 ;  /* 0x00000010ff587819 */ /* 0x000fe20000011647 */
[----:B------:R-:W-:Y:S01]  /*c700*/  HADD2.F32 R87, -RZ, R85.H0_H0 ;  /* 0x20000055ff577230 */ /* 0x000fe20000004100 */
[----:B------:R-:W-:Y:S02]  /*c710*/  SHF.R.U32.HI R66, RZ, 0x10, R67 ;  /* 0x00000010ff427819 */ /* 0x000fe40000011643 */
[----:B------:R-:W-:Y:S01]  /*c720*/  SHF.R.U64 R91, R70, 0x10, R71 ;  /* 0x00000010465b7819 */ /* 0x000fe20000001247 */
[----:B------:R-:W-:Y:S02]  /*c730*/  HADD2.F32 R88, -RZ, R88.H0_H0 ;  /* 0x20000058ff587230 */ /* 0x000fe40000004100 */
[----:B------:R-:W-:-:S02]  /*c740*/  HADD2.F32 R85, -RZ, R66.H0_H0 ;  /* 0x20000042ff557230 */ /* 0x000fc40000004100 */
[--C-:B0-----:R-:W-:Y:S02]  /*c750*/  HADD2.F32 R71, -RZ, R7.reuse.H1_H1 ;  /* 0x30000007ff477230 */ /* 0x101fe40000004100 */
[----:B------:R-:W-:Y:S02]  /*c760*/  HADD2.F32 R70, -RZ, R7.H0_H0 ;  /* 0x20000007ff467230 */ /* 0x000fe40000004100 */
[--C-:B------:R-:W-:Y:S02]  /*c770*/  HADD2.F32 R7, -RZ, R4.reuse.H0_H0 ;  /* 0x20000004ff077230 */ /* 0x100fe40000004100 */
[C---:B------:R-:W-:Y:S01]  /*c780*/  FMUL.FTZ R89, R71.reuse, R88 ;  /* 0x0000005847597220 */ /* 0x040fe20000410000 */
[----:B------:R-:W-:Y:S01]  /*c790*/  FMUL.FTZ R71, R71, R85 ;  /* 0x0000005547477220 */ /* 0x000fe20000410000 */
[----:B------:R-:W-:Y:S02]  /*c7a0*/  HADD2.F32 R4, -RZ, R4.H1_H1 ;  /* 0x30000004ff047230 */ /* 0x000fe40000004100 */
[----:B------:R-:W-:-:S02]  /*c7b0*/  HADD2.F32 R66, -RZ, R6.H0_H0 ;  /* 0x20000006ff427230 */ /* 0x000fc40000004100 */
[----:B------:R-:W-:Y:S01]  /*c7c0*/  FFMA.FTZ R92, R70, R88, R71 ;  /* 0x00000058465c7223 */ /* 0x000fe20000010047 */
[----:B------:R-:W-:Y:S02]  /*c7d0*/  HADD2.F32 R67, -RZ, R6.H1_H1 ;  /* 0x30000006ff437230 */ /* 0x000fe40000004100 */
[----:B------:R-:W-:Y:S01]  /*c7e0*/  FMUL.FTZ R90, R4, R87 ;  /* 0x00000057045a7220 */ /* 0x000fe20000410000 */
[--C-:B------:R-:W-:Y:S02]  /*c7f0*/  HADD2.F32 R71, -RZ, R84.reuse.H0_H0 ;  /* 0x20000054ff477230 */ /* 0x100fe40000004100 */
[----:B------:R-:W-:Y:S01]  /*c800*/  FFMA.FTZ R89, R70, R85, -R89 ;  /* 0x0000005546597223 */ /* 0x000fe20000010859 */
[----:B------:R-:W-:Y:S02]  /*c810*/  HADD2.F32 R6, -RZ, R5.H0_H0 ;  /* 0x20000005ff067230 */ /* 0x000fe40000004100 */
[----:B------:R-:W-:Y:S01]  /*c820*/  FMUL.FTZ R88, R4, R86 ;  /* 0x0000005604587220 */ /* 0x000fe20000410000 */
[----:B------:R-:W-:-:S02]  /*c830*/  HADD2.F32 R84, -RZ, R84.H1_H1 ;  /* 0x30000054ff547230 */ /* 0x000fc40000004100 */
[C---:B------:R-:W-:Y:S01]  /*c840*/  FFMA.FTZ R90, R7.reuse, R86, -R90 ;  /* 0x00000056075a7223 */ /* 0x040fe2000001085a */
[----:B------:R-:W-:Y:S02]  /*c850*/  HADD2.F32 R5, -RZ, R5.H1_H1 ;  /* 0x30000005ff057230 */ /* 0x000fe40000004100 */
[----:B------:R-:W-:Y:S01]  /*c860*/  FFMA.FTZ R87, R7, R87, R88 ;  /* 0x0000005707577223 */ /* 0x000fe20000010058 */
[----:B------:R-:W-:Y:S02]  /*c870*/  HADD2.F32 R70, -RZ, R91.H0_H0 ;  /* 0x2000005bff467230 */ /* 0x000fe40000004100 */
[CC--:B------:R-:W-:Y:S01]  /*c880*/  FMUL.FTZ R85, R67.reuse, R71.reuse ;  /* 0x0000004743557220 */ /* 0x0c0fe20000410000 */
[----:B------:R-:W-:Y:S02]  /*c890*/  HADD2.F32 R4, -RZ, R93.H0_H0 ;  /* 0x2000005dff047230 */ /* 0x000fe40000004100 */
[----:B------:R-:W-:Y:S01]  /*c8a0*/  FMUL.FTZ R86, R67, R84 ;  /* 0x0000005443567220 */ /* 0x000fe20000410000 */
[C---:B------:R-:W-:Y:S01]  /*c8b0*/  FMUL.FTZ R7, R5.reuse, R70 ;  /* 0x0000004605077220 */ /* 0x040fe20000410000 */
[C---:B------:R-:W-:Y:S01]  /*c8c0*/  FFMA.FTZ R85, R66.reuse, R84, -R85 ;  /* 0x0000005442557223 */ /* 0x040fe20000010855 */
[-C--:B------:R-:W-:Y:S01]  /*c8d0*/  FMUL.FTZ R67, R5, R4.reuse ;  /* 0x0000000405437220 */ /* 0x080fe20000410000 */
[----:B------:R-:W-:Y:S01]  /*c8e0*/  FFMA.FTZ R86, R66, R71, R86 ;  /* 0x0000004742567223 */ /* 0x000fe20000010056 */
[----:B------:R-:W-:Y:S01]  /*c8f0*/  FFMA.FTZ R5, R6, R4, -R7 ;  /* 0x0000000406057223 */ /* 0x000fe20000010807 */
[----:B------:R-:W-:Y:S01]  /*c900*/  F2FP.F16.F32.PACK_AB R7, R92, R89 ;  /* 0x000000595c07723e */ /* 0x000fe200000000ff */
[----:B------:R-:W-:Y:S01]  /*c910*/  FFMA.FTZ R70, R6, R70, R67 ;  /* 0x0000004606467223 */ /* 0x000fe20000010043 */
[----:B------:R-:W-:-:S02]  /*c920*/  F2FP.F16.F32.PACK_AB R4, R87, R90 ;  /* 0x0000005a5704723e */ /* 0x000fc400000000ff */
[----:B------:R-:W-:Y:S02]  /*c930*/  F2FP.F16.F32.PACK_AB R6, R86, R85 ;  /* 0x000000555606723e */ /* 0x000fe400000000ff */
[----:B------:R-:W-:-:S05]  /*c940*/  F2FP.F16.F32.PACK_AB R5, R70, R5 ;  /* 0x000000054605723e */ /* 0x000fca00000000ff */
[----:B------:R0:W-:Y:S02]  /*c950*/  STS.128 [R60+0x12400], R4 ;  /* 0x012400043c007388 */ /* 0x0001e40000000c00 */
.L_x_1465:
[----:B------:R-:W-:Y:S05]  /*c960*/  BSYNC B2 ;  /* 0x0000000000027941 */ /* 0x000fea0003800000 */
.L_x_1464:
[----:B------:R-:W-:Y:S04]  /*c970*/  BSSY B2, `(.L_x_1466) ;  /* 0x000002c000027945 */ /* 0x000fe80003800000 */
[----:B------:R-:W-:Y:S05]  /*c980*/  @P2 BRA `(.L_x_1467) ;  /* 0x0000000000a82947 */ /* 0x000fea0003800000 */
[----:B0-----:R-:W0:Y:S01]  /*c990*/  LDS.128 R4, [R10] ;  /* 0x000000000a047984 */ /* 0x001e220000000c00 */
[----:B------:R-:W-:Y:S01]  /*c9a0*/  SHF.R.U32.HI R70, RZ, 0x10, R65 ;  /* 0x00000010ff467819 */ /* 0x000fe20000011641 */
[--C-:B------:R-:W-:Y:S01]  /*c9b0*/  HADD2.F32 R66, -RZ, R83.reuse.H1_H1 ;  /* 0x30000053ff427230 */ /* 0x100fe20000004100 */
[----:B------:R-:W-:Y:S01]  /*c9c0*/  SHF.R.U32.HI R67, RZ, 0x10, R63 ;  /* 0x00000010ff437819 */ /* 0x000fe2000001163f */
[----:B------:R-:W-:Y:S01]  /*c9d0*/  HADD2.F32 R83, -RZ, R83.H0_H0 ;  /* 0x20000053ff537230 */ /* 0x000fe20000004100 */
[----:B------:R-:W-:Y:S01]  /*c9e0*/  SHF.R.U64 R85, R64, 0x10, R65 ;  /* 0x0000001040557819 */ /* 0x000fe20000001241 */
[----:B------:R-:W-:Y:S01]  /*c9f0*/  HADD2.F32 R70, -RZ, R70.H0_H0 ;  /* 0x20000046ff467230 */ /* 0x000fe20000004100 */
[----:B------:R-:W-:Y:S01]  /*ca00*/  SHF.R.U64 R87, R62, 0x10, R63 ;  /* 0x000000103e577819 */ /* 0x000fe2000000123f */
[----:B------:R-:W-:Y:S02]  /*ca10*/  HADD2.F32 R67, -RZ, R67.H0_H0 ;  /* 0x20000043ff437230 */ /* 0x000fe40000004100 */
[----:B0-----:R-:W-:-:S02]  /*ca20*/  HADD2.F32 R65, -RZ, R7.H1_H1 ;  /* 0x30000007ff417230 */ /* 0x001fc40000004100 */
[----:B------:R-:W-:Y:S02]  /*ca30*/  HADD2.F32 R64, -RZ, R7.H0_H0 ;  /* 0x20000007ff407230 */ /* 0x000fe40000004100 */
[--C-:B------:R-:W-:Y:S02]  /*ca40*/  HADD2.F32 R7, -RZ, R4.reuse.H0_H0 ;  /* 0x20000004ff077230 */ /* 0x100fe40000004100 */
[CC--:B------:R-:W-:Y:S01]  /*ca50*/  FMUL.FTZ R71, R65.reuse, R70.reuse ;  /* 0x0000004641477220 */ /* 0x0c0fe20000410000 */
[----:B------:R-:W-:Y:S01]  /*ca60*/  FMUL.FTZ R65, R65, R67 ;  /* 0x0000004341417220 */ /* 0x000fe20000410000 */
[----:B------:R-:W-:Y:S02]  /*ca70*/  HADD2.F32 R4, -RZ, R4.H1_H1 ;  /* 0x30000004ff047230 */ /* 0x000fe40000004100 */
[--C-:B------:R-:W-:Y:S02]  /*ca80*/  HADD2.F32 R62, -RZ, R6.reuse.H0_H0 ;  /* 0x20000006ff3e7230 */ /* 0x100fe40000004100 */
[----:B------:R-:W-:Y:S01]  /*ca90*/  FFMA.FTZ R86, R64, R70, R65 ;  /* 0x0000004640567223 */ /* 0x000fe20000010041 */
[----:B------:R-:W-:-:S02]  /*caa0*/  HADD2.F32 R63, -RZ, R6.H1_H1 ;  /* 0x30000006ff3f7230 */ /* 0x000fc40000004100 */
[----:B------:R-:W-:Y:S01]  /*cab0*/  FMUL.FTZ R84, R4, R83 ;  /* 0x0000005304547220 */ /* 0x000fe20000410000 */
[--C-:B------:R-:W-:Y:S02]  /*cac0*/  HADD2.F32 R65, -RZ, R82.reuse.H1_H1 ;  /* 0x30000052ff417230 */ /* 0x100fe40000004100 */
[----:B------:R-:W-:Y:S01]  /*cad0*/  FFMA.FTZ R71, R64, R67, -R71 ;  /* 0x0000004340477223 */ /* 0x000fe20000010847 */
[--C-:B------:R-:W-:Y:S02]  /*cae0*/  HADD2.F32 R6, -RZ, R5.reuse.H0_H0 ;  /* 0x20000005ff067230 */ /* 0x100fe40000004100 */
[-C--:B------:R-:W-:Y:S01]  /*caf0*/  FMUL.FTZ R70, R4, R66.reuse ;  /* 0x0000004204467220 */ /* 0x080fe20000410000 */
[----:B------:R-:W-:Y:S02]  /*cb00*/  HADD2.F32 R82, -RZ, R82.H0_H0 ;  /* 0x20000052ff527230 */ /* 0x000fe40000004100 */
[----:B------:R-:W-:Y:S01]  /*cb10*/  FFMA.FTZ R84, R7, R66, -R84 ;  /* 0x0000004207547223 */ /* 0x000fe20000010854 */
[----:B------:R-:W-:-:S02]  /*cb20*/  HADD2.F32 R5, -RZ, R5.H1_H1 ;  /* 0x30000005ff057230 */ /* 0x000fc40000004100 */
        /* <DEDUP_REMOVED lines=15> */
[----:B------:R1:W-:Y:S02]  /*cc20*/  STS.128 [R10], R4 ;  /* 0x000000040a007388 */ /* 0x0003e40000000c00 */
.L_x_1467:
[----:B------:R-:W-:Y:S05]  /*cc30*/  BSYNC B2 ;  /* 0x0000000000027941 */ /* 0x000fea0003800000 */
.L_x_1466:
[----:B------:R-:W-:Y:S04]  /*cc40*/  BSSY B2, `(.L_x_1468) ;  /* 0x000002c000027945 */ /* 0x000fe80003800000 */
[----:B------:R-:W-:Y:S05]  /*cc50*/  @P3 BRA `(.L_x_1469) ;  /* 0x0000000000a83947 */ /* 0x000fea0003800000 */
[----:B01----:R-:W0:Y:S01]  /*cc60*/  LDS.128 R4, [R60+0x16400] ;  /* 0x016400003c047984 */ /* 0x003e220000000c00 */
[----:B------:R-:W-:Y:S01]  /*cc70*/  SHF.R.U32.HI R63, RZ, 0x10, R57 ;  /* 0x00000010ff3f7819 */ /* 0x000fe20000011639 */
[----:B------:R-:W-:Y:S01]  /*cc80*/  HADD2.F32 R62, -RZ, R81.H0_H0 ;  /* 0x20000051ff3e7230 */ /* 0x000fe20000004100 */
[--C-:B------:R-:W-:Y:S01]  /*cc90*/  SHF.R.U32.HI R65, RZ, 0x10, R59.reuse ;  /* 0x00000010ff417819 */ /* 0x100fe2000001163b */
[--C-:B------:R-:W-:Y:S01]  /*cca0*/  HADD2.F32 R64, -RZ, R80.reuse.H0_H0 ;  /* 0x20000050ff407230 */ /* 0x100fe20000004100 */
[----:B------:R-:W-:Y:S01]  /*ccb0*/  SHF.R.U64 R71, R58, 0x10, R59 ;  /* 0x000000103a477819 */ /* 0x000fe2000000123b */
[----:B------:R-:W-:Y:S01]  /*ccc0*/  HADD2.F32 R63, -RZ, R63.H0_H0 ;  /* 0x2000003fff3f7230 */ /* 0x000fe20000004100 */
[----:B------:R-:W-:Y:S01]  /*ccd0*/  SHF.R.U64 R83, R56, 0x10, R57 ;  /* 0x0000001038537819 */ /* 0x000fe20000001239 */
[----:B------:R-:W-:Y:S02]  /*cce0*/  HADD2.F32 R65, -RZ, R65.H0_H0 ;  /* 0x20000041ff417230 */ /* 0x000fe40000004100 */
[----:B------:R-:W-:-:S02]  /*ccf0*/  HADD2.F32 R80, -RZ, R80.H1_H1 ;  /* 0x30000050ff507230 */ /* 0x000fc40000004100 */
[----:B------:R-:W-:Y:S02]  /*cd00*/  HADD2.F32 R81, -RZ, R81.H1_H1 ;  /* 0x30000051ff517230 */ /* 0x000fe40000004100 */
[--C-:B0-----:R-:W-:Y:S02]  /*cd10*/  HADD2.F32 R59, -RZ, R7.reuse.H1_H1 ;  /* 0x30000007ff3b7230 */ /* 0x101fe40000004100 */
[----:B------:R-:W-:Y:S02]  /*cd20*/  HADD2.F32 R58, -RZ, R7.H0_H0 ;  /* 0x20000007ff3a7230 */ /* 0x000fe40000004100 */
[--C-:B------:R-:W-:Y:S02]  /*cd30*/  HADD2.F32 R7, -RZ, R4.reuse.H0_H0 ;  /* 0x20000004ff077230 */ /* 0x100fe40000004100 */
[C---:B------:R-:W-:Y:S01]  /*cd40*/  FMUL.FTZ R70, R59.reuse, R63 ;  /* 0x0000003f3b467220 */ /* 0x040fe20000410000 */
[----:B------:R-:W-:Y:S02]  /*cd50*/  HADD2.F32 R4, -RZ, R4.H1_H1 ;  /* 0x30000004ff047230 */ /* 0x000fe40000004100 */
[----:B------:R-:W-:Y:S01]  /*cd60*/  FMUL.FTZ R67, R59, R65 ;  /* 0x000000413b437220 */ /* 0x000fe20000410000 */
[----:B------:R-:W-:-:S02]  /*cd70*/  HADD2.F32 R56, -RZ, R6.H0_H0 ;  /* 0x20000006ff387230 */ /* 0x000fc40000004100 */
[----:B------:R-:W-:Y:S01]  /*cd80*/  FFMA.FTZ R82, R58, R65, R70 ;  /* 0x000000413a527223 */ /* 0x000fe20000010046 */
[----:B------:R-:W-:Y:S02]  /*cd90*/  HADD2.F32 R57, -RZ, R6.H1_H1 ;  /* 0x30000006ff397230 */ /* 0x000fe40000004100 */
[----:B------:R-:W-:Y:S01]  /*cda0*/  FMUL.FTZ R66, R4, R64 ;  /* 0x0000004004427220 */ /* 0x000fe20000410000 */
[--C-:B------:R-:W-:Y:S02]  /*cdb0*/  HADD2.F32 R6, -RZ, R5.reuse.H0_H0 ;  /* 0x20000005ff067230 */ /* 0x100fe40000004100 */
[----:B------:R-:W-:Y:S01]  /*cdc0*/  FFMA.FTZ R67, R58, R63, -R67 ;  /* 0x0000003f3a437223 */ /* 0x000fe20000010843 */
[-C--:B------:R-:W-:Y:S01]  /*cdd0*/  FMUL.FTZ R70, R4, R62.reuse ;  /* 0x0000003e04467220 */ /* 0x080fe20000410000 */
[----:B------:R-:W-:Y:S02]  /*cde0*/  HADD2.F32 R5, -RZ, R5.H1_H1 ;  /* 0x30000005ff057230 */ /* 0x000fe40000004100 */
[----:B------:R-:W-:Y:S01]  /*cdf0*/  FFMA.FTZ R66, R7, R62, -R66 ;  /* 0x0000003e07427223 */ /* 0x000fe20000010842 */
[----:B------:R-:W-:-:S02]  /*ce00*/  HADD2.F32 R58, -RZ, R71.H0_H0 ;  /* 0x20000047ff3a7230 */ /* 0x000fc40000004100 */
[----:B------:R-:W-:Y:S01]  /*ce10*/  FFMA.FTZ R59, R7, R64, R70 ;  /* 0x00000040073b7223 */ /* 0x000fe20000010046 */
[----:B------:R-:W-:Y:S02]  /*ce20*/  HADD2.F32 R4, -RZ, R83.H0_H0 ;  /* 0x20000053ff047230 */ /* 0x000fe40000004100 */
[C---:B------:R-:W-:Y:S01]  /*ce30*/  FMUL.FTZ R63, R57.reuse, R80 ;  /* 0x00000050393f7220 */ /* 0x040fe20000410000 */
[-C--:B------:R-:W-:Y:S01]  /*ce40*/  FMUL.FTZ R65, R57, R81.reuse ;  /* 0x0000005139417220 */ /* 0x080fe20000410000 */
[C---:B------:R-:W-:Y:S01]  /*ce50*/  FMUL.FTZ R7, R5.reuse, R58 ;  /* 0x0000003a05077220 */ /* 0x040fe20000410000 */
[----:B------:R-:W-:Y:S01]  /*ce60*/  FMUL.FTZ R57, R5, R4 ;  /* 0x0000000405397220 */ /* 0x000fe20000410000 */
[C---:B------:R-:W-:Y:S01]  /*ce70*/  FFMA.FTZ R63, R56.reuse, R81, -R63 ;  /* 0x00000051383f7223 */ /* 0x040fe2000001083f */
[----:B------:R-:W-:Y:S01]  /*ce80*/  FFMA.FTZ R56, R56, R80, R65 ;  /* 0x0000005038387223 */ /* 0x000fe20000010041 */
[C---:B------:R-:W-:Y:S01]  /*ce90*/  FFMA.FTZ R5, R6.reuse, R4, -R7 ;  /* 0x0000000406057223 */ /* 0x040fe20000010807 */
[----:B------:R-:W-:Y:S01]  /*cea0*/  FFMA.FTZ R58, R6, R58, R57 ;  /* 0x0000003a063a7223 */ /* 0x000fe20000010039 */
[----:B------:R-:W-:-:S02]  /*ceb0*/  F2FP.F16.F32.PACK_AB R7, R82, R67 ;  /* 0x000000435207723e */ /* 0x000fc400000000ff */
[----:B------:R-:W-:Y:S02]  /*cec0*/  F2FP.F16.F32.PACK_AB R6, R56, R63 ;  /* 0x0000003f3806723e */ /* 0x000fe400000000ff */
[----:B------:R-:W-:Y:S02]  /*ced0*/  F2FP.F16.F32.PACK_AB R4, R59, R66 ;  /* 0x000000423b04723e */ /* 0x000fe400000000ff */
[----:B------:R-:W-:-:S05]  /*cee0*/  F2FP.F16.F32.PACK_AB R5, R58, R5 ;  /* 0x000000053a05723e */ /* 0x000fca00000000ff */
[----:B------:R2:W-:Y:S02]  /*cef0*/  STS.128 [R60+0x16400], R4 ;  /* 0x016400043c007388 */ /* 0x0005e40000000c00 */
.L_x_1469:
[----:B------:R-:W-:Y:S05]  /*cf00*/  BSYNC B2 ;  /* 0x0000000000027941 */ /* 0x000fea0003800000 */
.L_x_1468:
[----:B------:R-:W-:Y:S04]  /*cf10*/  BSSY B2, `(.L_x_1470) ;  /* 0x000002c000027945 */ /* 0x000fe80003800000 */
[----:B------:R-:W-:Y:S05]  /*cf20*/  @P4 BRA `(.L_x_1471) ;  /* 0x0000000000a84947 */ /* 0x000fea0003800000 */
[----:B012---:R-:W0:Y:S01]  /*cf30*/  LDS.128 R4, [R10+0x4000] ;  /* 0x004000000a047984 */ /* 0x007e220000000c00 */
[----:B------:R-:W-:Y:S01]  /*cf40*/  SHF.R.U32.HI R57, RZ, 0x10, R53 ;  /* 0x00000010ff397819 */ /* 0x000fe20000011635 */
[----:B------:R-:W-:Y:S01]  /*cf50*/  HADD2.F32 R56, -RZ, R79.H0_H0 ;  /* 0x2000004fff387230 */ /* 0x000fe20000004100 */
[--C-:B------:R-:W-:Y:S01]  /*cf60*/  SHF.R.U32.HI R59, RZ, 0x10, R55.reuse ;  /* 0x00000010ff3b7819 */ /* 0x100fe20000011637 */
[----:B------:R-:W-:Y:S01]  /*cf70*/  HADD2.F32 R58, -RZ, R77.H0_H0 ;  /* 0x2000004dff3a7230 */ /* 0x000fe20000004100 */
        /* <DEDUP_REMOVED lines=27> */
[-C--:B------:R-:W-:Y:S01]  /*d130*/  FMUL.FTZ R53, R5, R4.reuse ;  /* 0x0000000405357220 */ /* 0x080fe20000410000 */
        /* <DEDUP_REMOVED lines=9> */
.L_x_1471:
[----:B------:R-:W-:Y:S05]  /*d1d0*/  BSYNC B2 ;  /* 0x0000000000027941 */ /* 0x000fea0003800000 */
.L_x_1470:
[----:B------:R-:W-:Y:S04]  /*d1e0*/  BSSY B2, `(.L_x_1472) ;  /* 0x000002c000027945 */ /* 0x000fe80003800000 */
[----:B------:R-:W-:Y:S05]  /*d1f0*/  @P5 BRA `(.L_x_1473) ;  /* 0x0000000000a85947 */ /* 0x000fea0003800000 */
[----:B0123--:R-:W0:Y:S01]  /*d200*/  LDS.128 R4, [R60+0x1a400] ;  /* 0x01a400003c047984 */ /* 0x00fe220000000c00 */
[----:B------:R-:W-:Y:S01]  /*d210*/  SHF.R.U32.HI R53, RZ, 0x10, R51 ;  /* 0x00000010ff357819 */ /* 0x000fe20000011633 */
[----:B------:R-:W-:Y:S01]  /*d220*/  HADD2.F32 R52, -RZ, R76.H0_H0 ;  /* 0x2000004cff347230 */ /* 0x000fe20000004100 */
[----:B------:R-:W-:Y:S01]  /*d230*/  SHF.R.U32.HI R55, RZ, 0x10, R49 ;  /* 0x00000010ff377819 */ /* 0x000fe20000011631 */
        /* <DEDUP_REMOVED lines=25> */
[CC--:B------:R-:W-:Y:S01]  /*d3d0*/  FMUL.FTZ R53, R49.reuse, R75.reuse ;  /* 0x0000004b31357220 */ /* 0x0c0fe20000410000 */
[----:B------:R-:W-:Y:S01]  /*d3e0*/  FMUL.FTZ R52, R49, R76 ;  /* 0x0000004c31347220 */ /* 0x000fe20000410000 */
        /* <DEDUP_REMOVED lines=11> */
.L_x_1473:
[----:B------:R-:W-:Y:S05]  /*d4a0*/  BSYNC B2 ;  /* 0x0000000000027941 */ /* 0x000fea0003800000 */
.L_x_1472:
[----:B------:R-:W-:Y:S05]  /*d4b0*/  @P6 BRA `(.L_x_1463) ;  /* 0x0000000000a86947 */ /* 0x000fea0003800000 */
[----:B01234-:R-:W0:Y:S01]  /*d4c0*/  LDS.128 R4, [R10+0x8000] ;  /* 0x008000000a047984 */ /* 0x01fe220000000c00 */
        /* <DEDUP_REMOVED lines=41> */
.L_x_1463:
[----:B------:R-:W-:Y:S05]  /*d760*/  BSYNC B1 ;  /* 0x0000000000017941 */ /* 0x000fea0003800000 */
.L_x_1462:
        /* <DEDUP_REMOVED lines=16> */
[----:B------:R-:W-:Y:S01]  /*d870*/  SHF.R.U32.HI R45, RZ, 0x10, R43 ;  /* 0x00000010ff2d7819 */ /* 0x000fe2000001162b */
[----:B------:R-:W-:Y:S01]  /*d880*/  HADD2.F32 R44, -RZ, R78.H0_H0 ;  /* 0x2000004eff2c7230 */ /* 0x000fe20000004100 */
[----:B------:R-:W-:Y:S01]  /*d890*/  SHF.R.U32.HI R47, RZ, 0x10, R41 ;  /* 0x00000010ff2f7819 */ /* 0x000fe20000011629 */
        /* <DEDUP_REMOVED lines=38> */
.L_x_1476:
[----:B------:R-:W-:Y:S05]  /*db00*/  BSYNC B1 ;  /* 0x0000000000017941 */ /* 0x000fea0003800000 */
.L_x_1475:
[----:B------:R-:W-:Y:S04]  /*db10*/  BSSY B1, `(.L_x_1477) ;  /* 0x000002c000017945 */ /* 0x000fe80003800000 */
[----:B------:R-:W-:Y:S05]  /*db20*/  @P1 BRA `(.L_x_1478) ;  /* 0x0000000000a81947 */ /* 0x000fea0003800000 */
[----:B0-----:R-:W0:Y:S01]  /*db30*/  LDS.128 R4, [R10+0x2000] ;  /* 0x002000000a047984 */ /* 0x001e220000000c00 */
        /* <DEDUP_REMOVED lines=41> */
.L_x_1478:
[----:B------:R-:W-:Y:S05]  /*ddd0*/  BSYNC B1 ;  /* 0x0000000000017941 */ /* 0x000fea0003800000 */
.L_x_1477:
[----:B------:R-:W-:Y:S04]  /*dde0*/  BSSY B1, `(.L_x_1479) ;  /* 0x000002c000017945 */ /* 0x000fe80003800000 */
[----:B------:R-:W-:Y:S05]  /*ddf0*/  @P2 BRA `(.L_x_1480) ;  /* 0x0000000000a82947 */ /* 0x000fea0003800000 */
[----:B01----:R-:W0:Y:S01]  /*de00*/  LDS.128 R4, [R60+0x18400] ;  /* 0x018400003c047984 */ /* 0x003e220000000c00 */
[----:B------:R-:W-:Y:S01]  /*de10*/  SHF.R.U32.HI R38, RZ, 0x10, R33 ;  /* 0x00000010ff267819 */ /* 0x000fe20000011621 */
[--C-:B------:R-:W-:Y:S01]  /*de20*/  HADD2.F32 R37, -RZ, R69.reuse.H0_H0 ;  /* 0x20000045ff257230 */ /* 0x100fe20000004100 */
[--C-:B------:R-:W-:Y:S01]  /*de30*/  SHF.R.U32.HI R36, RZ, 0x10, R35.reuse ;  /* 0x00000010ff247819 */ /* 0x100fe20000011623 */
[----:B------:R-:W-:Y:S01]  /*de40*/  HADD2.F32 R69, -RZ, R69.H1_H1 ;  /* 0x30000045ff457230 */ /* 0x000fe20000004100 */
[----:B------:R-:W-:Y:S01]  /*de50*/  SHF.R.U64 R42, R34, 0x10, R35 ;  /* 0x00000010222a7819 */ /* 0x000fe20000001223 */
[----:B------:R-:W-:Y:S01]  /*de60*/  HADD2.F32 R38, -RZ, R38.H0_H0 ;  /* 0x20000026ff267230 */ /* 0x000fe20000004100 */
[----:B------:R-:W-:Y:S01]  /*de70*/  SHF.R.U64 R41, R32, 0x10, R33 ;  /* 0x0000001020297819 */ /* 0x000fe20000001221 */
[----:B------:R-:W-:Y:S02]  /*de80*/  HADD2.F32 R36, -RZ, R36.H0_H0 ;  /* 0x20000024ff247230 */ /* 0x000fe40000004100 */
[----:B------:R-:W-:-:S02]  /*de90*/  HADD2.F32 R35, -RZ, R14.H0_H0 ;  /* 0x2000000eff237230 */ /* 0x000fc40000004100 */
        /* <DEDUP_REMOVED lines=8> */
[C---:B------:R-:W-:Y:S01]  /*df20*/  FFMA.FTZ R40, R33.reuse, R36, -R40 ;  /* 0x0000002421287223 */ /* 0x040fe20000010828 */
[----:B------:R-:W-:Y:S02]  /*df30*/  HADD2.F32 R32, -RZ, R6.H1_H1 ;  /* 0x30000006ff207230 */ /* 0x000fe40000004100 */
[C---:B------:R-:W-:Y:S01]  /*df40*/  FMUL.FTZ R34, R4.reuse, R37 ;  /* 0x0000002504227220 */ /* 0x040fe20000410000 */
[--C-:B------:R-:W-:Y:S02]  /*df50*/  HADD2.F32 R6, -RZ, R5.reuse.H0_H0 ;  /* 0x20000005ff067230 */ /* 0x100fe40000004100 */
[----:B------:R-:W-:Y:S01]  /*df60*/  FFMA.FTZ R39, R33, R38, R39 ;  /* 0x0000002621277223 */ /* 0x000fe20000010027 */
        /* <DEDUP_REMOVED lines=19> */
.L_x_1480:
[----:B------:R-:W-:Y:S05]  /*e0a0*/  BSYNC B1 ;  /* 0x0000000000017941 */ /* 0x000fea0003800000 */
.L_x_1479:
[----:B------:R-:W-:Y:S04]  /*e0b0*/  BSSY B1, `(.L_x_1481) ;  /* 0x000002c000017945 */ /* 0x000fe80003800000 */
[----:B------:R-:W-:Y:S05]  /*e0c0*/  @P3 BRA `(.L_x_1482) ;  /* 0x0000000000a83947 */ /* 0x000fea0003800000 */
[----:B012---:R-:W0:Y:S01]  /*e0d0*/  LDS.128 R4, [R10+0x6000] ;  /* 0x006000000a047984 */ /* 0x007e220000000c00 */
[--C-:B------:R-:W-:Y:S01]  /*e0e0*/  SHF.R.U64 R39, R30, 0x10, R31.reuse ;  /* 0x000000101e277819 */ /* 0x100fe2000000121f */
[--C-:B------:R-:W-:Y:S01]  /*e0f0*/  HADD2.F32 R30, -RZ, R13.reuse.H0_H0 ;  /* 0x2000000dff1e7230 */ /* 0x100fe20000004100 */
[----:B------:R-:W-:Y:S01]  /*e100*/  SHF.R.U32.HI R31, RZ, 0x10, R31 ;  /* 0x00000010ff1f7819 */ /* 0x000fe2000001161f */
[----:B------:R-:W-:Y:S01]  /*e110*/  HADD2.F32 R32, -RZ, R12.H0_H0 ;  /* 0x2000000cff207230 */ /* 0x000fe20000004100 */
[--C-:B------:R-:W-:Y:S01]  /*e120*/  SHF.R.U32.HI R33, RZ, 0x10, R29.reuse ;  /* 0x00000010ff217819 */ /* 0x100fe2000001161d */
[----:B------:R-:W-:Y:S01]  /*e130*/  HADD2.F32 R13, -RZ, R13.H1_H1 ;  /* 0x3000000dff0d7230 */ /* 0x000fe20000004100 */
[----:B------:R-:W-:Y:S01]  /*e140*/  SHF.R.U64 R37, R28, 0x10, R29 ;  /* 0x000000101c257819 */ /* 0x000fe2000000121d */
[----:B------:R-:W-:Y:S02]  /*e150*/  HADD2.F32 R31, -RZ, R31.H0_H0 ;  /* 0x2000001fff1f7230 */ /* 0x000fe40000004100 */
[----:B------:R-:W-:-:S02]  /*e160*/  HADD2.F32 R33, -RZ, R33.H0_H0 ;  /* 0x20000021ff217230 */ /* 0x000fc40000004100 */
        /* <DEDUP_REMOVED lines=9> */
[----:B------:R-:W-:Y:S01]  /*e200*/  FFMA.FTZ R38, R28, R33, R36 ;  /* 0x000000211c267223 */ /* 0x000fe20000010024 */
[--C-:B------:R-:W-:Y:S02]  /*e210*/  HADD2.F32 R6, -RZ, R5.reuse.H0_H0 ;  /* 0x20000005ff067230 */ /* 0x100fe40000004100 */
[C---:B------:R-:W-:Y:S01]  /*e220*/  FMUL.FTZ R34, R4.reuse, R32 ;  /* 0x0000002004227220 */ /* 0x040fe20000410000 */
[----:B------:R-:W-:Y:S01]  /*e230*/  FMUL.FTZ R36, R4, R30 ;  /* 0x0000001e04247220 */ /* 0x000fe20000410000 */
[----:B------:R-:W-:Y:S02]  /*e240*/  HADD2.F32 R28, -RZ, R12.H1_H1 ;  /* 0x3000000cff1c7230 */ /* 0x000fe40000004100 */
[----:B------:R-:W-:Y:S01]  /*e250*/  FMUL.FTZ R33, R15, R13 ;  /* 0x0000000d0f217220 */ /* 0x000fe20000410000 */
[----:B------:R-:W-:-:S02]  /*e260*/  HADD2.F32 R5, -RZ, R5.H1_H1 ;  /* 0x30000005ff057230 */ /* 0x000fc40000004100 */
[C---:B------:R-:W-:Y:S01]  /*e270*/  FFMA.FTZ R34, R7.reuse, R30, -R34 ;  /* 0x0000001e07227223 */ /* 0x040fe20000010822 */
[----:B------:R-:W-:Y:S02]  /*e280*/  HADD2.F32 R12, -RZ, R37.H0_H0 ;  /* 0x20000025ff0c7230 */ /* 0x000fe40000004100 */
[----:B------:R-:W-:Y:S01]  /*e290*/  FFMA.FTZ R29, R7, R32, R36 ;  /* 0x00000020071d7223 */ /* 0x000fe20000010024 */
[----:B------:R-:W-:Y:S02]  /*e2a0*/  HADD2.F32 R4, -RZ, R39.H0_H0 ;  /* 0x20000027ff047230 */ /* 0x000fe40000004100 */
[----:B------:R-:W-:Y:S01]  /*e2b0*/  FMUL.FTZ R31, R15, R28 ;  /* 0x0000001c0f1f7220 */ /* 0x000fe20000410000 */
[C---:B------:R-:W-:Y:S02]  /*e2c0*/  FMUL.FTZ R7, R5.reuse, R12 ;  /* 0x0000000c05077220 */ /* 0x040fe40000410000 */
        /* <DEDUP_REMOVED lines=10> */
.L_x_1482:
[----:B------:R-:W-:Y:S05]  /*e370*/  BSYNC B1 ;  /* 0x0000000000017941 */ /* 0x000fea0003800000 */
.L_x_1481:
[----:B------:R-:W-:Y:S04]  /*e380*/  BSSY B1, `(.L_x_1483) ;  /* 0x000002c000017945 */ /* 0x000fe80003800000 */
[----:B------:R-:W-:Y:S05]  /*e390*/  @P4 BRA `(.L_x_1484) ;  /* 0x0000000000a84947 */ /* 0x000fea0003800000 */
[----:B0123--:R-:W0:Y:S01]  /*e3a0*/  LDS.128 R4, [R60+0x1c400] ;  /* 0x01c400003c047984 */ /* 0x00fe220000000c00 */
[--C-:B------:R-:W-:Y:S01]  /*e3b0*/  SHF.R.U64 R33, R26, 0x10, R27.reuse ;  /* 0x000000101a217819 */ /* 0x100fe2000000121b */
[----:B------:R-:W-:Y:S01]  /*e3c0*/  HADD2.F32 R26, -RZ, R3.H0_H0 ;  /* 0x20000003ff1a7230 */ /* 0x000fe20000004100 */
[----:B------:R-:W-:Y:S02]  /*e3d0*/  SHF.R.U32.HI R12, RZ, 0x10, R27 ;  /* 0x00000010ff0c7819 */ /* 0x000fe4000001161b */
[--C-:B------:R-:W-:Y:S02]  /*e3e0*/  SHF.R.U32.HI R27, RZ, 0x10, R25.reuse ;  /* 0x00000010ff1b7819 */ /* 0x100fe40000011619 */
[----:B------:R-:W-:Y:S01]  /*e3f0*/  SHF.R.U64 R31, R24, 0x10, R25 ;  /* 0x00000010181f7819 */ /* 0x000fe20000001219 */
[----:B------:R-:W-:Y:S02]  /*e400*/  HADD2.F32 R25, -RZ, R12.H0_H0 ;  /* 0x2000000cff197230 */ /* 0x000fe40000004100 */
[----:B------:R-:W-:-:S02]  /*e410*/  HADD2.F32 R27, -RZ, R27.H0_H0 ;  /* 0x2000001bff1b7230 */ /* 0x000fc40000004100 */
[--C-:B------:R-:W-:Y:S02]  /*e420*/  HADD2.F32 R24, -RZ, R11.reuse.H0_H0 ;  /* 0x2000000bff187230 */ /* 0x100fe40000004100 */
[----:B------:R-:W-:Y:S02]  /*e430*/  HADD2.F32 R11, -RZ, R11.H1_H1 ;  /* 0x3000000bff0b7230 */ /* 0x000fe40000004100 */
[--C-:B0-----:R-:W-:Y:S02]  /*e440*/  HADD2.F32 R15, -RZ, R7.reuse.H1_H1 ;  /* 0x30000007ff0f7230 */ /* 0x101fe40000004100 */
[----:B------:R-:W-:Y:S02]  /*e450*/  HADD2.F32 R14, -RZ, R7.H0_H0 ;  /* 0x20000007ff0e7230 */ /* 0x000fe40000004100 */
[--C-:B------:R-:W-:Y:S02]  /*e460*/  HADD2.F32 R7, -RZ, R4.reuse.H0_H0 ;  /* 0x20000004ff077230 */ /* 0x100fe40000004100 */
[----:B------:R-:W-:Y:S01]  /*e470*/  FMUL.FTZ R29, R15, R27 ;  /* 0x0000001b0f1d7220 */ /* 0x000fe20000410000 */
[----:B------:R-:W-:-:S02]  /*e480*/  HADD2.F32 R4, -RZ, R4.H1_H1 ;  /* 0x30000004ff047230 */ /* 0x000fc40000004100 */
[-C--:B------:R-:W-:Y:S01]  /*e490*/  FMUL.FTZ R30, R15, R25.reuse ;  /* 0x000000190f1e7220 */ /* 0x080fe20000410000 */
[--C-:B------:R-:W-:Y:S02]  /*e4a0*/  HADD2.F32 R12, -RZ, R6.reuse.H0_H0 ;  /* 0x20000006ff0c7230 */ /* 0x100fe40000004100 */
[C---:B------:R-:W-:Y:S01]  /*e4b0*/  FFMA.FTZ R29, R14.reuse, R25, -R29 ;  /* 0x000000190e1d7223 */ /* 0x040fe2000001081d */
[----:B------:R-:W-:Y:S02]  /*e4c0*/  HADD2.F32 R13, -RZ, R6.H1_H1 ;  /* 0x30000006ff0d7230 */ /* 0x000fe40000004100 */
[----:B------:R-:W-:Y:S01]  /*e4d0*/  FFMA.FTZ R32, R14, R27, R30 ;  /* 0x0000001b0e207223 */ /* 0x000fe2000001001e */
[----:B------:R-:W-:Y:S02]  /*e4e0*/  HADD2.F32 R6, -RZ, R5.H0_H0 ;  /* 0x20000005ff067230 */ /* 0x000fe40000004100 */
[C---:B------:R-:W-:Y:S01]  /*e4f0*/  FMUL.FTZ R28, R4.reuse, R26 ;  /* 0x0000001a041c7220 */ /* 0x040fe20000410000 */
[----:B------:R-:W-:Y:S01]  /*e500*/  FMUL.FTZ R30, R4, R24 ;  /* 0x00000018041e7220 */ /* 0x000fe20000410000 */
[----:B------:R-:W-:-:S02]  /*e510*/  HADD2.F32 R14, -RZ, R3.H1_H1 ;  /* 0x30000003ff0e7230 */ /* 0x000fc40000004100 */
[----:B------:R-:W-:Y:S01]  /*e520*/  FMUL.FTZ R27, R13, R11 ;  /* 0x0000000b0d1b7220 */ /* 0x000fe20000410000 */
[----:B------:R-:W-:Y:S02]  /*e530*/  HADD2.F32 R5, -RZ, R5.H1_H1 ;  /* 0x30000005ff057230 */ /* 0x000fe40000004100 */
[C---:B------:R-:W-:Y:S01]  /*e540*/  FFMA.FTZ R28, R7.reuse, R24, -R28 ;  /* 0x00000018071c7223 */ /* 0x040fe2000001081c */
[----:B------:R-:W-:Y:S02]  /*e550*/  HADD2.F32 R4, -RZ, R31.H0_H0 ;  /* 0x2000001fff047230 */ /* 0x000fe40000004100 */
[----:B------:R-:W-:Y:S01]  /*e560*/  FFMA.FTZ R15, R7, R26, R30 ;  /* 0x0000001a070f7223 */ /* 0x000fe2000001001e */
[----:B------:R-:W-:Y:S02]  /*e570*/  HADD2.F32 R3, -RZ, R33.H0_H0 ;  /* 0x20000021ff037230 */ /* 0x000fe40000004100 */
[-C--:B------:R-:W-:Y:S01]  /*e580*/  FMUL.FTZ R25, R13, R14.reuse ;  /* 0x0000000e0d197220 */ /* 0x080fe20000410000 */
[C---:B------:R-:W-:Y:S01]  /*e590*/  FFMA.FTZ R14, R12.reuse, R14, R27 ;  /* 0x0000000e0c0e7223 */ /* 0x040fe2000001001b */
[C---:B------:R-:W-:Y:S01]  /*e5a0*/  FMUL.FTZ R7, R5.reuse, R4 ;  /* 0x0000000405077220 */ /* 0x040fe20000410000 */
[----:B------:R-:W-:Y:S01]  /*e5b0*/  FMUL.FTZ R13, R5, R3 ;  /* 0x00000003050d7220 */ /* 0x000fe20000410000 */
[----:B------:R-:W-:-:S02]  /*e5c0*/  FFMA.FTZ R25, R12, R11, -R25 ;  /* 0x0000000b0c197223 */ /* 0x000fc40000010819 */
[----:B------:R-:W-:Y:S01]  /*e5d0*/  FFMA.FTZ R5, R6, R3, -R7 ;  /* 0x0000000306057223 */ /* 0x000fe20000010807 */
[----:B------:R-:W-:Y:S01]  /*e5e0*/  F2FP.F16.F32.PACK_AB R7, R32, R29 ;  /* 0x0000001d2007723e */ /* 0x000fe200000000ff */
[----:B------:R-:W-:Y:S01]  /*e5f0*/  FFMA.FTZ R12, R6, R4, R13 ;  /* 0x00000004060c7223 */ /* 0x000fe2000001000d */
[----:B------:R-:W-:Y:S02]  /*e600*/  F2FP.F16.F32.PACK_AB R4, R15, R28 ;  /* 0x0000001c0f04723e */ /* 0x000fe400000000ff */
[----:B------:R-:W-:Y:S02]  /*e610*/  F2FP.F16.F32.PACK_AB R6, R14, R25 ;  /* 0x000000190e06723e */ /* 0x000fe400000000ff */
[----:B------:R-:W-:-:S05]  /*e620*/  F2FP.F16.F32.PACK_AB R5, R12, R5 ;  /* 0x000000050c05723e */ /* 0x000fca00000000ff */
[----:B------:R4:W-:Y:S02]  /*e630*/  STS.128 [R60+0x1c400], R4 ;  /* 0x01c400043c007388 */ /* 0x0009e40000000c00 */
.L_x_1484:
[----:B------:R-:W-:Y:S05]  /*e640*/  BSYNC B1 ;  /* 0x0000000000017941 */ /* 0x000fea0003800000 */
.L_x_1483:
[----:B------:R-:W-:Y:S05]  /*e650*/  @P5 BRA `(.L_x_1474) ;  /* 0x0000003400845947 */ /* 0x000fea0003800000 */
[----:B01234-:R-:W0:Y:S01]  /*e660*/  LDS.128 R4, [R10+0xa000] ;  /* 0x00a000000a047984 */ /* 0x01fe220000000c00 */
[----:B------:R-:W-:Y:S01]  /*e670*/  SHF.R.U64 R25, R20, 0x10, R21 ;  /* 0x0000001014197819 */ /* 0x000fe20000001215 */
[----:B------:R-:W-:Y:S01]  /*e680*/  HADD2.F32 R12, -RZ, R2.H0_H0 ;  /* 0x20000002ff0c7230 */ /* 0x000fe20000004100 */
[----:B------:R-:W-:Y:S01]  /*e690*/  SHF.R.U32.HI R20, RZ, 0x10, R9 ;  /* 0x00000010ff147819 */ /* 0x000fe20000011609 */
[----:B------:R-:W-:Y:S01]  /*e6a0*/  HADD2.F32 R13, -RZ, R0.H0_H0 ;  /* 0x20000000ff0d7230 */ /* 0x000fe20000004100 */
[----:B------:R-:W-:Y:S01]  /*e6b0*/  SHF.R.U32.HI R14, RZ, 0x10, R21 ;  /* 0x00000010ff0e7819 */ /* 0x000fe20000011615 */
        /* <DEDUP_REMOVED lines=19> */
[----:B------:R-:W-:-:S02]  /*e7f0*/  HADD2.F32 R9, -RZ, R0.H1_H1 ;  /* 0x30000000ff097230 */ /* 0x000fc40000004100 */
[----:B------:R-:W-:Y:S01]  /*e800*/  FFMA.FTZ R3, R3, R13, R14 ;  /* 0x0000000d03037223 */ /* 0x000fe2000001000e */
[----:B------:R-:W-:Y:S02]  /*e810*/  HADD2.F32 R4, -RZ, R21.H0_H0 ;  /* 0x20000015ff047230 */ /* 0x000fe40000004100 */
[----:B------:R-:W-:Y:S02]  /*e820*/  HADD2.F32 R0, -RZ, R25.H0_H0 ;  /* 0x20000019ff007230 */ /* 0x000fe40000004100 */
[CC--:B------:R-:W-:Y:S01]  /*e830*/  FMUL.FTZ R12, R8.reuse, R9.reuse ;  /* 0x00000009080c7220 */ /* 0x0c0fe20000410000 */
[----:B------:R-:W-:Y:S01]  /*e840*/  FMUL.FTZ R8, R8, R2 ;  /* 0x0000000208087220 */ /* 0x000fe20000410000 */
[C---:B------:R-:W-:Y:S01]  /*e850*/  FMUL.FTZ R11, R5.reuse, R4 ;  /* 0x00000004050b7220 */ /* 0x040fe20000410000 */
[----:B------:R-:W-:Y:S01]  /*e860*/  FMUL.FTZ R13, R5, R0 ;  /* 0x00000000050d7220 */ /* 0x000fe20000410000 */
[C---:B------:R-:W-:Y:S02]  /*e870*/  FFMA.FTZ R12, R7.reuse, R2, -R12 ;  /* 0x00000002070c7223 */ /* 0x040fe4000001080c */
[C---:B------:R-:W-:Y:S01]  /*e880*/  FFMA.FTZ R5, R6.reuse, R0, -R11 ;  /* 0x0000000006057223 */ /* 0x040fe2000001080b */
[----:B------:R-:W-:Y:S01]  /*e890*/  FFMA.FTZ R9, R7, R9, R8 ;  /* 0x0000000907097223 */ /* 0x000fe20000010008 */
[----:B------:R-:W-:Y:S01]  /*e8a0*/  FFMA.FTZ R0, R6, R4, R13 ;  /* 0x0000000406007223 */ /* 0x000fe2000001000d */
[----:B------:R-:W-:-:S02]  /*e8b0*/  F2FP.F16.F32.PACK_AB R7, R15, R26 ;  /* 0x0000001a0f07723e */ /* 0x000fc400000000ff */
[----:B------:R-:W-:Y:S02]  /*e8c0*/  F2FP.F16.F32.PACK_AB R4, R3, R24 ;  /* 0x000000180304723e */ /* 0x000fe400000000ff */
[----:B------:R-:W-:Y:S02]  /*e8d0*/  F2FP.F16.F32.PACK_AB R6, R9, R12 ;  /* 0x0000000c0906723e */ /* 0x000fe400000000ff */
[----:B------:R-:W-:-:S05]  /*e8e0*/  F2FP.F16.F32.PACK_AB R5, R0, R5 ;  /* 0x000000050005723e */ /* 0x000fca00000000ff */
[----:B------:R0:W-:Y:S01]  /*e8f0*/  STS.128 [R10+0xa000], R4 ;  /* 0x00a000040a007388 */ /* 0x0001e20000000c00 */
[----:B------:R-:W-:Y:S05]  /*e900*/  BRA `(.L_x_1474) ;  /* 0x0000003000d87947 */ /* 0x000fea0003800000 */
.L_x_1447:
[----:B------:R-:W0:Y:S01]  /*e910*/  LDC R78, c[0x0][0x428] ;  /* 0x00010a00ff4e7b82 */ /* 0x000e220000000800 */
[-C--:B------:R-:W-:Y:S01]  /*e920*/  ISETP.GE.AND P0, PT, R195, R8.reuse, PT ;  /* 0x00000008c300720c */ /* 0x080fe20003f06270 */
[----:B------:R-:W-:Y:S01]  /*e930*/  BSSY B1, `(.L_x_1485) ;  /* 0x000003f000017945 */ /* 0x000fe20003800000 */
[----:B------:R-:W-:Y:S01]  /*e940*/  ISETP.GE.AND P1, PT, R220, R8, PT ;  /* 0x00000008dc00720c */ /* 0x000fe20003f26270 */
[----:B------:R-:W-:Y:S01]  /*e950*/  IMAD.MOV.U32 R9, RZ, RZ, R61 ;  /* 0x000000ffff097224 */ /* 0x000fe200078e003d */
[----:B------:R-:W-:Y:S01]  /*e960*/  MOV R8, R72 ;  /* 0x0000004800087202 */ /* 0x000fe20000000f00 */
[----:B------:R-:W-:Y:S01]  /*e970*/  IMAD.MOV.U32 R10, RZ, RZ, R144 ;  /* 0x000000ffff0a7224 */ /* 0x000fe200078e0090 */
[----:B------:R-:W-:Y:S01]  /*e980*/  CS2R R40, SRZ ;  /* 0x0000000000287805 */ /* 0x000fe2000001ff00 */
[----:B------:R-:W-:Y:S01]  /*e990*/  IMAD.MOV.U32 R11, RZ, RZ, R77 ;  /* 0x000000ffff0b7224 */ /* 0x000fe200078e004d */
        /* <DEDUP_REMOVED lines=22> */
[----:B0-----:R-:W-:Y:S06]  /*eb00*/  @P0 BRA `(.L_x_1486) ;  /* 0x0000000000840947 */ /* 0x001fec0003800000 */
[----:B------:R-:W-:Y:S01]  /*eb10*/  IADD3 R0, P3, R87, R70, RZ ;  /* 0x0000004657007210 */ /* 0x000fe20007f7e0ff */
[----:B------:R-:W-:Y:S01]  /*eb20*/  ULDC.64 UR4, c[0x0][0x3c8] ;  /* 0x0000f20000047ab9 */ /* 0x000fe20000000a00 */
[----:B------:R-:W-:Y:S01]  /*eb30*/  IADD3 R4, P2, R84, R71, RZ ;  /* 0x0000004754047210 */ /* 0x000fe20007f5e0ff */
[----:B------:R-:W-:Y:S01]  /*eb40*/  ULDC.64 UR6, c[0x0][0x3e0] ;  /* 0x0000f80000067ab9 */ /* 0x000fe20000000a00 */
[----:B------:R-:W-:Y:S01]  /*eb50*/  CS2R R32, SRZ ;  /* 0x0000000000207805 */ /* 0x000fe2000001ff00 */
[----:B------:R-:W-:Y:S01]  /*eb60*/  IMAD.X R5, R85, 0x1, R80, P3 ;  /* 0x0000000155057824 */ /* 0x000fe200018e0650 */
[----:B------:R-:W-:Y:S02]  /*eb70*/  IADD3.X R7, R82, R83, RZ, P2, !PT ;  /* 0x0000005352077210 */ /* 0x000fe400017fe4ff */
[----:B------:R-:W-:Y:S02]  /*eb80*/  CS2R R34, SRZ ;  /* 0x0000000000227805 */ /* 0x000fe4000001ff00 */
[----:B------:R-:W-:Y:S01]  /*eb90*/  LEA R14, P2, R4, UR4, 0x1 ;  /* 0x00000004040e7c11 */ /* 0x000fe2000f8408ff */
[----:B------:R-:W-:Y:S01]  /*eba0*/  ULDC UR4, c[0x0][0x3d4] ;  /* 0x0000f50000047ab9 */ /* 0x000fe20000000800 */
[----:B------:R-:W-:-:S02]  /*ebb0*/  LEA R20, P3, R0, UR6, 0x1 ;  /* 0x0000000600147c11 */ /* 0x000fc4000f8608ff */
[----:B------:R-:W-:Y:S02]  /*ebc0*/  CS2R R36, SRZ ;  /* 0x0000000000247805 */ /* 0x000fe4000001ff00 */
[----:B------:R-:W-:Y:S02]  /*ebd0*/  LEA.HI.X R15, R4, UR5, R7, 0x1, P2 ;  /* 0x00000005040f7c11 */ /* 0x000fe400090f0c07 */
[----:B------:R-:W-:Y:S02]  /*ebe0*/  CS2R R38, SRZ ;  /* 0x0000000000267805 */ /* 0x000fe4000001ff00 */
[----:B------:R-:W-:Y:S02]  /*ebf0*/  LEA.HI.X R21, R0, UR7, R5, 0x1, P3 ;  /* 0x0000000700157c11 */ /* 0x000fe400098f0c05 */
[----:B------:R-:W-:Y:S02]  /*ec00*/  CS2R R60, SRZ ;  /* 0x00000000003c7805 */ /* 0x000fe4000001ff00 */
[----:B------:R-:W-:-:S02]  /*ec10*/  ISETP.GE.AND P2, PT, R192, UR4, PT ;  /* 0x00000004c0007c0c */ /* 0x000fc4000bf46270 */
[----:B------:R-:W-:Y:S02]  /*ec20*/  CS2R R62, SRZ ;  /* 0x00000000003e7805 */ /* 0x000fe4000001ff00 */
[----:B------:R-:W-:Y:S02]  /*ec30*/  ISETP.GE.AND P3, PT, R198, UR4, PT ;  /* 0x00000004c6007c0c */ /* 0x000fe4000bf66270 */
[----:B------:R-:W-:Y:S02]  /*ec40*/  CS2R R4, SRZ ;  /* 0x0000000000047805 */ /* 0x000fe4000001ff00 */
[----:B------:R-:W-:Y:S02]  /*ec50*/  ISETP.GE.AND P4, PT, R199, UR4, PT ;  /* 0x00000004c7007c0c */ /* 0x000fe4000bf86270 */
[----:B------:R-:W-:Y:S02]  /*ec60*/  CS2R R6, SRZ ;  /* 0x0000000000067805 */ /* 0x000fe4000001ff00 */
[----:B------:R-:W-:-:S02]  /*ec70*/  CS2R R24, SRZ ;  /* 0x0000000000187805 */ /* 0x000fc4000001ff00 */
[----:B------:R-:W-:Y:S02]  /*ec80*/  CS2R R26, SRZ ;  /* 0x00000000001a7805 */ /* 0x000fe4000001ff00 */
[----:B------:R-:W-:Y:S02]  /*ec90*/  CS2R R28, SRZ ;  /* 0x00000000001c7805 */ /* 0x000fe4000001ff00 */
[----:B------:R-:W-:Y:S01]  /*eca0*/  CS2R R30, SRZ ;  /* 0x00000000001e7805 */ /* 0x000fe2000001ff00 */
[----:B------:R-:W-:Y:S02]  /*ecb0*/  ULDC.64 UR8, c[0x0][0x208] ;  /* 0x0000820000087ab9 */ /* 0x000fe40000000a00 */
[----:B------:R0:W5:Y:S04]  /*ecc0*/  @!P2 LDG.E.128 R32, desc[UR8][R14.64] ;  /* 0x000000080e20a981 */ /* 0x000168000c1e1d00 */
[----:B------:R0:W5:Y:S04]  /*ecd0*/  @!P3 LDG.E.128 R36, desc[UR8][R14.64+0x40] ;  /* 0x000040080e24b981 */ /* 0x000168000c1e1d00 */
[----:B------:R0:W5:Y:S04]  /*ece0*/  @!P4 LDG.E.128 R60, desc[UR8][R14.64+0x80] ;  /* 0x000080080e3cc981 */ /* 0x000168000c1e1d00 */
[----:B------:R0:W5:Y:S04]  /*ecf0*/  @!P2 LDG.E.128 R4, desc[UR8][R20.64] ;  /* 0x000000081404a981 */ /* 0x000168000c1e1d00 */
[----:B------:R0:W5:Y:S04]  /*ed00*/  @!P3 LDG.E.128 R24, desc[UR8][R20.64+0x40] ;  /* 0x000040081418b981 */ /* 0x000168000c1e1d00 */
[----:B------:R0:W5:Y:S02]  /*ed10*/  @!P4 LDG.E.128 R28, desc[UR8][R20.64+0x80] ;  /* 0x00008008141cc981 */ /* 0x000164000c1e1d00 */
.L_x_1486:
[----:B------:R-:W-:Y:S05]  /*ed20*/  BSYNC B1 ;  /* 0x0000000000017941 */ /* 0x000fea0003800000 */
.L_x_1485:
[----:B------:R-:W-:Y:S01]  /*ed30*/  BSSY B1, `(.L_x_1487) ;  /* 0x0000027000017945 */ /* 0x000fe20003800000 */
[----:B-----5:R-:W-:Y:S01]  /*ed40*/  IMAD.MOV.U32 R72, RZ, RZ, R4 ;  /* 0x000000ffff487224 */ /* 0x020fe200078e0004 */
[----:B------:R-:W-:Y:S01]  /*ed50*/  MOV R77, R6 ;  /* 0x00000006004d7202 */ /* 0x000fe20000000f00 */
[----:B------:R-:W-:Y:S01]  /*ed60*/  IMAD.MOV.U32 R73, RZ, RZ, R5 ;  /* 0x000000ffff497224 */ /* 0x000fe200078e0005 */
[----:B------:R-:W-:Y:S01]  /*ed70*/  CS2R R66, SRZ ;  /* 0x0000000000427805 */ /* 0x000fe2000001ff00 */
[----:B------:R-:W-:Y:S06]  /*ed80*/  @P1 BRA `(.L_x_1488) ;  /* 0x0000000000841947 */ /* 0x000fec0003800000 */
[----:B------:R-:W-:Y:S01]  /*ed90*/  IADD3 R76, P2, P3, R71, R76, R84 ;  /* 0x0000004c474c7210 */ /* 0x000fe20007b5e054 */
[----:B------:R-:W-:Y:S01]  /*eda0*/  ULDC.64 UR4, c[0x0][0x3c8] ;  /* 0x0000f20000047ab9 */ /* 0x000fe20000000a00 */
[----:B------:R-:W-:Y:S01]  /*edb0*/  IADD3 R75, P4, P5, R70, R75, R87 ;  /* 0x0000004b464b7210 */ /* 0x000fe20007d9e057 */
[----:B------:R-:W-:Y:S01]  /*edc0*/  ULDC.64 UR6, c[0x0][0x3e0] ;  /* 0x0000f80000067ab9 */ /* 0x000fe20000000a00 */
[----:B0-----:R-:W-:Y:S02]  /*edd0*/  IADD3.X R15, R83, R74, R82, P2, P3 ;  /* 0x0000004a530f7210 */ /* 0x001fe400017e6452 */
[----:B------:R-:W-:Y:S02]  /*ede0*/  CS2R R52, SRZ ;  /* 0x0000000000347805 */ /* 0x000fe4000001ff00 */
[----:B------:R-:W-:Y:S01]  /*edf0*/  LEA R14, P2, R76, UR4, 0x1 ;  /* 0x000000044c0e7c11 */ /* 0x000fe2000f8408ff */
[----:B------:R-:W-:Y:S01]  /*ee00*/  ULDC UR4, c[0x0][0x3d4] ;  /* 0x0000f50000047ab9 */ /* 0x000fe20000000800 */
[----:B------:R-:W-:-:S02]  /*ee10*/  IADD3.X R0, R80, R69, R85, P4, P5 ;  /* 0x0000004550007210 */ /* 0x000fc400027ea455 */
[----:B------:R-:W-:Y:S02]  /*ee20*/  CS2R R54, SRZ ;  /* 0x0000000000367805 */ /* 0x000fe4000001ff00 */
[C---:B------:R-:W-:Y:S02]  /*ee30*/  LEA R20, P3, R75.reuse, UR6, 0x1 ;  /* 0x000000064b147c11 */ /* 0x040fe4000f8608ff */
[----:B------:R-:W-:Y:S02]  /*ee40*/  CS2R R56, SRZ ;  /* 0x0000000000387805 */ /* 0x000fe4000001ff00 */
[----:B------:R-:W-:Y:S02]  /*ee50*/  LEA.HI.X R15, R76, UR5, R15, 0x1, P2 ;  /* 0x000000054c0f7c11 */ /* 0x000fe400090f0c0f */
[----:B------:R-:W-:Y:S02]  /*ee60*/  CS2R R58, SRZ ;  /* 0x00000000003a7805 */ /* 0x000fe4000001ff00 */
[----:B------:R-:W-:-:S02]  /*ee70*/  LEA.HI.X R21, R75, UR7, R0, 0x1, P3 ;  /* 0x000000074b157c11 */ /* 0x000fc400098f0c00 */
        /* <DEDUP_REMOVED lines=18> */
.L_x_1488:
[----:B------:R-:W-:Y:S05]  /*efa0*/  BSYNC B1 ;  /* 0x0000000000017941 */ /* 0x000fea0003800000 */
.L_x_1487:
[----:B01----:R-:W-:Y:S01]  /*efb0*/  IMAD.MOV.U32 R14, RZ, RZ, R24 ;  /* 0x000000ffff0e7224 */ /* 0x003fe200078e0018 */
[----:B------:R-:W-:Y:S01]  /*efc0*/  ISETP.NE.AND P2, PT, R78, 0x1, PT ;  /* 0x000000014e00780c */ /* 0x000fe20003f45270 */
        /* <DEDUP_REMOVED lines=9> */
[----:B------:R-:W-:Y:S01]  /*f060*/  MOV R0, R26 ;  /* 0x0000001a00007202 */ /* 0x000fe20000000f00 */
[----:B------:R-:W-:Y:S01]  /*f070*/  ULDC.64 UR4, c[0x0][0x3c8] ;  /* 0x0000f20000047ab9 */ /* 0x000fe20000000a00 */
[----:B------:R-:W-:Y:S01]  /*f080*/  PRMT R75, R20, 0x7610, R75 ;  /* 0x00007610144b7816 */ /* 0x000fe2000000004b */
[----:B------:R-:W0:Y:S01]  /*f090*/  @P2 LDC R21, c[0x0][0x430] ;  /* 0x00010c00ff152b82 */ /* 0x000e220000000800 */
[----:B------:R-:W-:Y:S01]  /*f0a0*/  PRMT R81, R0, 0x5410, R14 ;  /* 0x0000541000517816 */ /* 0x000fe2000000000e */
[----:B------:R-:W-:Y:S01]  /*f0b0*/  IMAD.MOV.U32 R0, RZ, RZ, R28 ;  /* 0x000000ffff007224 */ /* 0x000fe200078e001c */
[----:B------:R-:W-:Y:S01]  /*f0c0*/  PRMT R90, R73, 0x7610, R90 ;  /* 0x00007610495a7816 */ /* 0x000fe2000000005a */
[----:B------:R-:W-:Y:S01]  /*f0d0*/  IMAD.MOV.U32 R20, RZ, RZ, R33 ;  /* 0x000000ffff147224 */ /* 0x000fe200078e0021 */
[----:B------:R-:W-:Y:S01]  /*f0e0*/  PRMT R88, R88, 0x5410, R77 ;  /* 0x0000541058587816 */ /* 0x000fe2000000004d */
[----:B------:R-:W-:Y:S01]  /*f0f0*/  ULDC.64 UR6, c[0x0][0x3e0] ;  /* 0x0000f80000067ab9 */ /* 0x000fe20000000a00 */
[----:B------:R-:W-:Y:S01]  /*f100*/  PRMT R74, R0, 0x5410, R15 ;  /* 0x00005410004a7816 */ /* 0x000fe2000000000f */
[----:B------:R-:W1:Y:S01]  /*f110*/  @P2 LDC R14, c[0x0][0x42c] ;  /* 0x00010b00ff0e2b82 */ /* 0x000e620000000800 */
[----:B------:R-:W-:Y:S01]  /*f120*/  IMAD.MOV.U32 R0, RZ, RZ, R31 ;  /* 0x000000ffff007224 */ /* 0x000fe200078e001f */
[----:B------:R-:W-:Y:S01]  /*f130*/  PRMT R90, R90, 0x5410, R20 ;  /* 0x000054105a5a7816 */ /* 0x000fe20000000014 */
[----:B------:R-:W-:-:S02]  /*f140*/  IMAD.MOV.U32 R15, RZ, RZ, R32 ;  /* 0x000000ffff0f7224 */ /* 0x000fc400078e0020 */
[----:B------:R-:W-:Y:S01]  /*f150*/  IMAD.MOV.U32 R20, RZ, RZ, R36 ;  /* 0x000000ffff147224 */ /* 0x000fe200078e0024 */
[----:B------:R-:W-:Y:S01]  /*f160*/  PRMT R75, R75, 0x5410, R0 ;  /* 0x000054104b4b7816 */ /* 0x000fe20000000000 */
[----:B-----5:R-:W-:Y:S01]  /*f170*/  IMAD.MOV.U32 R71, RZ, RZ, R43 ;  /* 0x000000ffff477224 */ /* 0x020fe200078e002b */
[----:B------:R-:W-:Y:S02]  /*f180*/  MOV R0, R34 ;  /* 0x0000002200007202 */ /* 0x000fe40000000f00 */
[----:B------:R-:W-:Y:S01]  /*f190*/  PRMT R89, R15, 0x7610, R89 ;  /* 0x000076100f597816 */ /* 0x000fe20000000059 */
[----:B------:R-:W-:Y:S01]  /*f1a0*/  IMAD.MOV.U32 R15, RZ, RZ, R35 ;  /* 0x000000ffff0f7224 */ /* 0x000fe200078e0023 */
[----:B------:R-:W-:Y:S01]  /*f1b0*/  PRMT R88, R0, 0x7610, R88 ;  /* 0x0000761000587816 */ /* 0x000fe20000000058 */
[----:B------:R-:W-:Y:S01]  /*f1c0*/  IMAD R0, R201, 0x80, R195 ;  /* 0x00000080c9007824 */ /* 0x000fe200078e02c3 */
[----:B------:R-:W-:Y:S02]  /*f1d0*/  PRMT R82, R20, 0x7610, R82 ;  /* 0x0000761014527816 */ /* 0x000fe40000000052 */
[----:B------:R-:W-:Y:S01]  /*f1e0*/  PRMT R87, R87, 0x5410, R15 ;  /* 0x0000541057577816 */ /* 0x000fe2000000000f */
[----:B------:R-:W-:Y:S01]  /*f1f0*/  IMAD R15, R223, 0x40, R0 ;  /* 0x00000040df0f7824 */ /* 0x000fe200078e0200 */
[----:B------:R-:W-:Y:S01]  /*f200*/  MOV R20, R37 ;  /* 0x0000002500147202 */ /* 0x000fe20000000f00 */
[----:B------:R-:W-:-:S03]  /*f210*/  IMAD.MOV.U32 R0, RZ, RZ, R38 ;  /* 0x000000ffff007224 */ /* 0x000fc600078e0026 */
[----:B------:R-:W-:Y:S02]  /*f220*/  PRMT R82, R82, 0x5410, R20 ;  /* 0x0000541052527816 */ /* 0x000fe40000000014 */
[----:B------:R-:W-:Y:S02]  /*f230*/  MOV R20, R60 ;  /* 0x0000003c00147202 */ /* 0x000fe40000000f00 */
[----:B------:R-:W-:Y:S01]  /*f240*/  PRMT R83, R0, 0x5410, R69 ;  /* 0x0000541000537816 */ /* 0x000fe20000000045 */
[----:B-1----:R-:W-:Y:S01]  /*f250*/  @P2 IMAD.HI.U32 R0, R15, R14, RZ ;  /* 0x0000000e0f002227 */ /* 0x002fe200078e00ff */
[----:B------:R-:W-:-:S03]  /*f260*/  PRMT R76, R20, 0x7610, R76 ;  /* 0x00007610144c7816 */ /* 0x000fc6000000004c */
[----:B------:R-:W-:Y:S01]  /*f270*/  IMAD.MOV.U32 R14, RZ, RZ, R61 ;  /* 0x000000ffff0e7224 */ /* 0x000fe200078e003d */
[----:B0-----:R-:W-:Y:S01]  /*f280*/  @P2 SHF.R.U32.HI R15, RZ, R21, R0 ;  /* 0x00000015ff0f2219 */ /* 0x001fe20000011600 */
[----:B------:R-:W-:Y:S01]  /*f290*/  IMAD.MOV.U32 R20, RZ, RZ, R62 ;  /* 0x000000ffff147224 */ /* 0x000fe200078e003e */
[----:B------:R-:W-:Y:S01]  /*f2a0*/  MOV R0, R40 ;  /* 0x0000002800007202 */ /* 0x000fe20000000f00 */
[----:B------:R-:W-:Y:S01]  /*f2b0*/  IMAD.MOV.U32 R69, RZ, RZ, R63 ;  /* 0x000000ffff457224 */ /* 0x000fe200078e003f */
[----:B------:R-:W-:Y:S01]  /*f2c0*/  PRMT R76, R76, 0x5410, R14 ;  /* 0x000054104c4c7816 */ /* 0x000fe2000000000e */
[----:B------:R-:W-:Y:S01]  /*f2d0*/  IMAD.MOV.U32 R14, RZ, RZ, R41 ;  /* 0x000000ffff0e7224 */ /* 0x000fe200078e0029 */
[----:B------:R-:W-:Y:S01]  /*f2e0*/  SHF.R.S32.HI R21, RZ, 0x1f, R15 ;  /* 0x0000001fff157819 */ /* 0x000fe2000001140f */
[-C--:B------:R-:W-:Y:S01]  /*f2f0*/  IMAD.WIDE.U32 R8, R15, R12.reuse, R8 ;  /* 0x0000000c0f087225 */ /* 0x080fe200078e0008 */
[----:B------:R-:W-:Y:S02]  /*f300*/  PRMT R77, R20, 0x5410, R69 ;  /* 0x00005410144d7816 */ /* 0x000fe40000000045 */
[----:B------:R-:W-:Y:S01]  /*f310*/  PRMT R69, R0, 0x5410, R14 ;  /* 0x0000541000457816 */ /* 0x000fe2000000000e */
[----:B------:R-:W-:-:S02]  /*f320*/  IMAD R0, R21, R12, RZ ;  /* 0x0000000c15007224 */ /* 0x000fc400078e02ff */
[-C--:B------:R-:W-:Y:S02]  /*f330*/  IMAD R14, R21, R2.reuse, RZ ;  /* 0x00000002150e7224 */ /* 0x080fe400078e02ff */
[----:B------:R-:W-:Y:S01]  /*f340*/  IMAD.WIDE.U32 R10, R15, R2, R10 ;  /* 0x000000020f0a7225 */ /* 0x000fe200078e000a */
[----:B------:R-:W-:-:S03]  /*f350*/  MOV R2, R44 ;  /* 0x0000002c00027202 */ /* 0x000fc60000000f00 */
[C---:B------:R-:W-:Y:S01]  /*f360*/  IMAD R13, R15.reuse, R13, R0 ;  /* 0x0000000d0f0d7224 */ /* 0x040fe200078e0200 */
[----:B------:R-:W-:Y:S01]  /*f370*/  LEA R0, P3, R10, UR6, 0x1 ;  /* 0x000000060a007c11 */ /* 0x000fe2000f8608ff */
[----:B------:R-:W-:Y:S01]  /*f380*/  IMAD R15, R15, R3, R14 ;  /* 0x000000030f0f7224 */ /* 0x000fe200078e020e */
[----:B------:R-:W-:Y:S01]  /*f390*/  LEA R3, P2, R8, UR4, 0x1 ;  /* 0x0000000408037c11 */ /* 0x000fe2000f8408ff */
[----:B------:R-:W-:Y:S01]  /*f3a0*/  IMAD.MOV.U32 R12, RZ, RZ, R45 ;  /* 0x000000ffff0c7224 */ /* 0x000fe200078e002d */
[----:B------:R-:W-:Y:S01]  /*f3b0*/  UMOV UR4, 0xffffffff ;  /* 0xffffffff00047882 */ /* 0x000fe20000000000 */
[----:B------:R-:W-:Y:S02]  /*f3c0*/  IMAD.IADD R13, R9, 0x1, R13 ;  /* 0x00000001090d7824 */ /* 0x000fe400078e020d */
[----:B------:R-:W-:Y:S01]  /*f3d0*/  IMAD.IADD R9, R11, 0x1, R15 ;  /* 0x000000010b097824 */ /* 0x000fe200078e020f */
[----:B------:R-:W-:Y:S01]  /*f3e0*/  PRMT R21, R2, 0x5410, R12 ;  /* 0x0000541002157816 */ /* 0x000fe2000000000c */
[----:B------:R-:W-:Y:S01]  /*f3f0*/  IMAD.MOV.U32 R20, RZ, RZ, R42 ;  /* 0x000000ffff147224 */ /* 0x000fe200078e002a */
[----:B------:R-:W-:-:S02]  /*f400*/  LEA.HI.X R8, R8, UR5, R13, 0x1, P2 ;  /* 0x0000000508087c11 */ /* 0x000fc400090f0c0d */
[----:B------:R-:W-:Y:S02]  /*f410*/  LEA.HI.X R2, R10, UR7, R9, 0x1, P3 ;  /* 0x000000070a027c11 */ /* 0x000fe400098f0c09 */
[----:B------:R-:W-:Y:S02]  /*f420*/  PRMT R70, R20, 0x5410, R71 ;  /* 0x0000541014467816 */ /* 0x000fe40000000047 */
[----:B------:R-:W-:Y:S01]  /*f430*/  LEA.HI R9, R219, R219, RZ, 0x1 ;  /* 0x000000dbdb097211 */ /* 0x000fe200078f08ff */
[----:B------:R-:W-:Y:S06]  /*f440*/  BRA.DIV UR4, `(.L_x_1489) ;  /* 0x000001a204d87947 */ /* 0x000fec000b800000 */
.L_x_1761:
[----:B------:R-:W-:-:S03]  /*f450*/  UMOV UR4, 0xffffffff ;  /* 0xffffffff00047882 */ /* 0x000fc60000000000 */
[----:B------:R-:W-:Y:S05]  /*f460*/  BRA.DIV UR4, `(.L_x_1490) ;  /* 0x000001a204f87947 */ /* 0x000fea000b800000 */
.L_x_1764:
[----:B------:R-:W-:-:S03]  /*f470*/  UMOV UR4, 0xffffffff ;  /* 0xffffffff00047882 */ /* 0x000fc60000000000 */
[----:B------:R-:W-:Y:S05]  /*f480*/  BRA.DIV UR4, `(.L_x_1491) ;  /* 0x000001a604187947 */ /* 0x000fea000b800000 */
.L_x_1767:
[----:B------:R-:W-:-:S03]  /*f490*/  UMOV UR4, 0xffffffff ;  /* 0xffffffff00047882 */ /* 0x000fc60000000000 */
[----:B------:R-:W-:Y:S05]  /*f4a0*/  BRA.DIV UR4, `(.L_x_1492) ;  /* 0x000001a604387947 */ /* 0x000fea000b800000 */
.L_x_1770:
[----:B------:R-:W-:-:S03]  /*f4b0*/  UMOV UR4, 0xffffffff ;  /* 0xffffffff00047882 */ /* 0x000fc60000000000 */
[----:B------:R-:W-:Y:S05]  /*f4c0*/  BRA.DIV UR4, `(.L_x_1493) ;  /* 0x000001a604587947 */ /* 0x000fea000b800000 */
.L_x_1773:
[----:B------:R-:W-:Y:S01]  /*f4d0*/  UMOV UR4, 0xffffffff ;  /* 0xffffffff00047882 */ /* 0x000fe20000000000 */
[----:B------:R-:W-:Y:S02]  /*f4e0*/  LOP3.LUT R8, R9, 0xfffffffe, RZ, 0xc0, !PT ;  /* 0xfffffffe09087812 */ /* 0x000fe400078ec0ff */
[----:B------:R-:W-:Y:S05]  /*f4f0*/  BRA.DIV UR4, `(.L_x_1494) ;  /* 0x000001a604747947 */ /* 0x000fea000b800000 */
.L_x_1776:
[----:B------:R-:W-:Y:S01]  /*f500*/  UMOV UR4, 0xffffffff ;  /* 0xffffffff00047882 */ /* 0x000fe20000000000 */
[----:B------:R-:W-:Y:S02]  /*f510*/  IADD3 R8, R219, -R8, RZ ;  /* 0x80000008db087210 */ /* 0x000fe40007ffe0ff */
[----:B------:R-:W-:Y:S05]  /*f520*/  BRA.DIV UR4, `(.L_x_1495) ;  /* 0x000001a604907947 */ /* 0x000fea000b800000 */
.L_x_1779:
[----:B------:R-:W-:Y:S01]  /*f530*/  UMOV UR4, 0xffffffff ;  /* 0xffffffff00047882 */ /* 0x000fe20000000000 */
[----:B------:R-:W-:Y:S02]  /*f540*/  SHF.L.U32 R8, R8, 0x1f, RZ ;  /* 0x0000001f08087819 */ /* 0x000fe400000006ff */
[----:B------:R-:W-:Y:S05]  /*f550*/  BRA.DIV UR4, `(.L_x_1496) ;  /* 0x000001a604ac7947 */ /* 0x000fea000b800000 */
.L_x_1782:
[----:B------:R-:W0:Y:S01]  /*f560*/  SYNCS.PHASECHK.TRANS64.TRYWAIT P2, [R17+URZ+0x30800], R8 ;  /* 0x03080008110075a7 */ /* 0x000e22000804017f */
[----:B------:R-:W-:Y:S01]  /*f570*/  IMAD.MOV.U32 R0, RZ, RZ, R46 ;  /* 0x000000ffff007224 */ /* 0x000fe200078e002e */
[----:B------:R-:W-:Y:S01]  /*f580*/  MOV R9, R49 ;  /* 0x0000003100097202 */ /* 0x000fe20000000f00 */
[----:B------:R-:W-:Y:S01]  /*f590*/  IMAD.MOV.U32 R2, RZ, RZ, R47 ;  /* 0x000000ffff027224 */ /* 0x000fe200078e002f */
[----:B------:R-:W-:Y:S01]  /*f5a0*/  MOV R10, R53 ;  /* 0x00000035000a7202 */ /* 0x000fe20000000f00 */
[----:B------:R-:W-:Y:S01]  /*f5b0*/  IMAD.MOV.U32 R3, RZ, RZ, R48 ;  /* 0x000000ffff037224 */ /* 0x000fe200078e0030 */
[----:B------:R-:W-:Y:S01]  /*f5c0*/  MOV R11, R57 ;  /* 0x00000039000b7202 */ /* 0x000fe20000000f00 */
[----:B------:R-:W-:Y:S01]  /*f5d0*/  BSSY B1, `(.L_x_1497) ;  /* 0x0000016000017945 */ /* 0x000fe20003800000 */
[----:B------:R-:W-:Y:S01]  /*f5e0*/  PRMT R71, R0, 0x5410, R2 ;  /* 0x0000541000477816 */ /* 0x000fe20000000002 */
[----:B------:R-:W-:Y:S01]  /*f5f0*/  IMAD.MOV.U32 R2, RZ, RZ, R50 ;  /* 0x000000ffff027224 */ /* 0x000fe200078e0032 */
[----:B------:R-:W-:Y:S01]  /*f600*/  PRMT R0, R3, 0x5410, R9 ;  /* 0x0000541003007816 */ /* 0x000fe20000000009 */
[----:B------:R-:W-:-:S02]  /*f610*/  IMAD.MOV.U32 R3, RZ, RZ, R51 ;  /* 0x000000ffff037224 */ /* 0x000fc400078e0033 */
[----:B------:R-:W-:-:S03]  /*f620*/  IMAD.MOV.U32 R9, RZ, RZ, R52 ;  /* 0x000000ffff097224 */ /* 0x000fc600078e0034 */
[----:B------:R-:W-:Y:S01]  /*f630*/  PRMT R2, R2, 0x5410, R3 ;  /* 0x0000541002027816 */ /* 0x000fe20000000003 */
[----:B------:R-:W-:Y:S01]  /*f640*/  IMAD.MOV.U32 R3, RZ, RZ, R54 ;  /* 0x000000ffff037224 */ /* 0x000fe200078e0036 */
        /* <DEDUP_REMOVED lines=13> */
[----:B0-----:R-:W-:Y:S06]  /*f720*/  @!P2 BRA `(.L_x_1498) ;  /* 0x000001a40060a947 */ /* 0x001fec0003800000 */
.L_x_1783:
[----:B------:R-:W-:Y:S05]  /*f730*/  BSYNC B1 ;  /* 0x0000000000017941 */ /* 0x000fea0003800000 */
.L_x_1497:
        /* <DEDUP_REMOVED lines=10> */
[--C-:B------:R-:W-:Y:S01]  /*f7e0*/  HADD2.F32 R92, -RZ, R90.reuse.H0_H0 ;  /* 0x2000005aff5c7230 */ /* 0x100fe20000004100 */
[----:B------:R-:W-:Y:S01]  /*f7f0*/  LOP3.LUT R9, R207, 0x38, R192, 0xf8, !PT ;  /* 0x00000038cf097812 */ /* 0x000fe200078ef8c0 */
[----:B------:R-:W-:Y:S01]  /*f800*/  HADD2.F32 R91, -RZ, R90.H1_H1 ;  /* 0x3000005aff5b7230 */ /* 0x000fe20000004100 */
[----:B------:R-:W-:Y:S01]  /*f810*/  SHF.R.S32.HI R11, RZ, 0x1f, R10 ;  /* 0x0000001fff0b7819 */ /* 0x000fe2000001140a */
[----:B------:R-:W-:Y:S01]  /*f820*/  IMAD.SHL.U32 R12, R10, 0x8, RZ ;  /* 0x000000080a0c7824 */ /* 0x000fe200078e00ff */
[----:B0-----:R-:W-:Y:S02]  /*f830*/  LOP3.LUT R8, R9, R208, RZ, 0x3c, !PT ;  /* 0x000000d009087212 */ /* 0x001fe400078e3cff */
[----:B------:R-:W-:Y:S02]  /*f840*/  LEA.HI R11, R11, R10, RZ, 0x3 ;  /* 0x0000000a0b0b7211 */ /* 0x000fe400078f18ff */
[----:B------:R-:W-:-:S02]  /*f850*/  LOP3.LUT R9, R207, 0x38, R12, 0xf8, !PT ;  /* 0x00000038cf097812 */ /* 0x000fc400078ef80c */
[----:B------:R-:W-:Y:S01]  /*f860*/  IADD3 R8, R209, R8, RZ ;  /* 0x00000008d1087210 */ /* 0x000fe20007ffe0ff */
[----:B------:R-:W-:Y:S01]  /*f870*/  IMAD.SHL.U32 R11, R11, 0x400, RZ ;  /* 0x000004000b0b7824 */ /* 0x000fe200078e00ff */
[----:B------:R-:W-:Y:S02]  /*f880*/  LOP3.LUT R13, R9, R208, RZ, 0x3c, !PT ;  /* 0x000000d0090d7212 */ /* 0x000fe400078e3cff */
[----:B------:R-:W-:Y:S01]  /*f890*/  SHF.R.U64 R102, R32, 0x10, R33 ;  /* 0x0000001020667819 */ /* 0x000fe20000001221 */
[----:B------:R-:W-:Y:S01]  /*f8a0*/  IMAD R85, R8, 0x2, R17 ;  /* 0x0000000208557824 */ /* 0x000fe200078e0211 */
[----:B------:R-:W-:Y:S02]  /*f8b0*/  LOP3.LUT R12, R11, 0x7fffe000, RZ, 0xc0, !PT ;  /* 0x7fffe0000b0c7812 */ /* 0x000fe400078ec0ff */
[----:B------:R-:W-:Y:S02]  /*f8c0*/  SHF.R.U64 R99, R4, 0x10, R5 ;  /* 0x0000001004637819 */ /* 0x000fe40000001205 */
[----:B------:R-:W-:Y:S01]  /*f8d0*/  IADD3 R12, R13, R12, R209 ;  /* 0x0000000c0d0c7210 */ /* 0x000fe20007ffe0d1 */
[----:B------:R-:W0:Y:S01]  /*f8e0*/  LDS.128 R8, [R85+0x12400] ;  /* 0x0124000055087984 */ /* 0x000e220000000c00 */
[----:B------:R-:W-:-:S02]  /*f8f0*/  SHF.R.U32.HI R94, RZ, 0x10, R5 ;  /* 0x00000010ff5e7819 */ /* 0x000fc40000011605 */
[----:B------:R-:W-:Y:S01]  /*f900*/  SHF.R.U32.HI R93, RZ, 0x10, R33 ;  /* 0x00000010ff5d7819 */ /* 0x000fe20000011621 */
[----:B------:R-:W-:Y:S01]  /*f910*/  IMAD R86, R12, 0x2, R17 ;  /* 0x000000020c567824 */ /* 0x000fe200078e0211 */
[--C-:B------:R-:W-:Y:S01]  /*f920*/  SHF.R.U64 R101, R34, 0x10, R35.reuse ;  /* 0x0000001022657819 */ /* 0x100fe20000001223 */
[----:B------:R-:W-:Y:S01]  /*f930*/  HADD2.F32 R94, -RZ, R94.H0_H0 ;  /* 0x2000005eff5e7230 */ /* 0x000fe20000004100 */
[----:B------:R-:W-:Y:S02]  /*f940*/  SHF.R.U32.HI R100, RZ, 0x10, R35 ;  /* 0x00000010ff647819 */ /* 0x000fe40000011623 */
[----:B------:R-:W1:Y:S01]  /*f950*/  LDS.128 R12, [R86+0x12400] ;  /* 0x01240000560c7984 */ /* 0x000e620000000c00 */
[--C-:B------:R-:W-:Y:S02]  /*f960*/  SHF.R.U32.HI R95, RZ, 0x10, R7.reuse ;  /* 0x00000010ff5f7819 */ /* 0x100fe40000011607 */
[----:B------:R-:W-:Y:S01]  /*f970*/  SHF.R.U64 R97, R6, 0x10, R7 ;  /* 0x0000001006617819 */ /* 0x000fe20000001207 */
[----:B0-----:R-:W-:-:S02]  /*f980*/  HADD2.F32 R5, -RZ, R9.H0_H0 ;  /* 0x20000009ff057230 */ /* 0x001fc40000004100 */
[----:B------:R-:W-:Y:S02]  /*f990*/  HADD2.F32 R4, -RZ, R8.H0_H0 ;  /* 0x20000008ff047230 */ /* 0x000fe40000004100 */
[----:B------:R-:W-:Y:S02]  /*f9a0*/  HADD2.F32 R9, -RZ, R9.H1_H1 ;  /* 0x30000009ff097230 */ /* 0x000fe40000004100 */
[----:B------:R-:W-:Y:S02]  /*f9b0*/  HADD2.F32 R6, -RZ, R10.H0_H0 ;  /* 0x2000000aff067230 */ /* 0x000fe40000004100 */
[----:B------:R-:W-:Y:S02]  /*f9c0*/  HADD2.F32 R7, -RZ, R11.H0_H0 ;  /* 0x2000000bff077230 */ /* 0x000fe40000004100 */
[--C-:B-1----:R-:W-:Y:S02]  /*f9d0*/  HADD2.F32 R32, -RZ, R13.reuse.H0_H0 ;  /* 0x2000000dff207230 */ /* 0x102fe40000004100 */
[----:B------:R-:W-:-:S02]  /*f9e0*/  HADD2.F32 R33, -RZ, R13.H1_H1 ;  /* 0x3000000dff217230 */ /* 0x000fc40000004100 */
[----:B------:R-:W-:Y:S02]  /*f9f0*/  HADD2.F32 R13, -RZ, R12.H0_H0 ;  /* 0x2000000cff0d7230 */ /* 0x000fe40000004100 */
[C---:B------:R-:W-:Y:S01]  /*fa00*/  FMUL.FTZ R90, R32.reuse, R92 ;  /* 0x0000005c205a7220 */ /* 0x040fe20000410000 */
[-C--:B------:R-:W-:Y:S01]  /*fa10*/  FMUL.FTZ R96, R32, R91.reuse ;  /* 0x0000005b20607220 */ /* 0x080fe20000410000 */
[----:B------:R-:W-:Y:S02]  /*fa20*/  HADD2.F32 R32, -RZ, R93.H0_H0 ;  /* 0x2000005dff207230 */ /* 0x000fe40000004100 */
[----:B------:R-:W-:Y:S01]  /*fa30*/  FMUL.FTZ R98, R33, R94 ;  /* 0x0000005e21627220 */ /* 0x000fe20000410000 */
[C---:B------:R-:W-:Y:S01]  /*fa40*/  FFMA.FTZ R91, R5.reuse, R91, -R90 ;  /* 0x0000005b055b7223 */ /* 0x040fe2000001085a */
[--C-:B------:R-:W-:Y:S02]  /*fa50*/  HADD2.F32 R90, -RZ, R89.reuse.H1_H1 ;  /* 0x30000059ff5a7230 */ /* 0x100fe40000004100 */
[----:B------:R-:W-:Y:S01]  /*fa60*/  FFMA.FTZ R96, R5, R92, R96 ;  /* 0x0000005c05607223 */ /* 0x000fe20000010060 */
[----:B------:R-:W-:-:S02]  /*fa70*/  HADD2.F32 R89, -RZ, R89.H0_H0 ;  /* 0x20000059ff597230 */ /* 0x000fc40000004100 */
[----:B------:R-:W-:Y:S01]  /*fa80*/  FMUL.FTZ R92, R33, R32 ;  /* 0x00000020215c7220 */ /* 0x000fe20000410000 */
[----:B------:R-:W-:Y:S02]  /*fa90*/  HADD2.F32 R34, -RZ, R14.H0_H0 ;  /* 0x2000000eff227230 */ /* 0x000fe40000004100 */
[C---:B------:R-:W-:Y:S01]  /*faa0*/  FMUL.FTZ R5, R13.reuse, R90 ;  /* 0x0000005a0d057220 */ /* 0x040fe20000410000 */
[--C-:B------:R-:W-:Y:S02]  /*fab0*/  HADD2.F32 R33, -RZ, R88.reuse.H1_H1 ;  /* 0x30000058ff217230 */ /* 0x100fe40000004100 */
[-C--:B------:R-:W-:Y:S01]  /*fac0*/  FMUL.FTZ R13, R13, R89.reuse ;  /* 0x000000590d0d7220 */ /* 0x080fe20000410000 */
[----:B------:R-:W-:Y:S02]  /*fad0*/  HADD2.F32 R35, -RZ, R15.H0_H0 ;  /* 0x2000000fff237230 */ /* 0x000fe40000004100 */
[----:B------:R-:W-:Y:S01]  /*fae0*/  FFMA.FTZ R89, R4, R89, -R5 ;  /* 0x0000005904597223 */ /* 0x000fe20000010805 */
[----:B------:R-:W-:-:S02]  /*faf0*/  HADD2.F32 R5, -RZ, R88.H0_H0 ;  /* 0x20000058ff057230 */ /* 0x000fc40000004100 */
[----:B------:R-:W-:Y:S01]  /*fb00*/  FFMA.FTZ R90, R4, R90, R13 ;  /* 0x0000005a045a7223 */ /* 0x000fe2000001000d */
[--C-:B------:R-:W-:Y:S02]  /*fb10*/  HADD2.F32 R88, -RZ, R87.reuse.H0_H0 ;  /* 0x20000057ff587230 */ /* 0x100fe40000004100 */
[C---:B------:R-:W-:Y:S01]  /*fb20*/  FFMA.FTZ R98, R9.reuse, R32, -R98 ;  /* 0x0000002009627223 */ /* 0x040fe20000010862 */
[----:B------:R-:W-:Y:S02]  /*fb30*/  HADD2.F32 R4, -RZ, R87.H1_H1 ;  /* 0x30000057ff047230 */ /* 0x000fe40000004100 */
[----:B------:R-:W-:Y:S01]  /*fb40*/  FFMA.FTZ R93, R9, R94, R92 ;  /* 0x0000005e095d7223 */ /* 0x000fe2000001005c */
[C---:B------:R-:W-:Y:S01]  /*fb50*/  FMUL.FTZ R9, R34.reuse, R33 ;  /* 0x0000002122097220 */ /* 0x040fe20000410000 */
[----:B------:R-:W-:Y:S01]  /*fb60*/  FMUL.FTZ R13, R34, R5 ;  /* 0x00000005220d7220 */ /* 0x000fe20000410000 */
[----:B------:R-:W-:Y:S02]  /*fb70*/  HADD2.F32 R15, -RZ, R15.H1_H1 ;  /* 0x3000000fff0f7230 */ /* 0x000fe40000004100 */
[----:B------:R-:W-:Y:S01]  /*fb80*/  FMUL.FTZ R92, R35, R88 ;  /* 0x00000058235c7220 */ /* 0x000fe20000410000 */
[----:B------:R-:W-:-:S02]  /*fb90*/  HADD2.F32 R34, -RZ, R95.H0_H0 ;  /* 0x2000005fff227230 */ /* 0x000fc40000004100 */
[-C--:B------:R-:W-:Y:S01]  /*fba0*/  FMUL.FTZ R35, R35, R4.reuse ;  /* 0x0000000423237220 */ /* 0x080fe20000410000 */
[----:B------:R-:W-:Y:S02]  /*fbb0*/  HADD2.F32 R32, -RZ, R100.H0_H0 ;  /* 0x20000064ff207230 */ /* 0x000fe40000004100 */
[C---:B------:R-:W-:Y:S01]  /*fbc0*/  FFMA.FTZ R87, R6.reuse, R5, -R9 ;  /* 0x0000000506577223 */ /* 0x040fe20000010809 */
[----:B------:R-:W-:Y:S02]  /*fbd0*/  HADD2.F32 R11, -RZ, R11.H1_H1 ;  /* 0x3000000bff0b7230 */ /* 0x000fe40000004100 */
[----:B------:R-:W-:Y:S01]  /*fbe0*/  FFMA.FTZ R33, R6, R33, R13 ;  /* 0x0000002106217223 */ /* 0x000fe2000001000d */
[----:B------:R-:W-:Y:S01]  /*fbf0*/  FFMA.FTZ R92, R7, R4, -R92 ;  /* 0x00000004075c7223 */ /* 0x000fe2000001085c */
[----:B------:R-:W-:Y:S02]  /*fc00*/  HADD2.F32 R12, -RZ, R12.H1_H1 ;  /* 0x3000000cff0c7230 */ /* 0x000fe40000004100 */
[----:B------:R-:W-:Y:S01]  /*fc10*/  FMUL.FTZ R6, R15, R34 ;  /* 0x000000220f067220 */ /* 0x000fe20000410000 */
[----:B------:R-:W-:-:S02]  /*fc20*/  HADD2.F32 R14, -RZ, R14.H1_H1 ;  /* 0x3000000eff0e7230 */ /* 0x000fc40000004100 */
[----:B------:R-:W-:Y:S01]  /*fc30*/  FFMA.FTZ R88, R7, R88, R35 ;  /* 0x0000005807587223 */ /* 0x000fe20000010023 */
[-C--:B------:R-:W-:Y:S01]  /*fc40*/  FMUL.FTZ R4, R15, R32.reuse ;  /* 0x000000200f047220 */ /* 0x080fe20000410000 */
[----:B------:R-:W-:Y:S02]  /*fc50*/  HADD2.F32 R9, -RZ, R99.H0_H0 ;  /* 0x20000063ff097230 */ /* 0x000fe40000004100 */
[C---:B------:R-:W-:Y:S01]  /*fc60*/  FFMA.FTZ R95, R11.reuse, R32, -R6 ;  /* 0x000000200b5f7223 */ /* 0x040fe20000010806 */
[----:B------:R-:W-:Y:S02]  /*fc70*/  HADD2.F32 R13, -RZ, R97.H0_H0 ;  /* 0x20000061ff0d7230 */ /* 0x000fe40000004100 */
[----:B------:R-:W-:Y:S01]  /*fc80*/  FFMA.FTZ R97, R11, R34, R4 ;  /* 0x000000220b617223 */ /* 0x000fe20000010004 */
[----:B------:R-:W-:Y:S02]  /*fc90*/  HADD2.F32 R5, -RZ, R102.H0_H0 ;  /* 0x20000066ff057230 */ /* 0x000fe40000004100 */
[----:B------:R-:W-:Y:S01]  /*fca0*/  FMUL.FTZ R11, R12, R9 ;  /* 0x000000090c0b7220 */ /* 0x000fe20000410000 */
[----:B------:R-:W-:-:S02]  /*fcb0*/  HADD2.F32 R7, -RZ, R101.H0_H0 ;  /* 0x20000065ff077230 */ /* 0x000fc40000004100 */
[----:B------:R-:W-:Y:S01]  /*fcc0*/  FMUL.FTZ R35, R14, R13 ;  /* 0x0000000d0e237220 */ /* 0x000fe20000410000 */
[----:B------:R-:W-:Y:S02]  /*fcd0*/  HADD2.F32 R8, -RZ, R8.H1_H1 ;  /* 0x30000008ff087230 */ /* 0x000fe40000004100 */
[----:B------:R-:W-:Y:S01]  /*fce0*/  FMUL.FTZ R12, R12, R5 ;  /* 0x000000050c0c7220 */ /* 0x000fe20000410000 */
[----:B------:R-:W-:Y:S02]  /*fcf0*/  HADD2.F32 R10, -RZ, R10.H1_H1 ;  /* 0x3000000aff0a7230 */ /* 0x000fe40000004100 */
        /* <DEDUP_REMOVED lines=12> */
[----:B------:R-:W-:-:S02]  /*fdc0*/  F2FP.F16.F32.PACK_AB R8, R15, R90 ;  /* 0x0000005a0f08723e */ /* 0x000fc400000000ff */
[----:B------:R-:W-:-:S05]  /*fdd0*/  F2FP.F16.F32.PACK_AB R10, R10, R33 ;  /* 0x000000210a0a723e */ /* 0x000fca00000000ff */
[----:B------:R1:W-:Y:S02]  /*fde0*/  STS.128 [R86+0x12400], R8 ;  /* 0x0124000856007388 */ /* 0x0003e40000000c00 */
.L_x_1502:
[----:B------:R-:W-:Y:S05]  /*fdf0*/  BSYNC B2 ;  /* 0x0000000000027941 */ /* 0x000fea0003800000 */
.L_x_1501:
[----:B------:R-:W-:Y:S04]  /*fe00*/  BSSY B2, `(.L_x_1503) ;  /* 0x0000060000027945 */ /* 0x000fe80003800000 */
[----:B------:R-:W-:Y:S05]  /*fe10*/  @P2 BRA `(.L_x_1504) ;  /* 0x0000000400782947 */ /* 0x000fea0003800000 */
[----:B-1----:R-:W-:Y:S01]  /*fe20*/  LEA.HI R4, R84, R225, RZ, 0x1d ;  /* 0x000000e154047211 */ /* 0x002fe200078fe8ff */
[----:B------:R-:W-:Y:S01]  /*fe30*/  HADD2.F32 R34, -RZ, R82.H1_H1 ;  /* 0x30000052ff227230 */ /* 0x000fe20000004100 */
[----:B------:R-:W-:Y:S01]  /*fe40*/  SHF.R.U64 R89, R36, 0x10, R37 ;  /* 0x0000001024597819 */ /* 0x000fe20000001225 */
[--C-:B------:R-:W-:Y:S01]  /*fe50*/  HADD2.F32 R36, -RZ, R80.reuse.H1_H1 ;  /* 0x30000050ff247230 */ /* 0x100fe20000004100 */
[----:B------:R-:W-:Y:S01]  /*fe60*/  SHF.R.S32.HI R5, RZ, 0x1f, R4 ;  /* 0x0000001fff057819 */ /* 0x000fe20000011404 */
[----:B------:R-:W-:Y:S01]  /*fe70*/  HADD2.F32 R80, -RZ, R80.H0_H0 ;  /* 0x20000050ff507230 */ /* 0x000fe20000004100 */
[----:B------:R-:W-:Y:S01]  /*fe80*/  SHF.L.U32 R6, R4, 0x3, RZ ;  /* 0x0000000304067819 */ /* 0x000fe200000006ff */
[----:B------:R-:W-:Y:S01]  /*fe90*/  HADD2.F32 R82, -RZ, R82.H0_H0 ;  /* 0x20000052ff527230 */ /* 0x000fe20000004100 */
[----:B------:R-:W-:Y:S02]  /*fea0*/  LEA.HI R4, R5, R4, RZ, 0x3 ;  /* 0x0000000405047211 */ /* 0x000fe400078f18ff */
[----:B------:R-:W-:-:S02]  /*feb0*/  LOP3.LUT R5, R207, 0x38, R6, 0xf8, !PT ;  /* 0x00000038cf057812 */ /* 0x000fc400078ef806 */
[--C-:B------:R-:W-:Y:S01]  /*fec0*/  SHF.R.U64 R85, R24, 0x10, R25.reuse ;  /* 0x0000001018557819 */ /* 0x100fe20000001219 */
[----:B------:R-:W-:Y:S01]  /*fed0*/  IMAD.SHL.U32 R4, R4, 0x400, RZ ;  /* 0x0000040004047824 */ /* 0x000fe200078e00ff */
[----:B------:R-:W-:Y:S02]  /*fee0*/  LOP3.LUT R9, R5, R208, RZ, 0x3c, !PT ;  /* 0x000000d005097212 */ /* 0x000fe400078e3cff */
[----:B------:R-:W-:Y:S02]  /*fef0*/  SHF.R.U32.HI R33, RZ, 0x10, R25 ;  /* 0x00000010ff217819 */ /* 0x000fe40000011619 */
[----:B0-----:R-:W-:Y:S02]  /*ff00*/  LOP3.LUT R8, R4, 0x7fffe000, RZ, 0xc0, !PT ;  /* 0x7fffe00004087812 */ /* 0x001fe400078ec0ff */
[----:B------:R-:W0:Y:S01]  /*ff10*/  LDS.128 R4, [R232] ;  /* 0x00000000e8047984 */ /* 0x000e220000000c00 */
[----:B------:R-:W-:Y:S01]  /*ff20*/  SHF.R.U32.HI R35, RZ, 0x10, R37 ;  /* 0x00000010ff237819 */ /* 0x000fe20000011625 */
[----:B------:R-:W-:Y:S01]  /*ff30*/  HADD2.F32 R33, -RZ, R33.H0_H0 ;  /* 0x20000021ff217230 */ /* 0x000fe20000004100 */
[----:B------:R-:W-:-:S02]  /*ff40*/  IADD3 R8, R9, R8, R209 ;  /* 0x0000000809087210 */ /* 0x000fc40007ffe0d1 */
[--C-:B------:R-:W-:Y:S02]  /*ff50*/  SHF.R.U64 R88, R38, 0x10, R39.reuse ;  /* 0x0000001026587819 */ /* 0x100fe40000001227 */
[----:B------:R-:W-:Y:S01]  /*ff60*/  SHF.R.U32.HI R87, RZ, 0x10, R39 ;  /* 0x00000010ff577819 */ /* 0x000fe20000011627 */
[----:B------:R-:W-:Y:S01]  /*ff70*/  IMAD R12, R8, 0x2, R17 ;  /* 0x00000002080c7824 */ /* 0x000fe200078e0211 */
[--C-:B------:R-:W-:Y:S02]  /*ff80*/  SHF.R.U64 R39, R26, 0x10, R27.reuse ;  /* 0x000000101a277819 */ /* 0x100fe4000000121b */
[----:B------:R-:W-:Y:S02]  /*ff90*/  SHF.R.U32.HI R37, RZ, 0x10, R27 ;  /* 0x00000010ff257819 */ /* 0x000fe4000001161b */
[----:B------:R-:W1:Y:S01]  /*ffa0*/  LDS.128 R8, [R12+0x12400] ;  /* 0x012400000c087984 */ /* 0x000e620000000c00 */
[--C-:B0-----:R-:W-:Y:S02]  /*ffb0*/  HADD2.F32 R13, -RZ, R5.reuse.H0_H0 ;  /* 0x20000005ff0d7230 */ /* 0x101fe40000004100 */
[----:B------:R-:W-:-:S02]  /*ffc0*/  HADD2.F32 R14, -RZ, R5.H1_H1 ;  /* 0x30000005ff0e7230 */ /* 0x000fc40000004100 */
[----:B------:R-:W-:Y:S02]  /*ffd0*/  HADD2.F32 R5, -RZ, R4.H0_H0 ;  /* 0x20000004ff057230 */ /* 0x000fe40000004100 */
[----:B------:R-:W-:Y:S02]  /*ffe0*/  HADD2.F32 R15, -RZ, R6.H0_H0 ;  /* 0x20000006ff0f7230 */ /* 0x000fe40000004100 */
[--C-:B------:R-:W-:Y:S02]  /*fff0*/  HADD2.F32 R24, -RZ, R7.reuse.H0_H0 ;  /* 0x20000007ff187230 */ /* 0x100fe40000004100 */
[----:B------:R-:W-:Y:S02]  /*10000*/  HADD2.F32 R7, -RZ, R7.H1_H1 ;  /* 0x30000007ff077230 */ /* 0x000fe40000004100 */
[----:B------:R-:W-:Y:S02]  /*10010*/  HADD2.F32 R4, -RZ, R4.H1_H1 ;  /* 0x30000004ff047230 */ /* 0x000fe40000004100 */
[----:B-1----:R-:W-:-:S02]  /*10020*/  HADD2.F32 R25, -RZ, R9.H0_H0 ;  /* 0x20000009ff197230 */ /* 0x002fc40000004100 */
[----:B------:R-:W-:Y:S02]  /*10030*/  HADD2.F32 R26, -RZ, R9.H1_H1 ;  /* 0x30000009ff1a7230 */ /* 0x000fe40000004100 */
[----:B------:R-:W-:Y:S02]  /*10040*/  HADD2.F32 R9, -RZ, R8.H0_H0 ;  /* 0x20000008ff097230 */ /* 0x000fe40000004100 */
[C---:B------:R-:W-:Y:S01]  /*10050*/  FMUL.FTZ R38, R25.reuse, R36 ;  /* 0x0000002419267220 */ /* 0x040fe20000410000 */
[-C--:B------:R-:W-:Y:S01]  /*10060*/  FMUL.FTZ R86, R25, R34.reuse ;  /* 0x0000002219567220 */ /* 0x080fe20000410000 */
[----:B------:R-:W-:Y:S02]  /*10070*/  HADD2.F32 R25, -RZ, R35.H0_H0 ;  /* 0x20000023ff197230 */ /* 0x000fe40000004100 */
[----:B------:R-:W-:Y:S01]  /*10080*/  FMUL.FTZ R35, R26, R33 ;  /* 0x000000211a237220 */ /* 0x000fe20000410000 */
[C---:B------:R-:W-:Y:S01]  /*10090*/  FFMA.FTZ R38, R13.reuse, R34, -R38 ;  /* 0x000000220d267223 */ /* 0x040fe20000010826 */
[----:B------:R-:W-:Y:S01]  /*100a0*/  FFMA.FTZ R86, R13, R36, R86 ;  /* 0x000000240d567223 */ /* 0x000fe20000010056 */
[----:B------:R-:W-:-:S02]  /*100b0*/  HADD2.F32 R27, -RZ, R10.H0_H0 ;  /* 0x2000000aff1b7230 */ /* 0x000fc40000004100 */
[-C--:B------:R-:W-:Y:S01]  /*100c0*/  FMUL.FTZ R13, R26, R25.reuse ;  /* 0x000000191a0d7220 */ /* 0x080fe20000410000 */
[C---:B------:R-:W-:Y:S01]  /*100d0*/  FMUL.FTZ R34, R9.reuse, R80 ;  /* 0x0000005009227220 */ /* 0x040fe20000410000 */
[----:B------:R-:W-:Y:S02]  /*100e0*/  HADD2.F32 R26, -RZ, R81.H0_H0 ;  /* 0x20000051ff1a7230 */ /* 0x000fe40000004100 */
[C---:B------:R-:W-:Y:S01]  /*100f0*/  FFMA.FTZ R35, R14.reuse, R25, -R35 ;  /* 0x000000190e237223 */ /* 0x040fe20000010823 */
[----:B------:R-:W-:Y:S01]  /*10100*/  FFMA.FTZ R33, R14, R33, R13 ;  /* 0x000000210e217223 */ /* 0x000fe2000001000d */
[-C--:B------:R-:W-:Y:S01]  /*10110*/  FMUL.FTZ R9, R9, R82.reuse ;  /* 0x0000005209097220 */ /* 0x080fe20000410000 */
[----:B------:R-:W-:Y:S02]  /*10120*/  HADD2.F32 R14, -RZ, R83.H0_H0 ;  /* 0x20000053ff0e7230 */ /* 0x000fe40000004100 */
[----:B------:R-:W-:Y:S01]  /*10130*/  FFMA.FTZ R82, R5, R82, -R34 ;  /* 0x0000005205527223 */ /* 0x000fe20000010822 */
[----:B------:R-:W-:-:S02]  /*10140*/  HADD2.F32 R32, -RZ, R11.H0_H0 ;  /* 0x2000000bff207230 */ /* 0x000fc40000004100 */
[----:B------:R-:W-:Y:S01]  /*10150*/  FMUL.FTZ R34, R27, R26 ;  /* 0x0000001a1b227220 */ /* 0x000fe20000410000 */
[----:B------:R-:W-:Y:S02]  /*10160*/  HADD2.F32 R81, -RZ, R81.H1_H1 ;  /* 0x30000051ff517230 */ /* 0x000fe40000004100 */
[----:B------:R-:W-:Y:S01]  /*10170*/  FFMA.FTZ R80, R5, R80, R9 ;  /* 0x0000005005507223 */ /* 0x000fe20000010009 */
[----:B------:R-:W-:Y:S02]  /*10180*/  HADD2.F32 R83, -RZ, R83.H1_H1 ;  /* 0x30000053ff537230 */ /* 0x000fe40000004100 */
[-C--:B------:R-:W-:Y:S01]  /*10190*/  FMUL.FTZ R36, R27, R14.reuse ;  /* 0x0000000e1b247220 */ /* 0x080fe20000410000 */
[----:B------:R-:W-:Y:S01]  /*101a0*/  FFMA.FTZ R27, R15, R14, -R34 ;  /* 0x0000000e0f1b7223 */ /* 0x000fe20000010822 */
[C---:B------:R-:W-:Y:S01]  /*101b0*/  FMUL.FTZ R5, R32.reuse, R81 ;  /* 0x0000005120057220 */ /* 0x040fe20000410000 */
[----:B------:R-:W-:Y:S02]  /*101c0*/  HADD2.F32 R11, -RZ, R11.H1_H1 ;  /* 0x3000000bff0b7230 */ /* 0x000fe40000004100 */
[----:B------:R-:W-:Y:S01]  /*101d0*/  FMUL.FTZ R32, R32, R83 ;  /* 0x0000005320207220 */ /* 0x000fe20000410000 */
[----:B------:R-:W-:-:S02]  /*101e0*/  HADD2.F32 R34, -RZ, R37.H0_H0 ;  /* 0x20000025ff227230 */ /* 0x000fc40000004100 */
[----:B------:R-:W-:Y:S01]  /*101f0*/  FFMA.FTZ R36, R15, R26, R36 ;  /* 0x0000001a0f247223 */ /* 0x000fe20000010024 */
[----:B------:R-:W-:Y:S02]  /*10200*/  HADD2.F32 R14, -RZ, R87.H0_H0 ;  /* 0x20000057ff0e7230 */ /* 0x000fe40000004100 */
[C---:B------:R-:W-:Y:S01]  /*10210*/  FFMA.FTZ R83, R24.reuse, R83, -R5 ;  /* 0x0000005318537223 */ /* 0x040fe20000010805 */
[----:B------:R-:W-:Y:S01]  /*10220*/  FFMA.FTZ R32, R24, R81, R32 ;  /* 0x0000005118207223 */ /* 0x000fe20000010020 */
[C---:B------:R-:W-:Y:S01]  /*10230*/  FMUL.FTZ R26, R11.reuse, R34 ;  /* 0x000000220b1a7220 */ /* 0x040fe20000410000 */
[----:B------:R-:W-:Y:S02]  /*10240*/  HADD2.F32 R8, -RZ, R8.H1_H1 ;  /* 0x30000008ff087230 */ /* 0x000fe40000004100 */
[-C--:B------:R-:W-:Y:S01]  /*10250*/  FMUL.FTZ R24, R11, R14.reuse ;  /* 0x0000000e0b187220 */ /* 0x080fe20000410000 */
[----:B------:R-:W-:Y:S02]  /*10260*/  HADD2.F32 R10, -RZ, R10.H1_H1 ;  /* 0x3000000aff0a7230 */ /* 0x000fe40000004100 */
[----:B------:R-:W-:Y:S01]  /*10270*/  FFMA.FTZ R26, R7, R14, -R26 ;  /* 0x0000000e071a7223 */ /* 0x000fe2000001081a */
[----:B------:R-:W-:-:S02]  /*10280*/  HADD2.F32 R11, -RZ, R85.H0_H0 ;  /* 0x20000055ff0b7230 */ /* 0x000fc40000004100 */
[----:B------:R-:W-:Y:S02]  /*10290*/  HADD2.F32 R13, -RZ, R39.H0_H0 ;  /* 0x20000027ff0d7230 */ /* 0x000fe40000004100 */
[----:B------:R-:W-:Y:S01]  /*102a0*/  FFMA.FTZ R39, R7, R34, R24 ;  /* 0x0000002207277223 */ /* 0x000fe20000010018 */
[----:B------:R-:W-:Y:S02]  /*102b0*/  HADD2.F32 R5, -RZ, R89.H0_H0 ;  /* 0x20000059ff057230 */ /* 0x000fe40000004100 */
[----:B------:R-:W-:Y:S01]  /*102c0*/  FMUL.FTZ R7, R8, R11 ;  /* 0x0000000b08077220 */ /* 0x000fe20000410000 */
[----:B------:R-:W-:Y:S02]  /*102d0*/  HADD2.F32 R9, -RZ, R88.H0_H0 ;  /* 0x20000058ff097230 */ /* 0x000fe40000004100 */
[----:B------:R-:W-:Y:S01]  /*102e0*/  FMUL.FTZ R37, R10, R13 ;  /* 0x0000000d0a257220 */ /* 0x000fe20000410000 */
[----:B------:R-:W-:Y:S02]  /*102f0*/  HADD2.F32 R6, -RZ, R6.H1_H1 ;  /* 0x30000006ff067230 */ /* 0x000fe40000004100 */
[-C--:B------:R-:W-:Y:S01]  /*10300*/  FMUL.FTZ R8, R8, R5.reuse ;  /* 0x0000000508087220 */ /* 0x080fe20000410000 */
[----:B------:R-:W-:Y:S01]  /*10310*/  FFMA.FTZ R15, R4, R5, -R7 ;  /* 0x00000005040f7223 */ /* 0x000fe20000010807 */
[----:B------:R-:W-:Y:S01]  /*10320*/  FMUL.FTZ R14, R10, R9 ;  /* 0x000000090a0e7220 */ /* 0x000fe20000410000 */
        /* <DEDUP_REMOVED lines=13> */
.L_x_1504:
[----:B------:R-:W-:Y:S05]  /*10400*/  BSYNC B2 ;  /* 0x0000000000027941 */ /* 0x000fea0003800000 */
.L_x_1503:
[----:B------:R-:W-:Y:S05]  /*10410*/  @P3 BRA `(.L_x_1500) ;  /* 0x0000000400783947 */ /* 0x000fea0003800000 */
[----:B------:R-:W-:Y:S01]  /*10420*/  LEA.HI R84, R84, R230, RZ, 0x1d ;  /* 0x000000e654547211 */ /* 0x000fe200078fe8ff */
[----:B------:R-:W-:Y:S01]  /*10430*/  HADD2.F32 R32, -RZ, R74.H1_H1 ;  /* 0x3000004aff207230 */ /* 0x000fe20000004100 */
[----:B------:R-:W-:Y:S01]  /*10440*/  SHF.R.U64 R35, R30, 0x10, R31 ;  /* 0x000000101e237819 */ /* 0x000fe2000000121f */
[----:B------:R-:W-:Y:S01]  /*10450*/  HADD2.F32 R30, -RZ, R76.H1_H1 ;  /* 0x3000004cff1e7230 */ /* 0x000fe20000004100 */
[----:B-12---:R-:W-:Y:S01]  /*10460*/  SHF.R.S32.HI R5, RZ, 0x1f, R84 ;  /* 0x0000001fff057819 */ /* 0x006fe20000011454 */
[----:B------:R-:W-:Y:S01]  /*10470*/  IMAD.SHL.U32 R4, R84, 0x8, RZ ;  /* 0x0000000854047824 */ /* 0x000fe200078e00ff */
[----:B------:R-:W-:Y:S01]  /*10480*/  SHF.R.U64 R39, R60, 0x10, R61 ;  /* 0x000000103c277819 */ /* 0x000fe2000000123d */
[----:B------:R-:W-:Y:S01]  /*10490*/  HADD2.F32 R74, -RZ, R74.H0_H0 ;  /* 0x2000004aff4a7230 */ /* 0x000fe20000004100 */
[----:B------:R-:W-:Y:S01]  /*104a0*/  LEA.HI R84, R5, R84, RZ, 0x3 ;  /* 0x0000005405547211 */ /* 0x000fe200078f18ff */
[----:B------:R-:W-:Y:S01]  /*104b0*/  HADD2.F32 R76, -RZ, R76.H0_H0 ;  /* 0x2000004cff4c7230 */ /* 0x000fe20000004100 */
[----:B------:R-:W-:-:S02]  /*104c0*/  LOP3.LUT R5, R207, 0x38, R4, 0xf8, !PT ;  /* 0x00000038cf057812 */ /* 0x000fc400078ef804 */
[----:B------:R-:W-:Y:S02]  /*104d0*/  SHF.L.U32 R84, R84, 0xa, RZ ;  /* 0x0000000a54547819 */ /* 0x000fe400000006ff */
[----:B0-----:R-:W-:Y:S02]  /*104e0*/  LOP3.LUT R8, R5, R208, RZ, 0x3c, !PT ;  /* 0x000000d005087212 */ /* 0x001fe400078e3cff */
[----:B------:R-:W-:Y:S01]  /*104f0*/  LOP3.LUT R84, R84, 0x7fffe000, RZ, 0xc0, !PT ;  /* 0x7fffe00054547812 */ /* 0x000fe200078ec0ff */
[----:B------:R-:W0:Y:S01]  /*10500*/  LDS.128 R4, [R229] ;  /* 0x00000000e5047984 */ /* 0x000e220000000c00 */
[----:B------:R-:W-:Y:S02]  /*10510*/  SHF.R.U64 R37, R28, 0x10, R29 ;  /* 0x000000101c257819 */ /* 0x000fe4000000121d */
[----:B------:R-:W-:Y:S02]  /*10520*/  IADD3 R8, R8, R84, R209 ;  /* 0x0000005408087210 */ /* 0x000fe40007ffe0d1 */
[----:B------:R-:W-:-:S02]  /*10530*/  SHF.R.U32.HI R60, RZ, 0x10, R61 ;  /* 0x00000010ff3c7819 */ /* 0x000fc4000001163d */
[----:B------:R-:W-:Y:S01]  /*10540*/  SHF.R.U32.HI R29, RZ, 0x10, R29 ;  /* 0x00000010ff1d7819 */ /* 0x000fe2000001161d */
[----:B------:R-:W-:Y:S01]  /*10550*/  IMAD R12, R8, 0x2, R17 ;  /* 0x00000002080c7824 */ /* 0x000fe200078e0211 */
[----:B------:R-:W-:Y:S02]  /*10560*/  SHF.R.U32.HI R33, RZ, 0x10, R31 ;  /* 0x00000010ff217819 */ /* 0x000fe4000001161f */
[--C-:B------:R-:W-:Y:S01]  /*10570*/  SHF.R.U64 R38, R62, 0x10, R63.reuse ;  /* 0x000000103e267819 */ /* 0x100fe2000000123f */
[----:B------:R-:W-:Y:S01]  /*10580*/  HADD2.F32 R29, -RZ, R29.H0_H0 ;  /* 0x2000001dff1d7230 */ /* 0x000fe20000004100 */
[----:B------:R-:W1:Y:S01]  /*10590*/  LDS.128 R8, [R12+0x12400] ;  /* 0x012400000c087984 */ /* 0x000e620000000c00 */
[----:B------:R-:W-:Y:S01]  /*105a0*/  SHF.R.U32.HI R62, RZ, 0x10, R63 ;  /* 0x00000010ff3e7819 */ /* 0x000fe2000001163f */
        /* <DEDUP_REMOVED lines=69> */
.L_x_1500:
[----:B------:R-:W-:Y:S05]  /*10a00*/  BSYNC B1 ;  /* 0x0000000000017941 */ /* 0x000fea0003800000 */
.L_x_1499:
[----:B------:R-:W-:Y:S05]  /*10a10*/  @P1 BRA `(.L_x_1474) ;  /* 0x0000001000941947 */ /* 0x000fea0003800000 */
[----:B--23--:R-:W2:Y:S01]  /*10a20*/  LDC R12, c[0x0][0x3d4] ;  /* 0x0000f500ff0c7b82 */ /* 0x00cea20000000800 */
[----:B------:R-:W-:Y:S01]  /*10a30*/  BSSY B1, `(.L_x_1505) ;  /* 0x0000063000017945 */ /* 0x000fe20003800000 */
[-C--:B--2---:R-:W-:Y:S02]  /*10a40*/  ISETP.GE.AND P0, PT, R192, R12.reuse, PT ;  /* 0x0000000cc000720c */ /* 0x084fe40003f06270 */
[-C--:B------:R-:W-:Y:S02]  /*10a50*/  ISETP.GE.AND P1, PT, R198, R12.reuse, PT ;  /* 0x0000000cc600720c */ /* 0x080fe40003f26270 */
[----:B------:R-:W-:-:S09]  /*10a60*/  ISETP.GE.AND P2, PT, R199, R12, PT ;  /* 0x0000000cc700720c */ /* 0x000fd20003f46270 */
[----:B------:R-:W-:Y:S05]  /*10a70*/  @P0 BRA `(.L_x_1506) ;  /* 0x0000000400780947 */ /* 0x000fea0003800000 */
[----:B-1----:R-:W-:Y:S01]  /*10a80*/  LEA.HI R4, R12, R223, RZ, 0x1d ;  /* 0x000000df0c047211 */ /* 0x002fe200078fe8ff */
[--C-:B------:R-:W-:Y:S01]  /*10a90*/  HADD2.F32 R31, -RZ, R78.reuse.H1_H1 ;  /* 0x3000004eff1f7230 */ /* 0x100fe20000004100 */
[--C-:B------:R-:W-:Y:S01]  /*10aa0*/  SHF.R.U64 R60, R52, 0x10, R53.reuse ;  /* 0x00000010343c7819 */ /* 0x100fe20000001235 */
[--C-:B------:R-:W-:Y:S01]  /*10ab0*/  HADD2.F32 R33, -RZ, R69.reuse.H1_H1 ;  /* 0x30000045ff217230 */ /* 0x100fe20000004100 */
[----:B------:R-:W-:Y:S01]  /*10ac0*/  SHF.R.S32.HI R5, RZ, 0x1f, R4 ;  /* 0x0000001fff057819 */ /* 0x000fe20000011404 */
[----:B------:R-:W-:Y:S01]  /*10ad0*/  IMAD.SHL.U32 R6, R4, 0x8, RZ ;  /* 0x0000000804067824 */ /* 0x000fe200078e00ff */
[----:B------:R-:W-:Y:S01]  /*10ae0*/  SHF.R.U32.HI R52, RZ, 0x10, R53 ;  /* 0x00000010ff347819 */ /* 0x000fe20000011635 */
[----:B------:R-:W-:Y:S01]  /*10af0*/  HADD2.F32 R30, -RZ, R69.H0_H0 ;  /* 0x20000045ff1e7230 */ /* 0x000fe20000004100 */
[----:B------:R-:W-:Y:S01]  /*10b00*/  LEA.HI R5, R5, R4, RZ, 0x3 ;  /* 0x0000000405057211 */ /* 0x000fe200078f18ff */
[----:B------:R-:W-:Y:S01]  /*10b10*/  HADD2.F32 R78, -RZ, R78.H0_H0 ;  /* 0x2000004eff4e7230 */ /* 0x000fe20000004100 */
[----:B------:R-:W-:-:S02]  /*10b20*/  LOP3.LUT R4, R205, 0x38, R6, 0xf8, !PT ;  /* 0x00000038cd047812 */ /* 0x000fc400078ef806 */
[--C-:B------:R-:W-:Y:S01]  /*10b30*/  SHF.R.U32.HI R32, RZ, 0x10, R41.reuse ;  /* 0x00000010ff207819 */ /* 0x100fe20000011629 */
[----:B------:R-:W-:Y:S01]  /*10b40*/  IMAD.SHL.U32 R5, R5, 0x400, RZ ;  /* 0x0000040005057824 */ /* 0x000fe200078e00ff */
[----:B------:R-:W-:Y:S02]  /*10b50*/  LOP3.LUT R9, R4, R233, RZ, 0x3c, !PT ;  /* 0x000000e904097212 */ /* 0x000fe400078e3cff */
[----:B------:R-:W-:Y:S01]  /*10b60*/  SHF.R.U64 R40, R40, 0x10, R41 ;  /* 0x0000001028287819 */ /* 0x000fe20000001229 */
[----:B------:R-:W-:Y:S01]  /*10b70*/  HADD2.F32 R32, -RZ, R32.H0_H0 ;  /* 0x20000020ff207230 */ /* 0x000fe20000004100 */
[----:B0-----:R-:W-:Y:S02]  /*10b80*/  LOP3.LUT R8, R5, 0x7fffe000, RZ, 0xc0, !PT ;  /* 0x7fffe00005087812 */ /* 0x001fe400078ec0ff */
[----:B------:R-:W0:Y:S01]  /*10b90*/  LDS.128 R4, [R231] ;  /* 0x00000000e7047984 */ /* 0x000e220000000c00 */
[----:B------:R-:W-:Y:S02]  /*10ba0*/  SHF.R.U64 R41, R54, 0x10, R55 ;  /* 0x0000001036297819 */ /* 0x000fe40000001237 */
[----:B------:R-:W-:-:S02]  /*10bb0*/  IADD3 R8, R9, R8, R210 ;  /* 0x0000000809087210 */ /* 0x000fc40007ffe0d2 */
[----:B------:R-:W-:Y:S02]  /*10bc0*/  SHF.R.U64 R39, R42, 0x10, R43 ;  /* 0x000000102a277819 */ /* 0x000fe4000000122b */
[----:B------:R-:W-:Y:S02]  /*10bd0*/  LEA R13, R8, R17, 0x1 ;  /* 0x00000011080d7211 */ /* 0x000fe400078e08ff */
[----:B------:R-:W-:Y:S02]  /*10be0*/  SHF.R.U32.HI R54, RZ, 0x10, R55 ;  /* 0x00000010ff367819 */ /* 0x000fe40000011637 */
[----:B------:R-:W-:Y:S01]  /*10bf0*/  SHF.R.U32.HI R42, RZ, 0x10, R43 ;  /* 0x00000010ff2a7819 */ /* 0x000fe2000001162b */
[----:B------:R-:W1:Y:S01]  /*10c00*/  LDS.128 R8, [R13+0x12400] ;  /* 0x012400000d087984 */ /* 0x000e620000000c00 */
[--C-:B0-----:R-:W-:Y:S02]  /*10c10*/  HADD2.F32 R14, -RZ, R5.reuse.H0_H0 ;  /* 0x20000005ff0e7230 */ /* 0x101fe40000004100 */
[----:B------:R-:W-:-:S02]  /*10c20*/  HADD2.F32 R15, -RZ, R5.H1_H1 ;  /* 0x30000005ff0f7230 */ /* 0x000fc40000004100 */
[----:B------:R-:W-:Y:S02]  /*10c30*/  HADD2.F32 R5, -RZ, R4.H0_H0 ;  /* 0x20000004ff057230 */ /* 0x000fe40000004100 */
[----:B------:R-:W-:Y:S02]  /*10c40*/  HADD2.F32 R24, -RZ, R6.H0_H0 ;  /* 0x20000006ff187230 */ /* 0x000fe40000004100 */
[--C-:B------:R-:W-:Y:S02]  /*10c50*/  HADD2.F32 R25, -RZ, R7.reuse.H0_H0 ;  /* 0x20000007ff197230 */ /* 0x100fe40000004100 */
[----:B------:R-:W-:Y:S02]  /*10c60*/  HADD2.F32 R7, -RZ, R7.H1_H1 ;  /* 0x30000007ff077230 */ /* 0x000fe40000004100 */
        /* <DEDUP_REMOVED lines=8> */
[----:B------:R-:W-:Y:S01]  /*10cf0*/  FFMA.FTZ R37, R14, R33, R37 ;  /* 0x000000210e257223 */ /* 0x000fe20000010025 */
[----:B------:R-:W-:Y:S01]  /*10d00*/  FMUL.FTZ R14, R9, R30 ;  /* 0x0000001e090e7220 */ /* 0x000fe20000410000 */
[----:B------:R-:W-:Y:S01]  /*10d10*/  FMUL.FTZ R36, R27, R26 ;  /* 0x0000001a1b247220 */ /* 0x000fe20000410000 */
[----:B------:R-:W-:Y:S01]  /*10d20*/  FMUL.FTZ R31, R9, R78 ;  /* 0x0000004e091f7220 */ /* 0x000fe20000410000 */
[----:B------:R-:W-:-:S02]  /*10d30*/  HADD2.F32 R28, -RZ, R10.H0_H0 ;  /* 0x2000000aff1c7230 */ /* 0x000fc40000004100 */
[C---:B------:R-:W-:Y:S01]  /*10d40*/  FFMA.FTZ R34, R15.reuse, R26, -R34 ;  /* 0x0000001a0f227223 */ /* 0x040fe20000010822 */
[--C-:B------:R-:W-:Y:S02]  /*10d50*/  HADD2.F32 R27, -RZ, R70.reuse.H0_H0 ;  /* 0x20000046ff1b7230 */ /* 0x100fe40000004100 */
[----:B------:R-:W-:Y:S01]  /*10d60*/  FFMA.FTZ R36, R15, R32, R36 ;  /* 0x000000200f247223 */ /* 0x000fe20000010024 */
[----:B------:R-:W-:Y:S02]  /*10d70*/  HADD2.F32 R9, -RZ, R79.H0_H0 ;  /* 0x2000004fff097230 */ /* 0x000fe40000004100 */
[C---:B------:R-:W-:Y:S01]  /*10d80*/  FFMA.FTZ R78, R5.reuse, R78, -R14 ;  /* 0x0000004e054e7223 */ /* 0x040fe2000001080e */
[----:B------:R-:W-:Y:S02]  /*10d90*/  HADD2.F32 R29, -RZ, R11.H0_H0 ;  /* 0x2000000bff1d7230 */ /* 0x000fe40000004100 */
[----:B------:R-:W-:Y:S01]  /*10da0*/  FFMA.FTZ R31, R5, R30, R31 ;  /* 0x0000001e051f7223 */ /* 0x000fe2000001001f */
[----:B------:R-:W-:-:S02]  /*10db0*/  HADD2.F32 R70, -RZ, R70.H1_H1 ;  /* 0x30000046ff467230 */ /* 0x000fc40000004100 */
[C---:B------:R-:W-:Y:S01]  /*10dc0*/  FMUL.FTZ R5, R28.reuse, R27 ;  /* 0x0000001b1c057220 */ /* 0x040fe20000410000 */
[----:B------:R-:W-:Y:S02]  /*10dd0*/  HADD2.F32 R14, -RZ, R79.H1_H1 ;  /* 0x3000004fff0e7230 */ /* 0x000fe40000004100 */
[-C--:B------:R-:W-:Y:S01]  /*10de0*/  FMUL.FTZ R15, R28, R9.reuse ;  /* 0x000000091c0f7220 */ /* 0x080fe20000410000 */
[----:B------:R-:W-:Y:S02]  /*10df0*/  HADD2.F32 R11, -RZ, R11.H1_H1 ;  /* 0x3000000bff0b7230 */ /* 0x000fe40000004100 */
[----:B------:R-:W-:Y:S01]  /*10e00*/  FMUL.FTZ R32, R29, R70 ;  /* 0x000000461d207220 */ /* 0x000fe20000410000 */
[----:B------:R-:W-:Y:S02]  /*10e10*/  HADD2.F32 R28, -RZ, R42.H0_H0 ;  /* 0x2000002aff1c7230 */ /* 0x000fe40000004100 */
[----:B------:R-:W-:Y:S01]  /*10e20*/  FFMA.FTZ R30, R24, R9, -R5 ;  /* 0x00000009181e7223 */ /* 0x000fe20000010805 */
[----:B------:R-:W-:-:S02]  /*10e30*/  HADD2.F32 R26, -RZ, R54.H0_H0 ;  /* 0x20000036ff1a7230 */ /* 0x000fc40000004100 */
[-C--:B------:R-:W-:Y:S01]  /*10e40*/  FMUL.FTZ R29, R29, R14.reuse ;  /* 0x0000000e1d1d7220 */ /* 0x080fe20000410000 */
[----:B------:R-:W-:Y:S01]  /*10e50*/  FFMA.FTZ R32, R25, R14, -R32 ;  /* 0x0000000e19207223 */ /* 0x000fe20000010820 */
[----:B------:R-:W-:Y:S01]  /*10e60*/  FFMA.FTZ R24, R24, R27, R15 ;  /* 0x0000001b18187223 */ /* 0x000fe2000001000f */
[C---:B------:R-:W-:Y:S01]  /*10e70*/  FMUL.FTZ R38, R11.reuse, R28 ;  /* 0x0000001c0b267220 */ /* 0x040fe20000410000 */
[----:B------:R-:W-:Y:S01]  /*10e80*/  FMUL.FTZ R14, R11, R26 ;  /* 0x0000001a0b0e7220 */ /* 0x000fe20000410000 */
[----:B------:R-:W-:Y:S02]  /*10e90*/  HADD2.F32 R8, -RZ, R8.H1_H1 ;  /* 0x30000008ff087230 */ /* 0x000fe40000004100 */
[----:B------:R-:W-:Y:S01]  /*10ea0*/  FFMA.FTZ R29, R25, R70, R29 ;  /* 0x00000046191d7223 */ /* 0x000fe2000001001d */
[----:B------:R-:W-:Y:S02]  /*10eb0*/  HADD2.F32 R10, -RZ, R10.H1_H1 ;  /* 0x3000000aff0a7230 */ /* 0x000fe40000004100 */
[----:B------:R-:W-:Y:S01]  /*10ec0*/  FFMA.FTZ R33, R7, R26, -R38 ;  /* 0x0000001a07217223 */ /* 0x000fe20000010826 */
[----:B------:R-:W-:-:S02]  /*10ed0*/  HADD2.F32 R11, -RZ, R40.H0_H0 ;  /* 0x20000028ff0b7230 */ /* 0x000fc40000004100 */
[----:B------:R-:W-:Y:S01]  /*10ee0*/  FFMA.FTZ R14, R7, R28, R14 ;  /* 0x0000001c070e7223 */ /* 0x000fe2000001000e */
[----:B------:R-:W-:Y:S02]  /*10ef0*/  HADD2.F32 R15, -RZ, R39.H0_H0 ;  /* 0x20000027ff0f7230 */ /* 0x000fe40000004100 */
[----:B------:R-:W-:Y:S02]  /*10f00*/  HADD2.F32 R5, -RZ, R60.H0_H0 ;  /* 0x2000003cff057230 */ /* 0x000fe40000004100 */
[----:B------:R-:W-:Y:S01]  /*10f10*/  FMUL.FTZ R7, R8, R11 ;  /* 0x0000000b08077220 */ /* 0x000fe20000410000 */
[----:B------:R-:W-:Y:S02]  /*10f20*/  HADD2.F32 R9, -RZ, R41.H0_H0 ;  /* 0x20000029ff097230 */ /* 0x000fe40000004100 */
[----:B------:R-:W-:Y:S01]  /*10f30*/  FMUL.FTZ R27, R10, R15 ;  /* 0x0000000f0a1b7220 */ /* 0x000fe20000410000 */
[----:B------:R-:W-:Y:S02]  /*10f40*/  HADD2.F32 R4, -RZ, R4.H1_H1 ;  /* 0x30000004ff047230 */ /* 0x000fe40000004100 */
[----:B------:R-:W-:Y:S01]  /*10f50*/  FMUL.FTZ R8, R8, R5 ;  /* 0x0000000508087220 */ /* 0x000fe20000410000 */
[----:B------:R-:W-:-:S02]  /*10f60*/  HADD2.F32 R6, -RZ, R6.H1_H1 ;  /* 0x30000006ff067230 */ /* 0x000fc40000004100 */
[----:B------:R-:W-:Y:S01]  /*10f70*/  FMUL.FTZ R10, R10, R9 ;  /* 0x000000090a0a7220 */ /* 0x000fe20000410000 */
[C---:B------:R-:W-:Y:S01]  /*10f80*/  FFMA.FTZ R25, R4.reuse, R5, -R7 ;  /* 0x0000000504197223 */ /* 0x040fe20000010807 */
[----:B------:R-:W-:Y:S01]  /*10f90*/  FFMA.FTZ R8, R4, R11, R8 ;  /* 0x0000000b04087223 */ /* 0x000fe20000010008 */
[C---:B------:R-:W-:Y:S01]  /*10fa0*/  FFMA.FTZ R27, R6.reuse, R9, -R27 ;  /* 0x00000009061b7223 */ /* 0x040fe2000001081b */
[----:B------:R-:W-:Y:S01]  /*10fb0*/  FFMA.FTZ R15, R6, R15, R10 ;  /* 0x0000000f060f7223 */ /* 0x000fe2000001000a */
[----:B------:R-:W-:Y:S02]  /*10fc0*/  F2FP.F16.F32.PACK_AB R7, R33, R32 ;  /* 0x000000202107723e */ /* 0x000fe400000000ff */
[----:B------:R-:W-:Y:S02]  /*10fd0*/  F2FP.F16.F32.PACK_AB R5, R34, R35 ;  /* 0x000000232205723e */ /* 0x000fe400000000ff */
[----:B------:R-:W-:Y:S02]  /*10fe0*/  F2FP.F16.F32.PACK_AB R4, R25, R78 ;  /* 0x0000004e1904723e */ /* 0x000fe400000000ff */
[----:B------:R-:W-:-:S02]  /*10ff0*/  F2FP.F16.F32.PACK_AB R6, R27, R30 ;  /* 0x0000001e1b06723e */ /* 0x000fc400000000ff */
[----:B------:R-:W-:Y:S02]  /*11000*/  F2FP.F16.F32.PACK_AB R11, R14, R29 ;  /* 0x0000001d0e0b723e */ /* 0x000fe400000000ff */
[----:B------:R-:W-:Y:S01]  /*11010*/  F2FP.F16.F32.PACK_AB R9, R36, R37 ;  /* 0x000000252409723e */ /* 0x000fe200000000ff */
[----:B------:R2:W-:Y:S01]  /*11020*/  STS.128 [R231], R4 ;  /* 0x00000004e7007388 */ /* 0x0005e20000000c00 */
[----:B------:R-:W-:Y:S02]  /*11030*/  F2FP.F16.F32.PACK_AB R8, R8, R31 ;  /* 0x0000001f0808723e */ /* 0x000fe400000000ff */
[----:B------:R-:W-:-:S05]  /*11040*/  F2FP.F16.F32.PACK_AB R10, R15, R24 ;  /* 0x000000180f0a723e */ /* 0x000fca00000000ff */
[----:B------:R2:W-:Y:S02]  /*11050*/  STS.128 [R13+0x12400], R8 ;  /* 0x012400080d007388 */ /* 0x0005e40000000c00 */
.L_x_1506:
[----:B------:R-:W-:Y:S05]  /*11060*/  BSYNC B1 ;  /* 0x0000000000017941 */ /* 0x000fea0003800000 */
.L_x_1505:
[----:B------:R-:W-:Y:S04]  /*11070*/  BSSY B1, `(.L_x_1507) ;  /* 0x0000060000017945 */ /* 0x000fe80003800000 */
[----:B------:R-:W-:Y:S05]  /*11080*/  @P1 BRA `(.L_x_1508) ;  /* 0x0000000400781947 */ /* 0x000fea0003800000 */
[----:B-12---:R-:W-:Y:S01]  /*11090*/  LEA.HI R4, R12, R225, RZ, 0x1d ;  /* 0x000000e10c047211 */ /* 0x006fe200078fe8ff */
        /* <DEDUP_REMOVED lines=9> */
[----:B------:R-:W-:Y:S01]  /*11130*/  LOP3.LUT R4, R205, 0x38, R6, 0xf8, !PT ;  /* 0x00000038cd047812 */ /* 0x000fe200078ef806 */
[----:B------:R-:W-:Y:S01]  /*11140*/  HADD2.F32 R21, -RZ, R71.H0_H0 ;  /* 0x20000047ff157230 */ /* 0x000fe20000004100 */
[----:B------:R-:W-:Y:S01]  /*11150*/  SHF.R.U32.HI R32, RZ, 0x10, R45 ;  /* 0x00000010ff207819 */ /* 0x000fe2000001162d */
[----:B------:R-:W-:Y:S01]  /*11160*/  IMAD.SHL.U32 R5, R5, 0x400, RZ ;  /* 0x0000040005057824 */ /* 0x000fe200078e00ff */
[----:B------:R-:W-:-:S02]  /*11170*/  LOP3.LUT R9, R4, R233, RZ, 0x3c, !PT ;  /* 0x000000e904097212 */ /* 0x000fc400078e3cff */
[----:B------:R-:W-:Y:S01]  /*11180*/  SHF.R.U64 R41, R58, 0x10, R59 ;  /* 0x000000103a297819 */ /* 0x000fe2000000123b */
[----:B------:R-:W-:Y:S01]  /*11190*/  HADD2.F32 R32, -RZ, R32.H0_H0 ;  /* 0x20000020ff207230 */ /* 0x000fe20000004100 */
[----:B0-----:R-:W-:Y:S02]  /*111a0*/  LOP3.LUT R8, R5, 0x7fffe000, RZ, 0xc0, !PT ;  /* 0x7fffe00005087812 */ /* 0x001fe400078ec0ff */
[----:B------:R-:W0:Y:S01]  /*111b0*/  LDS.128 R4, [R228] ;  /* 0x00000000e4047984 */ /* 0x000e220000000c00 */
[----:B------:R-:W-:Y:S02]  /*111c0*/  SHF.R.U64 R39, R46, 0x10, R47 ;  /* 0x000000102e277819 */ /* 0x000fe4000000122f */
[----:B------:R-:W-:Y:S02]  /*111d0*/  IADD3 R8, R9, R8, R210 ;  /* 0x0000000809087210 */ /* 0x000fe40007ffe0d2 */
[----:B------:R-:W-:Y:S02]  /*111e0*/  SHF.R.U32.HI R58, RZ, 0x10, R59 ;  /* 0x00000010ff3a7819 */ /* 0x000fe4000001163b */
[----:B------:R-:W-:Y:S01]  /*111f0*/  SHF.R.U32.HI R46, RZ, 0x10, R47 ;  /* 0x00000010ff2e7819 */ /* 0x000fe2000001162f */
[----:B------:R-:W-:Y:S01]  /*11200*/  IMAD R13, R8, 0x2, R17 ;  /* 0x00000002080d7824 */ /* 0x000fe200078e0211 */
[----:B------:R-:W-:-:S04]  /*11210*/  SHF.R.U64 R40, R44, 0x10, R45 ;  /* 0x000000102c287819 */ /* 0x000fc8000000122d */
[----:B------:R-:W1:Y:S01]  /*11220*/  LDS.128 R8, [R13+0x12400] ;  /* 0x012400000d087984 */ /* 0x000e620000000c00 */
[--C-:B0-----:R-:W-:Y:S02]  /*11230*/  HADD2.F32 R14, -RZ, R5.reuse.H0_H0 ;  /* 0x20000005ff0e7230 */ /* 0x101fe40000004100 */
[----:B------:R-:W-:Y:S02]  /*11240*/  HADD2.F32 R15, -RZ, R5.H1_H1 ;  /* 0x30000005ff0f7230 */ /* 0x000fe40000004100 */
[----:B------:R-:W-:Y:S02]  /*11250*/  HADD2.F32 R5, -RZ, R4.H0_H0 ;  /* 0x20000004ff057230 */ /* 0x000fe40000004100 */
[----:B------:R-:W-:Y:S02]  /*11260*/  HADD2.F32 R24, -RZ, R6.H0_H0 ;  /* 0x20000006ff187230 */ /* 0x000fe40000004100 */
[--C-:B------:R-:W-:Y:S02]  /*11270*/  HADD2.F32 R25, -RZ, R7.reuse.H0_H0 ;  /* 0x20000007ff197230 */ /* 0x100fe40000004100 */
[----:B------:R-:W-:-:S02]  /*11280*/  HADD2.F32 R7, -RZ, R7.H1_H1 ;  /* 0x30000007ff077230 */ /* 0x000fc40000004100 */
        /* <DEDUP_REMOVED lines=9> */
[----:B------:R-:W-:Y:S01]  /*11320*/  FFMA.FTZ R37, R14, R33, R37 ;  /* 0x000000210e257223 */ /* 0x000fe20000010025 */
[----:B------:R-:W-:Y:S01]  /*11330*/  FMUL.FTZ R14, R9, R30 ;  /* 0x0000001e090e7220 */ /* 0x000fe20000410000 */
[----:B------:R-:W-:Y:S01]  /*11340*/  FMUL.FTZ R36, R27, R26 ;  /* 0x0000001a1b247220 */ /* 0x000fe20000410000 */
[----:B------:R-:W-:Y:S01]  /*11350*/  FMUL.FTZ R27, R9, R72 ;  /* 0x00000048091b7220 */ /* 0x000fe20000410000 */
[----:B------:R-:W-:Y:S02]  /*11360*/  HADD2.F32 R28, -RZ, R10.H0_H0 ;  /* 0x2000000aff1c7230 */ /* 0x000fe40000004100 */
[----:B------:R-:W-:Y:S01]  /*11370*/  FFMA.FTZ R34, R15, R26, -R34 ;  /* 0x0000001a0f227223 */ /* 0x000fe20000010822 */
[----:B------:R-:W-:Y:S02]  /*11380*/  HADD2.F32 R9, -RZ, R73.H0_H0 ;  /* 0x20000049ff097230 */ /* 0x000fe40000004100 */
[----:B------:R-:W-:Y:S01]  /*11390*/  FFMA.FTZ R27, R5, R30, R27 ;  /* 0x0000001e051b7223 */ /* 0x000fe2000001001b */
[----:B------:R-:W-:-:S02]  /*113a0*/  HADD2.F32 R29, -RZ, R11.H0_H0 ;  /* 0x2000000bff1d7230 */ /* 0x000fc40000004100 */
[----:B------:R-:W-:Y:S01]  /*113b0*/  FFMA.FTZ R36, R15, R32, R36 ;  /* 0x000000200f247223 */ /* 0x000fe20000010024 */
[----:B------:R-:W-:Y:S02]  /*113c0*/  HADD2.F32 R30, -RZ, R71.H1_H1 ;  /* 0x30000047ff1e7230 */ /* 0x000fe40000004100 */
[----:B------:R-:W-:Y:S01]  /*113d0*/  FFMA.FTZ R72, R5, R72, -R14 ;  /* 0x0000004805487223 */ /* 0x000fe2000001080e */
[C---:B------:R-:W-:Y:S01]  /*113e0*/  FMUL.FTZ R5, R28.reuse, R21 ;  /* 0x000000151c057220 */ /* 0x040fe20000410000 */
[----:B------:R-:W-:Y:S02]  /*113f0*/  HADD2.F32 R14, -RZ, R73.H1_H1 ;  /* 0x30000049ff0e7230 */ /* 0x000fe40000004100 */
[----:B------:R-:W-:Y:S01]  /*11400*/  FMUL.FTZ R15, R28, R9 ;  /* 0x000000091c0f7220 */ /* 0x000fe20000410000 */
[----:B------:R-:W-:Y:S02]  /*11410*/  HADD2.F32 R11, -RZ, R11.H1_H1 ;  /* 0x3000000bff0b7230 */ /* 0x000fe40000004100 */
[----:B------:R-:W-:Y:S01]  /*11420*/  FMUL.FTZ R32, R29, R30 ;  /* 0x0000001e1d207220 */ /* 0x000fe20000410000 */
[----:B------:R-:W-:-:S02]  /*11430*/  HADD2.F32 R28, -RZ, R46.H0_H0 ;  /* 0x2000002eff1c7230 */ /* 0x000fc40000004100 */
[C---:B------:R-:W-:Y:S01]  /*11440*/  FFMA.FTZ R31, R24.reuse, R9, -R5 ;  /* 0x00000009181f7223 */ /* 0x040fe20000010805 */
[----:B------:R-:W-:Y:S02]  /*11450*/  HADD2.F32 R26, -RZ, R58.H0_H0 ;  /* 0x2000003aff1a7230 */ /* 0x000fe40000004100 */
[-C--:B------:R-:W-:Y:S01]  /*11460*/  FMUL.FTZ R29, R29, R14.reuse ;  /* 0x0000000e1d1d7220 */ /* 0x080fe20000410000 */
[----:B------:R-:W-:Y:S01]  /*11470*/  FFMA.FTZ R32, R25, R14, -R32 ;  /* 0x0000000e19207223 */ /* 0x000fe20000010820 */
[----:B------:R-:W-:Y:S01]  /*11480*/  FFMA.FTZ R24, R24, R21, R15 ;  /* 0x0000001518187223 */ /* 0x000fe2000001000f */
[C---:B------:R-:W-:Y:S01]  /*11490*/  FMUL.FTZ R38, R11.reuse, R28 ;  /* 0x0000001c0b267220 */ /* 0x040fe20000410000 */
[----:B------:R-:W-:Y:S01]  /*114a0*/  FMUL.FTZ R14, R11, R26 ;  /* 0x0000001a0b0e7220 */ /* 0x000fe20000410000 */
[----:B------:R-:W-:Y:S02]  /*114b0*/  HADD2.F32 R8, -RZ, R8.H1_H1 ;  /* 0x30000008ff087230 */ /* 0x000fe40000004100 */
[----:B------:R-:W-:Y:S01]  /*114c0*/  FFMA.FTZ R29, R25, R30, R29 ;  /* 0x0000001e191d7223 */ /* 0x000fe2000001001d */
[----:B------:R-:W-:-:S02]  /*114d0*/  HADD2.F32 R10, -RZ, R10.H1_H1 ;  /* 0x3000000aff0a7230 */ /* 0x000fc40000004100 */
[C---:B------:R-:W-:Y:S01]  /*114e0*/  FFMA.FTZ R33, R7.reuse, R26, -R38 ;  /* 0x0000001a07217223 */ /* 0x040fe20000010826 */
[----:B------:R-:W-:Y:S02]  /*114f0*/  HADD2.F32 R11, -RZ, R40.H0_H0 ;  /* 0x20000028ff0b7230 */ /* 0x000fe40000004100 */
[----:B------:R-:W-:Y:S01]  /*11500*/  FFMA.FTZ R28, R7, R28, R14 ;  /* 0x0000001c071c7223 */ /* 0x000fe2000001000e */
[----:B------:R-:W-:Y:S02]  /*11510*/  HADD2.F32 R15, -RZ, R39.H0_H0 ;  /* 0x20000027ff0f7230 */ /* 0x000fe40000004100 */
[----:B------:R-:W-:Y:S02]  /*11520*/  HADD2.F32 R5, -RZ, R42.H0_H0 ;  /* 0x2000002aff057230 */ /* 0x000fe40000004100 */
[----:B------:R-:W-:Y:S01]  /*11530*/  FMUL.FTZ R7, R8, R11 ;  /* 0x0000000b08077220 */ /* 0x000fe20000410000 */
[----:B------:R-:W-:Y:S02]  /*11540*/  HADD2.F32 R9, -RZ, R41.H0_H0 ;  /* 0x20000029ff097230 */ /* 0x000fe40000004100 */
[----:B------:R-:W-:Y:S01]  /*11550*/  FMUL.FTZ R25, R10, R15 ;  /* 0x0000000f0a197220 */ /* 0x000fe20000410000 */
[----:B------:R-:W-:-:S02]  /*11560*/  HADD2.F32 R6, -RZ, R6.H1_H1 ;  /* 0x30000006ff067230 */ /* 0x000fc40000004100 */
[-C--:B------:R-:W-:Y:S01]  /*11570*/  FMUL.FTZ R8, R8, R5.reuse ;  /* 0x0000000508087220 */ /* 0x080fe20000410000 */
[----:B------:R-:W-:Y:S01]  /*11580*/  FFMA.FTZ R21, R4, R5, -R7 ;  /* 0x0000000504157223 */ /* 0x000fe20000010807 */
[-C--:B------:R-:W-:Y:S01]  /*11590*/  FMUL.FTZ R14, R10, R9.reuse ;  /* 0x000000090a0e7220 */ /* 0x080fe20000410000 */
[----:B------:R-:W-:Y:S01]  /*115a0*/  F2FP.F16.F32.PACK_AB R7, R33, R32 ;  /* 0x000000202107723e */ /* 0x000fe200000000ff */
[----:B------:R-:W-:Y:S01]  /*115b0*/  FFMA.FTZ R10, R6, R9, -R25 ;  /* 0x00000009060a7223 */ /* 0x000fe20000010819 */
[----:B------:R-:W-:Y:S01]  /*115c0*/  FFMA.FTZ R8, R4, R11, R8 ;  /* 0x0000000b04087223 */ /* 0x000fe20000010008 */
[----:B------:R-:W-:Y:S01]  /*115d0*/  FFMA.FTZ R15, R6, R15, R14 ;  /* 0x0000000f060f7223 */ /* 0x000fe2000001000e */
        /* <DEDUP_REMOVED lines=9> */
.L_x_1508:
[----:B------:R-:W-:Y:S05]  /*11670*/  BSYNC B1 ;  /* 0x0000000000017941 */ /* 0x000fea0003800000 */
.L_x_1507:
[----:B------:R-:W-:Y:S05]  /*11680*/  @P2 BRA `(.L_x_1474) ;  /* 0x0000000400782947 */ /* 0x000fea0003800000 */
[----:B------:R-:W-:Y:S01]  /*11690*/  LEA.HI R12, R12, R230, RZ, 0x1d ;  /* 0x000000e60c0c7211 */ /* 0x000fe200078fe8ff */
[----:B------:R-:W-:Y:S01]  /*116a0*/  HADD2.F32 R29, -RZ, R0.H1_H1 ;  /* 0x30000000ff1d7230 */ /* 0x000fe20000004100 */
[----:B------:R-:W-:Y:S01]  /*116b0*/  SHF.R.U32.HI R30, RZ, 0x10, R49 ;  /* 0x00000010ff1e7819 */ /* 0x000fe20000011631 */
[----:B------:R-:W-:Y:S01]  /*116c0*/  HADD2.F32 R28, -RZ, R3.H1_H1 ;  /* 0x30000003ff1c7230 */ /* 0x000fe20000004100 */
[----:B-123--:R-:W-:Y:S02]  /*116d0*/  SHF.R.S32.HI R5, RZ, 0x1f, R12 ;  /* 0x0000001fff057819 */ /* 0x00efe4000001140c */
        /* <DEDUP_REMOVED lines=10> */
[----:B------:R-:W-:Y:S02]  /*11780*/  SHF.R.U64 R37, R66, 0x10, R67 ;  /* 0x0000001042257819 */ /* 0x000fe40000001243 */
[----:B------:R-:W-:-:S02]  /*11790*/  IADD3 R8, R9, R8, R210 ;  /* 0x0000000809087210 */ /* 0x000fc40007ffe0d2 */
[----:B------:R-:W-:Y:S02]  /*117a0*/  SHF.R.U64 R33, R50, 0x10, R51 ;  /* 0x0000001032217819 */ /* 0x000fe40000001233 */
[----:B------:R-:W-:Y:S01]  /*117b0*/  SHF.R.U32.HI R66, RZ, 0x10, R67 ;  /* 0x00000010ff427819 */ /* 0x000fe20000011643 */
[----:B------:R-:W-:Y:S01]  /*117c0*/  IMAD R12, R8, 0x2, R17 ;  /* 0x00000002080c7824 */ /* 0x000fe200078e0211 */
[----:B------:R-:W-:Y:S02]  /*117d0*/  SHF.R.U32.HI R50, RZ, 0x10, R51 ;  /* 0x00000010ff327819 */ /* 0x000fe40000011633 */
[----:B------:R-:W-:Y:S02]  /*117e0*/  SHF.R.U64 R35, R48, 0x10, R49 ;  /* 0x0000001030237819 */ /* 0x000fe40000001231 */
        /* <DEDUP_REMOVED lines=12> */
[----:B------:R-:W-:Y:S01]  /*118b0*/  FMUL.FTZ R34, R24, R28 ;  /* 0x0000001c18227220 */ /* 0x000fe20000410000 */
[----:B------:R-:W-:Y:S02]  /*118c0*/  HADD2.F32 R24, -RZ, R64.H0_H0 ;  /* 0x20000040ff187230 */ /* 0x000fe40000004100 */
[----:B------:R-:W-:Y:S01]  /*118d0*/  FMUL.FTZ R31, R25, R30 ;  /* 0x0000001e191f7220 */ /* 0x000fe20000410000 */
[----:B------:R-:W-:Y:S01]  /*118e0*/  FFMA.FTZ R32, R13, R28, -R32 ;  /* 0x0000001c0d207223 */ /* 0x000fe20000010820 */
[----:B------:R-:W-:-:S02]  /*118f0*/  HADD2.F32 R28, -RZ, R0.H0_H0 ;  /* 0x20000000ff1c7230 */ /* 0x000fc40000004100 */
[----:B------:R-:W-:Y:S01]  /*11900*/  FFMA.FTZ R34, R13, R29, R34 ;  /* 0x0000001d0d227223 */ /* 0x000fe20000010022 */
[----:B------:R-:W-:Y:S02]  /*11910*/  HADD2.F32 R0, -RZ, R3.H0_H0 ;  /* 0x20000003ff007230 */ /* 0x000fe40000004100 */
[-C--:B------:R-:W-:Y:S01]  /*11920*/  FMUL.FTZ R25, R25, R24.reuse ;  /* 0x0000001819197220 */ /* 0x080fe20000410000 */
[----:B------:R-:W-:Y:S01]  /*11930*/  FFMA.FTZ R31, R14, R24, -R31 ;  /* 0x000000180e1f7223 */ /* 0x000fe2000001081f */
[C---:B------:R-:W-:Y:S01]  /*11940*/  FMUL.FTZ R24, R9.reuse, R28 ;  /* 0x0000001c09187220 */ /* 0x040fe20000410000 */
[----:B------:R-:W-:Y:S02]  /*11950*/  HADD2.F32 R26, -RZ, R10.H0_H0 ;  /* 0x2000000aff1a7230 */ /* 0x000fe40000004100 */
[-C--:B------:R-:W-:Y:S01]  /*11960*/  FMUL.FTZ R9, R9, R0.reuse ;  /* 0x0000000009097220 */ /* 0x080fe20000410000 */
[----:B------:R-:W-:Y:S02]  /*11970*/  HADD2.F32 R3, -RZ, R2.H0_H0 ;  /* 0x20000002ff037230 */ /* 0x000fe40000004100 */
[----:B------:R-:W-:Y:S01]  /*11980*/  FFMA.FTZ R24, R5, R0, -R24 ;  /* 0x0000000005187223 */ /* 0x000fe20000010818 */
[----:B------:R-:W-:-:S02]  /*11990*/  HADD2.F32 R0, -RZ, R20.H0_H0 ;  /* 0x20000014ff007230 */ /* 0x000fc40000004100 */
[----:B------:R-:W-:Y:S01]  /*119a0*/  FFMA.FTZ R25, R14, R30, R25 ;  /* 0x0000001e0e197223 */ /* 0x000fe20000010019 */
[--C-:B------:R-:W-:Y:S02]  /*119b0*/  HADD2.F32 R27, -RZ, R11.reuse.H0_H0 ;  /* 0x2000000bff1b7230 */ /* 0x100fe40000004100 */
[C---:B------:R-:W-:Y:S01]  /*119c0*/  FMUL.FTZ R14, R26.reuse, R3 ;  /* 0x000000031a0e7220 */ /* 0x040fe20000410000 */
[----:B------:R-:W-:Y:S02]  /*119d0*/  HADD2.F32 R2, -RZ, R2.H1_H1 ;  /* 0x30000002ff027230 */ /* 0x000fe40000004100 */
[-C--:B------:R-:W-:Y:S01]  /*119e0*/  FMUL.FTZ R30, R26, R0.reuse ;  /* 0x000000001a1e7220 */ /* 0x080fe20000410000 */
[----:B------:R-:W-:Y:S02]  /*119f0*/  HADD2.F32 R20, -RZ, R20.H1_H1 ;  /* 0x30000014ff147230 */ /* 0x000fe40000004100 */
[----:B------:R-:W-:Y:S01]  /*11a00*/  FFMA.FTZ R26, R15, R0, -R14 ;  /* 0x000000000f1a7223 */ /* 0x000fe2000001080e */
[----:B------:R-:W-:-:S02]  /*11a10*/  HADD2.F32 R11, -RZ, R11.H1_H1 ;  /* 0x3000000bff0b7230 */ /* 0x000fc40000004100 */
[C---:B------:R-:W-:Y:S01]  /*11a20*/  FMUL.FTZ R36, R27.reuse, R2 ;  /* 0x000000021b247220 */ /* 0x040fe20000410000 */
[----:B------:R-:W-:Y:S02]  /*11a30*/  HADD2.F32 R14, -RZ, R50.H0_H0 ;  /* 0x20000032ff0e7230 */ /* 0x000fe40000004100 */
[----:B------:R-:W-:Y:S01]  /*11a40*/  FMUL.FTZ R27, R27, R20 ;  /* 0x000000141b1b7220 */ /* 0x000fe20000410000 */
[----:B------:R-:W-:Y:S02]  /*11a50*/  HADD2.F32 R0, -RZ, R66.H0_H0 ;  /* 0x20000042ff007230 */ /* 0x000fe40000004100 */
[----:B------:R-:W-:Y:S01]  /*11a60*/  FFMA.FTZ R28, R5, R28, R9 ;  /* 0x0000001c051c7223 */ /* 0x000fe20000010009 */
[----:B------:R-:W-:Y:S02]  /*11a70*/  HADD2.F32 R8, -RZ, R8.H1_H1 ;  /* 0x30000008ff087230 */ /* 0x000fe40000004100 */
[----:B------:R-:W-:Y:S01]  /*11a80*/  FFMA.FTZ R27, R21, R2, R27 ;  /* 0x00000002151b7223 */ /* 0x000fe2000001001b */
[C---:B------:R-:W-:Y:S01]  /*11a90*/  FMUL.FTZ R38, R11.reuse, R14 ;  /* 0x0000000e0b267220 */ /* 0x040fe20000410000 */
[----:B------:R-:W-:Y:S01]  /*11aa0*/  FMUL.FTZ R2, R11, R0 ;  /* 0x000000000b027220 */ /* 0x000fe20000410000 */
[----:B------:R-:W-:-:S02]  /*11ab0*/  HADD2.F32 R10, -RZ, R10.H1_H1 ;  /* 0x3000000aff0a7230 */ /* 0x000fc40000004100 */
[----:B------:R-:W-:Y:S01]  /*11ac0*/  FFMA.FTZ R30, R15, R3, R30 ;  /* 0x000000030f1e7223 */ /* 0x000fe2000001001e */
        /* <DEDUP_REMOVED lines=10> */
[----:B------:R-:W-:Y:S01]  /*11b70*/  FFMA.FTZ R36, R21, R20, -R36 ;  /* 0x0000001415247223 */ /* 0x000fe20000010824 */
[----:B------:R-:W-:Y:S01]  /*11b80*/  FMUL.FTZ R10, R10, R5 ;  /* 0x000000050a0a7220 */ /* 0x000fe20000410000 */
[----:B------:R-:W-:Y:S01]  /*11b90*/  FFMA.FTZ R3, R4, R3, -R7 ;  /* 0x0000000304037223 */ /* 0x000fe20000010807 */
[----:B------:R-:W-:Y:S01]  /*11ba0*/  FFMA.FTZ R15, R6, R5, -R15 ;  /* 0x00000005060f7223 */ /* 0x000fe2000001080f */
        /* <DEDUP_REMOVED lines=12> */
.L_x_1474:
[----:B------:R-:W-:Y:S05]  /*11c70*/  BSYNC B0 ;  /* 0x0000000000007941 */ /* 0x000fea0003800000 */
.L_x_1446:
        /* <DEDUP_REMOVED lines=8> */
.L_x_1444:
[----:B------:R-:W-:-:S06]  /*11d00*/  ULOP3.LUT UR4, UR60, 0x1, URZ, 0xfc, !UPT ;  /* 0x000000013c047892 */ /* 0x000fcc000f8efc3f */
[----:B01----:R-:W-:-:S05]  /*11d10*/  IMAD.U32 R0, RZ, RZ, UR4 ;  /* 0x00000004ff007e24 */ /* 0x003fca000f8e00ff */
[----:B------:R-:W-:-:S13]  /*11d20*/  ISETP.NE.AND P0, PT, R0, 0x3, PT ;  /* 0x000000030000780c */ /* 0x000fda0003f05270 */
[----:B------:R-:W-:Y:S05]  /*11d30*/  @!P0 BRA `(.L_x_1509) ;  /* 0x0000000000048947 */ /* 0x000fea0003800000 */
[----:B------:R-:W-:Y:S01]  /*11d40*/  BPT.TRAP 0x1 ;  /* 0x000000040000795c */ /* 0x000fe20000300000 */
.L_x_1509:
[----:B------:R-:W-:Y:S02]  /*11d50*/  LEA R2, R23, R17, 0x3 ;  /* 0x0000001117027211 */ /* 0x000fe400078e18ff */
[----:B------:R-:W-:-:S04]  /*11d60*/  SHF.L.U32 R3, R194, 0x1f, RZ ;  /* 0x0000001fc2037819 */ /* 0x000fc800000006ff */
[----:B------:R0:W1:Y:S01]  /*11d70*/  SYNCS.PHASECHK.TRANS64.TRYWAIT P2, [R2+URZ+0x30830], R3 ;  /* 0x03083003020075a7 */ /* 0x000062000804017f */
[----:B------:R-:W-:Y:S05]  /*11d80*/  @!P0 BRA `(.L_x_1510) ;  /* 0x0000000000048947 */ /* 0x000fea0003800000 */
[----:B------:R-:W-:Y:S01]  /*11d90*/  BPT.TRAP 0x1 ;  /* 0x000000040000795c */ /* 0x000fe20000300000 */
.L_x_1510:
[----:B------:R-:W2:Y:S02]  /*11da0*/  S2R R0, SR_TID.X ;  /* 0x0000000000007919 */ /* 0x000ea40000002100 */
[----:B--2---:R-:W-:-:S04]  /*11db0*/  LOP3.LUT R0, R0, 0x7f, RZ, 0xc0, !PT ;  /* 0x0000007f00007812 */ /* 0x004fc800078ec0ff */
[----:B------:R-:W-:Y:S01]  /*11dc0*/  ISETP.NE.AND P1, PT, R0, RZ, PT ;  /* 0x000000ff0000720c */ /* 0x000fe20003f25270 */
[----:B-1----:R-:W-:-:S12]  /*11dd0*/  @P2 BRA `(.L_x_1511) ;  /* 0x0000000000082947 */ /* 0x002fd80003800000 */
[----:B------:R-:W1:Y:S02]  /*11de0*/  SYNCS.PHASECHK.TRANS64.TRYWAIT P2, [R2+URZ+0x30830], R3 ;  /* 0x03083003020075a7 */ /* 0x000e64000804017f */
[----:B-1----:R-:W-:Y:S05]  /*11df0*/  @!P2 BRA `(.L_x_1512) ;  /* 0x0000017c00c0a947 */ /* 0x002fea0003800000 */
.L_x_1511:
[----:B------:R-:W-:Y:S05]  /*11e00*/  WARPSYNC.ALL ;  /* 0x0000000000007948 */ /* 0x000fea0003800000 */
[----:B------:R-:W-:Y:S01]  /*11e10*/  VIADD R0, R17, 0x1e400 ;  /* 0x0001e40011007836 */ /* 0x000fe20000000000 */
[----:B------:R-:W-:Y:S01]  /*11e20*/  R2UR UR4, R68 ;  /* 0x00000000440472ca */ /* 0x000fe200000e0000 */
[----:B---34-:R-:W-:Y:S01]  /*11e30*/  IMAD.MOV.U32 R5, RZ, RZ, 0x40000040 ;  /* 0x40000040ff057424 */ /* 0x018fe200078e00ff */
[----:B------:R-:W-:Y:S01]  /*11e40*/  WARPGROUP.ARRIVE ;  /* 0x00000000000079c5 */ /* 0x000fe20000000000 */
[----:B------:R-:W-:Y:S01]  /*11e50*/  UMOV UR9, 0x40000040 ;  /* 0x4000004000097882 */ /* 0x000fe20000000000 */
[----:B------:R-:W-:Y:S01]  /*11e60*/  SHF.R.U32.HI R0, RZ, 0x4, R0 ;  /* 0x00000004ff007819 */ /* 0x000fe20000011600 */
[----:B------:R-:W-:Y:S01]  /*11e70*/  IMAD.MOV.U32 R7, RZ, RZ, 0x40000040 ;  /* 0x40000040ff077424 */ /* 0x000fe200078e00ff */
[----:B------:R-:W-:Y:S01]  /*11e80*/  R2UR UR11, R5 ;  /* 0x00000000050b72ca */ /* 0x000fe200000e0000 */
[----:B------:R-:W-:Y:S01]  /*11e90*/  UMOV UR53, 0x40000040 ;  /* 0x4000004000357882 */ /* 0x000fe20000000000 */
[----:B------:R-:W-:Y:S01]  /*11ea0*/  LOP3.LUT R0, R0, 0x3fff, RZ, 0xc0, !PT ;  /* 0x00003fff00007812 */ /* 0x000fe200078ec0ff */
[----:B------:R-:W-:Y:S01]  /*11eb0*/  UMOV UR49, 0x40000040 ;  /* 0x4000004000317882 */ /* 0x000fe20000000000 */
[----:B------:R-:W-:Y:S01]  /*11ec0*/  MOV R11, UR9 ;  /* 0x00000009000b7c02 */ /* 0x000fe20008000f00 */
[----:B------:R-:W-:Y:S01]  /*11ed0*/  UMOV UR45, 0x40000040 ;  /* 0x40000040002d7882 */ /* 0x000fe20000000000 */
[----:B------:R-:W-:Y:S01]  /*11ee0*/  LOP3.LUT R9, R0, 0x10000, RZ, 0xfc, !PT ;  /* 0x0001000000097812 */ /* 0x000fe200078efcff */
[----:B------:R-:W-:Y:S01]  /*11ef0*/  ULOP3.LUT UR4, UR4, 0x10000, URZ, 0xfc, !UPT ;  /* 0x0001000004047892 */ /* 0x000fe2000f8efc3f */
[----:B------:R-:W-:Y:S01]  /*11f00*/  IMAD.MOV.U32 R5, RZ, RZ, 0x40000040 ;  /* 0x40000040ff057424 */ /* 0x000fe200078e00ff */
[----:B------:R-:W-:Y:S01]  /*11f10*/  UMOV UR41, 0x40000040 ;  /* 0x4000004000297882 */ /* 0x000fe20000000000 */
[----:B------:R-:W-:Y:S01]  /*11f20*/  UMOV UR37, 0x40000040 ;  /* 0x4000004000257882 */ /* 0x000fe20000000000 */
[----:B------:R-:W-:Y:S01]  /*11f30*/  IMAD R4, R23, 0x900, R9 ;  /* 0x0000090017047824 */ /* 0x000fe200078e0209 */
[----:B------:R-:W-:Y:S01]  /*11f40*/  UIADD3 UR5, UR4, 0x2, URZ ;  /* 0x0000000204057890 */ /* 0x000fe2000fffe03f */
[----:B------:R-:W-:Y:S01]  /*11f50*/  R2UR UR39, R5 ;  /* 0x00000000052772ca */ /* 0x000fe200000e0000 */
[----:B------:R-:W-:Y:S01]  /*11f60*/  UMOV UR8, UR4 ;  /* 0x0000000400087c82 */ /* 0x000fe20008000000 */
[C---:B------:R-:W-:Y:S01]  /*11f70*/  VIADD R6, R4.reuse, 0x2 ;  /* 0x0000000204067836 */ /* 0x040fe20000000000 */
[----:B------:R-:W-:Y:S01]  /*11f80*/  R2UR UR10, R4 ;  /* 0x00000000040a72ca */ /* 0x000fe200000e0000 */
[----:B------:R-:W-:Y:S01]  /*11f90*/  IMAD.U32 R10, RZ, RZ, UR8 ;  /* 0x00000008ff0a7e24 */ /* 0x000fe2000f8e00ff */
[----:B------:R-:W-:Y:S01]  /*11fa0*/  UIADD3 UR52, UR4, 0x406, URZ ;  /* 0x0000040604347890 */ /* 0x000fe2000fffe03f */
[----:B01----:R-:W-:Y:S01]  /*11fb0*/  @!P1 IADD3 R2, R2, 0x30840, RZ ;  /* 0x0003084002029810 */ /* 0x003fe20007ffe0ff */
[----:B------:R-:W-:Y:S01]  /*11fc0*/  UIADD3 UR48, UR4, 0x800, URZ ;  /* 0x0000080004307890 */ /* 0x000fe2000fffe03f */
[----:B------:R-:W-:Y:S01]  /*11fd0*/  IMAD R200, R201, 0x80, R213 ;  /* 0x00000080c9c87824 */ /* 0x000fe200078e02d5 */
[----:B------:R0:W-:Y:S01]  /*11fe0*/  STL.64 [R1+0x30], R10 ;  /* 0x0000300a01007387 */ /* 0x0001e20000100a00 */
[----:B------:R-:W-:Y:S01]  /*11ff0*/  UIADD3 UR44, UR4, 0x802, URZ ;  /* 0x00000802042c7890 */ /* 0x000fe2000fffe03f */
[----:B------:R-:W-:Y:S01]  /*12000*/  @!P1 PRMT R2, RZ, 0x654, R2 ;  /* 0x00000654ff029816 */ /* 0x000fe20000000002 */
[----:B------:R-:W-:Y:S01]  /*12010*/  UIADD3 UR40, UR4, 0x804, URZ ;  /* 0x0000080404287890 */ /* 0x000fe2000fffe03f */
[----:B------:R-:W-:Y:S01]  /*12020*/  LOP3.LUT R16, R16, 0xffefffff, RZ, 0xc0, !PT ;  /* 0xffefffff10107812 */ /* 0x000fe200078ec0ff */
[----:B------:R-:W-:-:S02]  /*12030*/  UIADD3 UR36, UR4, 0x806, URZ ;  /* 0x0000080604247890 */ /* 0x000fc4000fffe03f */
[----:B------:R-:W-:Y:S01]  /*12040*/  HGMMA.64x96x16.F32 R24, gdesc[UR8], RZ, !UPT, gsb0 ;  /* 0x01600000081879f0 */ /* 0x000fe2000c0008ff */
[----:B------:R-:W-:Y:S01]  /*12050*/  R2UR UR10, R6 ;  /* 0x00000000060a72ca */ /* 0x000fe200000e0000 */
[----:B------:R-:W-:Y:S01]  /*12060*/  UMOV UR8, UR5 ;  /* 0x0000000500087c82 */ /* 0x000fe20008000000 */
[----:B------:R-:W-:Y:S01]  /*12070*/  R2UR UR11, R7 ;  /* 0x00000000070b72ca */ /* 0x000fe200000e0000 */
[----:B------:R-:W-:Y:S01]  /*12080*/  UMOV UR9, 0x40000040 ;  /* 0x4000004000097882 */ /* 0x000fe20000000000 */
[----:B------:R-:W-:Y:S01]  /*12090*/  VIADD R6, R4, 0x4 ;  /* 0x0000000404067836 */ /* 0x000fe20000000000 */
[----:B------:R-:W-:Y:S01]  /*120a0*/  UIADD3 UR5, UR4, 0x4, URZ ;  /* 0x0000000404057890 */ /* 0x000fe2000fffe03f */
[----:B------:R-:W-:Y:S01]  /*120b0*/  IMAD.MOV.U32 R7, RZ, RZ, 0x40000040 ;  /* 0x40000040ff077424 */ /* 0x000fe200078e00ff */
[----:B0-----:R-:W-:Y:S01]  /*120c0*/  MOV R11, UR9 ;  /* 0x00000009000b7c02 */ /* 0x001fe20008000f00 */
[----:B------:R-:W-:-:S05]  /*120d0*/  IMAD.U32 R10, RZ, RZ, UR8 ;  /* 0x00000008ff0a7e24 */ /* 0x000fca000f8e00ff */
[----:B------:R0:W-:Y:S01]  /*120e0*/  STL.64 [R1+0x28], R10 ;  /* 0x0000280a01007387 */ /* 0x0001e20000100a00 */
[----:B------:R-:W-:Y:S02]  /*120f0*/  WARPGROUP.DEPBAR.LE gsb0, 0x0 ;  /* 0x00008000000079c5 */ /* 0x000fe40000010000 */
[----:B------:R-:W-:-:S06]  /*12100*/  WARPGROUP.ARRIVE ;  /* 0x00000000000079c5 */ /* 0x000fcc0000000000 */
[----:B------:R-:W-:Y:S01]  /*12110*/  HGMMA.64x96x16.F32 R24, gdesc[UR8], R24, gsb0 ;  /* 0x01600000081879f0 */ /* 0x000fe20008000818 */
        /* <DEDUP_REMOVED lines=57> */
[----:B0-----:R-:W-:Y:S01]  /*124b0*/  MOV R11, UR9 ;  /* 0x00000009000b7c02 */ /* 0x001fe20008000f00 */
[----:B------:R-:W-:Y:S01]  /*124c0*/  IMAD.MOV.U32 R7, RZ, RZ, 0x40000040 ;  /* 0x40000040ff077424 */ /* 0x000fe200078e00ff */
[----:B------:R-:W-:Y:S01]  /*124d0*/  ULDC.64 UR4, c[0x0][0x9d8] ;  /* 0x0002760000047ab9 */ /* 0x000fe20000000a00 */
[----:B------:R-:W-:Y:S01]  /*124e0*/  IMAD.U32 R10, RZ, RZ, UR8 ;  /* 0x00000008ff0a7e24 */ /* 0x000fe2000f8e00ff */
[----:B------:R-:W-:Y:S01]  /*124f0*/  R2UR UR54, R6 ;  /* 0x00000000063672ca */ /* 0x000fe200000e0000 */
[----:B------:R-:W-:Y:S01]  /*12500*/  VIADD R6, R4, 0x600 ;  /* 0x0000060004067836 */ /* 0x000fe20000000000 */
[----:B------:R-:W-:Y:S01]  /*12510*/  R2UR UR55, R7 ;  /* 0x00000000073772ca */ /* 0x000fe200000e0000 */
[----:B------:R-:W-:Y:S01]  /*12520*/  ULOP3.LUT UR6, URZ, UR5, URZ, 0x33, !UPT ;  /* 0x000000053f067292 */ /* 0x000fe2000f8e333f */
[----:B------:R-:W-:Y:S01]  /*12530*/  MOV R7, 0x40000040 ;  /* 0x4000004000077802 */ /* 0x000fe20000000f00 */
[----:B------:R0:W-:Y:S01]  /*12540*/  STL.64 [R1], R10 ;  /* 0x0000000a01007387 */ /* 0x0001e20000100a00 */
[----:B------:R-:W-:Y:S01]  /*12550*/  R2UR UR50, R6 ;  /* 0x00000000063272ca */ /* 0x000fe200000e0000 */
[----:B------:R-:W-:Y:S01]  /*12560*/  VIADD R6, R4, 0x602 ;  /* 0x0000060204067836 */ /* 0x000fe20000000000 */
[----:B------:R-:W-:Y:S01]  /*12570*/  R2UR UR51, R7 ;  /* 0x00000000073372ca */ /* 0x000fe200000e0000 */
[----:B------:R-:W-:-:S03]  /*12580*/  IMAD.MOV.U32 R7, RZ, RZ, 0x40000040 ;  /* 0x40000040ff077424 */ /* 0x000fc600078e00ff */
[----:B------:R-:W-:Y:S01]  /*12590*/  R2UR UR46, R6 ;  /* 0x00000000062e72ca */ /* 0x000fe200000e0000 */
[C---:B------:R-:W-:Y:S01]  /*125a0*/  VIADD R6, R4.reuse, 0x604 ;  /* 0x0000060404067836 */ /* 0x040fe20000000000 */
[----:B------:R-:W-:Y:S01]  /*125b0*/  R2UR UR47, R7 ;  /* 0x00000000072f72ca */ /* 0x000fe200000e0000 */
[----:B------:R-:W-:Y:S01]  /*125c0*/  VIADD R4, R4, 0x606 ;  /* 0x0000060604047836 */ /* 0x000fe20000000000 */
[----:B------:R-:W-:Y:S01]  /*125d0*/  MOV R7, 0x40000040 ;  /* 0x4000004000077802 */ /* 0x000fe20000000f00 */
[----:B0-----:R-:W0:Y:S01]  /*125e0*/  LDC.64 R10, c[0x0][0x9e0] ;  /* 0x00027800ff0a7b82 */ /* 0x001e220000000a00 */
[----:B------:R-:W-:Y:S02]  /*125f0*/  R2UR UR42, R6 ;  /* 0x00000000062a72ca */ /* 0x000fe400000e0000 */
[----:B------:R-:W-:Y:S02]  /*12600*/  R2UR UR43, R7 ;  /* 0x00000000072b72ca */ /* 0x000fe400000e0000 */
[----:B------:R-:W-:-:S02]  /*12610*/  R2UR UR38, R4 ;  /* 0x00000000042672ca */ /* 0x000fc400000e0000 */
[----:B0-----:R-:W-:-:S13]  /*12620*/  ISETP.GE.AND P2, PT, R11, 0x1, PT ;  /* 0x000000010b00780c */ /* 0x001fda0003f46270 */
[----:B------:R-:W-:Y:S01]  /*12630*/  @P2 LOP3.LUT R16, R16, 0x100000, RZ, 0xfc, !PT ;  /* 0x0010000010102812 */ /* 0x000fe200078efcff */
        /* <DEDUP_REMOVED lines=21> */
[----:B------:R-:W-:Y:S01]  /*12790*/  IMAD.MOV.U32 R51, RZ, RZ, -0x60 ;  /* 0xffffffa0ff337424 */ /* 0x000fe200078e00ff */
[----:B------:R0:W-:Y:S01]  /*127a0*/  @!P1 SYNCS.ARRIVE.TRANS64.RED.A1T0 RZ, [R2+URZ], RZ ;  /* 0x000000ff02ff99a7 */ /* 0x0001e2000810043f */
[----:B------:R-:W-:Y:S01]  /*127b0*/  FMUL.FTZ R25, R25, UR4 ;  /* 0x0000000419197c20 */ /* 0x000fe20008410000 */
[----:B------:R-:W-:Y:S01]  /*127c0*/  FMUL.FTZ R29, R29, UR4 ;  /* 0x000000041d1d7c20 */ /* 0x000fe20008410000 */
[----:B------:R-:W-:-:S02]  /*127d0*/  IMAD R51, R150, R51, 0x60 ;  /* 0x0000006096337424 */ /* 0x000fc400078e0233 */
[----:B------:R-:W-:Y:S01]  /*127e0*/  FMUL.FTZ R33, R33, UR4 ;  /* 0x0000000421217c20 */ /* 0x000fe20008410000 */
[----:B------:R-:W-:Y:S01]  /*127f0*/  FMUL.FTZ R41, R41, UR4 ;  /* 0x0000000429297c20 */ /* 0x000fe20008410000 */
[----:B------:R-:W-:Y:S01]  /*12800*/  FMUL.FTZ R37, R37, UR4 ;  /* 0x0000000425257c20 */ /* 0x000fe20008410000 */
[----:B------:R-:W-:Y:S01]  /*12810*/  IMAD.IADD R6, R196, 0x1, R51 ;  /* 0x00000001c4067824 */ /* 0x000fe200078e0233 */
[----:B------:R-:W1:Y:S01]  /*12820*/  MUFU.TANH R8, R25 ;  /* 0x0000001900087308 */ /* 0x000e620000002400 */
[----:B0-----:R-:W-:Y:S02]  /*12830*/  IMAD.U32 R2, RZ, RZ, UR6 ;  /* 0x00000006ff027e24 */ /* 0x001fe4000f8e00ff */
[----:B------:R-:W-:Y:S01]  /*12840*/  FMUL.FTZ R4, R27, UR4 ;  /* 0x000000041b047c20 */ /* 0x000fe20008410000 */
[----:B------:R-:W-:Y:S01]  /*12850*/  FMUL.FTZ R5, R31, UR4 ;  /* 0x000000041f057c20 */ /* 0x000fe20008410000 */
[----:B------:R-:W-:Y:S01]  /*12860*/  FMUL.FTZ R15, R39, UR4 ;  /* 0x00000004270f7c20 */ /* 0x000fe20008410000 */
[----:B------:R-:W-:Y:S01]  /*12870*/  FMUL.FTZ R7, R24, UR4 ;  /* 0x0000000418077c20 */ /* 0x000fe20008410000 */
[----:B------:R0:W-:Y:S01]  /*12880*/  STL [R1+0x38], R2 ;  /* 0x0000380201007387 */ /* 0x0001e20000100800 */
[----:B------:R-:W-:Y:S01]  /*12890*/  FMUL.FTZ R0, R26, UR4 ;  /* 0x000000041a007c20 */ /* 0x000fe20008410000 */
[----:B------:R-:W2:Y:S01]  /*128a0*/  MUFU.TANH R90, R29 ;  /* 0x0000001d005a7308 */ /* 0x000ea20000002400 */
[----:B------:R-:W-:Y:S01]  /*128b0*/  FMUL.FTZ R30, R30, UR4 ;  /* 0x000000041e1e7c20 */ /* 0x000fe20008410000 */
[----:B------:R-:W-:Y:S01]  /*128c0*/  FMUL.FTZ R32, R32, UR4 ;  /* 0x0000000420207c20 */ /* 0x000fe20008410000 */
[----:B------:R-:W-:Y:S01]  /*128d0*/  FMUL.FTZ R34, R34, UR4 ;  /* 0x0000000422227c20 */ /* 0x000fe20008410000 */
[----:B------:R-:W-:Y:S01]  /*128e0*/  FMUL.FTZ R36, R36, UR4 ;  /* 0x0000000424247c20 */ /* 0x000fe20008410000 */
[----:B------:R-:W-:Y:S01]  /*128f0*/  FMUL.FTZ R38, R38, UR4 ;  /* 0x0000000426267c20 */ /* 0x000fe20008410000 */
[----:B------:R-:W-:Y:S01]  /*12900*/  FMUL.FTZ R40, R40, UR4 ;  /* 0x0000000428287c20 */ /* 0x000fe20008410000 */
[----:B------:R-:W-:Y:S01]  /*12910*/  FMUL.FTZ R42, R42, UR4 ;  /* 0x000000042a2a7c20 */ /* 0x000fe20008410000 */
[----:B------:R3:W4:Y:S01]  /*12920*/  MUFU.TANH R84, R33 ;  /* 0x0000002100547308 */ /* 0x0007220000002400 */
[----:B------:R-:W-:Y:S01]  /*12930*/  FMUL.FTZ R31, R43, UR4 ;  /* 0x000000042b1f7c20 */ /* 0x000fe20008410000 */
[----:B------:R-:W-:Y:S01]  /*12940*/  FMUL.FTZ R44, R44, UR4 ;  /* 0x000000042c2c7c20 */ /* 0x000fe20008410000 */
[----:B------:R-:W-:Y:S01]  /*12950*/  FMUL.FTZ R45, R45, UR4 ;  /* 0x000000042d2d7c20 */ /* 0x000fe20008410000 */
[----:B------:R-:W-:Y:S01]  /*12960*/  FMUL.FTZ R46, R46, UR4 ;  /* 0x000000042e2e7c20 */ /* 0x000fe20008410000 */
[----:B------:R-:W-:Y:S01]  /*12970*/  FMUL.FTZ R48, R48, UR4 ;  /* 0x0000000430307c20 */ /* 0x000fe20008410000 */
[----:B------:R-:W-:Y:S01]  /*12980*/  FMUL.FTZ R49, R49, UR4 ;  /* 0x0000000431317c20 */ /* 0x000fe20008410000 */
[----:B------:R-:W-:Y:S01]  /*12990*/  FMUL.FTZ R50, R50, UR4 ;  /* 0x0000000432327c20 */ /* 0x000fe20008410000 */
[----:B------:R0:W1:Y:S01]  /*129a0*/  MUFU.TANH R76, R41 ;  /* 0x00000029004c7308 */ /* 0x0000620000002400 */
[----:B---3--:R-:W-:Y:S01]  /*129b0*/  FMUL.FTZ R33, R47, UR4 ;  /* 0x000000042f217c20 */ /* 0x008fe20008410000 */
[----:B------:R-:W-:Y:S01]  /*129c0*/  FMUL.FTZ R52, R52, UR4 ;  /* 0x0000000434347c20 */ /* 0x000fe20008410000 */
[----:B------:R-:W-:Y:S01]  /*129d0*/  FMUL.FTZ R53, R53, UR4 ;  /* 0x0000000435357c20 */ /* 0x000fe20008410000 */
[----:B------:R-:W-:Y:S01]  /*129e0*/  FMUL.FTZ R54, R54, UR4 ;  /* 0x0000000436367c20 */ /* 0x000fe20008410000 */
[----:B------:R-:W-:Y:S01]  /*129f0*/  FMUL.FTZ R39, R55, UR4 ;  /* 0x0000000437277c20 */ /* 0x000fe20008410000 */
[----:B------:R-:W-:Y:S01]  /*12a00*/  FMUL.FTZ R60, R60, UR4 ;  /* 0x000000043c3c7c20 */ /* 0x000fe20008410000 */
[----:B------:R-:W-:Y:S01]  /*12a10*/  FMUL.FTZ R21, R63, UR4 ;  /* 0x000000043f157c20 */ /* 0x000fe20008410000 */
[----:B------:R-:W-:Y:S01]  /*12a20*/  FMUL.FTZ R65, R65, UR4 ;  /* 0x0000000441417c20 */ /* 0x000fe20008410000 */
[----:B0-----:R-:W-:Y:S01]  /*12a30*/  FMUL.FTZ R41, R58, UR4 ;  /* 0x000000043a297c20 */ /* 0x001fe20008410000 */
[----:B------:R-:W-:Y:S01]  /*12a40*/  FMUL.FTZ R25, R66, UR4 ;  /* 0x0000000442197c20 */ /* 0x000fe20008410000 */
[----:B------:R-:W-:Y:S01]  /*12a50*/  FMUL.FTZ R3, R67, UR4 ;  /* 0x0000000443037c20 */ /* 0x000fe20008410000 */
[----:B------:R-:W-:Y:S01]  /*12a60*/  FMUL.FTZ R69, R69, UR4 ;  /* 0x0000000445457c20 */ /* 0x000fe20008410000 */
[----:B------:R-:W-:Y:S01]  /*12a70*/  FMUL.FTZ R27, R70, UR4 ;  /* 0x00000004461b7c20 */ /* 0x000fe20008410000 */
[----:B------:R-:W-:Y:S01]  /*12a80*/  FMUL.FTZ R29, R71, UR4 ;  /* 0x00000004471d7c20 */ /* 0x000fe20008410000 */
[----:B------:R0:W3:Y:S01]  /*12a90*/  MUFU.TANH R80, R37 ;  /* 0x0000002500507308 */ /* 0x0000e20000002400 */
        /* <DEDUP_REMOVED lines=8> */
[--C-:B0-----:R-:W-:Y:S01]  /*12b20*/  IADD3 R37, -R197, 0x1, R6.reuse ;  /* 0x00000001c5257810 */ /* 0x101fe20007ffe106 */
[----:B------:R-:W-:Y:S01]  /*12b30*/  FMUL.FTZ R59, R59, UR4 ;  /* 0x000000043b3b7c20 */ /* 0x000fe20008410000 */
[----:B------:R-:W-:-:S03]  /*12b40*/  IMAD R55, R206, -0x2, R6 ;  /* 0xfffffffece377824 */ /* 0x000fc600078e0206 */
[----:B------:R-:W-:Y:S02]  /*12b50*/  IMAD R37, R206, -0x2, R37 ;  /* 0xfffffffece257824 */ /* 0x000fe400078e0225 */
        /* <DEDUP_REMOVED lines=38> */
[----:B------:R2:W0:Y:S08]  /*12dc0*/  MUFU.TANH R24, R56 ;  /* 0x0000003800187308 */ /* 0x0004300000002400 */
[----:B------:R4:W0:Y:S01]  /*12dd0*/  MUFU.TANH R20, R57 ;  /* 0x0000003900147308 */ /* 0x0008220000002400 */
[----:B--2---:R-:W-:-:S05]  /*12de0*/  IMAD.IADD R56, R37, 0x1, R10 ;  /* 0x0000000125387824 */ /* 0x004fca00078e020a */
[----:B------:R-:W-:Y:S02]  /*12df0*/  VIADDMNMX R26, R200, R56, R55, PT ;  /* 0x00000038c81a7246 */ /* 0x000fe40003800137 */
[----:B------:R2:W0:Y:S01]  /*12e00*/  MUFU.TANH R92, R28 ;  /* 0x0000001c005c7308 */ /* 0x0004220000002400 */
[----:B----4-:R-:W-:-:S07]  /*12e10*/  IADD3 R57, R37, UR6, RZ ;  /* 0x0000000625397c10 */ /* 0x010fce000fffe0ff */
[----:B------:R4:W0:Y:S01]  /*12e20*/  MUFU.TANH R58, R59 ;  /* 0x0000003b003a7308 */ /* 0x0008220000002400 */
[----:B--2---:R-:W-:Y:S02]  /*12e30*/  IMAD.IADD R28, R57, 0x1, R200 ;  /* 0x00000001391c7824 */ /* 0x004fe400078e02c8 */
[----:B----4-:R-:W-:Y:S01]  /*12e40*/  IMAD R59, R206, -0x2, R51 ;  /* 0xfffffffece3b7824 */ /* 0x010fe200078e0233 */
[----:B-1-3--:R-:W-:Y:S06]  /*12e50*/  @!P2 BRA `(.L_x_1513) ;  /* 0x00000000004ca947 */ /* 0x00afec0003800000 */
[----:B------:R-:W-:Y:S01]  /*12e60*/  IADD3 R2, -R197, R196, R200 ;  /* 0x000000c4c5027210 */ /* 0x000fe20007ffe1c8 */
[----:B------:R-:W-:Y:S03]  /*12e70*/  BSSY B0, `(.L_x_1514) ;  /* 0x000000e000007945 */ /* 0x000fe60003800000 */
        /* <DEDUP_REMOVED lines=9> */
.L_x_1515:
[----:B------:R-:W-:-:S13]  /*12f10*/  ISETP.NE.AND P2, PT, R11, 0x1, PT ;  /* 0x000000010b00780c */ /* 0x000fda0003f45270 */
[----:B------:R-:W1:Y:S02]  /*12f20*/  @P2 LDC.64 R62, c[0x0][0x9e8] ;  /* 0x00027a00ff3e2b82 */ /* 0x000e640000000a00 */
[----:B-1----:R-:W-:-:S05]  /*12f30*/  @P2 IMAD.HI.U32 R6, R2, R62, RZ ;  /* 0x0000003e02062227 */ /* 0x002fca00078e00ff */
[----:B------:R-:W-:-:S07]  /*12f40*/  @P2 SHF.R.U32.HI R2, RZ, R63, R6 ;  /* 0x0000003fff022219 */ /* 0x000fce0000011606 */
.L_x_1516:
[----:B------:R-:W-:Y:S05]  /*12f50*/  BSYNC B0 ;  /* 0x0000000000007941 */ /* 0x000fea0003800000 */
.L_x_1514:
[----:B------:R-:W-:-:S05]  /*12f60*/  IMAD R37, R2, R11, R59 ;  /* 0x0000000b02257224 */ /* 0x000fca00078e023b */
[----:B------:R-:W-:Y:S02]  /*12f70*/  VIMNMX R28, R28, R37, !PT ;  /* 0x000000251c1c7248 */ /* 0x000fe40007fe0100 */
[----:B------:R-:W-:-:S07]  /*12f80*/  VIADDMNMX R26, R37, R11, R26, PT ;  /* 0x0000000b251a7246 */ /* 0x000fce000380011a */
.L_x_1513:
[C---:B------:R-:W-:Y:S01]  /*12f90*/  ISETP.GE.AND P3, PT, R51.reuse, 0x9, PT ;  /* 0x000000093300780c */ /* 0x040fe20003f66270 */
[----:B------:R-:W-:Y:S01]  /*12fa0*/  VIADD R88, R200, 0x8 ;  /* 0x00000008c8587836 */ /* 0x000fe20000000000 */
[----:B------:R-:W-:Y:S02]  /*12fb0*/  ISETP.GE.AND P2, PT, R51, 0x2, PT ;  /* 0x000000023300780c */ /* 0x000fe40003f46270 */
[----:B------:R-:W-:Y:S02]  /*12fc0*/  P2R R61, PR, RZ, 0x8 ;  /* 0x00000008ff3d7803 */ /* 0x000fe40000000000 */
[C---:B------:R-:W-:Y:S02]  /*12fd0*/  ISETP.GT.AND P3, PT, R28.reuse, 0x8, !P3 ;  /* 0x000000081c00780c */ /* 0x040fe40005f64270 */
[----:B------:R-:W-:Y:S02]  /*12fe0*/  ISETP.GT.AND P4, PT, R28, 0x1, !P2 ;  /* 0x000000011c00780c */ /* 0x000fe40005784270 */
[----:B------:R-:W-:-:S02]  /*12ff0*/  ISETP.LT.OR P3, PT, R26, 0x9, P3 ;  /* 0x000000091a00780c */ /* 0x000fc40001f61670 */
[----:B------:R-:W-:Y:S02]  /*13000*/  ISETP.GE.AND P5, PT, R51, 0xa, PT ;  /* 0x0000000a3300780c */ /* 0x000fe40003fa6270 */
[----:B0-----:R-:W-:Y:S02]  /*13010*/  FSEL R92, R92, -INF , !P3 ;  /* 0xff8000005c5c7808 */ /* 0x001fe40005800000 */
[----:B------:R-:W-:Y:S02]  /*13020*/  ISETP.LT.OR P4, PT, R26, 0x2, P4 ;  /* 0x000000021a00780c */ /* 0x000fe40002781670 */
[----:B------:R-:W-:Y:S02]  /*13030*/  ISETP.GT.AND P3, PT, R28, 0x9, !P5 ;  /* 0x000000091c00780c */ /* 0x000fe40006f64270 */
[----:B------:R-:W-:Y:S02]  /*13040*/  FSEL R94, R8, -INF , !P4 ;  /* 0xff800000085e7808 */ /* 0x000fe40006000000 */
        /* <DEDUP_REMOVED lines=88> */
[C---:B------:R-:W-:Y:S02]  /*135d0*/  ISETP.GE.AND P3, PT, R51.reuse, 0x52, PT ;  /* 0x000000523300780c */ /* 0x040fe40003f66270 */
[----:B------:R-:W-:Y:S02]  /*135e0*/  ISETP.GE.AND P6, PT, R51, 0x1, PT ;  /* 0x000000013300780c */ /* 0x000fe40003fc6270 */
[----:B------:R-:W-:-:S02]  /*135f0*/  ISETP.GT.AND P4, PT, R28, 0x51, !P3 ;  /* 0x000000511c00780c */ /* 0x000fc40005f84270 */
[----:B------:R-:W-:Y:S02]  /*13600*/  VIADDMNMX R88, R88, R56, R55, PT ;  /* 0x0000003858587246 */ /* 0x000fe40003800137 */
[----:B------:R-:W-:-:S04]  /*13610*/  ISETP.LT.OR P4, PT, R26, 0x52, P4 ;  /* 0x000000521a00780c */ /* 0x000fc80002781670 */
[----:B------:R-:W-:Y:S02]  /*13620*/  FSEL R12, R65, -INF , !P4 ;  /* 0xff800000410c7808 */ /* 0x000fe40006000000 */
[----:B------:R-:W-:-:S04]  /*13630*/  ISETP.GE.AND P4, PT, R51, 0x59, PT ;  /* 0x000000593300780c */ /* 0x000fc80003f86270 */
[----:B------:R-:W-:-:S04]  /*13640*/  ISETP.GT.AND P5, PT, R28, 0x58, !P4 ;  /* 0x000000581c00780c */ /* 0x000fc800067a4270 */
[----:B------:R-:W-:-:S04]  /*13650*/  ISETP.LT.OR P5, PT, R26, 0x59, P5 ;  /* 0x000000591a00780c */ /* 0x000fc80002fa1670 */
[----:B------:R-:W-:Y:S02]  /*13660*/  FSEL R2, R43, -INF , !P5 ;  /* 0xff8000002b027808 */ /* 0x000fe40006800000 */
[----:B------:R-:W-:Y:S02]  /*13670*/  ISETP.GT.AND P5, PT, R28, RZ, !P6 ;  /* 0x000000ff1c00720c */ /* 0x000fe400077a4270 */
[----:B------:R-:W-:Y:S02]  /*13680*/  IADD3 R43, R57, 0x8, R200 ;  /* 0x00000008392b7810 */ /* 0x000fe40007ffe0c8 */
        /* <DEDUP_REMOVED lines=9> */
[----:B------:R-:W-:Y:S01]  /*13720*/  IADD3 R28, R196, 0x8, R200 ;  /* 0x00000008c41c7810 */ /* 0x000fe20007ffe0c8 */
[----:B------:R-:W-:Y:S03]  /*13730*/  BSSY B0, `(.L_x_1518) ;  /* 0x000000f000007945 */ /* 0x000fe60003800000 */
[----:B------:R-:W-:-:S04]  /*13740*/  IADD3 R28, R28, -R197, RZ ;  /* 0x800000c51c1c7210 */ /* 0x000fc80007ffe0ff */
        /* <DEDUP_REMOVED lines=9> */
.L_x_1519:
[----:B------:R-:W-:-:S13]  /*137e0*/  ISETP.NE.AND P5, PT, R11, 0x1, PT ;  /* 0x000000010b00780c */ /* 0x000fda0003fa5270 */
[----:B------:R-:W0:Y:S02]  /*137f0*/  @P5 LDC.64 R36, c[0x0][0x9e8] ;  /* 0x00027a00ff245b82 */ /* 0x000e240000000a00 */
[----:B0-----:R-:W-:-:S05]  /*13800*/  @P5 IMAD.HI.U32 R36, R28, R36, RZ ;  /* 0x000000241c245227 */ /* 0x001fca00078e00ff */
[----:B------:R-:W-:-:S07]  /*13810*/  @P5 SHF.R.U32.HI R28, RZ, R37, R36 ;  /* 0x00000025ff1c5219 */ /* 0x000fce0000011624 */
.L_x_1520:
[----:B------:R-:W-:Y:S05]  /*13820*/  BSYNC B0 ;  /* 0x0000000000007941 */ /* 0x000fea0003800000 */
.L_x_1518:
[----:B------:R-:W-:-:S05]  /*13830*/  IMAD R28, R28, R11, R59 ;  /* 0x0000000b1c1c7224 */ /* 0x000fca00078e023b */
[----:B------:R-:W-:Y:S02]  /*13840*/  VIMNMX R43, R43, R28, !PT ;  /* 0x0000001c2b2b7248 */ /* 0x000fe40007fe0100 */
[----:B------:R-:W-:-:S07]  /*13850*/  VIADDMNMX R88, R28, R11, R88, PT ;  /* 0x0000000b1c587246 */ /* 0x000fce0003800158 */
.L_x_1517:
[C---:B------:R-:W-:Y:S01]  /*13860*/  ISETP.GT.AND P2, PT, R43.reuse, 0x1, !P2 ;  /* 0x000000012b00780c */ /* 0x040fe20005744270 */
[----:B------:R-:W-:Y:S01]  /*13870*/  ULDC UR4, c[0x0][0x988] ;  /* 0x0002620000047ab9 */ /* 0x000fe20000000800 */
[----:B------:R-:W-:Y:S01]  /*13880*/  ISETP.NE.AND P5, PT, R32, RZ, PT ;  /* 0x000000ff2000720c */ /* 0x000fe20003fa5270 */
[----:B------:R-:W-:Y:S01]  /*13890*/  IMAD.U32 R7, RZ, RZ, UR4 ;  /* 0x00000004ff077e24 */ /* 0x000fe2000f8e00ff */
[----:B------:R-:W-:Y:S02]  /*138a0*/  ISETP.LT.OR P2, PT, R88, 0x2, P2 ;  /* 0x000000025800780c */ /* 0x000fe40001741670 */
[----:B------:R-:W-:Y:S02]  /*138b0*/  ISETP.GT.AND P6, PT, R43, RZ, !P6 ;  /* 0x000000ff2b00720c */ /* 0x000fe400077c4270 */
[----:B------:R-:W-:Y:S02]  /*138c0*/  FSEL R28, R4, -INF , !P2 ;  /* 0xff800000041c7808 */ /* 0x000fe40005000000 */
[----:B------:R-:W-:-:S02]  /*138d0*/  ISETP.NE.AND P2, PT, R61, RZ, PT ;  /* 0x000000ff3d00720c */ /* 0x000fc40003f45270 */
[C---:B------:R-:W-:Y:S02]  /*138e0*/  ISETP.LT.OR P6, PT, R88.reuse, 0x1, P6 ;  /* 0x000000015800780c */ /* 0x040fe400037c1670 */
[C---:B------:R-:W-:Y:S02]  /*138f0*/  ISETP.GT.AND P2, PT, R43.reuse, 0x8, !P2 ;  /* 0x000000082b00780c */ /* 0x040fe40005744270 */
[C---:B------:R-:W-:Y:S02]  /*13900*/  ISETP.GT.AND P3, PT, R43.reuse, 0x51, !P3 ;  /* 0x000000512b00780c */ /* 0x040fe40005f64270 */
[----:B------:R-:W-:Y:S02]  /*13910*/  ISETP.LT.OR P2, PT, R88, 0x9, P2 ;  /* 0x000000095800780c */ /* 0x000fe40001741670 */
[----:B------:R-:W-:Y:S02]  /*13920*/  ISETP.GT.AND P4, PT, R43, 0x58, !P4 ;  /* 0x000000582b00780c */ /* 0x000fe40006784270 */
[----:B------:R-:W-:-:S02]  /*13930*/  FSEL R30, R30, -INF , !P2 ;  /* 0xff8000001e1e7808 */ /* 0x000fc40005000000 */
[----:B------:R-:W-:Y:S02]  /*13940*/  ISETP.NE.AND P2, PT, R62, RZ, PT ;  /* 0x000000ff3e00720c */ /* 0x000fe40003f45270 */
[C---:B------:R-:W-:Y:S02]  /*13950*/  ISETP.LT.OR P3, PT, R88.reuse, 0x52, P3 ;  /* 0x000000525800780c */ /* 0x040fe40001f61670 */
[----:B------:R-:W-:Y:S02]  /*13960*/  ISETP.GT.AND P2, PT, R43, 0x9, !P2 ;  /* 0x000000092b00780c */ /* 0x000fe40005744270 */
[C---:B------:R-:W-:Y:S02]  /*13970*/  ISETP.LT.OR P4, PT, R88.reuse, 0x59, P4 ;  /* 0x000000595800780c */ /* 0x040fe40002781670 */
[----:B------:R-:W-:-:S04]  /*13980*/  ISETP.LT.OR P2, PT, R88, 0xa, P2 ;  /* 0x0000000a5800780c */ /* 0x000fc80001741670 */
        /* <DEDUP_REMOVED lines=22> */
[----:B------:R-:W-:Y:S02]  /*13af0*/  ISETP.GT.AND P2, PT, R43, 0x19, !P5 ;  /* 0x000000192b00780c */ /* 0x000fe40006f44270 */
[----:B------:R-:W-:-:S02]  /*13b00*/  ISETP.NE.AND P5, PT, R40, RZ, PT ;  /* 0x000000ff2800720c */ /* 0x000fc40003fa5270 */
        /* <DEDUP_REMOVED lines=34> */
[----:B------:R-:W-:Y:S02]  /*13d30*/  FSEL R31, R0, -INF , !P6 ;  /* 0xff800000001f7808 */ /* 0x000fe40007000000 */
[----:B------:R-:W-:Y:S01]  /*13d40*/  ISETP.LT.OR P2, PT, R88, 0x31, P2 ;  /* 0x000000315800780c */ /* 0x000fe20001741670 */
[----:B------:R-:W0:Y:S01]  /*13d50*/  SHFL.BFLY PT, R0, R5, 0x2, 0x1f ;  /* 0x0c401f0005007f89 */ /* 0x000e2200000e0000 */
[----:B------:R-:W-:-:S02]  /*13d60*/  ISETP.NE.AND P6, PT, R87, RZ, PT ;  /* 0x000000ff5700720c */ /* 0x000fc40003fc5270 */
[----:B------:R-:W-:Y:S02]  /*13d70*/  FSEL R50, R50, -INF , !P2 ;  /* 0xff80000032327808 */ /* 0x000fe40005000000 */
[----:B------:R-:W-:-:S04]  /*13d80*/  ISETP.NE.AND P2, PT, R81, RZ, PT ;  /* 0x000000ff5100720c */ /* 0x000fc80003f45270 */
[----:B------:R-:W-:-:S04]  /*13d90*/  ISETP.GT.AND P2, PT, R43, 0x31, !P2 ;  /* 0x000000312b00780c */ /* 0x000fc80005744270 */
[----:B------:R-:W-:-:S04]  /*13da0*/  ISETP.LT.OR P2, PT, R88, 0x32, P2 ;  /* 0x000000325800780c */ /* 0x000fc80001741670 */
[----:B------:R-:W-:Y:S02]  /*13db0*/  FSEL R52, R35, -INF , !P2 ;  /* 0xff80000023347808 */ /* 0x000fe40005000000 */
[----:B------:R-:W-:-:S04]  /*13dc0*/  ISETP.NE.AND P2, PT, R49, RZ, PT ;  /* 0x000000ff3100720c */ /* 0x000fc80003f45270 */
[----:B------:R-:W-:Y:S02]  /*13dd0*/  ISETP.GT.AND P2, PT, R43, 0x38, !P2 ;  /* 0x000000382b00780c */ /* 0x000fe40005744270 */
[----:B0-----:R-:W-:Y:S02]  /*13de0*/  FMNMX.FTZ R13, R5, R0, !PT ;  /* 0x00000000050d7209 */ /* 0x001fe40007810000 */
[----:B------:R-:W-:Y:S02]  /*13df0*/  ISETP.LT.OR P2, PT, R88, 0x39, P2 ;  /* 0x000000395800780c */ /* 0x000fe40001741670 */
[----:B------:R-:W-:Y:S01]  /*13e00*/  FMNMX.FTZ R5, R31, R28, !PT ;  /* 0x0000001c1f057209 */ /* 0x000fe20007810000 */
[----:B------:R-:W0:Y:S01]  /*13e10*/  SHFL.BFLY PT, R4, R13, 0x1, 0x1f ;  /* 0x0c201f000d047f89 */ /* 0x000e2200000e0000 */
[----:B------:R-:W-:Y:S02]  /*13e20*/  FSEL R54, R54, -INF , !P2 ;  /* 0xff80000036367808 */ /* 0x000fe40005000000 */
[----:B------:R-:W-:-:S02]  /*13e30*/  ISETP.NE.AND P2, PT, R83, RZ, PT ;  /* 0x000000ff5300720c */ /* 0x000fc40003f45270 */
[----:B------:R-:W-:Y:S02]  /*13e40*/  FMNMX.FTZ R5, R30, R5, !PT ;  /* 0x000000051e057209 */ /* 0x000fe40007810000 */
[----:B------:R-:W-:Y:S02]  /*13e50*/  ISETP.GT.AND P2, PT, R43, 0x39, !P2 ;  /* 0x000000392b00780c */ /* 0x000fe40005744270 */
[----:B------:R-:W-:Y:S02]  /*13e60*/  FMNMX.FTZ R5, R32, R5, !PT ;  /* 0x0000000520057209 */ /* 0x000fe40007810000 */
[----:B------:R-:W-:-:S04]  /*13e70*/  ISETP.LT.OR P2, PT, R88, 0x3a, P2 ;  /* 0x0000003a5800780c */ /* 0x000fc80001741670 */
[----:B------:R-:W-:Y:S02]  /*13e80*/  FSEL R56, R39, -INF , !P2 ;  /* 0xff80000027387808 */ /* 0x000fe40005000000 */
[----:B------:R-:W-:-:S04]  /*13e90*/  ISETP.NE.AND P2, PT, R53, RZ, PT ;  /* 0x000000ff3500720c */ /* 0x000fc80003f45270 */
[----:B------:R-:W-:Y:S02]  /*13ea0*/  ISETP.GT.AND P2, PT, R43, 0x40, !P2 ;  /* 0x000000402b00780c */ /* 0x000fe40005744270 */
[----:B0-----:R-:W-:Y:S02]  /*13eb0*/  FMNMX.FTZ R4, R13, R4, !PT ;  /* 0x000000040d047209 */ /* 0x001fe40007810000 */
[----:B------:R-:W-:Y:S02]  /*13ec0*/  ISETP.LT.OR P2, PT, R88, 0x41, P2 ;  /* 0x000000415800780c */ /* 0x000fe40001741670 */
[----:B------:R-:W-:Y:S01]  /*13ed0*/  FMNMX.FTZ R13, R34, R5, !PT ;  /* 0x00000005220d7209 */ /* 0x000fe20007810000 */
[----:B------:R-:W-:Y:S01]  /*13ee0*/  FMUL.FTZ R0, R4, R7 ;  /* 0x0000000704007220 */ /* 0x000fe20000410000 */
        /* <DEDUP_REMOVED lines=8> */
[----:B------:R-:W-:Y:S02]  /*13f70*/  ISETP.GT.AND P2, PT, R43, 0x48, !P5 ;  /* 0x000000482b00780c */ /* 0x000fe40006f44270 */
[----:B------:R-:W-:Y:S02]  /*13f80*/  ISETP.NE.AND P5, PT, R60, RZ, PT ;  /* 0x000000ff3c00720c */ /* 0x000fe40003fa5270 */
[----:B------:R-:W-:Y:S02]  /*13f90*/  ISETP.LT.OR P2, PT, R88, 0x49, P2 ;  /* 0x000000495800780c */ /* 0x000fe40001741670 */
[----:B------:R-:W-:Y:S02]  /*13fa0*/  FMNMX.FTZ R15, R42, R13, !PT ;  /* 0x0000000d2a0f7209 */ /* 0x000fe40007810000 */
[----:B------:R-:W-:Y:S02]  /*13fb0*/  FSEL R60, R47, -INF , !P2 ;  /* 0xff8000002f3c7808 */ /* 0x000fe40005000000 */
[----:B------:R-:W-:-:S02]  /*13fc0*/  FSETP.NEU.FTZ.AND P2, PT, R4, -INF , PT ;  /* 0xff8000000400780b */ /* 0x000fc40003f5d000 */
[----:B------:R-:W-:Y:S02]  /*13fd0*/  FMNMX.FTZ R15, R44, R15, !PT ;  /* 0x0000000f2c0f7209 */ /* 0x000fe40007810000 */
[----:B------:R-:W-:Y:S02]  /*13fe0*/  FSEL R35, R0, RZ, P2 ;  /* 0x000000ff00237208 */ /* 0x000fe40001000000 */
[----:B------:R-:W-:Y:S02]  /*13ff0*/  ISETP.GT.AND P2, PT, R43, 0x49, !P5 ;  /* 0x000000492b00780c */ /* 0x000fe40006f44270 */
[----:B------:R-:W-:Y:S01]  /*14000*/  FMNMX.FTZ R15, R46, R15, !PT ;  /* 0x0000000f2e0f7209 */ /* 0x000fe20007810000 */
[-CC-:B------:R-:W-:Y:S01]  /*14010*/  FFMA.FTZ R80, R80, R7.reuse, -R35.reuse ;  /* 0x0000000750507223 */ /* 0x180fe20000010823 */
[----:B------:R-:W-:Y:S01]  /*14020*/  ISETP.LT.OR P2, PT, R88, 0x4a, P2 ;  /* 0x0000004a5800780c */ /* 0x000fe20001741670 */
[--C-:B------:R-:W-:Y:S01]  /*14030*/  FFMA.FTZ R180, R78, R7, -R35.reuse ;  /* 0x000000074eb47223 */ /* 0x100fe20000010823 */
[----:B------:R-:W-:Y:S01]  /*14040*/  FMNMX.FTZ R15, R48, R15, !PT ;  /* 0x0000000f300f7209 */ /* 0x000fe20007810000 */
[-CC-:B------:R-:W-:Y:S01]  /*14050*/  FFMA.FTZ R186, R82, R7.reuse, -R35.reuse ;  /* 0x0000000752ba7223 */ /* 0x180fe20000010823 */
[----:B------:R-:W-:Y:S01]  /*14060*/  FSEL R0, R21, -INF , !P2 ;  /* 0xff80000015007808 */ /* 0x000fe20005000000 */
[-CC-:B------:R-:W-:Y:S01]  /*14070*/  FFMA.FTZ R21, R94, R7.reuse, -R35.reuse ;  /* 0x000000075e157223 */ /* 0x180fe20000010823 */
[----:B------:R-:W-:Y:S01]  /*14080*/  ISETP.GT.AND P2, PT, R43, 0x50, !P6 ;  /* 0x000000502b00780c */ /* 0x000fe20007744270 */
[-CC-:B------:R-:W-:Y:S01]  /*14090*/  FFMA.FTZ R20, R20, R7.reuse, -R35.reuse ;  /* 0x0000000714147223 */ /* 0x180fe20000010823 */
[----:B------:R-:W-:Y:S01]  /*140a0*/  ISETP.NE.AND P5, PT, R51, RZ, PT ;  /* 0x000000ff3300720c */ /* 0x000fe20003fa5270 */
[----:B------:R0:W-:Y:S01]  /*140b0*/  MUFU.EX2 R5, R21 ;  /* 0x0000001500057308 */ /* 0x0001e20000000800 */
[----:B------:R-:W-:Y:S01]  /*140c0*/  ISETP.LT.OR P2, PT, R88, 0x51, P2 ;  /* 0x000000515800780c */ /* 0x000fe20001741670 */
[-CC-:B------:R-:W-:Y:S01]  /*140d0*/  FFMA.FTZ R188, R188, R7.reuse, -R35.reuse ;  /* 0x00000007bcbc7223 */ /* 0x180fe20000010823 */
[----:B------:R-:W-:Y:S01]  /*140e0*/  ISETP.GT.AND P5, PT, R43, 0x59, !P5 ;  /* 0x000000592b00780c */ /* 0x000fe20006fa4270 */
[-CC-:B------:R-:W-:Y:S01]  /*140f0*/  FFMA.FTZ R190, R92, R7.reuse, -R35.reuse ;  /* 0x000000075cbe7223 */ /* 0x180fe20000010823 */
[----:B------:R-:W-:Y:S01]  /*14100*/  FSEL R78, R25, -INF , !P2 ;  /* 0xff800000194e7808 */ /* 0x000fe20005000000 */
[--C-:B------:R-:W-:Y:S01]  /*14110*/  FFMA.FTZ R25, R76, R7, -R35.reuse ;  /* 0x000000074c197223 */ /* 0x100fe20000010823 */
[----:B------:R-:W-:Y:S01]  /*14120*/  ISETP.LT.OR P5, PT, R88, 0x5a, P5 ;  /* 0x0000005a5800780c */ /* 0x000fe20002fa1670 */
[----:B------:R-:W1:Y:S01]  /*14130*/  MUFU.EX2 R188, R188 ;  /* 0x000000bc00bc7308 */ /* 0x000e620000000800 */
[----:B0-----:R-:W-:Y:S01]  /*14140*/  FMNMX.FTZ R21, R50, R15, !PT ;  /* 0x0000000f32157209 */ /* 0x001fe20007810000 */
[-CC-:B------:R-:W-:Y:S01]  /*14150*/  FFMA.FTZ R90, R90, R7.reuse, -R35.reuse ;  /* 0x000000075a5a7223 */ /* 0x180fe20000010823 */
[----:B------:R-:W-:Y:S01]  /*14160*/  FSEL R76, R27, -INF , !P4 ;  /* 0xff8000001b4c7808 */ /* 0x000fe20006000000 */
[--C-:B------:R-:W-:Y:S01]  /*14170*/  FFMA.FTZ R184, R86, R7, -R35.reuse ;  /* 0x0000000756b87223 */ /* 0x100fe20000010823 */
[----:B------:R-:W-:Y:S01]  /*14180*/  FMNMX.FTZ R21, R52, R21, !PT ;  /* 0x0000001534157209 */ /* 0x000fe20007810000 */
[--C-:B------:R-:W-:Y:S01]  /*14190*/  FFMA.FTZ R84, R84, R7, -R35.reuse ;  /* 0x0000000754547223 */ /* 0x100fe20000010823 */
[----:B------:R-:W-:Y:S01]  /*141a0*/  FSEL R82, R29, -INF , !P5 ;  /* 0xff8000001d527808 */ /* 0x000fe20006800000 */
[----:B------:R-:W0:Y:S01]  /*141b0*/  MUFU.EX2 R190, R190 ;  /* 0x000000be00be7308 */ /* 0x000e220000000800 */
[----:B------:R-:W-:Y:S01]  /*141c0*/  FMNMX.FTZ R21, R54, R21, !PT ;  /* 0x0000001536157209 */ /* 0x000fe20007810000 */
[-CC-:B------:R-:W-:Y:S01]  /*141d0*/  FFMA.FTZ R12, R12, R7.reuse, -R35.reuse ;  /* 0x000000070c0c7223 */ /* 0x180fe20000010823 */
[-CC-:B------:R-:W-:Y:S01]  /*141e0*/  FFMA.FTZ R74, R74, R7.reuse, -R35.reuse ;  /* 0x000000074a4a7223 */ /* 0x180fe20000010823 */
[--C-:B------:R-:W-:Y:S01]  /*141f0*/  FFMA.FTZ R14, R14, R7, -R35.reuse ;  /* 0x000000070e0e7223 */ /* 0x100fe20000010823 */
[----:B------:R-:W-:Y:S01]  /*14200*/  FMNMX.FTZ R21, R56, R21, !PT ;  /* 0x0000001538157209 */ /* 0x000fe20007810000 */
[-CC-:B------:R-:W-:Y:S01]  /*14210*/  FFMA.FTZ R70, R70, R7.reuse, -R35.reuse ;  /* 0x0000000746467223 */ /* 0x180fe20000010823 */
[----:B------:R-:W-:Y:S01]  /*14220*/  FFMA.FTZ R68, R68, R7, -R35 ;  /* 0x0000000744447223 */ /* 0x000fe20000010823 */
[----:B------:R-:W2:Y:S01]  /*14230*/  MUFU.EX2 R13, R90 ;  /* 0x0000005a000d7308 */ /* 0x000ea20000000800 */
[----:B------:R-:W-:Y:S01]  /*14240*/  FMNMX.FTZ R33, R62, R21, !PT ;  /* 0x000000153e217209 */ /* 0x000fe20007810000 */
[----:B-1----:R-:W-:Y:S01]  /*14250*/  FADD.FTZ R45, R188, R5 ;  /* 0x00000005bc2d7221 */ /* 0x002fe20000010000 */
        /* <DEDUP_REMOVED lines=8> */
[----:B------:R-:W-:Y:S01]  /*142e0*/  F2FP.F16.F32.PACK_AB R188, R5, R188 ;  /* 0x000000bc05bc723e */ /* 0x000fe200000000ff */
[--C-:B------:R-:W-:Y:S01]  /*142f0*/  FFMA.FTZ R2, R2, R7, -R35.reuse ;  /* 0x0000000702027223 */ /* 0x100fe20000010823 */
[----:B------:R-:W-:Y:S01]  /*14300*/  FMNMX.FTZ R33, R0, R33, !PT ;  /* 0x0000002100217209 */ /* 0x000fe20007810000 */
[-CC-:B------:R-:W-:Y:S01]  /*14310*/  FFMA.FTZ R26, R26, R7.reuse, -R35.reuse ;  /* 0x000000071a1a7223 */ /* 0x180fe20000010823 */
[----:B------:R-:W-:Y:S01]  /*14320*/  ISETP.GE.AND P6, PT, R11, 0x1, PT ;  /* 0x000000010b00780c */ /* 0x000fe20003fc6270 */
[----:B------:R-:W3:Y:S01]  /*14330*/  MUFU.EX2 R184, R184 ;  /* 0x000000b800b87308 */ /* 0x000ee20000000800 */
[----:B-1----:R-:W-:Y:S01]  /*14340*/  FSEL R80, R3, -INF , !P3 ;  /* 0xff80000003507808 */ /* 0x002fe20005800000 */
[----:B------:R-:W-:Y:S01]  /*14350*/  FFMA.FTZ R3, R72, R7, -R35 ;  /* 0x0000000748037223 */ /* 0x000fe20000010823 */
[----:B------:R-:W-:-:S04]  /*14360*/  FMNMX.FTZ R33, R78, R33, !PT ;  /* 0x000000214e217209 */ /* 0x000fc80007810000 */
[----:B------:R-:W-:Y:S01]  /*14370*/  FMNMX.FTZ R33, R80, R33, !PT ;  /* 0x0000002150217209 */ /* 0x000fe20007810000 */
[----:B------:R-:W-:Y:S03]  /*14380*/  MUFU.EX2 R27, R3 ;  /* 0x00000003001b7308 */ /* 0x000fe60000000800 */
[----:B------:R-:W-:-:S04]  /*14390*/  FMNMX.FTZ R33, R76, R33, !PT ;  /* 0x000000214c217209 */ /* 0x000fc80007810000 */
[----:B------:R-:W-:Y:S01]  /*143a0*/  FMNMX.FTZ R33, R82, R33, !PT ;  /* 0x0000002152217209 */ /* 0x000fe20007810000 */
[----:B------:R-:W1:Y:S04]  /*143b0*/  MUFU.EX2 R15, R84 ;  /* 0x00000054000f7308 */ /* 0x000e680000000800 */
[----:B------:R-:W4:Y:S04]  /*143c0*/  SHFL.BFLY PT, R72, R33, 0x2, 0x1f ;  /* 0x0c401f0021487f89 */ /* 0x000f2800000e0000 */
[----:B------:R0:W-:Y:S08]  /*143d0*/  MUFU.EX2 R41, R12 ;  /* 0x0000000c00297308 */ /* 0x0001f00000000800 */
[----:B------:R-:W4:Y:S01]  /*143e0*/  MUFU.EX2 R186, R186 ;  /* 0x000000ba00ba7308 */ /* 0x000f220000000800 */
[----:B0-----:R-:W-:Y:S01]  /*143f0*/  FADD.FTZ R12, R190, R45 ;  /* 0x0000002dbe0c7221 */ /* 0x001fe20000010000 */
[----:B--2---:R-:W-:-:S03]  /*14400*/  F2FP.F16.F32.PACK_AB R190, R13, R190 ;  /* 0x000000be0dbe723e */ /* 0x004fc600000000ff */
[----:B------:R-:W-:-:S03]  /*14410*/  FADD.FTZ R45, R13, R12 ;  /* 0x0000000c0d2d7221 */ /* 0x000fc60000010000 */
[----:B------:R-:W-:Y:S01]  /*14420*/  MUFU.EX2 R180, R180 ;  /* 0x000000b400b47308 */ /* 0x000fe20000000800 */
[----:B---3--:R-:W-:Y:S01]  /*14430*/  FADD.FTZ R12, R184, R45 ;  /* 0x0000002db80c7221 */ /* 0x008fe20000010000 */
[----:B-1----:R-:W-:Y:S02]  /*14440*/  F2FP.F16.F32.PACK_AB R184, R15, R184 ;  /* 0x000000b80fb8723e */ /* 0x002fe400000000ff */
[----:B----4-:R-:W-:Y:S01]  /*14450*/  FMNMX.FTZ R72, R33, R72, !PT ;  /* 0x0000004821487209 */ /* 0x010fe20007810000 */
[----:B------:R-:W-:-:S03]  /*14460*/  FADD.FTZ R47, R15, R12 ;  /* 0x0000000c0f2f7221 */ /* 0x000fc60000010000 */
[----:B------:R0:W-:Y:S01]  /*14470*/  MUFU.EX2 R33, R20 ;  /* 0x0000001400217308 */ /* 0x0001e20000000800 */
[----:B------:R-:W1:Y:S07]  /*14480*/  SHFL.BFLY PT, R3, R72, 0x1, 0x1f ;  /* 0x0c201f0048037f89 */ /* 0x000e6e00000e0000 */
[----:B------:R-:W-:Y:S08]  /*14490*/  MUFU.EX2 R25, R25 ;  /* 0x0000001900197308 */ /* 0x000ff00000000800 */
[----:B------:R-:W2:Y:S08]  /*144a0*/  MUFU.EX2 R74, R74 ;  /* 0x0000004a004a7308 */ /* 0x000eb00000000800 */
[----:B------:R3:W-:Y:S01]  /*144b0*/  MUFU.EX2 R39, R14 ;  /* 0x0000000e00277308 */ /* 0x0007e20000000800 */
[----:B-1----:R-:W-:-:S04]  /*144c0*/  FMNMX.FTZ R3, R72, R3, !PT ;  /* 0x0000000348037209 */ /* 0x002fc80007810000 */
[C---:B------:R-:W-:Y:S01]  /*144d0*/  FSETP.NEU.FTZ.AND P2, PT, R3.reuse, -INF , PT ;  /* 0xff8000000300780b */ /* 0x040fe20003f5d000 */
[-C--:B0-----:R-:W-:Y:S02]  /*144e0*/  FMUL.FTZ R20, R3, R7.reuse ;  /* 0x0000000703147220 */ /* 0x081fe40000410000 */
[----:B------:R-:W-:Y:S01]  /*144f0*/  MUFU.EX2 R70, R70 ;  /* 0x0000004600467308 */ /* 0x000fe20000000800 */
[----:B---3--:R-:W-:Y:S01]  /*14500*/  FADD.FTZ R14, R186, R47 ;  /* 0x0000002fba0e7221 */ /* 0x008fe20000010000 */
[C---:B------:R-:W-:Y:S02]  /*14510*/  F2FP.F16.F32.PACK_AB R186, R21.reuse, R186 ;  /* 0x000000ba15ba723e */ /* 0x040fe400000000ff */
[----:B------:R-:W-:Y:S01]  /*14520*/  FSEL R43, R20, RZ, P2 ;  /* 0x000000ff142b7208 */ /* 0x000fe20001000000 */
[----:B------:R-:W-:Y:S01]  /*14530*/  FADD.FTZ R47, R21, R14 ;  /* 0x0000000e152f7221 */ /* 0x000fe20000010000 */
[----:B------:R-:W-:Y:S01]  /*14540*/  IMAD.IADD R21, R196, 0x1, -R197 ;  /* 0x00000001c4157824 */ /* 0x000fe200078e0ac5 */
[----:B--2---:R-:W-:Y:S01]  /*14550*/  F2FP.F16.F32.PACK_AB R182, R27, R74 ;  /* 0x0000004a1bb6723e */ /* 0x004fe200000000ff */
        /* <DEDUP_REMOVED lines=15> */
[-C--:B------:R-:W-:Y:S01]  /*14650*/  FFMA.FTZ R52, R52, R7.reuse, -R43 ;  /* 0x0000000734347223 */ /* 0x080fe2000001082b */
[----:B------:R-:W0:Y:S01]  /*14660*/  MUFU.EX2 R28, R28 ;  /* 0x0000001c001c7308 */ /* 0x000e220000000800 */
[----:B------:R-:W-:Y:S01]  /*14670*/  FADD.FTZ R14, R180, R47 ;  /* 0x0000002fb40e7221 */ /* 0x000fe20000010000 */
[-CC-:B------:R-:W-:Y:S01]  /*14680*/  FFMA.FTZ R54, R54, R7.reuse, -R43.reuse ;  /* 0x0000000736367223 */ /* 0x180fe2000001082b */
[-CC-:B------:R-:W-:Y:S01]  /*14690*/  FFMA.FTZ R56, R56, R7.reuse, -R43.reuse ;  /* 0x0000000738387223 */ /* 0x180fe2000001082b */
[-CC-:B------:R-:W-:Y:S01]  /*146a0*/  FFMA.FTZ R62, R62, R7.reuse, -R43.reuse ;  /* 0x000000073e3e7223 */ /* 0x180fe2000001082b */
[----:B------:R-:W-:Y:S01]  /*146b0*/  FADD.FTZ R47, R25, R14 ;  /* 0x0000000e192f7221 */ /* 0x000fe20000010000 */
[-CC-:B------:R-:W-:Y:S01]  /*146c0*/  FFMA.FTZ R58, R58, R7.reuse, -R43.reuse ;  /* 0x000000073a3a7223 */ /* 0x180fe2000001082b */
[-C--:B------:R-:W-:Y:S01]  /*146d0*/  FFMA.FTZ R60, R60, R7.reuse, -R43 ;  /* 0x000000073c3c7223 */ /* 0x080fe2000001082b */
[----:B------:R-:W1:Y:S01]  /*146e0*/  MUFU.EX2 R30, R30 ;  /* 0x0000001e001e7308 */ /* 0x000e620000000800 */
[----:B------:R-:W-:Y:S01]  /*146f0*/  FADD.FTZ R14, R74, R47 ;  /* 0x0000002f4a0e7221 */ /* 0x000fe20000010000 */
[-CC-:B------:R-:W-:Y:S01]  /*14700*/  FFMA.FTZ R0, R0, R7.reuse, -R43.reuse ;  /* 0x0000000700007223 */ /* 0x180fe2000001082b */
[-CC-:B------:R-:W-:Y:S01]  /*14710*/  FFMA.FTZ R78, R78, R7.reuse, -R43.reuse ;  /* 0x000000074e4e7223 */ /* 0x180fe2000001082b */
[-CC-:B------:R-:W-:Y:S01]  /*14720*/  FFMA.FTZ R80, R80, R7.reuse, -R43.reuse ;  /* 0x0000000750507223 */ /* 0x180fe2000001082b */
[----:B------:R-:W-:Y:S01]  /*14730*/  FADD.FTZ R47, R27, R14 ;  /* 0x0000000e1b2f7221 */ /* 0x000fe20000010000 */
[-CC-:B------:R-:W-:Y:S01]  /*14740*/  FFMA.FTZ R76, R76, R7.reuse, -R43.reuse ;  /* 0x000000074c4c7223 */ /* 0x180fe2000001082b */
[----:B------:R-:W-:Y:S01]  /*14750*/  FFMA.FTZ R43, R82, R7, -R43 ;  /* 0x00000007522b7223 */ /* 0x000fe2000001082b */
[----:B------:R-:W2:Y:S01]  /*14760*/  MUFU.EX2 R191, R32 ;  /* 0x0000002000bf7308 */ /* 0x000ea20000000800 */
[----:B0-----:R-:W-:Y:S01]  /*14770*/  FADD.FTZ R45, R31, R28 ;  /* 0x0000001c1f2d7221 */ /* 0x001fe20000010000 */
[----:B------:R-:W-:Y:S01]  /*14780*/  FADD.FTZ R14, R70, R47 ;  /* 0x0000002f460e7221 */ /* 0x000fe20000010000 */
[----:B------:R-:W-:-:S02]  /*14790*/  F2FP.F16.F32.PACK_AB R180, R25, R180 ;  /* 0x000000b419b4723e */ /* 0x000fc400000000ff */
[C---:B------:R-:W-:Y:S01]  /*147a0*/  F2FP.F16.F32.PACK_AB R176, R29.reuse, R70 ;  /* 0x000000461db0723e */ /* 0x040fe200000000ff */
[----:B------:R-:W-:Y:S01]  /*147b0*/  FADD.FTZ R47, R29, R14 ;  /* 0x0000000e1d2f7221 */ /* 0x000fe20000010000 */
[----:B------:R-:W-:Y:S01]  /*147c0*/  F2FP.F16.F32.PACK_AB R189, R28, R31 ;  /* 0x0000001f1cbd723e */ /* 0x000fe200000000ff */
[----:B------:R-:W0:Y:S01]  /*147d0*/  MUFU.EX2 R34, R34 ;  /* 0x0000002200227308 */ /* 0x000e220000000800 */
[----:B-1----:R-:W-:-:S07]  /*147e0*/  FADD.FTZ R12, R30, R45 ;  /* 0x0000002d1e0c7221 */ /* 0x002fce0000010000 */
[----:B------:R-:W1:Y:S01]  /*147f0*/  MUFU.EX2 R185, R36 ;  /* 0x0000002400b97308 */ /* 0x000e620000000800 */
[C---:B--2---:R-:W-:Y:S01]  /*14800*/  FADD.FTZ R45, R191.reuse, R12 ;  /* 0x0000000cbf2d7221 */ /* 0x044fe20000010000 */
[----:B------:R-:W-:-:S06]  /*14810*/  F2FP.F16.F32.PACK_AB R191, R191, R30 ;  /* 0x0000001ebfbf723e */ /* 0x000fcc00000000ff */
[----:B------:R-:W2:Y:S01]  /*14820*/  MUFU.EX2 R38, R38 ;  /* 0x0000002600267308 */ /* 0x000ea20000000800 */
[----:B0-----:R-:W-:-:S07]  /*14830*/  FADD.FTZ R12, R34, R45 ;  /* 0x0000002d220c7221 */ /* 0x001fce0000010000 */
[----:B------:R-:W0:Y:S01]  /*14840*/  MUFU.EX2 R187, R40 ;  /* 0x0000002800bb7308 */ /* 0x000e220000000800 */
[C---:B-1----:R-:W-:Y:S01]  /*14850*/  FADD.FTZ R45, R185.reuse, R12 ;  /* 0x0000000cb92d7221 */ /* 0x042fe20000010000 */
[----:B------:R-:W-:-:S06]  /*14860*/  F2FP.F16.F32.PACK_AB R185, R185, R34 ;  /* 0x00000022b9b9723e */ /* 0x000fcc00000000ff */
[----:B------:R-:W1:Y:S01]  /*14870*/  MUFU.EX2 R42, R42 ;  /* 0x0000002a002a7308 */ /* 0x000e620000000800 */
[----:B--2---:R-:W-:-:S07]  /*14880*/  FADD.FTZ R12, R38, R45 ;  /* 0x0000002d260c7221 */ /* 0x004fce0000010000 */
[----:B------:R-:W2:Y:S01]  /*14890*/  MUFU.EX2 R181, R44 ;  /* 0x0000002c00b57308 */ /* 0x000ea20000000800 */
[C---:B0-----:R-:W-:Y:S01]  /*148a0*/  FADD.FTZ R45, R187.reuse, R12 ;  /* 0x0000000cbb2d7221 */ /* 0x041fe20000010000 */
[----:B------:R-:W-:-:S06]  /*148b0*/  F2FP.F16.F32.PACK_AB R187, R187, R38 ;  /* 0x00000026bbbb723e */ /* 0x000fcc00000000ff */
        /* <DEDUP_REMOVED lines=12> */
[----:B------:R-:W-:Y:S01]  /*14980*/  MUFU.EX2 R54, R54 ;  /* 0x0000003600367308 */ /* 0x000fe20000000800 */
[C---:B0-----:R-:W-:Y:S01]  /*14990*/  FADD.FTZ R5, R177.reuse, R12 ;  /* 0x0000000cb1057221 */ /* 0x041fe20000010000 */
[----:B------:R-:W-:-:S06]  /*149a0*/  F2FP.F16.F32.PACK_AB R177, R177, R50 ;  /* 0x00000032b1b1723e */ /* 0x000fcc00000000ff */
[----:B------:R-:W0:Y:S01]  /*149b0*/  MUFU.EX2 R37, R64 ;  /* 0x0000004000257308 */ /* 0x000e220000000800 */
[----:B-1----:R-:W-:-:S07]  /*149c0*/  FADD.FTZ R14, R66, R47 ;  /* 0x0000002f420e7221 */ /* 0x002fce0000010000 */
[----:B------:R-:W-:Y:S08]  /*149d0*/  MUFU.EX2 R179, R56 ;  /* 0x0000003800b37308 */ /* 0x000ff00000000800 */
[----:B------:R-:W1:Y:S01]  /*149e0*/  MUFU.EX2 R24, R24 ;  /* 0x0000001800187308 */ /* 0x000e620000000800 */
[C---:B0-----:R-:W-:Y:S01]  /*149f0*/  FADD.FTZ R47, R37.reuse, R14 ;  /* 0x0000000e252f7221 */ /* 0x041fe20000010000 */
[----:B------:R-:W-:-:S06]  /*14a00*/  F2FP.F16.F32.PACK_AB R178, R37, R66 ;  /* 0x0000004225b2723e */ /* 0x000fcc00000000ff */
[----:B------:R-:W-:Y:S08]  /*14a10*/  MUFU.EX2 R62, R62 ;  /* 0x0000003e003e7308 */ /* 0x000ff00000000800 */
[----:B------:R-:W-:Y:S01]  /*14a20*/  MUFU.EX2 R173, R58 ;  /* 0x0000003a00ad7308 */ /* 0x000fe20000000800 */
[----:B-1----:R-:W-:Y:S01]  /*14a30*/  FADD.FTZ R14, R24, R47 ;  /* 0x0000002f180e7221 */ /* 0x002fe20000010000 */
[----:B------:R-:W-:-:S03]  /*14a40*/  F2FP.F16.F32.PACK_AB R172, R33, R24 ;  /* 0x0000001821ac723e */ /* 0x000fc600000000ff */
[----:B------:R-:W-:-:S03]  /*14a50*/  FADD.FTZ R13, R33, R14 ;  /* 0x0000000e210d7221 */ /* 0x000fc60000010000 */
[----:B------:R-:W0:Y:S08]  /*14a60*/  MUFU.EX2 R6, R6 ;  /* 0x0000000600067308 */ /* 0x000e300000000800 */
[----:B------:R-:W1:Y:S08]  /*14a70*/  MUFU.EX2 R60, R60 ;  /* 0x0000003c003c7308 */ /* 0x000e700000000800 */
[----:B------:R2:W-:Y:S01]  /*14a80*/  MUFU.EX2 R175, R0 ;  /* 0x0000000000af7308 */ /* 0x0005e20000000800 */
[----:B0-----:R-:W-:Y:S01]  /*14a90*/  FADD.FTZ R12, R6, R13 ;  /* 0x0000000d060c7221 */ /* 0x001fe20000010000 */
[----:B------:R-:W-:-:S03]  /*14aa0*/  F2FP.F16.F32.PACK_AB R174, R39, R6 ;  /* 0x0000000627ae723e */ /* 0x000fc600000000ff */
[----:B------:R-:W-:-:S03]  /*14ab0*/  FADD.FTZ R13, R39, R12 ;  /* 0x0000000c270d7221 */ /* 0x000fc60000010000 */
[----:B------:R-:W0:Y:S01]  /*14ac0*/  MUFU.EX2 R8, R8 ;  /* 0x0000000800087308 */ /* 0x000e220000000800 */
[----:B--2---:R-:W-:-:S04]  /*14ad0*/  FADD.FTZ R0, R54, R5 ;  /* 0x0000000536007221 */ /* 0x004fc80000010000 */
[C---:B------:R-:W-:Y:S01]  /*14ae0*/  FADD.FTZ R5, R179.reuse, R0 ;  /* 0x00000000b3057221 */ /* 0x040fe20000010000 */
[----:B------:R-:W-:Y:S02]  /*14af0*/  F2FP.F16.F32.PACK_AB R179, R179, R54 ;  /* 0x00000036b3b3723e */ /* 0x000fe400000000ff */
[----:B------:R-:W2:Y:S01]  /*14b00*/  MUFU.EX2 R78, R78 ;  /* 0x0000004e004e7308 */ /* 0x000ea20000000800 */
[----:B------:R-:W-:-:S04]  /*14b10*/  FADD.FTZ R0, R62, R5 ;  /* 0x000000053e007221 */ /* 0x000fc80000010000 */
[C---:B------:R-:W-:Y:S01]  /*14b20*/  FADD.FTZ R5, R173.reuse, R0 ;  /* 0x00000000ad057221 */ /* 0x040fe20000010000 */
[----:B------:R-:W-:Y:S02]  /*14b30*/  F2FP.F16.F32.PACK_AB R173, R173, R62 ;  /* 0x0000003eadad723e */ /* 0x000fe400000000ff */
[----:B------:R-:W3:Y:S01]  /*14b40*/  MUFU.EX2 R169, R80 ;  /* 0x0000005000a97308 */ /* 0x000ee20000000800 */
[----:B-1----:R-:W-:Y:S01]  /*14b50*/  FADD.FTZ R0, R60, R5 ;  /* 0x000000053c007221 */ /* 0x002fe20000010000 */
[----:B0-----:R-:W-:Y:S01]  /*14b60*/  FADD.FTZ R12, R8, R13 ;  /* 0x0000000d080c7221 */ /* 0x001fe20000010000 */
[----:B------:R-:W-:Y:S02]  /*14b70*/  F2FP.F16.F32.PACK_AB R168, R41, R8 ;  /* 0x0000000829a8723e */ /* 0x000fe400000000ff */
[----:B------:R-:W-:Y:S01]  /*14b80*/  FADD.FTZ R5, R175, R0 ;  /* 0x00000000af057221 */ /* 0x000fe20000010000 */
[----:B------:R-:W-:Y:S01]  /*14b90*/  FADD.FTZ R13, R41, R12 ;  /* 0x0000000c290d7221 */ /* 0x000fe20000010000 */
[----:B------:R-:W-:Y:S01]  /*14ba0*/  F2FP.F16.F32.PACK_AB R175, R175, R60 ;  /* 0x0000003cafaf723e */ /* 0x000fe200000000ff */
[----:B------:R-:W0:Y:S01]  /*14bb0*/  MUFU.EX2 R2, R2 ;  /* 0x0000000200027308 */ /* 0x000e220000000800 */
[----:B--2---:R-:W-:Y:S01]  /*14bc0*/  FADD.FTZ R0, R78, R5 ;  /* 0x000000054e007221 */ /* 0x004fe20000010000 */
[----:B------:R-:W-:-:S06]  /*14bd0*/  IADD3 R8, R150, -0x2, RZ ;  /* 0xfffffffe96087810 */ /* 0x000fcc0007ffe0ff */
[----:B------:R-:W1:Y:S01]  /*14be0*/  MUFU.EX2 R76, R76 ;  /* 0x0000004c004c7308 */ /* 0x000e620000000800 */
[C---:B---3--:R-:W-:Y:S01]  /*14bf0*/  FADD.FTZ R5, R169.reuse, R0 ;  /* 0x00000000a9057221 */ /* 0x048fe20000010000 */
[----:B------:R-:W-:-:S06]  /*14c00*/  F2FP.F16.F32.PACK_AB R169, R169, R78 ;  /* 0x0000004ea9a9723e */ /* 0x000fcc00000000ff */
[----:B------:R-:W2:Y:S01]  /*14c10*/  MUFU.EX2 R35, R26 ;  /* 0x0000001a00237308 */ /* 0x000ea20000000800 */
[----:B0-----:R-:W-:Y:S01]  /*14c20*/  FADD.FTZ R12, R2, R13 ;  /* 0x0000000d020c7221 */ /* 0x001fe20000010000 */
[----:B------:R-:W-:-:S04]  /*14c30*/  IMAD R13, R201, 0x80, R21 ;  /* 0x00000080c90d7824 */ /* 0x000fc800078e0215 */
[----:B------:R-:W-:Y:S02]  /*14c40*/  IMAD.IADD R10, R13, 0x1, R10 ;  /* 0x000000010d0a7824 */ /* 0x000fe400078e020a */
[----:B------:R-:W0:Y:S01]  /*14c50*/  MUFU.EX2 R43, R43 ;  /* 0x0000002b002b7308 */ /* 0x000e220000000800 */
[----:B-1----:R-:W-:Y:S01]  /*14c60*/  FADD.FTZ R0, R76, R5 ;  /* 0x000000054c007221 */ /* 0x002fe20000010000 */
[C---:B--2---:R-:W-:Y:S01]  /*14c70*/  FADD.FTZ R6, R35.reuse, R12 ;  /* 0x0000000c23067221 */ /* 0x044fe20000010000 */
[----:B------:R-:W-:Y:S02]  /*14c80*/  F2FP.F16.F32.PACK_AB R170, R35, R2 ;  /* 0x0000000223aa723e */ /* 0x000fe400000000ff */
[C---:B0-----:R-:W-:Y:S01]  /*14c90*/  FADD.FTZ R5, R43.reuse, R0 ;  /* 0x000000002b057221 */ /* 0x041fe20000010000 */
[----:B------:R-:W-:Y:S01]  /*14ca0*/  F2FP.F16.F32.PACK_AB R171, R43, R76 ;  /* 0x0000004c2bab723e */ /* 0x000fe200000000ff */
[----:B------:R-:W-:Y:S06]  /*14cb0*/  @!P6 BRA `(.L_x_1521) ;  /* 0x000000000048e947 */ /* 0x000fec0003800000 */
[C---:B------:R-:W-:Y:S01]  /*14cc0*/  ISETP.GT.AND P2, PT, R13.reuse, RZ, PT ;  /* 0x000000ff0d00720c */ /* 0x040fe20003f44270 */
[----:B------:R-:W-:Y:S01]  /*14cd0*/  BSSY B0, `(.L_x_1522) ;  /* 0x000000e000007945 */ /* 0x000fe20003800000 */
[----:B------:R-:W-:-:S11]  /*14ce0*/  VIADD R0, R13, 0xffffffff ;  /* 0xffffffff0d007836 */ /* 0x000fd60000000000 */
        /* <DEDUP_REMOVED lines=8> */
.L_x_1523:
[----:B------:R-:W-:-:S13]  /*14d70*/  ISETP.NE.AND P2, PT, R11, 0x1, PT ;  /* 0x000000010b00780c */ /* 0x000fda0003f45270 */
[----:B------:R-:W0:Y:S02]  /*14d80*/  @P2 LDC.64 R12, c[0x0][0x9e8] ;  /* 0x00027a00ff0c2b82 */ /* 0x000e240000000a00 */
[----:B0-----:R-:W-:-:S05]  /*14d90*/  @P2 IMAD.HI.U32 R2, R0, R12, RZ ;  /* 0x0000000c00022227 */ /* 0x001fca00078e00ff */
[----:B------:R-:W-:-:S07]  /*14da0*/  @P2 SHF.R.U32.HI R0, RZ, R13, R2 ;  /* 0x0000000dff002219 */ /* 0x000fce0000011602 */
.L_x_1524:
[----:B------:R-:W-:Y:S05]  /*14db0*/  BSYNC B0 ;  /* 0x0000000000007941 */ /* 0x000fea0003800000 */
.L_x_1522:
[----:B------:R-:W-:-:S05]  /*14dc0*/  IMAD R11, R0, R11, R11 ;  /* 0x0000000b000b7224 */ /* 0x000fca00078e020b */
[----:B------:R-:W-:-:S07]  /*14dd0*/  VIMNMX R10, R10, R11, PT ;  /* 0x0000000b0a0a7248 */ /* 0x000fce0003fe0100 */
.L_x_1521:
[----:B------:R-:W-:Y:S01]  /*14de0*/  IMAD.HI R10, R10, 0x2aaaaaab, RZ ;  /* 0x2aaaaaab0a0a7827 */ /* 0x000fe200078e02ff */
[----:B------:R-:W-:Y:S01]  /*14df0*/  ULDC UR46, c[0x0][0x9e4] ;  /* 0x00027900002e7ab9 */ /* 0x000fe20000000800 */
[----:B------:R-:W-:Y:S01]  /*14e00*/  ULDC UR39, c[0x0][0x9e4] ;  /* 0x0002790000277ab9 */ /* 0x000fe20000000800 */
[----:B------:R-:W-:Y:S01]  /*14e10*/  ULDC UR38, c[0x0][0x988] ;  /* 0x0002620000267ab9 */ /* 0x000fe20000000800 */
[----:B------:R-:W-:Y:S01]  /*14e20*/  ULDC UR43, c[0x0][0x988] ;  /* 0x00026200002b7ab9 */ /* 0x000fe20000000800 */
[----:B------:R-:W-:Y:S01]  /*14e30*/  SHF.R.U32.HI R11, RZ, 0x1f, R10 ;  /* 0x0000001fff0b7819 */ /* 0x000fe2000001160a */
[----:B------:R-:W-:Y:S01]  /*14e40*/  ULDC UR42, c[0x0][0x988] ;  /* 0x00026200002a7ab9 */ /* 0x000fe20000000800 */
[----:B------:R-:W-:Y:S01]  /*14e50*/  ULDC UR55, c[0x0][0x9d8] ;  /* 0x0002760000377ab9 */ /* 0x000fe20000000800 */
[----:B------:R-:W-:Y:S01]  /*14e60*/  ULDC UR51, c[0x0][0x9d8] ;  /* 0x0002760000337ab9 */ /* 0x000fe20000000800 */
[----:B------:R-:W-:Y:S01]  /*14e70*/  LEA.HI.SX32 R10, R10, R11, 0x1c ;  /* 0x0000000b0a0a7211 */ /* 0x000fe200078fe2ff */
[----:B------:R-:W-:Y:S01]  /*14e80*/  ULDC UR50, c[0x0][0x9d8] ;  /* 0x0002760000327ab9 */ /* 0x000fe20000000800 */
[----:B------:R-:W-:Y:S01]  /*14e90*/  ULDC UR54, c[0x0][0x9e0] ;  /* 0x0002780000367ab9 */ /* 0x000fe20000000800 */
[----:B------:R-:W-:Y:S01]  /*14ea0*/  ULDC UR47, c[0x0][0x9e0] ;  /* 0x00027800002f7ab9 */ /* 0x000fe20000000800 */
[----:B------:R-:W-:Y:S01]  /*14eb0*/  VIMNMX R203, R211, R10, !PT ;  /* 0x0000000ad3cb7248 */ /* 0x000fe20007fe0100 */
[----:B------:R-:W-:Y:S01]  /*14ec0*/  BSSY B1, `(.L_x_1525) ;  /* 0x00003e1000017945 */ /* 0x000fe20003800000 */
[----:B------:R-:W-:Y:S01]  /*14ed0*/  MOV R2, 0x3f800000 ;  /* 0x3f80000000027802 */ /* 0x000fe20000000f00 */
[----:B------:R-:W-:Y:S01]  /*14ee0*/  IMAD.MOV.U32 R0, RZ, RZ, 0x3f800000 ;  /* 0x3f800000ff007424 */ /* 0x000fe200078e00ff */
[----:B------:R-:W-:-:S02]  /*14ef0*/  ISETP.GE.AND P2, PT, R8, R203, PT ;  /* 0x000000cb0800720c */ /* 0x000fc40003f46270 */
        /* <DEDUP_REMOVED lines=48> */
[----:B------:R-:W-:Y:S06]  /*15200*/  @!P2 BRA `(.L_x_1526) ;  /* 0x0000003800b0a947 */ /* 0x000fec0003800000 */
[----:B------:R-:W-:Y:S01]  /*15210*/  IMAD.IADD R202, R200, 0x1, R21 ;  /* 0x00000001c8ca7824 */ /* 0x000fe200078e0215 */
[----:B------:R-:W-:Y:S01]  /*15220*/  BSSY B0, `(.L_x_1527) ;  /* 0x00003a6000007945 */ /* 0x000fe20003800000 */
[----:B------:R-:W-:Y:S01]  /*15230*/  IMAD.MOV.U32 R2, RZ, RZ, 0x3f800000 ;  /* 0x3f800000ff027424 */ /* 0x000fe200078e00ff */
[----:B------:R-:W-:Y:S01]  /*15240*/  MOV R119, RZ ;  /* 0x000000ff00777202 */ /* 0x000fe20000000f00 */
[----:B------:R-:W-:-:S07]  /*15250*/  VIADD R20, R202, 0x8 ;  /* 0x00000008ca147836 */ /* 0x000fce0000000000 */
.L_x_1546:
[----:B------:R-:W-:-:S05]  /*15260*/  VIADD R11, R23, 0x1 ;  /* 0x00000001170b7836 */ /* 0x000fca0000000000 */
[----:B------:R-:W-:-:S04]  /*15270*/  ISETP.NE.AND P2, PT, R11, 0x2, PT ;  /* 0x000000020b00780c */ /* 0x000fc80003f45270 */
[----:B------:R-:W-:Y:S02]  /*15280*/  SEL R7, RZ, 0x1, P2 ;  /* 0x00000001ff077807 */ /* 0x000fe40001000000 */
[----:B------:R-:W-:Y:S02]  /*15290*/  SEL R11, R11, RZ, P2 ;  /* 0x000000ff0b0b7207 */ /* 0x000fe40001000000 */
[----:B------:R-:W-:Y:S01]  /*152a0*/  LOP3.LUT R10, R194, R7, RZ, 0x3c, !PT ;  /* 0x00000007c20a7212 */ /* 0x000fe200078e3cff */
[----:B------:R-:W-:Y:S06]  /*152b0*/  @!P0 BRA `(.L_x_1528) ;  /* 0x0000000000048947 */ /* 0x000fec0003800000 */
[----:B------:R-:W-:Y:S01]  /*152c0*/  BPT.TRAP 0x1 ;  /* 0x000000040000795c */ /* 0x000fe20000300000 */
.L_x_1528:
[----:B------:R-:W-:Y:S01]  /*152d0*/  IMAD R7, R11, 0x8, R17 ;  /* 0x000000080b077824 */ /* 0x000fe200078e0211 */
[----:B------:R-:W-:-:S04]  /*152e0*/  SHF.L.U32 R14, R10, 0x1f, RZ ;  /* 0x0000001f0a0e7819 */ /* 0x000fc800000006ff */
[----:B------:R0:W1:Y:S01]  /*152f0*/  SYNCS.PHASECHK.TRANS64.TRYWAIT P2, [R7+URZ+0x30830], R14 ;  /* 0x0308300e070075a7 */ /* 0x000062000804017f */
[----:B------:R-:W-:Y:S05]  /*15300*/  @!P0 BRA `(.L_x_1529) ;  /* 0x0000000000048947 */ /* 0x000fea0003800000 */
[----:B------:R-:W-:Y:S01]  /*15310*/  BPT.TRAP 0x1 ;  /* 0x000000040000795c */ /* 0x000fe20000300000 */
.L_x_1529:
[----:B------:R-:W-:Y:S01]  /*15320*/  BSSY B2, `(.L_x_1530) ;  /* 0x0000006000027945 */ /* 0x000fe20003800000 */
[----:B------:R-:W-:Y:S01]  /*15330*/  IMAD R12, R11, 0x900, R9 ;  /* 0x000009000b0c7824 */ /* 0x000fe200078e0209 */
[----:B------:R-:W-:Y:S02]  /*15340*/  MOV R13, 0x40000040 ;  /* 0x40000040000d7802 */ /* 0x000fe40000000f00 */
[----:B-1----:R-:W-:Y:S05]  /*15350*/  @P2 BRA `(.L_x_1531) ;  /* 0x0000000000082947 */ /* 0x002fea0003800000 */
[----:B------:R-:W1:Y:S02]  /*15360*/  SYNCS.PHASECHK.TRANS64.TRYWAIT P2, [R7+URZ+0x30830], R14 ;  /* 0x0308300e070075a7 */ /* 0x000e64000804017f */
[----:B-1----:R-:W-:Y:S05]  /*15370*/  @!P2 BRA `(.L_x_1532) ;  /* 0x000001480074a947 */ /* 0x002fea0003800000 */
.L_x_1531:
[----:B------:R-:W-:Y:S05]  /*15380*/  BSYNC B2 ;  /* 0x0000000000027941 */ /* 0x000fea0003800000 */
.L_x_1530:
[----:B------:R-:W2:Y:S04]  /*15390*/  LDL.64 R120, [R1+0x30] ;  /* 0x0000300001787983 */ /* 0x000ea80000100a00 */
[----:B------:R3:W-:Y:S04]  /*153a0*/  STL.64 [R1+0x50], R8 ;  /* 0x0000500801007387 */ /* 0x0007e80000100a00 */
[----:B---3--:R-:W3:Y:S04]  /*153b0*/  LDL.64 R8, [R1+0x28] ;  /* 0x0000280001087983 */ /* 0x008ee80000100a00 */
[----:B------:R0:W-:Y:S04]  /*153c0*/  STL.64 [R1+0x48], R6 ;  /* 0x0000480601007387 */ /* 0x0001e80000100a00 */
[----:B01----:R-:W4:Y:S01]  /*153d0*/  LDL.64 R6, [R1+0x20] ;  /* 0x0000200001067983 */ /* 0x003f220000100a00 */
[----:B------:R-:W-:-:S02]  /*153e0*/  R2UR UR6, R12 ;  /* 0x000000000c0672ca */ /* 0x000fc400000e0000 */
[----:B------:R-:W-:Y:S01]  /*153f0*/  R2UR UR7, R13 ;  /* 0x000000000d0772ca */ /* 0x000fe200000e0000 */
[----:B------:R0:W-:Y:S04]  /*15400*/  STL.64 [R1+0x40], R4 ;  /* 0x0000400401007387 */ /* 0x0001e80000100a00 */
[----:B0-----:R-:W4:Y:S01]  /*15410*/  LDL.64 R4, [R1+0x18] ;  /* 0x0000180001047983 */ /* 0x001f220000100a00 */
[----:B------:R-:W-:Y:S02]  /*15420*/  VIADD R14, R12, 0x2 ;  /* 0x000000020c0e7836 */ /* 0x000fe40000000000 */
[----:B------:R-:W-:Y:S01]  /*15430*/  IMAD.MOV.U32 R15, RZ, RZ, 0x40000040 ;  /* 0x40000040ff0f7424 */ /* 0x000fe200078e00ff */
[----:B--2---:R-:W-:Y:S02]  /*15440*/  R2UR UR4, R120 ;  /* 0x00000000780472ca */ /* 0x004fe400000e0000 */
[----:B------:R-:W-:-:S02]  /*15450*/  R2UR UR5, R121 ;  /* 0x00000000790572ca */ /* 0x000fc400000e0000 */
[----:B-----5:R-:W-:-:S11]  /*15460*/  WARPGROUP.ARRIVE ;  /* 0x00000000000079c5 */ /* 0x020fd60000000000 */
[----:B------:R-:W-:Y:S01]  /*15470*/  HGMMA.64x96x16.F32 R120, gdesc[UR4], RZ, !UPT, gsb0 ;  /* 0x01600000047879f0 */ /* 0x000fe2000c0008ff */
[----:B---3--:R-:W-:Y:S02]  /*15480*/  R2UR UR4, R8 ;  /* 0x00000000080472ca */ /* 0x008fe400000e0000 */
[----:B------:R-:W-:Y:S02]  /*15490*/  R2UR UR5, R9 ;  /* 0x00000000090572ca */ /* 0x000fe400000e0000 */
[----:B------:R-:W2:Y:S01]  /*154a0*/  LDL.64 R8, [R1+0x10] ;  /* 0x0000100001087983 */ /* 0x000ea20000100a00 */
[----:B------:R-:W-:Y:S02]  /*154b0*/  R2UR UR6, R14 ;  /* 0x000000000e0672ca */ /* 0x000fe400000e0000 */
[----:B------:R-:W-:Y:S01]  /*154c0*/  R2UR UR7, R15 ;  /* 0x000000000f0772ca */ /* 0x000fe200000e0000 */
[----:B------:R-:W-:Y:S01]  /*154d0*/  VIADD R14, R12, 0x4 ;  /* 0x000000040c0e7836 */ /* 0x000fe20000000000 */
[----:B------:R-:W-:Y:S01]  /*154e0*/  MOV R15, 0x40000040 ;  /* 0x40000040000f7802 */ /* 0x000fe20000000f00 */
[----:B------:R-:W-:-:S02]  /*154f0*/  WARPGROUP.DEPBAR.LE gsb0, 0x0 ;  /* 0x00008000000079c5 */ /* 0x000fc40000010000 */
[----:B------:R-:W-:-:S08]  /*15500*/  WARPGROUP.ARRIVE ;  /* 0x00000000000079c5 */ /* 0x000fd00000000000 */
[----:B------:R-:W-:Y:S01]  /*15510*/  HGMMA.64x96x16.F32 R120, gdesc[UR4], R120, gsb0 ;  /* 0x01600000047879f0 */ /* 0x000fe20008000878 */
[----:B----4-:R-:W-:Y:S02]  /*15520*/  R2UR UR4, R6 ;  /* 0x00000000060472ca */ /* 0x010fe400000e0000 */
[----:B------:R-:W-:Y:S02]  /*15530*/  R2UR UR5, R7 ;  /* 0x00000000070572ca */ /* 0x000fe400000e0000 */
[----:B------:R-:W3:Y:S01]  /*15540*/  LDL.64 R6, [R1+0x8] ;  /* 0x0000080001067983 */ /* 0x000ee20000100a00 */
[----:B------:R-:W-:Y:S02]  /*15550*/  R2UR UR6, R14 ;  /* 0x000000000e0672ca */ /* 0x000fe400000e0000 */
[----:B------:R-:W-:Y:S01]  /*15560*/  R2UR UR7, R15 ;  /* 0x000000000f0772ca */ /* 0x000fe200000e0000 */
[----:B------:R-:W-:Y:S02]  /*15570*/  VIADD R14, R12, 0x6 ;  /* 0x000000060c0e7836 */ /* 0x000fe40000000000 */
[----:B------:R-:W-:Y:S01]  /*15580*/  IMAD.MOV.U32 R15, RZ, RZ, 0x40000040 ;  /* 0x40000040ff0f7424 */ /* 0x000fe200078e00ff */
[----:B------:R-:W-:-:S02]  /*15590*/  WARPGROUP.DEPBAR.LE gsb0, 0x0 ;  /* 0x00008000000079c5 */ /* 0x000fc40000010000 */
[----:B------:R-:W-:-:S07]  /*155a0*/  WARPGROUP.ARRIVE ;  /* 0x00000000000079c5 */ /* 0x000fce0000000000 */
[----:B------:R-:W-:Y:S01]  /*155b0*/  HGMMA.64x96x16.F32 R120, gdesc[UR4], R120, gsb0 ;  /* 0x01600000047879f0 */ /* 0x000fe20008000878 */
[----:B------:R-:W-:Y:S02]  /*155c0*/  R2UR UR4, R4 ;  /* 0x00000000040472ca */ /* 0x000fe400000e0000 */
[----:B------:R-:W-:Y:S02]  /*155d0*/  R2UR UR5, R5 ;  /* 0x00000000050572ca */ /* 0x000fe400000e0000 */
[----:B------:R-:W4:Y:S01]  /*155e0*/  LDL.64 R4, [R1] ;  /* 0x0000000001047983 */ /* 0x000f220000100a00 */
[----:B------:R-:W-:Y:S02]  /*155f0*/  R2UR UR6, R14 ;  /* 0x000000000e0672ca */ /* 0x000fe400000e0000 */
[----:B------:R-:W-:Y:S01]  /*15600*/  R2UR UR7, R15 ;  /* 0x000000000f0772ca */ /* 0x000fe200000e0000 */
[----:B------:R-:W-:Y:S01]  /*15610*/  VIADD R14, R12, 0x300 ;  /* 0x000003000c0e7836 */ /* 0x000fe20000000000 */
[----:B------:R-:W-:Y:S01]  /*15620*/  MOV R15, 0x40000040 ;  /* 0x40000040000f7802 */ /* 0x000fe20000000f00 */
[----:B------:R-:W-:-:S02]  /*15630*/  WARPGROUP.DEPBAR.LE gsb0, 0x0 ;  /* 0x00008000000079c5 */ /* 0x000fc40000010000 */
[----:B------:R-:W-:-:S08]  /*15640*/  WARPGROUP.ARRIVE ;  /* 0x00000000000079c5 */ /* 0x000fd00000000000 */
[----:B------:R-:W-:Y:S01]  /*15650*/  HGMMA.64x96x16.F32 R120, gdesc[UR4], R120, gsb0 ;  /* 0x01600000047879f0 */ /* 0x000fe20008000878 */
[----:B------:R-:W-:Y:S02]  /*15660*/  R2UR UR6, R14 ;  /* 0x000000000e0672ca */ /* 0x000fe400000e0000 */
[----:B------:R-:W-:Y:S02]  /*15670*/  R2UR UR7, R15 ;  /* 0x000000000f0772ca */ /* 0x000fe400000e0000 */
[----:B--2---:R-:W-:Y:S02]  /*15680*/  R2UR UR4, R8 ;  /* 0x00000000080472ca */ /* 0x004fe400000e0000 */
[----:B------:R-:W-:Y:S01]  /*15690*/  R2UR UR5, R9 ;  /* 0x00000000090572ca */ /* 0x000fe200000e0000 */
[----:B------:R-:W-:Y:S01]  /*156a0*/  VIADD R14, R12, 0x302 ;  /* 0x000003020c0e7836 */ /* 0x000fe20000000000 */
[----:B------:R0:W5:Y:S01]  /*156b0*/  LDL.LU.64 R8, [R1+0x50] ;  /* 0x0000500001087983 */ /* 0x0001620000300a00 */
[----:B------:R-:W-:Y:S01]  /*156c0*/  IMAD.MOV.U32 R15, RZ, RZ, 0x40000040 ;  /* 0x40000040ff0f7424 */ /* 0x000fe200078e00ff */
[----:B------:R-:W-:-:S02]  /*156d0*/  WARPGROUP.DEPBAR.LE gsb0, 0x0 ;  /* 0x00008000000079c5 */ /* 0x000fc40000010000 */
[----:B------:R-:W-:-:S07]  /*156e0*/  WARPGROUP.ARRIVE ;  /* 0x00000000000079c5 */ /* 0x000fce0000000000 */
[----:B------:R-:W-:Y:S01]  /*156f0*/  HGMMA.64x96x16.F32 R120, gdesc[UR4], R120, gsb0 ;  /* 0x01600000047879f0 */ /* 0x000fe20008000878 */
[----:B------:R-:W-:Y:S02]  /*15700*/  R2UR UR6, R14 ;  /* 0x000000000e0672ca */ /* 0x000fe400000e0000 */
[----:B------:R-:W-:Y:S02]  /*15710*/  R2UR UR7, R15 ;  /* 0x000000000f0772ca */ /* 0x000fe400000e0000 */
[----:B---3--:R-:W-:Y:S02]  /*15720*/  R2UR UR4, R6 ;  /* 0x00000000060472ca */ /* 0x008fe400000e0000 */
[----:B------:R-:W-:Y:S01]  /*15730*/  R2UR UR5, R7 ;  /* 0x00000000070572ca */ /* 0x000fe200000e0000 */
[----:B------:R-:W-:Y:S01]  /*15740*/  VIADD R14, R12, 0x304 ;  /* 0x000003040c0e7836 */ /* 0x000fe20000000000 */
[----:B------:R-:W-:Y:S01]  /*15750*/  MOV R15, 0x40000040 ;  /* 0x40000040000f7802 */ /* 0x000fe20000000f00 */
[----:B------:R0:W5:Y:S01]  /*15760*/  LDL.LU.64 R6, [R1+0x48] ;  /* 0x0000480001067983 */ /* 0x0001620000300a00 */
[----:B------:R-:W-:-:S02]  /*15770*/  WARPGROUP.DEPBAR.LE gsb0, 0x0 ;  /* 0x00008000000079c5 */ /* 0x000fc40000010000 */
[----:B------:R-:W-:-:S07]  /*15780*/  WARPGROUP.ARRIVE ;  /* 0x00000000000079c5 */ /* 0x000fce0000000000 */
[----:B------:R-:W-:Y:S01]  /*15790*/  HGMMA.64x96x16.F32 R120, gdesc[UR4], R120, gsb0 ;  /* 0x01600000047879f0 */ /* 0x000fe20008000878 */
[----:B------:R-:W-:Y:S02]  /*157a0*/  R2UR UR6, R14 ;  /* 0x000000000e0672ca */ /* 0x000fe400000e0000 */
[----:B------:R-:W-:Y:S02]  /*157b0*/  R2UR UR7, R15 ;  /* 0x000000000f0772ca */ /* 0x000fe400000e0000 */
[----:B----4-:R-:W-:Y:S02]  /*157c0*/  R2UR UR4, R4 ;  /* 0x00000000040472ca */ /* 0x010fe400000e0000 */
        /* <DEDUP_REMOVED lines=8> */
[----:B------:R-:W-:Y:S01]  /*15850*/  R2UR UR7, R15 ;  /* 0x000000000f0772ca */ /* 0x000fe200000e0000 */
[----:B------:R-:W-:Y:S01]  /*15860*/  UMOV UR4, UR52 ;  /* 0x0000003400047c82 */ /* 0x000fe20008000000 */
[----:B------:R-:W-:Y:S01]  /*15870*/  UMOV UR5, UR53 ;  /* 0x0000003500057c82 */ /* 0x000fe20008000000 */
[----:B------:R-:W-:Y:S01]  /*15880*/  VIADD R14, R12, 0x600 ;  /* 0x000006000c0e7836 */ /* 0x000fe20000000000 */
[----:B------:R-:W-:Y:S01]  /*15890*/  MOV R15, 0x40000040 ;  /* 0x40000040000f7802 */ /* 0x000fe20000000f00 */
[----:B------:R-:W-:Y:S02]  /*158a0*/  WARPGROUP.DEPBAR.LE gsb0, 0x0 ;  /* 0x00008000000079c5 */ /* 0x000fe40000010000 */
[----:B------:R-:W-:-:S06]  /*158b0*/  WARPGROUP.ARRIVE ;  /* 0x00000000000079c5 */ /* 0x000fcc0000000000 */
[----:B------:R-:W-:Y:S01]  /*158c0*/  HGMMA.64x96x16.F32 R120, gdesc[UR4], R120, gsb0 ;  /* 0x01600000047879f0 */ /* 0x000fe20008000878 */
[----:B------:R-:W-:Y:S02]  /*158d0*/  R2UR UR6, R14 ;  /* 0x000000000e0672ca */ /* 0x000fe400000e0000 */
[----:B------:R-:W-:Y:S01]  /*158e0*/  R2UR UR7, R15 ;  /* 0x000000000f0772ca */ /* 0x000fe200000e0000 */
[----:B------:R-:W-:Y:S01]  /*158f0*/  UMOV UR4, UR48 ;  /* 0x0000003000047c82 */ /* 0x000fe20008000000 */
[----:B------:R-:W-:Y:S01]  /*15900*/  UMOV UR5, UR49 ;  /* 0x0000003100057c82 */ /* 0x000fe20008000000 */
[----:B------:R-:W-:Y:S02]  /*15910*/  VIADD R14, R12, 0x602 ;  /* 0x000006020c0e7836 */ /* 0x000fe40000000000 */
[----:B------:R-:W-:Y:S01]  /*15920*/  IMAD.MOV.U32 R15, RZ, RZ, 0x40000040 ;  /* 0x40000040ff0f7424 */ /* 0x000fe200078e00ff */
[----:B------:R-:W-:Y:S02]  /*15930*/  WARPGROUP.DEPBAR.LE gsb0, 0x0 ;  /* 0x00008000000079c5 */ /* 0x000fe40000010000 */
[----:B------:R-:W-:-:S06]  /*15940*/  WARPGROUP.ARRIVE ;  /* 0x00000000000079c5 */ /* 0x000fcc0000000000 */
        /* <DEDUP_REMOVED lines=23> */
[----:B------:R-:W-:Y:S02]  /*15ac0*/  WARPGROUP.DEPBAR.LE gsb0, 0x0 ;  /* 0x00008000000079c5 */ /* 0x000fe40000010000 */
[----:B------:R-:W-:-:S08]  /*15ad0*/  WARPGROUP.ARRIVE ;  /* 0x00000000000079c5 */ /* 0x000fd00000000000 */
[----:B------:R-:W-:Y:S01]  /*15ae0*/  HGMMA.64x96x16.F32 R120, gdesc[UR4], R120, gsb0 ;  /* 0x01600000047879f0 */ /* 0x000fe20008000878 */
        /* <DEDUP_REMOVED lines=97> */
[----:B0-----:R-:W-:Y:S05]  /*16100*/  @!P0 BRA `(.L_x_1533) ;  /* 0x0000000000048947 */ /* 0x001fea0003800000 */
[----:B------:R-:W-:Y:S01]  /*16110*/  BPT.TRAP 0x1 ;  /* 0x000000040000795c */ /* 0x000fe20000300000 */
.L_x_1533:
[----:B------:R-:W-:Y:S01]  /*16120*/  SHF.L.U32 R2, R194, 0x1f, RZ ;  /* 0x0000001fc2027819 */ /* 0x000fe200000006ff */
[----:B------:R-:W-:-:S04]  /*16130*/  IMAD R14, R23, 0x8, R17 ;  /* 0x00000008170e7824 */ /* 0x000fc800078e0211 */
[----:B------:R0:W1:Y:S01]  /*16140*/  SYNCS.PHASECHK.TRANS64.TRYWAIT P2, [R14+URZ+0x30850], R2 ;  /* 0x030850020e0075a7 */ /* 0x000062000804017f */
[----:B------:R-:W-:Y:S05]  /*16150*/  @!P0 BRA `(.L_x_1534) ;  /* 0x0000000000048947 */ /* 0x000fea0003800000 */
[----:B------:R-:W-:Y:S01]  /*16160*/  BPT.TRAP 0x1 ;  /* 0x000000040000795c */ /* 0x000fe20000300000 */
.L_x_1534:
[----:B------:R-:W-:Y:S01]  /*16170*/  IADD3 R0, R17, 0x400, RZ ;  /* 0x0000040011007810 */ /* 0x000fe20007ffe0ff */
[----:B------:R-:W-:Y:S03]  /*16180*/  BSSY B2, `(.L_x_1535) ;  /* 0x0000008000027945 */ /* 0x000fe60003800000 */
[----:B------:R-:W-:-:S04]  /*16190*/  SHF.R.U32.HI R0, RZ, 0x4, R0 ;  /* 0x00000004ff007819 */ /* 0x000fc80000011600 */
[----:B------:R-:W-:-:S04]  /*161a0*/  LOP3.LUT R0, R0, 0x3fff, RZ, 0xc0, !PT ;  /* 0x00003fff00007812 */ /* 0x000fc800078ec0ff */
[----:B------:R-:W-:-:S05]  /*161b0*/  LOP3.LUT R0, R0, 0x3000000, RZ, 0xfc, !PT ;  /* 0x0300000000007812 */ /* 0x000fca00078efcff */
[----:B------:R-:W-:Y:S01]  /*161c0*/  IMAD R0, R23, 0x900, R0 ;  /* 0x0000090017007824 */ /* 0x000fe200078e0200 */
[----:B-1----:R-:W-:Y:S06]  /*161d0*/  @P2 BRA `(.L_x_1536) ;  /* 0x0000000000082947 */ /* 0x002fec0003800000 */
[----:B------:R-:W1:Y:S02]  /*161e0*/  SYNCS.PHASECHK.TRANS64.TRYWAIT P2, [R14+URZ+0x30850], R2 ;  /* 0x030850020e0075a7 */ /* 0x000e64000804017f */
[----:B-1----:R-:W-:Y:S05]  /*161f0*/  @!P2 BRA `(.L_x_1537) ;  /* 0x0000013800e8a947 */ /* 0x002fea0003800000 */
.L_x_1536:
[----:B------:R-:W-:Y:S05]  /*16200*/  BSYNC B2 ;  /* 0x0000000000027941 */ /* 0x000fea0003800000 */
.L_x_1535:
[----:B------:R-:W2:Y:S01]  /*16210*/  LDL R12, [R1+0x38] ;  /* 0x00003800010c7983 */ /* 0x000ea20000100800 */
[----:B------:R-:W-:Y:S01]  /*16220*/  IMAD.MOV.U32 R13, RZ, RZ, 0x40000040 ;  /* 0x40000040ff0d7424 */ /* 0x000fe200078e00ff */
[----:B------:R-:W-:Y:S01]  /*16230*/  WARPGROUP.ARRIVE ;  /* 0x00000000000079c5 */ /* 0x000fe20000000000 */
[----:B------:R-:W-:Y:S01]  /*16240*/  FMUL.FTZ R15, R121, UR55 ;  /* 0x00000037790f7c20 */ /* 0x000fe20008410000 */
[----:B------:R-:W-:Y:S01]  /*16250*/  FMUL.FTZ R121, R124, UR55 ;  /* 0x000000377c797c20 */ /* 0x000fe20008410000 */
[----:B------:R-:W-:Y:S01]  /*16260*/  FMUL.FTZ R124, R127, UR55 ;  /* 0x000000377f7c7c20 */ /* 0x000fe20008410000 */
[----:B------:R-:W-:Y:S01]  /*16270*/  R2UR UR7, R13 ;  /* 0x000000000d0772ca */ /* 0x000fe200000e0000 */
[----:B------:R-:W-:Y:S01]  /*16280*/  FMUL.FTZ R127, R130, UR55 ;  /* 0x00000037827f7c20 */ /* 0x000fe20008410000 */
[----:B------:R-:W-:Y:S01]  /*16290*/  MOV R13, 0x40000040 ;  /* 0x40000040000d7802 */ /* 0x000fe20000000f00 */
[----:B------:R-:W-:Y:S01]  /*162a0*/  FMUL.FTZ R130, R133, UR55 ;  /* 0x0000003785827c20 */ /* 0x000fe20008410000 */
[----:B01----:R-:W-:Y:S01]  /*162b0*/  FMUL.FTZ R2, R120, UR55 ;  /* 0x0000003778027c20 */ /* 0x003fe20008410000 */
        /* <DEDUP_REMOVED lines=24> */
[----:B-----5:R-:W-:-:S02]  /*16440*/  @!P1 VIADD R7, R7, 0x30840 ;  /* 0x0003084007079836 */ /* 0x020fc40000000000 */
[----:B------:R-:W-:Y:S01]  /*16450*/  FMUL.FTZ R141, R144, UR55 ;  /* 0x00000037908d7c20 */ /* 0x000fe20008410000 */
[----:B------:R-:W-:Y:S02]  /*16460*/  IMAD R164, R8, -0x60, RZ ;  /* 0xffffffa008a47824 */ /* 0x000fe400078e02ff */
        /* <DEDUP_REMOVED lines=9> */
[----:B------:R-:W-:Y:S01]  /*16500*/  @!P1 PRMT R7, RZ, 0x654, R7 ;  /* 0x00000654ff079816 */ /* 0x000fe20000000007 */
[----:B------:R-:W-:Y:S01]  /*16510*/  FMUL.FTZ R160, R166, UR55 ;  /* 0x00000037a6a07c20 */ /* 0x000fe20008410000 */
[----:B------:R-:W-:Y:S01]  /*16520*/  FMUL.FTZ R161, R167, UR55 ;  /* 0x00000037a7a17c20 */ /* 0x000fe20008410000 */
[----:B------:R-:W-:Y:S01]  /*16530*/  LOP3.LUT P2, RZ, R16, 0x100000, RZ, 0xc0, !PT ;  /* 0x0010000010ff7812 */ /* 0x000fe2000784c0ff */
[----:B------:R-:W0:Y:S08]  /*16540*/  MUFU.TANH R2, R2 ;  /* 0x0000000200027308 */ /* 0x000e300000002400 */
[----:B------:R-:W1:Y:S08]  /*16550*/  MUFU.TANH R15, R15 ;  /* 0x0000000f000f7308 */ /* 0x000e700000002400 */
        /* <DEDUP_REMOVED lines=30> */
[----:B--2---:R-:W-:Y:S01]  /*16740*/  R2UR UR4, R12 ;  /* 0x000000000c0472ca */ /* 0x004fe200000e0000 */
[----:B------:R-:W-:-:S05]  /*16750*/  IMAD.MOV.U32 R12, RZ, RZ, R0 ;  /* 0x000000ffff0c7224 */ /* 0x000fca00078e0000 */
[----:B------:R-:W-:Y:S01]  /*16760*/  R2UR UR6, R12 ;  /* 0x000000000c0672ca */ /* 0x000fe200000e0000 */
[----:B------:R-:W-:Y:S01]  /*16770*/  VIADD R12, R0, 0x80 ;  /* 0x00000080000c7836 */ /* 0x000fe20000000000 */
[----:B------:R-:W2:Y:S08]  /*16780*/  MUFU.TANH R149, R149 ;  /* 0x0000009500957308 */ /* 0x000eb00000002400 */
[----:B------:R-:W0:Y:S03]  /*16790*/  MUFU.TANH R155, R155 ;  /* 0x0000009b009b7308 */ /* 0x000e260000002400 */
[----:B------:R-:W-:Y:S01]  /*167a0*/  HGMMA.64x192x16.F32 R24, R188, gdesc[UR4].tnspB, R24, gsb0 ;  /* 0x42e00004bc187df0 */ /* 0x000fe20008000818 */
[----:B------:R-:W-:Y:S01]  /*167b0*/  R2UR UR6, R12 ;  /* 0x000000000c0672ca */ /* 0x000fe200000e0000 */
[----:B------:R-:W-:Y:S01]  /*167c0*/  VIADD R12, R0, 0x100 ;  /* 0x00000100000c7836 */ /* 0x000fe20000000000 */
[----:B------:R-:W-:Y:S01]  /*167d0*/  R2UR UR7, R13 ;  /* 0x000000000d0772ca */ /* 0x000fe200000e0000 */
[----:B------:R-:W-:Y:S01]  /*167e0*/  IMAD.MOV.U32 R13, RZ, RZ, 0x40000040 ;  /* 0x40000040ff0d7424 */ /* 0x000fe200078e00ff */
        /* <DEDUP_REMOVED lines=11> */
[----:B------:R-:W-:Y:S01]  /*168a0*/  R2UR UR6, R12 ;  /* 0x000000000c0672ca */ /* 0x000fe200000e0000 */
[----:B------:R-:W-:Y:S01]  /*168b0*/  VIADD R12, R0, 0x180 ;  /* 0x00000180000c7836 */ /* 0x000fe20000000000 */
[----:B------:R-:W-:Y:S02]  /*168c0*/  R2UR UR7, R13 ;  /* 0x000000000d0772ca */ /* 0x000fe400000e0000 */
[----:B------:R-:W-:Y:S01]  /*168d0*/  MOV R13, 0x40000040 ;  /* 0x40000040000d7802 */ /* 0x000fe20000000f00 */
        /* <DEDUP_REMOVED lines=11> */
[----:B------:R-:W-:Y:S01]  /*16990*/  VIADD R12, R0, 0x280 ;  /* 0x00000280000c7836 */ /* 0x000fe20000000000 */
[----:B------:R-:W-:Y:S01]  /*169a0*/  R2UR UR7, R13 ;  /* 0x000000000d0772ca */ /* 0x000fe200000e0000 */
[----:B------:R-:W-:Y:S01]  /*169b0*/  FMUL.FTZ R0, R146, UR55 ;  /* 0x0000003792007c20 */ /* 0x000fe20008410000 */
[----:B------:R-:W-:Y:S01]  /*169c0*/  MOV R13, 0x40000040 ;  /* 0x40000040000d7802 */ /* 0x000fe20000000f00 */
        /* <DEDUP_REMOVED lines=14> */
[----:B------:R-:W-:Y:S02]  /*16ab0*/  R2UR UR6, R12 ;  /* 0x000000000c0672ca */ /* 0x000fe400000e0000 */
[----:B------:R-:W-:Y:S02]  /*16ac0*/  R2UR UR7, R13 ;  /* 0x000000000d0772ca */ /* 0x000fe400000e0000 */
[----:B------:R-:W-:Y:S01]  /*16ad0*/  IADD3 R12, R164, 0x1, R196 ;  /* 0x00000001a40c7810 */ /* 0x000fe20007ffe0c4 */
[----:B------:R-:W-:Y:S02]  /*16ae0*/  WARPGROUP.DEPBAR.LE gsb0, 0x0 ;  /* 0x00008000000079c5 */ /* 0x000fe40000010000 */
[----:B------:R-:W-:-:S12]  /*16af0*/  WARPGROUP.ARRIVE ;  /* 0x00000000000079c5 */ /* 0x000fd80000000000 */
[----:B------:R-:W-:Y:S03]  /*16b00*/  HGMMA.64x192x16.F32 R24, R168, gdesc[UR4].tnspB, R24, gsb0 ;  /* 0x42e00004a8187df0 */ /* 0x000fe60008000818 */
[----:B------:R-:W-:Y:S02]  /*16b10*/  WARPGROUP.DEPBAR.LE gsb0, 0x0 ;  /* 0x00008000000079c5 */ /* 0x000fe40000010000 */
[----:B------:R1:W-:Y:S02]  /*16b20*/  @!P1 SYNCS.ARRIVE.TRANS64.RED.A1T0 RZ, [R7+URZ], RZ ;  /* 0x000000ff07ff99a7 */ /* 0x0003e4000810043f */
[----:B-1----:R-:W-:-:S04]  /*16b30*/  IMAD.IADD R7, R12, 0x1, -R197 ;  /* 0x000000010c077824 */ /* 0x002fc800078e0ac5 */
[----:B------:R-:W-:-:S04]  /*16b40*/  IMAD R7, R206, -0x2, R7 ;  /* 0xfffffffece077824 */ /* 0x000fc800078e0207 */
[C---:B------:R-:W-:Y:S01]  /*16b50*/  VIADD R168, R7.reuse, UR54 ;  /* 0x0000003607a87c36 */ /* 0x040fe20008000000 */
[----:B------:R-:W-:Y:S01]  /*16b60*/  IADD3 R167, R7, UR4, RZ ;  /* 0x0000000407a77c10 */ /* 0x000fe2000fffe0ff */
[----:B------:R-:W-:Y:S02]  /*16b70*/  IMAD R7, R206, -0x2, R164 ;  /* 0xfffffffece077824 */ /* 0x000fe400078e02a4 */
[C---:B------:R-:W-:Y:S02]  /*16b80*/  IMAD.IADD R166, R200.reuse, 0x1, R168 ;  /* 0x00000001c8a67824 */ /* 0x040fe400078e02a8 */
[----:B------:R-:W-:Y:S01]  /*16b90*/  IMAD.IADD R165, R200, 0x1, R167 ;  /* 0x00000001c8a57824 */ /* 0x000fe200078e02a7 */
[----:B0-234-:R-:W-:Y:S06]  /*16ba0*/  @!P2 BRA `(.L_x_1538) ;  /* 0x000000000058a947 */ /* 0x01dfec0003800000 */
[----:B------:R-:W-:Y:S01]  /*16bb0*/  IMAD.IADD R171, R200, 0x1, R21 ;  /* 0x00000001c8ab7824 */ /* 0x000fe200078e0215 */
[----:B------:R-:W-:Y:S04]  /*16bc0*/  BSSY B2, `(.L_x_1539) ;  /* 0x0000011000027945 */ /* 0x000fe80003800000 */
[----:B------:R-:W-:-:S13]  /*16bd0*/  ISETP.GT.AND P2, PT, R171, -0x1, PT ;  /* 0xffffffffab00780c */ /* 0x000fda0003f44270 */
[----:B------:R-:W-:Y:S05]  /*16be0*/  @P2 BRA `(.L_x_1540) ;  /* 0x0000000000202947 */ /* 0x000fea0003800000 */
[----:B------:R-:W-:Y:S02]  /*16bf0*/  MOV R169, UR46 ;  /* 0x0000002e00a97c02 */ /* 0x000fe40008000f00 */
[----:B------:R-:W-:Y:S02]  /*16c00*/  LOP3.LUT R171, RZ, R171, RZ, 0x33, !PT ;  /* 0x000000abffab7212 */ /* 0x000fe400078e33ff */
[----:B------:R-:W-:-:S13]  /*16c10*/  ISETP.NE.AND P2, PT, R169, 0x1, PT ;  /* 0x00000001a900780c */ /* 0x000fda0003f45270 */
[----:B------:R-:W0:Y:S02]  /*16c20*/  @P2 LDC.64 R12, c[0x0][0x9e8] ;  /* 0x00027a00ff0c2b82 */ /* 0x000e240000000a00 */
[----:B0-----:R-:W-:-:S05]  /*16c30*/  @P2 IMAD.HI.U32 R12, R171, R12, RZ ;  /* 0x0000000cab0c2227 */ /* 0x001fca00078e00ff */
[----:B------:R-:W-:-:S04]  /*16c40*/  @P2 SHF.R.U32.HI R171, RZ, R13, R12 ;  /* 0x0000000dffab2219 */ /* 0x000fc8000001160c */
[----:B------:R-:W-:Y:S01]  /*16c50*/  LOP3.LUT R12, RZ, R171, RZ, 0x33, !PT ;  /* 0x000000abff0c7212 */ /* 0x000fe200078e33ff */
[----:B------:R-:W-:Y:S06]  /*16c60*/  BRA `(.L_x_1541) ;  /* 0x0000000000187947 */ /* 0x000fec0003800000 */
.L_x_1540:
[----:B------:R-:W-:-:S05]  /*16c70*/  IMAD.U32 R169, RZ, RZ, UR46 ;  /* 0x0000002effa97e24 */ /* 0x000fca000f8e00ff */
[----:B------:R-:W-:-:S13]  /*16c80*/  ISETP.NE.AND P2, PT, R169, 0x1, PT ;  /* 0x00000001a900780c */ /* 0x000fda0003f45270 */
[----:B------:R-:W0:Y:S02]  /*16c90*/  @P2 LDC.64 R12, c[0x0][0x9e8] ;  /* 0x00027a00ff0c2b82 */ /* 0x000e240000000a00 */
[----:B0-----:R-:W-:-:S04]  /*16ca0*/  @P2 IMAD.HI.U32 R170, R171, R12, RZ ;  /* 0x0000000cabaa2227 */ /* 0x001fc800078e00ff */
[----:B------:R-:W-:Y:S01]  /*16cb0*/  IMAD.MOV.U32 R12, RZ, RZ, R171 ;  /* 0x000000ffff0c7224 */ /* 0x000fe200078e00ab */
[----:B------:R-:W-:-:S07]  /*16cc0*/  @P2 SHF.R.U32.HI R12, RZ, R13, R170 ;  /* 0x0000000dff0c2219 */ /* 0x000fce00000116aa */
.L_x_1541:
[----:B------:R-:W-:Y:S05]  /*16cd0*/  BSYNC B2 ;  /* 0x0000000000027941 */ /* 0x000fea0003800000 */
.L_x_1539:
[----:B------:R-:W-:-:S05]  /*16ce0*/  IMAD R12, R12, R169, R7 ;  /* 0x000000a90c0c7224 */ /* 0x000fca00078e0207 */
[----:B------:R-:W-:Y:S02]  /*16cf0*/  VIADDMNMX R166, R12, R169, R166, PT ;  /* 0x000000a90ca67246 */ /* 0x000fe400038001a6 */
[----:B------:R-:W-:-:S07]  /*16d00*/  VIMNMX R165, R165, R12, !PT ;  /* 0x0000000ca5a57248 */ /* 0x000fce0007fe0100 */
.L_x_1538:
[C---:B------:R-:W-:Y:S02]  /*16d10*/  ISETP.GE.AND P2, PT, R164.reuse, 0x2, PT ;  /* 0x00000002a400780c */ /* 0x040fe40003f46270 */
[C---:B------:R-:W-:Y:S02]  /*16d20*/  ISETP.GE.AND P3, PT, R164.reuse, 0x9, PT ;  /* 0x00000009a400780c */ /* 0x040fe40003f66270 */
[C---:B------:R-:W-:Y:S02]  /*16d30*/  ISETP.GT.AND P5, PT, R165.reuse, 0x1, !P2 ;  /* 0x00000001a500780c */ /* 0x040fe400057a4270 */
[----:B------:R-:W-:Y:S02]  /*16d40*/  ISETP.GE.AND P6, PT, R164, 0xa, PT ;  /* 0x0000000aa400780c */ /* 0x000fe40003fc6270 */
[----:B------:R-:W-:Y:S02]  /*16d50*/  ISETP.GT.AND P4, PT, R165, 0x8, !P3 ;  /* 0x00000008a500780c */ /* 0x000fe40005f84270 */
[----:B------:R-:W-:-:S02]  /*16d60*/  ISETP.LT.OR P5, PT, R166, 0x2, P5 ;  /* 0x00000002a600780c */ /* 0x000fc40002fa1670 */
[----:B------:R-:W-:Y:S02]  /*16d70*/  ISETP.LT.OR P4, PT, R166, 0x9, P4 ;  /* 0x00000009a600780c */ /* 0x000fe40002781670 */
[----:B------:R-:W-:Y:S02]  /*16d80*/  FSEL R15, R15, -INF , !P5 ;  /* 0xff8000000f0f7808 */ /* 0x000fe40006800000 */
[----:B------:R-:W-:Y:S02]  /*16d90*/  ISETP.GE.AND P5, PT, R164, 0x11, PT ;  /* 0x00000011a400780c */ /* 0x000fe40003fa6270 */
[----:B------:R-:W-:Y:S02]  /*16da0*/  LOP3.LUT R16, R16, 0xfffffffb, RZ, 0xc0, !PT ;  /* 0xfffffffb10107812 */ /* 0x000fe400078ec0ff */
[----:B------:R-:W-:Y:S02]  /*16db0*/  FSEL R121, R121, -INF , !P4 ;  /* 0xff80000079797808 */ /* 0x000fe40006000000 */
[----:B------:R-:W-:-:S02]  /*16dc0*/  ISETP.GT.AND P4, PT, R165, 0x9, !P6 ;  /* 0x00000009a500780c */ /* 0x000fc40007784270 */
[----:B------:R-:W-:Y:S02]  /*16dd0*/  @P6 LOP3.LUT R16, R16, 0x4, RZ, 0xfc, !PT ;  /* 0x0000000410106812 */ /* 0x000fe400078efcff */
[----:B------:R-:W-:Y:S02]  /*16de0*/  ISETP.LT.OR P4, PT, R166, 0xa, P4 ;  /* 0x0000000aa600780c */ /* 0x000fe40002781670 */
[----:B------:R-:W-:Y:S02]  /*16df0*/  LOP3.LUT R16, R16, 0xfffffff7, RZ, 0xc0, !PT ;  /* 0xfffffff710107812 */ /* 0x000fe400078ec0ff */
[----:B------:R-:W-:Y:S02]  /*16e00*/  FSEL R122, R122, -INF , !P4 ;  /* 0xff8000007a7a7808 */ /* 0x000fe40006000000 */
[----:B------:R-:W-:Y:S02]  /*16e10*/  @P5 LOP3.LUT R16, R16, 0x8, RZ, 0xfc, !PT ;  /* 0x0000000810105812 */ /* 0x000fe400078efcff */
[----:B------:R-:W-:-:S02]  /*16e20*/  ISETP.GT.AND P4, PT, R165, 0x10, !P5 ;  /* 0x00000010a500780c */ /* 0x000fc40006f84270 */
[----:B------:R-:W-:Y:S02]  /*16e30*/  ISETP.GE.AND P5, PT, R164, 0x12, PT ;  /* 0x00000012a400780c */ /* 0x000fe40003fa6270 */
[----:B------:R-:W-:Y:S02]  /*16e40*/  ISETP.LT.OR P4, PT, R166, 0x11, P4 ;  /* 0x00000011a600780c */ /* 0x000fe40002781670 */
[----:B------:R-:W-:Y:S02]  /*16e50*/  LOP3.LUT R16, R16, 0xfff7ffff, RZ, 0xc0, !PT ;  /* 0xfff7ffff10107812 */ /* 0x000fe400078ec0ff */
[----:B------:R-:W-:Y:S02]  /*16e60*/  FSEL R125, R125, -INF , !P4 ;  /* 0xff8000007d7d7808 */ /* 0x000fe40006000000 */
[----:B------:R-:W-:Y:S02]  /*16e70*/  ISETP.GT.AND P4, PT, R165, 0x11, !P5 ;  /* 0x00000011a500780c */ /* 0x000fe40006f84270 */
[----:B------:R-:W-:-:S02]  /*16e80*/  IADD3 R168, R168, 0x8, R200 ;  /* 0x00000008a8a87810 */ /* 0x000fc40007ffe0c8 */
[----:B------:R-:W-:Y:S02]  /*16e90*/  ISETP.LT.OR P4, PT, R166, 0x12, P4 ;  /* 0x00000012a600780c */ /* 0x000fe40002781670 */
[----:B------:R-:W-:Y:S02]  /*16ea0*/  @P5 LOP3.LUT R16, R16, 0x80000, RZ, 0xfc, !PT ;  /* 0x0008000010105812 */ /* 0x000fe400078efcff */
[----:B------:R-:W-:Y:S02]  /*16eb0*/  ISETP.GE.AND P5, PT, R164, 0x19, PT ;  /* 0x00000019a400780c */ /* 0x000fe40003fa6270 */
[----:B------:R-:W-:Y:S02]  /*16ec0*/  LOP3.LUT R16, R16, 0xfffbffff, RZ, 0xc0, !PT ;  /* 0xfffbffff10107812 */ /* 0x000fe400078ec0ff */
[----:B------:R-:W-:Y:S02]  /*16ed0*/  FSEL R126, R126, -INF , !P4 ;  /* 0xff8000007e7e7808 */ /* 0x000fe40006000000 */
[----:B------:R-:W-:-:S02]  /*16ee0*/  ISETP.GT.AND P4, PT, R165, 0x18, !P5 ;  /* 0x00000018a500780c */ /* 0x000fc40006f84270 */
[----:B------:R-:W-:Y:S02]  /*16ef0*/  IADD3 R167, R167, 0x8, R200 ;  /* 0x00000008a7a77810 */ /* 0x000fe40007ffe0c8 */
[----:B------:R-:W-:-:S03]  /*16f00*/  ISETP.LT.OR P4, PT, R166, 0x19, P4 ;  /* 0x00000019a600780c */ /* 0x000fc60002781670 */
[----:B------:R-:W-:Y:S02]  /*16f10*/  @P5 LOP3.LUT R16, R16, 0x40000, RZ, 0xfc, !PT ;  /* 0x0004000010105812 */ /* 0x000fe400078efcff */
[----:B------:R-:W-:Y:S02]  /*16f20*/  ISETP.GE.AND P5, PT, R164, 0x1a, PT ;  /* 0x0000001aa400780c */ /* 0x000fe40003fa6270 */
[----:B------:R-:W-:Y:S02]  /*16f30*/  LOP3.LUT R16, R16, 0xfffdffff, RZ, 0xc0, !PT ;  /* 0xfffdffff10107812 */ /* 0x000fe400078ec0ff */
[----:B------:R-:W-:Y:S02]  /*16f40*/  FSEL R129, R129, -INF , !P4 ;  /* 0xff80000081817808 */ /* 0x000fe40006000000 */
[----:B------:R-:W-:-:S04]  /*16f50*/  ISETP.GT.AND P4, PT, R165, 0x19, !P5 ;  /* 0x00000019a500780c */ /* 0x000fc80006f84270 */
        /* <DEDUP_REMOVED lines=69> */
[----:B------:R-:W-:Y:S02]  /*173b0*/  FSEL R154, R154, -INF , !P4 ;  /* 0xff8000009a9a7808 */ /* 0x000fe40006000000 */
[----:B------:R-:W-:Y:S02]  /*173c0*/  LOP3.LUT R16, R16, 0xffffffdf, RZ, 0xc0, !PT ;  /* 0xffffffdf10107812 */ /* 0x000fe400078ec0ff */
[----:B------:R-:W-:-:S04]  /*173d0*/  ISETP.GT.AND P4, PT, R165, 0x49, !P5 ;  /* 0x00000049a500780c */ /* 0x000fc80006f84270 */
[----:B------:R-:W-:-:S03]  /*173e0*/  ISETP.LT.OR P4, PT, R166, 0x4a, P4 ;  /* 0x0000004aa600780c */ /* 0x000fc60002781670 */
[----:B------:R-:W-:Y:S02]  /*173f0*/  @P5 LOP3.LUT R16, R16, 0x20, RZ, 0xfc, !PT ;  /* 0x0000002010105812 */ /* 0x000fe400078efcff */
[----:B------:R-:W-:Y:S02]  /*17400*/  ISETP.GE.AND P5, PT, R164, 0x51, PT ;  /* 0x00000051a400780c */ /* 0x000fe40003fa6270 */
[----:B------:R-:W-:Y:S02]  /*17410*/  FSEL R155, R155, -INF , !P4 ;  /* 0xff8000009b9b7808 */ /* 0x000fe40006000000 */
[----:B------:R-:W-:Y:S02]  /*17420*/  ISETP.GT.AND P4, PT, R165, 0x50, !P5 ;  /* 0x00000050a500780c */ /* 0x000fe40006f84270 */
[----:B------:R-:W-:Y:S02]  /*17430*/  LOP3.LUT R16, R16, 0xffffffef, RZ, 0xc0, !PT ;  /* 0xffffffef10107812 */ /* 0x000fe400078ec0ff */
[----:B------:R-:W-:-:S04]  /*17440*/  ISETP.LT.OR P4, PT, R166, 0x51, P4 ;  /* 0x00000051a600780c */ /* 0x000fc80002781670 */
[----:B------:R-:W-:Y:S02]  /*17450*/  FSEL R158, R158, -INF , !P4 ;  /* 0xff8000009e9e7808 */ /* 0x000fe40006000000 */
[----:B------:R-:W-:Y:S02]  /*17460*/  ISETP.GE.AND P4, PT, R164, 0x52, PT ;  /* 0x00000052a400780c */ /* 0x000fe40003f86270 */
[----:B------:R-:W-:Y:S02]  /*17470*/  @P5 LOP3.LUT R16, R16, 0x10, RZ, 0xfc, !PT ;  /* 0x0000001010105812 */ /* 0x000fe400078efcff */
[----:B------:R-:W-:Y:S02]  /*17480*/  ISETP.GT.AND P5, PT, R165, 0x51, !P4 ;  /* 0x00000051a500780c */ /* 0x000fe400067a4270 */
[----:B------:R-:W-:Y:S02]  /*17490*/  LOP3.LUT R16, R16, 0xfffffffd, RZ, 0xc0, !PT ;  /* 0xfffffffd10107812 */ /* 0x000fe400078ec0ff */
[----:B------:R-:W-:-:S04]  /*174a0*/  ISETP.LT.OR P5, PT, R166, 0x52, P5 ;  /* 0x00000052a600780c */ /* 0x000fc80002fa1670 */
[----:B------:R-:W-:Y:S02]  /*174b0*/  FSEL R159, R159, -INF , !P5 ;  /* 0xff8000009f9f7808 */ /* 0x000fe40006800000 */
[----:B------:R-:W-:-:S04]  /*174c0*/  ISETP.GE.AND P5, PT, R164, 0x59, PT ;  /* 0x00000059a400780c */ /* 0x000fc80003fa6270 */
[----:B------:R-:W-:-:S04]  /*174d0*/  ISETP.GT.AND P6, PT, R165, 0x58, !P5 ;  /* 0x00000058a500780c */ /* 0x000fc80006fc4270 */
[----:B------:R-:W-:-:S04]  /*174e0*/  ISETP.LT.OR P6, PT, R166, 0x59, P6 ;  /* 0x00000059a600780c */ /* 0x000fc800037c1670 */
[----:B------:R-:W-:Y:S02]  /*174f0*/  FSEL R162, R162, -INF , !P6 ;  /* 0xff800000a2a27808 */ /* 0x000fe40007000000 */
[----:B------:R-:W-:-:S13]  /*17500*/  ISETP.GE.AND P6, PT, R164, 0x1, PT ;  /* 0x00000001a400780c */ /* 0x000fda0003fc6270 */
[----:B------:R-:W-:Y:S02]  /*17510*/  @P6 LOP3.LUT R16, R16, 0x2, RZ, 0xfc, !PT ;  /* 0x0000000210106812 */ /* 0x000fe400078efcff */
[----:B------:R-:W-:Y:S02]  /*17520*/  ISETP.GT.AND P6, PT, R165, RZ, !P6 ;  /* 0x000000ffa500720c */ /* 0x000fe400077c4270 */
[----:B------:R-:W-:Y:S02]  /*17530*/  LOP3.LUT R16, R16, 0xfffffffe, RZ, 0xc0, !PT ;  /* 0xfffffffe10107812 */ /* 0x000fe400078ec0ff */
[----:B------:R-:W-:-:S04]  /*17540*/  ISETP.LT.OR P6, PT, R166, 0x1, P6 ;  /* 0x00000001a600780c */ /* 0x000fc800037c1670 */
[----:B------:R-:W-:Y:S02]  /*17550*/  FSEL R2, R2, -INF , !P6 ;  /* 0xff80000002027808 */ /* 0x000fe40007000000 */
[----:B------:R-:W-:-:S13]  /*17560*/  ISETP.GE.AND P6, PT, R164, 0x5a, PT ;  /* 0x0000005aa400780c */ /* 0x000fda0003fc6270 */
[----:B------:R-:W-:Y:S02]  /*17570*/  @P6 LOP3.LUT R16, R16, 0x1, RZ, 0xfc, !PT ;  /* 0x0000000110106812 */ /* 0x000fe400078efcff */
[----:B------:R-:W-:-:S04]  /*17580*/  ISETP.GT.AND P6, PT, R165, 0x59, !P6 ;  /* 0x00000059a500780c */ /* 0x000fc800077c4270 */
[----:B------:R-:W-:-:S04]  /*17590*/  ISETP.LT.OR P6, PT, R166, 0x5a, P6 ;  /* 0x0000005aa600780c */ /* 0x000fc800037c1670 */
[----:B------:R-:W-:Y:S02]  /*175a0*/  FSEL R163, R163, -INF , !P6 ;  /* 0xff800000a3a37808 */ /* 0x000fe40007000000 */
[----:B------:R-:W-:-:S13]  /*175b0*/  LOP3.LUT P6, RZ, R16, 0x100000, RZ, 0xc0, !PT ;  /* 0x0010000010ff7812 */ /* 0x000fda00078cc0ff */
[----:B------:R-:W-:Y:S05]  /*175c0*/  @!P6 BRA `(.L_x_1542) ;  /* 0x000000000058e947 */ /* 0x000fea0003800000 */
[----:B------:R-:W-:Y:S01]  /*175d0*/  ISETP.GT.AND P6, PT, R20, -0x1, PT ;  /* 0xffffffff1400780c */ /* 0x000fe20003fc4270 */
[----:B------:R-:W-:-:S12]  /*175e0*/  BSSY B2, `(.L_x_1543) ;  /* 0x0000011000027945 */ /* 0x000fd80003800000 */
[----:B------:R-:W-:Y:S05]  /*175f0*/  @P6 BRA `(.L_x_1544) ;  /* 0x0000000000246947 */ /* 0x000fea0003800000 */
[----:B------:R-:W-:Y:S01]  /*17600*/  IMAD.U32 R166, RZ, RZ, UR46 ;  /* 0x0000002effa67e24 */ /* 0x000fe2000f8e00ff */
[----:B------:R-:W-:-:S04]  /*17610*/  IADD3 R165, R202, 0x8, RZ ;  /* 0x00000008caa57810 */ /* 0x000fc80007ffe0ff */
[----:B------:R-:W-:Y:S02]  /*17620*/  ISETP.NE.AND P6, PT, R166, 0x1, PT ;  /* 0x00000001a600780c */ /* 0x000fe40003fc5270 */
[----:B------:R-:W-:-:S11]  /*17630*/  LOP3.LUT R165, RZ, R165, RZ, 0x33, !PT ;  /* 0x000000a5ffa57212 */ /* 0x000fd600078e33ff */
[----:B------:R-:W0:Y:S02]  /*17640*/  @P6 LDC.64 R12, c[0x0][0x9e8] ;  /* 0x00027a00ff0c6b82 */ /* 0x000e240000000a00 */
[----:B0-----:R-:W-:-:S05]  /*17650*/  @P6 IMAD.HI.U32 R12, R165, R12, RZ ;  /* 0x0000000ca50c6227 */ /* 0x001fca00078e00ff */
[----:B------:R-:W-:-:S04]  /*17660*/  @P6 SHF.R.U32.HI R165, RZ, R13, R12 ;  /* 0x0000000dffa56219 */ /* 0x000fc8000001160c */
[----:B------:R-:W-:Y:S01]  /*17670*/  LOP3.LUT R12, RZ, R165, RZ, 0x33, !PT ;  /* 0x000000a5ff0c7212 */ /* 0x000fe200078e33ff */
[----:B------:R-:W-:Y:S06]  /*17680*/  BRA `(.L_x_1545) ;  /* 0x0000000000187947 */ /* 0x000fec0003800000 */
.L_x_1544:
[----:B------:R-:W-:-:S05]  /*17690*/  IMAD.U32 R166, RZ, RZ, UR46 ;  /* 0x0000002effa67e24 */ /* 0x000fca000f8e00ff */
[----:B------:R-:W-:-:S13]  /*176a0*/  ISETP.NE.AND P6, PT, R166, 0x1, PT ;  /* 0x00000001a600780c */ /* 0x000fda0003fc5270 */
[----:B------:R-:W0:Y:S02]  /*176b0*/  @P6 LDC.64 R12, c[0x0][0x9e8] ;  /* 0x00027a00ff0c6b82 */ /* 0x000e240000000a00 */
[----:B0-----:R-:W-:-:S04]  /*176c0*/  @P6 IMAD.HI.U32 R164, R20, R12, RZ ;  /* 0x0000000c14a46227 */ /* 0x001fc800078e00ff */
[----:B------:R-:W-:Y:S01]  /*176d0*/  IMAD.MOV.U32 R12, RZ, RZ, R20 ;  /* 0x000000ffff0c7224 */ /* 0x000fe200078e0014 */
[----:B------:R-:W-:-:S07]  /*176e0*/  @P6 SHF.R.U32.HI R12, RZ, R13, R164 ;  /* 0x0000000dff0c6219 */ /* 0x000fce00000116a4 */
.L_x_1545:
[----:B------:R-:W-:Y:S05]  /*176f0*/  BSYNC B2 ;  /* 0x0000000000027941 */ /* 0x000fea0003800000 */
.L_x_1543:
[----:B------:R-:W-:-:S05]  /*17700*/  IMAD R7, R12, R166, R7 ;  /* 0x000000a60c077224 */ /* 0x000fca00078e0207 */
[----:B------:R-:W-:Y:S02]  /*17710*/  VIADDMNMX R168, R7, R166, R168, PT ;  /* 0x000000a607a87246 */ /* 0x000fe400038001a8 */
[----:B------:R-:W-:-:S07]  /*17720*/  VIMNMX R167, R167, R7, !PT ;  /* 0x00000007a7a77248 */ /* 0x000fce0007fe0100 */
.L_x_1542:
[C---:B------:R-:W-:Y:S01]  /*17730*/  ISETP.GT.AND P2, PT, R167.reuse, 0x1, !P2 ;  /* 0x00000001a700780c */ /* 0x040fe20005744270 */
[----:B------:R-:W-:Y:S01]  /*17740*/  IMAD.MOV.U32 R194, RZ, RZ, R10 ;  /* 0x000000ffffc27224 */ /* 0x000fe200078e000a */
[----:B------:R-:W-:Y:S02]  /*17750*/  LOP3.LUT P6, RZ, R16, 0x8000, RZ, 0xc0, !PT ;  /* 0x0000800010ff7812 */ /* 0x000fe400078cc0ff */
[----:B------:R-:W-:Y:S02]  /*17760*/  ISETP.LT.OR P2, PT, R168, 0x2, P2 ;  /* 0x00000002a800780c */ /* 0x000fe40001741670 */
[----:B------:R-:W-:Y:S02]  /*17770*/  ISETP.GT.AND P3, PT, R167, 0x8, !P3 ;  /* 0x00000008a700780c */ /* 0x000fe40005f64270 */
[----:B------:R-:W-:Y:S02]  /*17780*/  FSEL R120, R120, -INF , !P2 ;  /* 0xff80000078787808 */ /* 0x000fe40005000000 */
[----:B------:R-:W-:-:S02]  /*17790*/  LOP3.LUT P2, RZ, R16, 0x4, RZ, 0xc0, !PT ;  /* 0x0000000410ff7812 */ /* 0x000fc4000784c0ff */
[C---:B------:R-:W-:Y:S02]  /*177a0*/  ISETP.LT.OR P3, PT, R168.reuse, 0x9, P3 ;  /* 0x00000009a800780c */ /* 0x040fe40001f61670 */
[----:B------:R-:W-:Y:S02]  /*177b0*/  ISETP.GT.AND P2, PT, R167, 0x9, !P2 ;  /* 0x00000009a700780c */ /* 0x000fe40005744270 */
[----:B------:R-:W-:Y:S02]  /*177c0*/  FSEL R123, R123, -INF , !P3 ;  /* 0xff8000007b7b7808 */ /* 0x000fe40005800000 */
[----:B------:R-:W-:Y:S02]  /*177d0*/  ISETP.LT.OR P2, PT, R168, 0xa, P2 ;  /* 0x0000000aa800780c */ /* 0x000fe40001741670 */
[----:B------:R-:W-:Y:S02]  /*177e0*/  LOP3.LUT P3, RZ, R16, 0x4000, RZ, 0xc0, !PT ;  /* 0x0000400010ff7812 */ /* 0x000fe4000786c0ff */
[----:B------:R-:W-:-:S02]  /*177f0*/  FSEL R124, R124, -INF , !P2 ;  /* 0xff8000007c7c7808 */ /* 0x000fc40005000000 */
[----:B------:R-:W-:Y:S02]  /*17800*/  LOP3.LUT P2, RZ, R16, 0x8, RZ, 0xc0, !PT ;  /* 0x0000000810ff7812 */ /* 0x000fe4000784c0ff */
[C---:B------:R-:W-:Y:S02]  /*17810*/  ISETP.GT.AND P4, PT, R167.reuse, 0x51, !P4 ;  /* 0x00000051a700780c */ /* 0x040fe40006784270 */
[C---:B------:R-:W-:Y:S02]  /*17820*/  ISETP.GT.AND P2, PT, R167.reuse, 0x10, !P2 ;  /* 0x00000010a700780c */ /* 0x040fe40005744270 */
[----:B------:R-:W-:Y:S02]  /*17830*/  ISETP.GT.AND P5, PT, R167, 0x58, !P5 ;  /* 0x00000058a700780c */ /* 0x000fe40006fa4270 */
[C---:B------:R-:W-:Y:S02]  /*17840*/  ISETP.LT.OR P2, PT, R168.reuse, 0x11, P2 ;  /* 0x00000011a800780c */ /* 0x040fe40001741670 */
[----:B------:R-:W-:-:S02]  /*17850*/  ISETP.LT.OR P4, PT, R168, 0x52, P4 ;  /* 0x00000052a800780c */ /* 0x000fc40002781670 */
[----:B------:R-:W-:Y:S02]  /*17860*/  FSEL R127, R127, -INF , !P2 ;  /* 0xff8000007f7f7808 */ /* 0x000fe40005000000 */
[----:B------:R-:W-:Y:S02]  /*17870*/  LOP3.LUT P2, RZ, R16, 0x80000, RZ, 0xc0, !PT ;  /* 0x0008000010ff7812 */ /* 0x000fe4000784c0ff */
[----:B------:R-:W-:Y:S02]  /*17880*/  ISETP.LT.OR P5, PT, R168, 0x59, P5 ;  /* 0x00000059a800780c */ /* 0x000fe40002fa1670 */
[----:B------:R-:W-:Y:S02]  /*17890*/  ISETP.GT.AND P2, PT, R167, 0x11, !P2 ;  /* 0x00000011a700780c */ /* 0x000fe40005744270 */
[----:B------:R-:W-:Y:S02]  /*178a0*/  FSEL R156, R156, -INF , !P4 ;  /* 0xff8000009c9c7808 */ /* 0x000fe40006000000 */
[----:B------:R-:W-:-:S02]  /*178b0*/  ISETP.LT.OR P2, PT, R168, 0x12, P2 ;  /* 0x00000012a800780c */ /* 0x000fc40001741670 */
[----:B------:R-:W-:Y:S02]  /*178c0*/  FSEL R160, R160, -INF , !P5 ;  /* 0xff800000a0a07808 */ /* 0x000fe40006800000 */
[----:B------:R-:W-:Y:S02]  /*178d0*/  FSEL R128, R128, -INF , !P2 ;  /* 0xff80000080807808 */ /* 0x000fe40005000000 */
[----:B------:R-:W-:Y:S02]  /*178e0*/  LOP3.LUT P2, RZ, R16, 0x40000, RZ, 0xc0, !PT ;  /* 0x0004000010ff7812 */ /* 0x000fe4000784c0ff */
[----:B------:R-:W-:Y:S02]  /*178f0*/  @!P1 IADD3 R14, R14, 0x30860, RZ ;  /* 0x000308600e0e9810 */ /* 0x000fe40007ffe0ff */
[----:B------:R-:W-:-:S04]  /*17900*/  ISETP.GT.AND P2, PT, R167, 0x18, !P2 ;  /* 0x00000018a700780c */ /* 0x000fc80005744270 */
[----:B------:R-:W-:-:S04]  /*17910*/  ISETP.LT.OR P2, PT, R168, 0x19, P2 ;  /* 0x00000019a800780c */ /* 0x000fc80001741670 */
[----:B------:R-:W-:Y:S02]  /*17920*/  FSEL R131, R131, -INF , !P2 ;  /* 0xff80000083837808 */ /* 0x000fe40005000000 */
[----:B------:R-:W-:-:S04]  /*17930*/  LOP3.LUT P2, RZ, R16, 0x20000, RZ, 0xc0, !PT ;  /* 0x0002000010ff7812 */ /* 0x000fc8000784c0ff */
[----:B------:R-:W-:-:S04]  /*17940*/  ISETP.GT.AND P2, PT, R167, 0x19, !P2 ;  /* 0x00000019a700780c */ /* 0x000fc80005744270 */
[----:B------:R-:W-:-:S04]  /*17950*/  ISETP.LT.OR P2, PT, R168, 0x1a, P2 ;  /* 0x0000001aa800780c */ /* 0x000fc80001741670 */
[----:B------:R-:W-:Y:S02]  /*17960*/  FSEL R132, R132, -INF , !P2 ;  /* 0xff80000084847808 */ /* 0x000fe40005000000 */
[----:B------:R-:W-:-:S04]  /*17970*/  LOP3.LUT P2, RZ, R16, 0x10000, RZ, 0xc0, !PT ;  /* 0x0001000010ff7812 */ /* 0x000fc8000784c0ff */
[----:B------:R-:W-:-:S04]  /*17980*/  ISETP.GT.AND P2, PT, R167, 0x20, !P2 ;  /* 0x00000020a700780c */ /* 0x000fc80005744270 */
[----:B------:R-:W-:-:S04]  /*17990*/  ISETP.LT.OR P2, PT, R168, 0x21, P2 ;  /* 0x00000021a800780c */ /* 0x000fc80001741670 */
[----:B------:R-:W-:Y:S02]  /*179a0*/  FSEL R133, R133, -INF , !P2 ;  /* 0xff80000085857808 */ /* 0x000fe40005000000 */
[----:B------:R-:W-:Y:S02]  /*179b0*/  ISETP.GT.AND P2, PT, R167, 0x21, !P6 ;  /* 0x00000021a700780c */ /* 0x000fe40007744270 */
[----:B------:R-:W-:Y:S02]  /*179c0*/  LOP3.LUT P6, RZ, R16, 0x20, RZ, 0xc0, !PT ;  /* 0x0000002010ff7812 */ /* 0x000fe400078cc0ff */
[----:B------:R-:W-:-:S04]  /*179d0*/  ISETP.LT.OR P2, PT, R168, 0x22, P2 ;  /* 0x00000022a800780c */ /* 0x000fc80001741670 */
[----:B------:R-:W-:Y:S02]  /*179e0*/  FSEL R134, R134, -INF , !P2 ;  /* 0xff80000086867808 */ /* 0x000fe40005000000 */
[----:B------:R-:W-:Y:S02]  /*179f0*/  ISETP.GT.AND P2, PT, R167, 0x28, !P3 ;  /* 0x00000028a700780c */ /* 0x000fe40005f44270 */
[----:B------:R-:W-:Y:S02]  /*17a00*/  LOP3.LUT P3, RZ, R16, 0x10, RZ, 0xc0, !PT ;  /* 0x0000001010ff7812 */ /* 0x000fe4000786c0ff */
        /* <DEDUP_REMOVED lines=10> */
[----:B------:R-:W-:Y:S02]  /*17ab0*/  FMNMX.FTZ R0, R2, R4, !PT ;  /* 0x0000000402007209 */ /* 0x000fe40007810000 */
[----:B------:R-:W-:Y:S02]  /*17ac0*/  LOP3.LUT P2, RZ, R16, 0x800, RZ, 0xc0, !PT ;  /* 0x0000080010ff7812 */ /* 0x000fe4000784c0ff */
[----:B------:R-:W-:Y:S02]  /*17ad0*/  FMNMX.FTZ R0, R15, R0, !PT ;  /* 0x000000000f007209 */ /* 0x000fe40007810000 */
[----:B------:R-:W-:Y:S02]  /*17ae0*/  ISETP.GT.AND P2, PT, R167, 0x31, !P2 ;  /* 0x00000031a700780c */ /* 0x000fe40005744270 */
[----:B------:R-:W-:-:S02]  /*17af0*/  FMNMX.FTZ R7, R121, R0, !PT ;  /* 0x0000000079077209 */ /* 0x000fc40007810000 */
[----:B------:R-:W-:Y:S02]  /*17b00*/  ISETP.LT.OR P2, PT, R168, 0x32, P2 ;  /* 0x00000032a800780c */ /* 0x000fe40001741670 */
[----:B------:R-:W-:Y:S02]  /*17b10*/  FMNMX.FTZ R0, R122, R7, !PT ;  /* 0x000000077a007209 */ /* 0x000fe40007810000 */
[----:B------:R-:W-:Y:S02]  /*17b20*/  FSEL R143, R143, -INF , !P2 ;  /* 0xff8000008f8f7808 */ /* 0x000fe40005000000 */
[----:B------:R-:W-:Y:S02]  /*17b30*/  FMNMX.FTZ R7, R125, R0, !PT ;  /* 0x000000007d077209 */ /* 0x000fe40007810000 */
[----:B------:R-:W-:Y:S02]  /*17b40*/  LOP3.LUT P2, RZ, R16, 0x400, RZ, 0xc0, !PT ;  /* 0x0000040010ff7812 */ /* 0x000fe4000784c0ff */
[----:B------:R-:W-:-:S02]  /*17b50*/  FMNMX.FTZ R0, R126, R7, !PT ;  /* 0x000000077e007209 */ /* 0x000fc40007810000 */
[----:B------:R-:W-:Y:S02]  /*17b60*/  ISETP.GT.AND P2, PT, R167, 0x38, !P2 ;  /* 0x00000038a700780c */ /* 0x000fe40005744270 */
[----:B------:R-:W-:Y:S02]  /*17b70*/  FMNMX.FTZ R7, R129, R0, !PT ;  /* 0x0000000081077209 */ /* 0x000fe40007810000 */
[----:B------:R-:W-:Y:S02]  /*17b80*/  ISETP.LT.OR P2, PT, R168, 0x39, P2 ;  /* 0x00000039a800780c */ /* 0x000fe40001741670 */
[----:B------:R-:W-:Y:S02]  /*17b90*/  FMNMX.FTZ R0, R130, R7, !PT ;  /* 0x0000000782007209 */ /* 0x000fe40007810000 */
[----:B------:R-:W-:Y:S02]  /*17ba0*/  FSEL R144, R144, -INF , !P2 ;  /* 0xff80000090907808 */ /* 0x000fe40005000000 */
[----:B------:R-:W-:-:S02]  /*17bb0*/  FMNMX.FTZ R7, R135, R0, !PT ;  /* 0x0000000087077209 */ /* 0x000fc40007810000 */
[----:B------:R-:W-:Y:S02]  /*17bc0*/  LOP3.LUT P2, RZ, R16, 0x200, RZ, 0xc0, !PT ;  /* 0x0000020010ff7812 */ /* 0x000fe4000784c0ff */
[----:B------:R-:W-:Y:S02]  /*17bd0*/  FMNMX.FTZ R0, R136, R7, !PT ;  /* 0x0000000788007209 */ /* 0x000fe40007810000 */
[----:B------:R-:W-:Y:S02]  /*17be0*/  ISETP.GT.AND P2, PT, R167, 0x39, !P2 ;  /* 0x00000039a700780c */ /* 0x000fe40005744270 */
[----:B------:R-:W-:Y:S02]  /*17bf0*/  FMNMX.FTZ R7, R139, R0, !PT ;  /* 0x000000008b077209 */ /* 0x000fe40007810000 */
[----:B------:R-:W-:Y:S02]  /*17c00*/  ISETP.LT.OR P2, PT, R168, 0x3a, P2 ;  /* 0x0000003aa800780c */ /* 0x000fe40001741670 */
[----:B------:R-:W-:-:S02]  /*17c10*/  FMNMX.FTZ R0, R140, R7, !PT ;  /* 0x000000078c007209 */ /* 0x000fc40007810000 */
        /* <DEDUP_REMOVED lines=25> */
[----:B------:R-:W-:Y:S01]  /*17db0*/  ISETP.GT.AND P2, PT, R167, 0x49, !P6 ;  /* 0x00000049a700780c */ /* 0x000fe20007744270 */
[----:B------:R-:W0:Y:S01]  /*17dc0*/  SHFL.BFLY PT, R7, R164, 0x2, 0x1f ;  /* 0x0c401f00a4077f89 */ /* 0x000e2200000e0000 */
[----:B------:R-:W-:Y:S02]  /*17dd0*/  LOP3.LUT P6, RZ, R16, 0x2, RZ, 0xc0, !PT ;  /* 0x0000000210ff7812 */ /* 0x000fe400078cc0ff */
[----:B------:R-:W-:-:S04]  /*17de0*/  ISETP.LT.OR P2, PT, R168, 0x4a, P2 ;  /* 0x0000004aa800780c */ /* 0x000fc80001741670 */
[----:B------:R-:W-:Y:S02]  /*17df0*/  FSEL R153, R153, -INF , !P2 ;  /* 0xff80000099997808 */ /* 0x000fe40005000000 */
[----:B------:R-:W-:-:S04]  /*17e00*/  ISETP.GT.AND P2, PT, R167, 0x50, !P3 ;  /* 0x00000050a700780c */ /* 0x000fc80005f44270 */
[----:B------:R-:W-:-:S04]  /*17e10*/  ISETP.LT.OR P2, PT, R168, 0x51, P2 ;  /* 0x00000051a800780c */ /* 0x000fc80001741670 */
[----:B------:R-:W-:Y:S02]  /*17e20*/  FSEL R157, R157, -INF , !P2 ;  /* 0xff8000009d9d7808 */ /* 0x000fe40005000000 */
[----:B------:R-:W-:Y:S02]  /*17e30*/  ISETP.GT.AND P2, PT, R167, RZ, !P6 ;  /* 0x000000ffa700720c */ /* 0x000fe40007744270 */
[----:B------:R-:W-:Y:S02]  /*17e40*/  LOP3.LUT P6, RZ, R16, 0x1, RZ, 0xc0, !PT ;  /* 0x0000000110ff7812 */ /* 0x000fe400078cc0ff */
[----:B------:R-:W-:Y:S02]  /*17e50*/  ISETP.LT.OR P2, PT, R168, 0x1, P2 ;  /* 0x00000001a800780c */ /* 0x000fe40001741670 */
[----:B0-----:R-:W-:Y:S01]  /*17e60*/  FMNMX.FTZ R165, R164, R7, !PT ;  /* 0x00000007a4a57209 */ /* 0x001fe20007810000 */
[----:B------:R-:W-:Y:S01]  /*17e70*/  IMAD.U32 R7, RZ, RZ, UR43 ;  /* 0x0000002bff077e24 */ /* 0x000fe2000f8e00ff */
[----:B------:R-:W-:-:S02]  /*17e80*/  FSEL R23, R23, -INF , !P2 ;  /* 0xff80000017177808 */ /* 0x000fc40005000000 */
[----:B------:R-:W-:Y:S01]  /*17e90*/  ISETP.GT.AND P3, PT, R167, 0x59, !P6 ;  /* 0x00000059a700780c */ /* 0x000fe20007764270 */
[----:B------:R-:W0:Y:S03]  /*17ea0*/  SHFL.BFLY PT, R12, R165, 0x1, 0x1f ;  /* 0x0c201f00a50c7f89 */ /* 0x000e2600000e0000 */
[----:B------:R-:W-:-:S04]  /*17eb0*/  ISETP.LT.OR P3, PT, R168, 0x5a, P3 ;  /* 0x0000005aa800780c */ /* 0x000fc80001f61670 */
[----:B------:R-:W-:Y:S02]  /*17ec0*/  FSEL R161, R161, -INF , !P3 ;  /* 0xff800000a1a17808 */ /* 0x000fe40005800000 */
[----:B0-----:R-:W-:Y:S02]  /*17ed0*/  FMNMX.FTZ R12, R165, R12, !PT ;  /* 0x0000000ca50c7209 */ /* 0x001fe40007810000 */
[----:B------:R-:W-:Y:S02]  /*17ee0*/  FMNMX.FTZ R165, R23, R3, !PT ;  /* 0x0000000317a57209 */ /* 0x000fe40007810000 */
[C---:B------:R-:W-:Y:S01]  /*17ef0*/  FSETP.NEU.FTZ.AND P2, PT, R12.reuse, -INF , PT ;  /* 0xff8000000c00780b */ /* 0x040fe20003f5d000 */
[----:B------:R-:W-:-:S05]  /*17f00*/  FMUL.FTZ R0, R12, R7 ;  /* 0x000000070c007220 */ /* 0x000fca0000410000 */
[----:B------:R-:W-:-:S05]  /*17f10*/  FSEL R0, R0, RZ, P2 ;  /* 0x000000ff00007208 */ /* 0x000fca0001000000 */
[--C-:B------:R-:W-:Y:S01]  /*17f20*/  FFMA.FTZ R188, R2, R7, -R0.reuse ;  /* 0x0000000702bc7223 */ /* 0x100fe20000010800 */
[----:B------:R-:W-:Y:S01]  /*17f30*/  FMNMX.FTZ R2, R120, R165, !PT ;  /* 0x000000a578027209 */ /* 0x000fe20007810000 */
[-CC-:B------:R-:W-:Y:S01]  /*17f40*/  FFMA.FTZ R190, R121, R7.reuse, -R0.reuse ;  /* 0x0000000779be7223 */ /* 0x180fe20000010800 */
[-CC-:B------:R-:W-:Y:S01]  /*17f50*/  FFMA.FTZ R184, R125, R7.reuse, -R0.reuse ;  /* 0x000000077db87223 */ /* 0x180fe20000010800 */
[-CC-:B------:R-:W-:Y:S01]  /*17f60*/  FFMA.FTZ R186, R129, R7.reuse, -R0.reuse ;  /* 0x0000000781ba7223 */ /* 0x180fe20000010800 */
[----:B------:R-:W-:Y:S01]  /*17f70*/  FMNMX.FTZ R165, R123, R2, !PT ;  /* 0x000000027ba57209 */ /* 0x000fe20007810000 */
[-CC-:B------:R-:W-:Y:S01]  /*17f80*/  FFMA.FTZ R180, R135, R7.reuse, -R0.reuse ;  /* 0x0000000787b47223 */ /* 0x180fe20000010800 */
[-CC-:B------:R-:W-:Y:S01]  /*17f90*/  FFMA.FTZ R176, R141, R7.reuse, -R0.reuse ;  /* 0x000000078db07223 */ /* 0x180fe20000010800 */
[--C-:B------:R-:W-:Y:S01]  /*17fa0*/  FFMA.FTZ R122, R122, R7, -R0.reuse ;  /* 0x000000077a7a7223 */ /* 0x100fe20000010800 */
[----:B------:R-:W-:Y:S01]  /*17fb0*/  FMNMX.FTZ R2, R124, R165, !PT ;  /* 0x000000a57c027209 */ /* 0x000fe20007810000 */
[-CC-:B------:R-:W-:Y:S01]  /*17fc0*/  FFMA.FTZ R182, R139, R7.reuse, -R0.reuse ;  /* 0x000000078bb67223 */ /* 0x180fe20000010800 */
[-CC-:B------:R-:W-:Y:S01]  /*17fd0*/  FFMA.FTZ R139, R151, R7.reuse, -R0.reuse ;  /* 0x00000007978b7223 */ /* 0x180fe20000010800 */
[----:B------:R-:W-:Y:S01]  /*17fe0*/  FSEL R151, R12, RZ, P2 ;  /* 0x000000ff0c977208 */ /* 0x000fe20001000000 */
[-CC-:B------:R-:W-:Y:S01]  /*17ff0*/  FFMA.FTZ R164, R126, R7.reuse, -R0.reuse ;  /* 0x000000077ea47223 */ /* 0x180fe20000010800 */
[----:B------:R-:W-:Y:S01]  /*18000*/  FMNMX.FTZ R121, R127, R2, !PT ;  /* 0x000000027f797209 */ /* 0x000fe20007810000 */
[-CC-:B------:R-:W-:Y:S01]  /*18010*/  FFMA.FTZ R126, R130, R7.reuse, -R0.reuse ;  /* 0x00000007827e7223 */ /* 0x180fe20000010800 */
[-CC-:B------:R-:W-:Y:S01]  /*18020*/  FFMA.FTZ R130, R140, R7.reuse, -R0.reuse ;  /* 0x000000078c827223 */ /* 0x180fe20000010800 */
[--C-:B------:R-:W-:Y:S01]  /*18030*/  FFMA.FTZ R15, R15, R7, -R0.reuse ;  /* 0x000000070f0f7223 */ /* 0x100fe20000010800 */
[----:B------:R-:W-:Y:S01]  /*18040*/  FMNMX.FTZ R2, R128, R121, !PT ;  /* 0x0000007980027209 */ /* 0x000fe20007810000 */
[-CC-:B------:R-:W-:Y:S01]  /*18050*/  FFMA.FTZ R178, R146, R7.reuse, -R0.reuse ;  /* 0x0000000792b27223 */ /* 0x180fe20000010800 */
[----:B------:R0:W-:Y:S01]  /*18060*/  MUFU.EX2 R121, R122 ;  /* 0x0000007a00797308 */ /* 0x0001e20000000800 */
[-CC-:B------:R-:W-:Y:S01]  /*18070*/  FFMA.FTZ R172, R150, R7.reuse, -R0.reuse ;  /* 0x0000000796ac7223 */ /* 0x180fe20000010800 */
        /* <DEDUP_REMOVED lines=20> */
[----:B------:R-:W-:Y:S01]  /*181c0*/  FMNMX.FTZ R2, R148, R129, !PT ;  /* 0x0000008194027209 */ /* 0x000fe20007810000 */
[-CC-:B------:R-:W-:Y:S01]  /*181d0*/  FFMA.FTZ R129, R136, R7.reuse, -R0.reuse ;  /* 0x0000000788817223 */ /* 0x180fe20000010800 */
[----:B------:R-:W-:Y:S02]  /*181e0*/  FFMA.FTZ R136, R147, R7, -R0 ;  /* 0x0000000793887223 */ /* 0x000fe40000010800 */
        /* <DEDUP_REMOVED lines=9> */
[----:B------:R-:W-:-:S03]  /*18280*/  FFMA.FTZ R135, R142, R7, -R0 ;  /* 0x000000078e877223 */ /* 0x000fc60000010800 */
[----:B------:R-:W-:-:S03]  /*18290*/  FMNMX.FTZ R2, R161, R2, !PT ;  /* 0x00000002a1027209 */ /* 0x000fc60007810000 */
[----:B------:R-:W-:Y:S02]  /*182a0*/  MUFU.EX2 R129, R129 ;  /* 0x0000008100817308 */ /* 0x000fe40000000800 */
[----:B------:R-:W0:Y:S06]  /*182b0*/  SHFL.BFLY PT, R141, R2, 0x2, 0x1f ;  /* 0x0c401f00028d7f89 */ /* 0x000e2c00000e0000 */
[----:B------:R-:W-:Y:S08]  /*182c0*/  MUFU.EX2 R182, R182 ;  /* 0x000000b600b67308 */ /* 0x000ff00000000800 */
[----:B------:R-:W-:Y:S08]  /*182d0*/  MUFU.EX2 R130, R130 ;  /* 0x0000008200827308 */ /* 0x000ff00000000800 */
[----:B------:R-:W-:Y:S01]  /*182e0*/  MUFU.EX2 R176, R176 ;  /* 0x000000b000b07308 */ /* 0x000fe20000000800 */
[----:B0-----:R-:W-:Y:S01]  /*182f0*/  FMNMX.FTZ R122, R2, R141, !PT ;  /* 0x0000008d027a7209 */ /* 0x001fe20007810000 */
[----:B------:R-:W-:Y:S01]  /*18300*/  FFMA.FTZ R141, R159, R7, -R0 ;  /* 0x000000079f8d7223 */ /* 0x000fe20000010800 */
[----:B------:R-:W-:-:S03]  /*18310*/  FADD.FTZ R0, -R151, R4 ;  /* 0x0000000497007221 */ /* 0x000fc60000010100 */
[----:B------:R-:W0:Y:S01]  /*18320*/  SHFL.BFLY PT, R147, R122, 0x1, 0x1f ;  /* 0x0c201f007a937f89 */ /* 0x000e2200000e0000 */
[----:B------:R-:W-:Y:S01]  /*18330*/  FMUL.FTZ R0, R0, R7 ;  /* 0x0000000700007220 */ /* 0x000fe20000410000 */
[----:B------:R-:W-:Y:S08]  /*18340*/  MUFU.EX2 R135, R135 ;  /* 0x0000008700877308 */ /* 0x000ff00000000800 */
[----:B------:R-:W1:Y:S08]  /*18350*/  MUFU.EX2 R0, R0 ;  /* 0x0000000000007308 */ /* 0x000e700000000800 */
[----:B------:R-:W-:Y:S01]  /*18360*/  MUFU.EX2 R178, R178 ;  /* 0x000000b200b27308 */ /* 0x000fe20000000800 */
[----:B0-----:R-:W-:-:S07]  /*18370*/  FMNMX.FTZ R122, R122, R147, !PT ;  /* 0x000000937a7a7209 */ /* 0x001fce0007810000 */
[----:B------:R-:W-:Y:S01]  /*18380*/  MUFU.EX2 R136, R136 ;  /* 0x0000008800887308 */ /* 0x000fe20000000800 */
[----:B-1----:R-:W-:Y:S01]  /*18390*/  FFMA.FTZ R6, R0, R6, R188 ;  /* 0x0000000600067223 */ /* 0x002fe200000100bc */
[C---:B------:R-:W-:Y:S01]  /*183a0*/  FSETP.NEU.FTZ.AND P2, PT, R122.reuse, -INF , PT ;  /* 0xff8000007a00780b */ /* 0x040fe20003f5d000 */
[C---:B------:R-:W-:Y:S01]  /*183b0*/  FMUL.FTZ R142, R122.reuse, R7 ;  /* 0x000000077a8e7220 */ /* 0x040fe20000410000 */
[----:B------:R-:W-:Y:S02]  /*183c0*/  F2FP.F16.F32.PACK_AB R188, R15, R188 ;  /* 0x000000bc0fbc723e */ /* 0x000fe400000000ff */
[----:B------:R-:W-:Y:S02]  /*183d0*/  FSEL R2, R122, RZ, P2 ;  /* 0x000000ff7a027208 */ /* 0x000fe40001000000 */
[----:B------:R-:W-:Y:S01]  /*183e0*/  FSEL R142, R142, RZ, P2 ;  /* 0x000000ff8e8e7208 */ /* 0x000fe20001000000 */
[----:B------:R-:W-:Y:S01]  /*183f0*/  MUFU.EX2 R172, R172 ;  /* 0x000000ac00ac7308 */ /* 0x000fe20000000800 */
[----:B------:R-:W-:Y:S01]  /*18400*/  ISETP.GT.AND P2, PT, R8, R203, PT ;  /* 0x000000cb0800720c */ /* 0x000fe20003f44270 */
[----:B------:R-:W-:Y:S01]  /*18410*/  FADD.FTZ R2, -R2, R3 ;  /* 0x0000000302027221 */ /* 0x000fe20000010100 */
[----:B------:R-:W-:-:S02]  /*18420*/  VIADD R8, R8, 0xffffffff ;  /* 0xffffffff08087836 */ /* 0x000fc40000000000 */
[-CC-:B------:R-:W-:Y:S01]  /*18430*/  FFMA.FTZ R189, R23, R7.reuse, -R142.reuse ;  /* 0x0000000717bd7223 */ /* 0x180fe2000001088e */
[-CC-:B------:R-:W-:Y:S01]  /*18440*/  FFMA.FTZ R23, R120, R7.reuse, -R142.reuse ;  /* 0x0000000778177223 */ /* 0x180fe2000001088e */
[-C--:B------:R-:W-:Y:S01]  /*18450*/  FMUL.FTZ R2, R2, R7.reuse ;  /* 0x0000000702027220 */ /* 0x080fe20000410000 */
[-CC-:B------:R-:W-:Y:S01]  /*18460*/  FFMA.FTZ R191, R123, R7.reuse, -R142.reuse ;  /* 0x000000077bbf7223 */ /* 0x180fe2000001088e */
[-C--:B------:R-:W-:Y:S01]  /*18470*/  FFMA.FTZ R177, R13, R7.reuse, -R142 ;  /* 0x000000070db17223 */ /* 0x080fe2000001088e */
[----:B------:R-:W-:Y:S01]  /*18480*/  FADD.FTZ R13, R15, R6 ;  /* 0x000000060f0d7221 */ /* 0x000fe20000010000 */
[----:B------:R-:W-:Y:S01]  /*18490*/  MUFU.EX2 R189, R189 ;  /* 0x000000bd00bd7308 */ /* 0x000fe20000000800 */
[-CC-:B------:R-:W-:Y:S01]  /*184a0*/  FFMA.FTZ R120, R124, R7.reuse, -R142.reuse ;  /* 0x000000077c787223 */ /* 0x180fe2000001088e */
[-CC-:B------:R-:W-:Y:S01]  /*184b0*/  FFMA.FTZ R185, R127, R7.reuse, -R142.reuse ;  /* 0x000000077fb97223 */ /* 0x180fe2000001088e */
[----:B------:R-:W-:Y:S01]  /*184c0*/  FADD.FTZ R6, R190, R13 ;  /* 0x0000000dbe067221 */ /* 0x000fe20000010000 */
[-CC-:B------:R-:W-:Y:S01]  /*184d0*/  FFMA.FTZ R187, R131, R7.reuse, -R142.reuse ;  /* 0x0000000783bb7223 */ /* 0x180fe2000001088e */
[-CC-:B------:R-:W-:Y:S01]  /*184e0*/  FFMA.FTZ R123, R128, R7.reuse, -R142.reuse ;  /* 0x00000007807b7223 */ /* 0x180fe2000001088e */
[-C--:B------:R-:W-:Y:S01]  /*184f0*/  FFMA.FTZ R124, R132, R7.reuse, -R142 ;  /* 0x00000007847c7223 */ /* 0x080fe2000001088e */
[----:B------:R-:W-:Y:S01]  /*18500*/  FADD.FTZ R131, R121, R6 ;  /* 0x0000000679837221 */ /* 0x000fe20000010000 */
[----:B------:R-:W0:Y:S01]  /*18510*/  MUFU.EX2 R2, R2 ;  /* 0x0000000200027308 */ /* 0x000e220000000800 */
[-CC-:B------:R-:W-:Y:S01]  /*18520*/  FFMA.FTZ R181, R133, R7.reuse, -R142.reuse ;  /* 0x0000000785b57223 */ /* 0x180fe2000001088e */
[-CC-:B------:R-:W-:Y:S01]  /*18530*/  FFMA.FTZ R127, R134, R7.reuse, -R142.reuse ;  /* 0x00000007867f7223 */ /* 0x180fe2000001088e */
[----:B------:R-:W-:Y:S01]  /*18540*/  FADD.FTZ R128, R184, R131 ;  /* 0x00000083b8807221 */ /* 0x000fe20000010000 */
        /* <DEDUP_REMOVED lines=9> */
[----:B------:R-:W-:Y:S01]  /*185e0*/  FFMA.FTZ R160, R160, R7, -R142 ;  /* 0x00000007a0a07223 */ /* 0x000fe2000001088e */
[----:B------:R-:W-:-:S02]  /*185f0*/  F2FP.F16.F32.PACK_AB R190, R121, R190 ;  /* 0x000000be79be723e */ /* 0x000fc400000000ff */
[----:B------:R-:W2:Y:S01]  /*18600*/  MUFU.EX2 R191, R191 ;  /* 0x000000bf00bf7308 */ /* 0x000ea20000000800 */
[----:B0-----:R-:W-:Y:S01]  /*18610*/  FFMA.FTZ R6, R2, R5, R189 ;  /* 0x0000000502067223 */ /* 0x001fe200000100bd */
[C---:B------:R-:W-:Y:S01]  /*18620*/  FADD.FTZ R5, R125.reuse, R128 ;  /* 0x000000807d057221 */ /* 0x040fe20000010000 */
[----:B------:R-:W-:-:S03]  /*18630*/  F2FP.F16.F32.PACK_AB R184, R125, R184 ;  /* 0x000000b87db8723e */ /* 0x000fc600000000ff */
[----:B------:R-:W-:Y:S01]  /*18640*/  FADD.FTZ R133, R186, R5 ;  /* 0x00000005ba857221 */ /* 0x000fe20000010000 */
[----:B------:R-:W-:Y:S01]  /*18650*/  FFMA.FTZ R5, R145, R7, -R142 ;  /* 0x0000000791057223 */ /* 0x000fe2000001088e */
[----:B------:R-:W0:Y:S01]  /*18660*/  MUFU.EX2 R120, R120 ;  /* 0x0000007800787308 */ /* 0x000e220000000800 */
[C---:B-1----:R-:W-:Y:S01]  /*18670*/  FADD.FTZ R6, R23.reuse, R6 ;  /* 0x0000000617067221 */ /* 0x042fe20000010000 */
[C---:B------:R-:W-:Y:S01]  /*18680*/  FADD.FTZ R133, R126.reuse, R133 ;  /* 0x000000857e857221 */ /* 0x040fe20000010000 */
[----:B------:R-:W-:Y:S02]  /*18690*/  F2FP.F16.F32.PACK_AB R186, R126, R186 ;  /* 0x000000ba7eba723e */ /* 0x000fe400000000ff */
[----:B------:R-:W-:Y:S01]  /*186a0*/  F2FP.F16.F32.PACK_AB R189, R23, R189 ;  /* 0x000000bd17bd723e */ /* 0x000fe200000000ff */
[----:B------:R-:W-:Y:S01]  /*186b0*/  FADD.FTZ R128, R180, R133 ;  /* 0x00000085b4807221 */ /* 0x000fe20000010000 */
[----:B------:R-:W-:Y:S01]  /*186c0*/  F2FP.F16.F32.PACK_AB R180, R129, R180 ;  /* 0x000000b481b4723e */ /* 0x000fe200000000ff */
[----:B------:R-:W1:Y:S01]  /*186d0*/  MUFU.EX2 R185, R185 ;  /* 0x000000b900b97308 */ /* 0x000e620000000800 */
[----:B--2---:R-:W-:Y:S01]  /*186e0*/  FADD.FTZ R131, R191, R6 ;  /* 0x00000006bf837221 */ /* 0x004fe20000010000 */
[----:B------:R-:W-:-:S06]  /*186f0*/  IMAD.MOV.U32 R23, RZ, RZ, R11 ;  /* 0x000000ffff177224 */ /* 0x000fcc00078e000b */
[----:B------:R-:W2:Y:S01]  /*18700*/  MUFU.EX2 R123, R123 ;  /* 0x0000007b007b7308 */ /* 0x000ea20000000800 */
[C---:B0-----:R-:W-:Y:S01]  /*18710*/  FADD.FTZ R6, R120.reuse, R131 ;  /* 0x0000008378067221 */ /* 0x041fe20000010000 */
[----:B------:R-:W-:Y:S01]  /*18720*/  FADD.FTZ R131, R129, R128 ;  /* 0x0000008081837221 */ /* 0x000fe20000010000 */
[----:B------:R-:W-:Y:S01]  /*18730*/  @!P1 PRMT R128, RZ, 0x654, R14 ;  /* 0x00000654ff809816 */ /* 0x000fe2000000000e */
[----:B------:R-:W-:Y:S01]  /*18740*/  FFMA.FTZ R14, R149, R7, -R142 ;  /* 0x00000007950e7223 */ /* 0x000fe2000001088e */
[----:B------:R-:W-:Y:S01]  /*18750*/  F2FP.F16.F32.PACK_AB R191, R120, R191 ;  /* 0x000000bf78bf723e */ /* 0x000fe200000000ff */
[----:B------:R-:W-:Y:S01]  /*18760*/  FADD.FTZ R133, R182, R131 ;  /* 0x00000083b6857221 */ /* 0x000fe20000010000 */
[----:B------:R0:W-:Y:S01]  /*18770*/  @!P1 SYNCS.ARRIVE.TRANS64.RED.A1T0 RZ, [R128+URZ], RZ ;  /* 0x000000ff80ff99a7 */ /* 0x0001e2000810043f */
[----:B------:R-:W3:Y:S01]  /*18780*/  MUFU.EX2 R187, R187 ;  /* 0x000000bb00bb7308 */ /* 0x000ee20000000800 */
[----:B-1----:R-:W-:Y:S01]  /*18790*/  FADD.FTZ R6, R185, R6 ;  /* 0x00000006b9067221 */ /* 0x002fe20000010000 */
[C---:B------:R-:W-:Y:S01]  /*187a0*/  FADD.FTZ R133, R130.reuse, R133 ;  /* 0x0000008582857221 */ /* 0x040fe20000010000 */
[----:B------:R-:W-:-:S03]  /*187b0*/  F2FP.F16.F32.PACK_AB R182, R130, R182 ;  /* 0x000000b682b6723e */ /* 0x000fc600000000ff */
[----:B------:R-:W-:Y:S01]  /*187c0*/  FADD.FTZ R132, R176, R133 ;  /* 0x00000085b0847221 */ /* 0x000fe20000010000 */
[-C--:B0-----:R-:W-:Y:S01]  /*187d0*/  FFMA.FTZ R128, R153, R7.reuse, -R142 ;  /* 0x0000000799807223 */ /* 0x081fe2000001088e */
[----:B------:R-:W0:Y:S01]  /*187e0*/  MUFU.EX2 R124, R124 ;  /* 0x0000007c007c7308 */ /* 0x000e220000000800 */
[----:B--2---:R-:W-:Y:S01]  /*187f0*/  FADD.FTZ R6, R123, R6 ;  /* 0x000000067b067221 */ /* 0x004fe20000010000 */
[----:B------:R-:W-:Y:S01]  /*18800*/  FFMA.FTZ R142, R161, R7, -R142 ;  /* 0x00000007a18e7223 */ /* 0x000fe2000001088e */
[----:B------:R-:W-:Y:S02]  /*18810*/  F2FP.F16.F32.PACK_AB R176, R135, R176 ;  /* 0x000000b087b0723e */ /* 0x000fe400000000ff */
[----:B------:R-:W-:-:S03]  /*18820*/  F2FP.F16.F32.PACK_AB R185, R123, R185 ;  /* 0x000000b97bb9723e */ /* 0x000fc600000000ff */
[----:B------:R-:W1:Y:S01]  /*18830*/  MUFU.EX2 R181, R181 ;  /* 0x000000b500b57308 */ /* 0x000e620000000800 */
[----:B---3--:R-:W-:-:S07]  /*18840*/  FADD.FTZ R131, R187, R6 ;  /* 0x00000006bb837221 */ /* 0x008fce0000010000 */
[----:B------:R-:W2:Y:S01]  /*18850*/  MUFU.EX2 R127, R127 ;  /* 0x0000007f007f7308 */ /* 0x000ea20000000800 */
[C---:B0-----:R-:W-:Y:S01]  /*18860*/  FADD.FTZ R6, R124.reuse, R131 ;  /* 0x000000837c067221 */ /* 0x041fe20000010000 */
[----:B------:R-:W-:Y:S01]  /*18870*/  FADD.FTZ R131, R135, R132 ;  /* 0x0000008487837221 */ /* 0x000fe20000010000 */
[----:B------:R-:W-:-:S03]  /*18880*/  F2FP.F16.F32.PACK_AB R187, R124, R187 ;  /* 0x000000bb7cbb723e */ /* 0x000fc600000000ff */
[----:B------:R-:W-:Y:S01]  /*18890*/  FADD.FTZ R131, R178, R131 ;  /* 0x00000083b2837221 */ /* 0x000fe20000010000 */
[C---:B------:R-:W-:Y:S01]  /*188a0*/  F2FP.F16.F32.PACK_AB R178, R136.reuse, R178 ;  /* 0x000000b288b2723e */ /* 0x040fe200000000ff */
[----:B------:R-:W0:Y:S01]  /*188b0*/  MUFU.EX2 R183, R183 ;  /* 0x000000b700b77308 */ /* 0x000e220000000800 */
[----:B-1----:R-:W-:Y:S01]  /*188c0*/  FADD.FTZ R6, R181, R6 ;  /* 0x00000006b5067221 */ /* 0x002fe20000010000 */
[----:B------:R-:W-:-:S04]  /*188d0*/  FADD.FTZ R131, R136, R131 ;  /* 0x0000008388837221 */ /* 0x000fc80000010000 */
[----:B------:R-:W-:Y:S02]  /*188e0*/  FADD.FTZ R132, R172, R131 ;  /* 0x00000083ac847221 */ /* 0x000fe40000010000 */
[----:B------:R-:W1:Y:S01]  /*188f0*/  MUFU.EX2 R3, R138 ;  /* 0x0000008a00037308 */ /* 0x000e620000000800 */
[C---:B--2---:R-:W-:Y:S01]  /*18900*/  FADD.FTZ R6, R127.reuse, R6 ;  /* 0x000000067f067221 */ /* 0x044fe20000010000 */
[----:B------:R-:W-:-:S06]  /*18910*/  F2FP.F16.F32.PACK_AB R181, R127, R181 ;  /* 0x000000b57fb5723e */ /* 0x000fcc00000000ff */
[----:B------:R-:W2:Y:S01]  /*18920*/  MUFU.EX2 R177, R177 ;  /* 0x000000b100b17308 */ /* 0x000ea20000000800 */
[----:B0-----:R-:W-:-:S07]  /*18930*/  FADD.FTZ R6, R183, R6 ;  /* 0x00000006b7067221 */ /* 0x001fce0000010000 */
[----:B------:R-:W0:Y:S01]  /*18940*/  MUFU.EX2 R139, R139 ;  /* 0x0000008b008b7308 */ /* 0x000e220000000800 */
[C---:B-1----:R-:W-:Y:S01]  /*18950*/  FADD.FTZ R6, R3.reuse, R6 ;  /* 0x0000000603067221 */ /* 0x042fe20000010000 */
[----:B------:R-:W-:Y:S01]  /*18960*/  F2FP.F16.F32.PACK_AB R183, R3, R183 ;  /* 0x000000b703b7723e */ /* 0x000fe200000000ff */
[----:B------:R-:W-:-:S05]  /*18970*/  IMAD.MOV.U32 R3, RZ, RZ, R122 ;  /* 0x000000ffff037224 */ /* 0x000fca00078e007a */
[----:B------:R-:W1:Y:S01]  /*18980*/  MUFU.EX2 R13, R13 ;  /* 0x0000000d000d7308 */ /* 0x000e620000000800 */
[----:B--2---:R-:W-:-:S07]  /*18990*/  FADD.FTZ R6, R177, R6 ;  /* 0x00000006b1067221 */ /* 0x004fce0000010000 */
[----:B------:R-:W2:Y:S01]  /*189a0*/  MUFU.EX2 R174, R174 ;  /* 0x000000ae00ae7308 */ /* 0x000ea20000000800 */
[C---:B0-----:R-:W-:Y:S01]  /*189b0*/  FADD.FTZ R15, R139.reuse, R132 ;  /* 0x000000848b0f7221 */ /* 0x041fe20000010000 */
[----:B------:R-:W-:-:S06]  /*189c0*/  F2FP.F16.F32.PACK_AB R172, R139, R172 ;  /* 0x000000ac8bac723e */ /* 0x000fcc00000000ff */
[----:B------:R-:W0:Y:S01]  /*189d0*/  MUFU.EX2 R179, R179 ;  /* 0x000000b300b37308 */ /* 0x000e220000000800 */
[C---:B-1----:R-:W-:Y:S01]  /*189e0*/  FADD.FTZ R6, R13.reuse, R6 ;  /* 0x000000060d067221 */ /* 0x042fe20000010000 */
[----:B------:R-:W-:-:S06]  /*189f0*/  F2FP.F16.F32.PACK_AB R177, R13, R177 ;  /* 0x000000b10db1723e */ /* 0x000fcc00000000ff */
[----:B------:R-:W1:Y:S01]  /*18a00*/  MUFU.EX2 R140, R140 ;  /* 0x0000008c008c7308 */ /* 0x000e620000000800 */
[----:B--2---:R-:W-:-:S07]  /*18a10*/  FADD.FTZ R15, R174, R15 ;  /* 0x0000000fae0f7221 */ /* 0x004fce0000010000 */
[----:B------:R-:W2:Y:S01]  /*18a20*/  MUFU.EX2 R5, R5 ;  /* 0x0000000500057308 */ /* 0x000ea20000000800 */
[----:B0-----:R-:W-:-:S07]  /*18a30*/  FADD.FTZ R6, R179, R6 ;  /* 0x00000006b3067221 */ /* 0x001fce0000010000 */
[----:B------:R-:W0:Y:S01]  /*18a40*/  MUFU.EX2 R168, R168 ;  /* 0x000000a800a87308 */ /* 0x000e220000000800 */
[C---:B-1----:R-:W-:Y:S01]  /*18a50*/  FADD.FTZ R15, R140.reuse, R15 ;  /* 0x0000000f8c0f7221 */ /* 0x042fe20000010000 */
[----:B------:R-:W-:-:S06]  /*18a60*/  F2FP.F16.F32.PACK_AB R174, R140, R174 ;  /* 0x000000ae8cae723e */ /* 0x000fcc00000000ff */
[----:B------:R-:W1:Y:S01]  /*18a70*/  MUFU.EX2 R173, R173 ;  /* 0x000000ad00ad7308 */ /* 0x000e620000000800 */
[C---:B--2---:R-:W-:Y:S01]  /*18a80*/  FADD.FTZ R6, R5.reuse, R6 ;  /* 0x0000000605067221 */ /* 0x044fe20000010000 */
[----:B------:R-:W-:-:S06]  /*18a90*/  F2FP.F16.F32.PACK_AB R179, R5, R179 ;  /* 0x000000b305b3723e */ /* 0x000fcc00000000ff */
[----:B------:R-:W2:Y:S01]  /*18aa0*/  MUFU.EX2 R141, R141 ;  /* 0x0000008d008d7308 */ /* 0x000ea20000000800 */
[----:B0-----:R-:W-:-:S07]  /*18ab0*/  FADD.FTZ R126, R168, R15 ;  /* 0x0000000fa87e7221 */ /* 0x001fce0000010000 */
[----:B------:R-:W0:Y:S01]  /*18ac0*/  MUFU.EX2 R14, R14 ;  /* 0x0000000e000e7308 */ /* 0x000e220000000800 */
[----:B-1----:R-:W-:-:S07]  /*18ad0*/  FADD.FTZ R15, R173, R6 ;  /* 0x00000006ad0f7221 */ /* 0x002fce0000010000 */
[----:B------:R-:W1:Y:S01]  /*18ae0*/  MUFU.EX2 R170, R170 ;  /* 0x000000aa00aa7308 */ /* 0x000e620000000800 */
[C---:B--2---:R-:W-:Y:S01]  /*18af0*/  FADD.FTZ R121, R141.reuse, R126 ;  /* 0x0000007e8d797221 */ /* 0x044fe20000010000 */
[----:B------:R-:W-:-:S06]  /*18b00*/  F2FP.F16.F32.PACK_AB R168, R141, R168 ;  /* 0x000000a88da8723e */ /* 0x000fcc00000000ff */
[----:B------:R-:W2:Y:S01]  /*18b10*/  MUFU.EX2 R175, R175 ;  /* 0x000000af00af7308 */ /* 0x000ea20000000800 */
[C---:B0-----:R-:W-:Y:S01]  /*18b20*/  FADD.FTZ R6, R14.reuse, R15 ;  /* 0x0000000f0e067221 */ /* 0x041fe20000010000 */
[----:B------:R-:W-:-:S06]  /*18b30*/  F2FP.F16.F32.PACK_AB R173, R14, R173 ;  /* 0x000000ad0ead723e */ /* 0x000fcc00000000ff */
[----:B------:R-:W0:Y:S01]  /*18b40*/  MUFU.EX2 R4, R163 ;  /* 0x000000a300047308 */ /* 0x000e220000000800 */
[----:B-1----:R-:W-:-:S07]  /*18b50*/  FADD.FTZ R121, R170, R121 ;  /* 0x00000079aa797221 */ /* 0x002fce0000010000 */
        /* <DEDUP_REMOVED lines=9> */
[----:B--2---:R-:W-:Y:S01]  /*18bf0*/  FADD.FTZ R15, R169, R4 ;  /* 0x00000004a90f7221 */ /* 0x004fe20000010000 */
[----:B------:R-:W-:-:S06]  /*18c00*/  MOV R4, R12 ;  /* 0x0000000c00047202 */ /* 0x000fcc0000000f00 */
[----:B------:R-:W2:Y:S01]  /*18c10*/  MUFU.EX2 R142, R142 ;  /* 0x0000008e008e7308 */ /* 0x000ea20000000800 */
[C---:B0-----:R-:W-:Y:S01]  /*18c20*/  FADD.FTZ R15, R156.reuse, R15 ;  /* 0x0000000f9c0f7221 */ /* 0x041fe20000010000 */
[----:B------:R-:W-:-:S03]  /*18c30*/  F2FP.F16.F32.PACK_AB R169, R156, R169 ;  /* 0x000000a99ca9723e */ /* 0x000fc600000000ff */
[----:B-1----:R-:W-:-:S04]  /*18c40*/  FADD.FTZ R15, R160, R15 ;  /* 0x0000000fa00f7221 */ /* 0x002fc80000010000 */
[C---:B--2---:R-:W-:Y:S01]  /*18c50*/  FADD.FTZ R5, R142.reuse, R15 ;  /* 0x0000000f8e057221 */ /* 0x044fe20000010000 */
[----:B------:R-:W-:Y:S01]  /*18c60*/  F2FP.F16.F32.PACK_AB R171, R142, R160 ;  /* 0x000000a08eab723e */ /* 0x000fe200000000ff */
[----:B------:R-:W-:Y:S06]  /*18c70*/  @P2 BRA `(.L_x_1546) ;  /* 0xffffffc400782947 */ /* 0x000fec000383ffff */
[----:B------:R-:W-:Y:S05]  /*18c80*/  BSYNC B0 ;  /* 0x0000000000007941 */ /* 0x000fea0003800000 */
.L_x_1527:
[----:B------:R-:W-:Y:S01]  /*18c90*/  IMAD.MOV.U32 R3, RZ, RZ, R122 ;  /* 0x000000ffff037224 */ /* 0x000fe200078e007a */
[----:B------:R-:W-:Y:S01]  /*18ca0*/  MOV R23, R11 ;  /* 0x0000000b00177202 */ /* 0x000fe20000000f00 */
[----:B------:R-:W-:Y:S02]  /*18cb0*/  IMAD.MOV.U32 R4, RZ, RZ, R12 ;  /* 0x000000ffff047224 */ /* 0x000fe400078e000c */
[----:B------:R-:W-:-:S07]  /*18cc0*/  IMAD.MOV.U32 R194, RZ, RZ, R10 ;  /* 0x000000ffffc27224 */ /* 0x000fce00078e000a */
.L_x_1526:
[----:B------:R-:W-:Y:S05]  /*18cd0*/  BSYNC B1 ;  /* 0x0000000000017941 */ /* 0x000fea0003800000 */
.L_x_1525:
[----:B------:R-:W0:Y:S01]  /*18ce0*/  LDC R224, c[0x0][0x9e4] ;  /* 0x00027900ffe07b82 */ /* 0x000e220000000800 */
[----:B------:R-:W-:Y:S01]  /*18cf0*/  IADD3 R10, R196, 0x80, -R197 ;  /* 0x00000080c40a7810 */ /* 0x000fe20007ffe8c5 */
[----:B------:R-:W-:Y:S01]  /*18d00*/  ULDC UR4, c[0x0][0x9dc] ;  /* 0x0002770000047ab9 */ /* 0x000fe20000000800 */
[----:B------:R-:W-:-:S03]  /*18d10*/  LOP3.LUT R16, R16, 0xffefffff, RZ, 0xc0, !PT ;  /* 0xffefffff10107812 */ /* 0x000fc600078ec0ff */
[----:B------:R-:W-:-:S04]  /*18d20*/  IMAD R10, R201, 0x80, R10 ;  /* 0x00000080c90a7824 */ /* 0x000fc800078e020a */
[----:B------:R-:W-:Y:S01]  /*18d30*/  VIADD R12, R10, -UR4 ;  /* 0x800000040a0c7c36 */ /* 0x000fe20008000000 */
[----:B0-----:R-:W-:-:S13]  /*18d40*/  ISETP.GE.AND P2, PT, R224, 0x1, PT ;  /* 0x00000001e000780c */ /* 0x001fda0003f46270 */
[----:B------:R-:W-:Y:S01]  /*18d50*/  @P2 LOP3.LUT R16, R16, 0x100000, RZ, 0xfc, !PT ;  /* 0x0010000010102812 */ /* 0x000fe200078efcff */
[----:B------:R-:W-:Y:S06]  /*18d60*/  @!P2 BRA `(.L_x_1547) ;  /* 0x000000000048a947 */ /* 0x000fec0003800000 */
[----:B------:R-:W-:Y:S01]  /*18d70*/  MOV R13, R10 ;  /* 0x0000000a000d7202 */ /* 0x000fe20000000f00 */
[----:B------:R-:W-:Y:S03]  /*18d80*/  BSSY B0, `(.L_x_1548) ;  /* 0x000000e000007945 */ /* 0x000fe60003800000 */
        /* <DEDUP_REMOVED lines=9> */
.L_x_1549:
[----:B------:R-:W-:-:S13]  /*18e20*/  ISETP.NE.AND P2, PT, R224, 0x1, PT ;  /* 0x00000001e000780c */ /* 0x000fda0003f45270 */
[----:B------:R-:W0:Y:S02]  /*18e30*/  @P2 LDC.64 R10, c[0x0][0x9e8] ;  /* 0x00027a00ff0a2b82 */ /* 0x000e240000000a00 */
[----:B0-----:R-:W-:-:S05]  /*18e40*/  @P2 IMAD.HI.U32 R10, R13, R10, RZ ;  /* 0x0000000a0d0a2227 */ /* 0x001fca00078e00ff */
[----:B------:R-:W-:-:S07]  /*18e50*/  @P2 SHF.R.U32.HI R13, RZ, R11, R10 ;  /* 0x0000000bff0d2219 */ /* 0x000fce000001160a */
.L_x_1550:
[----:B------:R-:W-:Y:S05]  /*18e60*/  BSYNC B0 ;  /* 0x0000000000007941 */ /* 0x000fea0003800000 */
.L_x_1548:
[----:B------:R-:W-:-:S05]  /*18e70*/  IMAD R13, R13, R224, RZ ;  /* 0x000000e00d0d7224 */ /* 0x000fca00078e02ff */
[----:B------:R-:W-:-:S07]  /*18e80*/  VIMNMX R12, R12, R13, !PT ;  /* 0x0000000d0c0c7248 */ /* 0x000fce0007fe0100 */
.L_x_1547:
[----:B------:R-:W-:Y:S01]  /*18e90*/  VIADD R12, R12, 0x5f ;  /* 0x0000005f0c0c7836 */ /* 0x000fe20000000000 */
[----:B------:R-:W-:Y:S03]  /*18ea0*/  BSSY B0, `(.L_x_1551) ;  /* 0x0000289000007945 */ /* 0x000fe60003800000 */
[----:B------:R-:W-:-:S05]  /*18eb0*/  IMAD.HI R12, R12, 0x2aaaaaab, RZ ;  /* 0x2aaaaaab0c0c7827 */ /* 0x000fca00078e02ff */
[----:B------:R-:W-:-:S04]  /*18ec0*/  SHF.R.U32.HI R11, RZ, 0x1f, R12 ;  /* 0x0000001fff0b7819 */ /* 0x000fc8000001160c */
[----:B------:R-:W-:-:S04]  /*18ed0*/  LEA.HI.SX32 R12, R12, R11, 0x1c ;  /* 0x0000000b0c0c7211 */ /* 0x000fc800078fe2ff */
[----:B------:R-:W-:-:S04]  /*18ee0*/  VIMNMX R15, R211, R12, !PT ;  /* 0x0000000cd30f7248 */ /* 0x000fc80007fe0100 */
[----:B------:R-:W-:-:S13]  /*18ef0*/  ISETP.GE.AND P2, PT, R8, R15, PT ;  /* 0x0000000f0800720c */ /* 0x000fda0003f46270 */
[----:B------:R-:W-:Y:S05]  /*18f00*/  @!P2 BRA `(.L_x_1552) ;  /* 0x000000280008a947 */ /* 0x000fea0003800000 */
[----:B------:R-:W-:Y:S01]  /*18f10*/  BSSY B1, `(.L_x_1552) ;  /* 0x0000281000017945 */ /* 0x000fe20003800000 */
[----:B------:R-:W-:Y:S01]  /*18f20*/  IMAD.MOV.U32 R11, RZ, RZ, R3 ;  /* 0x000000ffff0b7224 */ /* 0x000fe200078e0003 */
[----:B------:R-:W-:Y:S01]  /*18f30*/  MOV R12, R194 ;  /* 0x000000c2000c7202 */ /* 0x000fe20000000f00 */
[----:B------:R-:W-:Y:S02]  /*18f40*/  IMAD.MOV.U32 R10, RZ, RZ, R4 ;  /* 0x000000ffff0a7224 */ /* 0x000fe400078e0004 */
[----:B------:R-:W-:-:S07]  /*18f50*/  IMAD.MOV.U32 R13, RZ, RZ, R23 ;  /* 0x000000ffff0d7224 */ /* 0x000fce00078e0017 */
.L_x_1563:
[----:B------:R-:W-:-:S05]  /*18f60*/  VIADD R14, R13, 0x1 ;  /* 0x000000010d0e7836 */ /* 0x000fca0000000000 */
[----:B------:R-:W-:-:S04]  /*18f70*/  ISETP.NE.AND P2, PT, R14, 0x2, PT ;  /* 0x000000020e00780c */ /* 0x000fc80003f45270 */
[----:B------:R-:W-:Y:S02]  /*18f80*/  SEL R14, R14, RZ, P2 ;  /* 0x000000ff0e0e7207 */ /* 0x000fe40001000000 */
[----:B------:R-:W-:-:S03]  /*18f90*/  SEL R3, RZ, 0x1, P2 ;  /* 0x00000001ff037807 */ /* 0x000fc60001000000 */
[----:B------:R-:W-:Y:S01]  /*18fa0*/  IMAD.MOV.U32 R23, RZ, RZ, R14 ;  /* 0x000000ffff177224 */ /* 0x000fe200078e000e */
[----:B------:R-:W-:Y:S01]  /*18fb0*/  LOP3.LUT R194, R12, R3, RZ, 0x3c, !PT ;  /* 0x000000030cc27212 */ /* 0x000fe200078e3cff */
[----:B------:R-:W-:Y:S06]  /*18fc0*/  @!P0 BRA `(.L_x_1553) ;  /* 0x0000000000048947 */ /* 0x000fec0003800000 */
[----:B------:R-:W-:Y:S01]  /*18fd0*/  BPT.TRAP 0x1 ;  /* 0x000000040000795c */ /* 0x000fe20000300000 */
.L_x_1553:
[----:B------:R-:W-:Y:S02]  /*18fe0*/  LEA R3, R23, R17, 0x3 ;  /* 0x0000001117037211 */ /* 0x000fe400078e18ff */
[----:B------:R-:W-:-:S04]  /*18ff0*/  SHF.L.U32 R4, R194, 0x1f, RZ ;  /* 0x0000001fc2047819 */ /* 0x000fc800000006ff */
[----:B------:R0:W1:Y:S01]  /*19000*/  SYNCS.PHASECHK.TRANS64.TRYWAIT P2, [R3+URZ+0x30830], R4 ;  /* 0x03083004030075a7 */ /* 0x000062000804017f */
[----:B------:R-:W-:Y:S05]  /*19010*/  @!P0 BRA `(.L_x_1554) ;  /* 0x0000000000048947 */ /* 0x000fea0003800000 */
[----:B------:R-:W-:Y:S01]  /*19020*/  BPT.TRAP 0x1 ;  /* 0x000000040000795c */ /* 0x000fe20000300000 */
.L_x_1554:
[----:B------:R-:W-:Y:S01]  /*19030*/  BSSY B2, `(.L_x_1555) ;  /* 0x0000006000027945 */ /* 0x000fe20003800000 */
[----:B------:R-:W-:Y:S02]  /*19040*/  IMAD R20, R23, 0x900, R9 ;  /* 0x0000090017147824 */ /* 0x000fe400078e0209 */
[----:B------:R-:W-:Y:S01]  /*19050*/  IMAD.MOV.U32 R21, RZ, RZ, 0x40000040 ;  /* 0x40000040ff157424 */ /* 0x000fe200078e00ff */
[----:B-1----:R-:W-:Y:S06]  /*19060*/  @P2 BRA `(.L_x_1556) ;  /* 0x0000000000082947 */ /* 0x002fec0003800000 */
[----:B------:R-:W1:Y:S02]  /*19070*/  SYNCS.PHASECHK.TRANS64.TRYWAIT P2, [R3+URZ+0x30830], R4 ;  /* 0x03083004030075a7 */ /* 0x000e64000804017f */
[----:B-1----:R-:W-:Y:S05]  /*19080*/  @!P2 BRA `(.L_x_1557) ;  /* 0x0000010c0058a947 */ /* 0x002fea0003800000 */
.L_x_1556:
[----:B------:R-:W-:Y:S05]  /*19090*/  BSYNC B2 ;  /* 0x0000000000027941 */ /* 0x000fea0003800000 */
.L_x_1555:
[----:B------:R-:W2:Y:S04]  /*190a0*/  LDL.64 R120, [R1+0x30] ;  /* 0x0000300001787983 */ /* 0x000ea80000100a00 */
[----:B------:R3:W-:Y:S04]  /*190b0*/  STL.64 [R1+0x48], R8 ;  /* 0x0000480801007387 */ /* 0x0007e80000100a00 */
[----:B---3--:R-:W3:Y:S04]  /*190c0*/  LDL.64 R8, [R1+0x28] ;  /* 0x0000280001087983 */ /* 0x008ee80000100a00 */
[----:B------:R4:W-:Y:S04]  /*190d0*/  STL [R1+0x44], R6 ;  /* 0x0000440601007387 */ /* 0x0009e80000100800 */
[----:B----4-:R-:W4:Y:S01]  /*190e0*/  LDL.64 R6, [R1+0x20] ;  /* 0x0000200001067983 */ /* 0x010f220000100a00 */
[----:B------:R-:W-:-:S02]  /*190f0*/  R2UR UR6, R20 ;  /* 0x00000000140672ca */ /* 0x000fc400000e0000 */
[----:B------:R-:W-:Y:S01]  /*19100*/  R2UR UR7, R21 ;  /* 0x00000000150772ca */ /* 0x000fe200000e0000 */
[----:B------:R0:W-:Y:S04]  /*19110*/  STL [R1+0x40], R5 ;  /* 0x0000400501007387 */ /* 0x0001e80000100800 */
[----:B01----:R-:W4:Y:S01]  /*19120*/  LDL.64 R4, [R1+0x18] ;  /* 0x0000180001047983 */ /* 0x003f220000100a00 */
        /* <DEDUP_REMOVED lines=11> */
[----:B------:R-:W-:Y:S01]  /*191e0*/  IMAD.MOV.U32 R203, RZ, RZ, 0x40000040 ;  /* 0x40000040ffcb7424 */ /* 0x000fe200078e00ff */
[----:B------:R-:W-:Y:S01]  /*191f0*/  IADD3 R202, R20, 0x4, RZ ;  /* 0x0000000414ca7810 */ /* 0x000fe20007ffe0ff */
        /* <DEDUP_REMOVED lines=18> */
[----:B------:R-:W-:Y:S01]  /*19320*/  IMAD.MOV.U32 R203, RZ, RZ, 0x40000040 ;  /* 0x40000040ffcb7424 */ /* 0x000fe200078e00ff */
[----:B------:R-:W-:Y:S01]  /*19330*/  IADD3 R202, R20, 0x300, RZ ;  /* 0x0000030014ca7810 */ /* 0x000fe20007ffe0ff */
        /* <DEDUP_REMOVED lines=17> */
[----:B------:R-:W-:Y:S01]  /*19450*/  IMAD.MOV.U32 R203, RZ, RZ, 0x40000040 ;  /* 0x40000040ffcb7424 */ /* 0x000fe200078e00ff */
[----:B------:R-:W-:Y:S01]  /*19460*/  IADD3 R202, R20, 0x304, RZ ;  /* 0x0000030414ca7810 */ /* 0x000fe20007ffe0ff */
[----:B------:R0:W5:Y:S01]  /*19470*/  LDL.LU R6, [R1+0x44] ;  /* 0x0000440001067983 */ /* 0x0001620000300800 */
        /* <DEDUP_REMOVED lines=8> */
[----:B------:R0:W5:Y:S01]  /*19500*/  LDL.LU R5, [R1+0x40] ;  /* 0x0000400001057983 */ /* 0x0001620000300800 */
        /* <DEDUP_REMOVED lines=8> */
[----:B------:R-:W-:Y:S01]  /*19590*/  IMAD.MOV.U32 R203, RZ, RZ, 0x40000040 ;  /* 0x40000040ffcb7424 */ /* 0x000fe200078e00ff */
[----:B------:R-:W-:Y:S01]  /*195a0*/  IADD3 R202, R20, 0x600, RZ ;  /* 0x0000060014ca7810 */ /* 0x000fe20007ffe0ff */
        /* <DEDUP_REMOVED lines=136> */
.L_x_1558:
[----:B------:R-:W-:Y:S02]  /*19e30*/  SHF.L.U32 R0, R12, 0x1f, RZ ;  /* 0x0000001f0c007819 */ /* 0x000fe400000006ff */
[----:B------:R-:W-:-:S04]  /*19e40*/  LEA R20, R13, R17, 0x3 ;  /* 0x000000110d147211 */ /* 0x000fc800078e18ff */
[----:B------:R0:W1:Y:S01]  /*19e50*/  SYNCS.PHASECHK.TRANS64.TRYWAIT P2, [R20+URZ+0x30850], R0 ;  /* 0x03085000140075a7 */ /* 0x000062000804017f */
[----:B------:R-:W-:Y:S05]  /*19e60*/  @!P0 BRA `(.L_x_1559) ;  /* 0x0000000000048947 */ /* 0x000fea0003800000 */
[----:B------:R-:W-:Y:S01]  /*19e70*/  BPT.TRAP 0x1 ;  /* 0x000000040000795c */ /* 0x000fe20000300000 */
.L_x_1559:
[----:B------:R-:W-:Y:S04]  /*19e80*/  BSSY B2, `(.L_x_1560) ;  /* 0x0000004000027945 */ /* 0x000fe80003800000 */
[----:B-1----:R-:W-:Y:S05]  /*19e90*/  @P2 BRA `(.L_x_1561) ;  /* 0x0000000000082947 */ /* 0x002fea0003800000 */
[----:B------:R-:W1:Y:S02]  /*19ea0*/  SYNCS.PHASECHK.TRANS64.TRYWAIT P2, [R20+URZ+0x30850], R0 ;  /* 0x03085000140075a7 */ /* 0x000e64000804017f */
[----:B-1----:R-:W-:Y:S05]  /*19eb0*/  @!P2 BRA `(.L_x_1562) ;  /* 0x000000fc00e0a947 */ /* 0x002fea0003800000 */
.L_x_1561:
[----:B------:R-:W-:Y:S05]  /*19ec0*/  BSYNC B2 ;  /* 0x0000000000027941 */ /* 0x000fea0003800000 */
.L_x_1560:
[----:B01----:R-:W-:Y:S01]  /*19ed0*/  VIADD R0, R17, 0x400 ;  /* 0x0000040011007836 */ /* 0x003fe20000000000 */
[----:B------:R-:W-:Y:S01]  /*19ee0*/  WARPGROUP.ARRIVE ;  /* 0x00000000000079c5 */ /* 0x000fe20000000000 */
[----:B------:R-:W-:Y:S01]  /*19ef0*/  MOV R3, 0x40000040 ;  /* 0x4000004000037802 */ /* 0x000fe20000000f00 */
[----:B------:R-:W-:Y:S01]  /*19f00*/  FMUL.FTZ R21, R120, UR51 ;  /* 0x0000003378157c20 */ /* 0x000fe20008410000 */
[----:B------:R-:W-:Y:S01]  /*19f10*/  FMUL.FTZ R120, R121, UR51 ;  /* 0x0000003379787c20 */ /* 0x000fe20008410000 */
[----:B------:R-:W-:Y:S01]  /*19f20*/  SHF.R.U32.HI R0, RZ, 0x4, R0 ;  /* 0x00000004ff007819 */ /* 0x000fe20000011600 */
[----:B------:R-:W-:Y:S01]  /*19f30*/  FMUL.FTZ R121, R123, UR51 ;  /* 0x000000337b797c20 */ /* 0x000fe20008410000 */
[----:B------:R-:W-:Y:S01]  /*19f40*/  FMUL.FTZ R123, R124, UR51 ;  /* 0x000000337c7b7c20 */ /* 0x000fe20008410000 */
[----:B------:R-:W-:Y:S01]  /*19f50*/  FMUL.FTZ R124, R125, UR51 ;  /* 0x000000337d7c7c20 */ /* 0x000fe20008410000 */
[----:B------:R-:W-:Y:S01]  /*19f60*/  LOP3.LUT R0, R0, 0x3fff, RZ, 0xc0, !PT ;  /* 0x00003fff00007812 */ /* 0x000fe200078ec0ff */
[----:B------:R-:W0:Y:S01]  /*19f70*/  MUFU.TANH R21, R21 ;  /* 0x0000001500157308 */ /* 0x000e220000002400 */
[----:B------:R-:W-:Y:S01]  /*19f80*/  FMUL.FTZ R125, R127, UR51 ;  /* 0x000000337f7d7c20 */ /* 0x000fe20008410000 */
[----:B------:R-:W-:Y:S01]  /*19f90*/  FMUL.FTZ R127, R128, UR51 ;  /* 0x00000033807f7c20 */ /* 0x000fe20008410000 */
[----:B------:R-:W-:Y:S01]  /*19fa0*/  LOP3.LUT R0, R0, 0x3000000, RZ, 0xfc, !PT ;  /* 0x0300000000007812 */ /* 0x000fe200078efcff */
[----:B------:R-:W-:Y:S01]  /*19fb0*/  FMUL.FTZ R128, R129, UR51 ;  /* 0x0000003381807c20 */ /* 0x000fe20008410000 */
[----:B------:R-:W-:Y:S01]  /*19fc0*/  FMUL.FTZ R129, R131, UR51 ;  /* 0x0000003383817c20 */ /* 0x000fe20008410000 */
[----:B------:R-:W-:Y:S01]  /*19fd0*/  FMUL.FTZ R131, R132, UR51 ;  /* 0x0000003384837c20 */ /* 0x000fe20008410000 */
[----:B------:R-:W-:Y:S01]  /*19fe0*/  FMUL.FTZ R133, R133, UR51 ;  /* 0x0000003385857c20 */ /* 0x000fe20008410000 */
[----:B------:R-:W-:Y:S01]  /*19ff0*/  IMAD R12, R13, 0x900, R0 ;  /* 0x000009000d0c7824 */ /* 0x000fe200078e0200 */
[----:B------:R-:W1:Y:S01]  /*1a000*/  MUFU.TANH R120, R120 ;  /* 0x0000007800787308 */ /* 0x000e620000002400 */
[----:B------:R-:W-:-:S02]  /*1a010*/  IMAD.MOV.U32 R13, RZ, RZ, 0x40000040 ;  /* 0x40000040ff0d7424 */ /* 0x000fc400078e00ff */
[----:B------:R-:W-:Y:S01]  /*1a020*/  FMUL.FTZ R132, R135, UR51 ;  /* 0x0000003387847c20 */ /* 0x000fe20008410000 */
[C---:B------:R-:W-:Y:S01]  /*1a030*/  VIADD R2, R12.reuse, 0x80 ;  /* 0x000000800c027836 */ /* 0x040fe20000000000 */
[----:B------:R-:W-:Y:S01]  /*1a040*/  R2UR UR6, R12 ;  /* 0x000000000c0672ca */ /* 0x000fe200000e0000 */
[----:B------:R-:W-:Y:S01]  /*1a050*/  FMUL.FTZ R135, R136, UR51 ;  /* 0x0000003388877c20 */ /* 0x000fe20008410000 */
[----:B------:R-:W-:Y:S01]  /*1a060*/  R2UR UR7, R13 ;  /* 0x000000000d0772ca */ /* 0x000fe200000e0000 */
        /* <DEDUP_REMOVED lines=9> */
[----:B------:R-:W3:Y:S01]  /*1a100*/  MUFU.TANH R124, R124 ;  /* 0x0000007c007c7308 */ /* 0x000ee20000002400 */
[----:B------:R-:W-:Y:S01]  /*1a110*/  FMUL.FTZ R130, R134, UR51 ;  /* 0x0000003386827c20 */ /* 0x000fe20008410000 */
[----:B------:R-:W-:Y:S01]  /*1a120*/  FMUL.FTZ R134, R138, UR51 ;  /* 0x000000338a867c20 */ /* 0x000fe20008410000 */
[----:B------:R-:W-:Y:S01]  /*1a130*/  HGMMA.64x192x16.F32 R24, R188, gdesc[UR4].tnspB, R24, gsb0 ;  /* 0x42e00004bc187df0 */ /* 0x000fe20008000818 */
[----:B------:R-:W-:Y:S01]  /*1a140*/  R2UR UR6, R2 ;  /* 0x00000000020672ca */ /* 0x000fe200000e0000 */
[----:B------:R-:W-:Y:S01]  /*1a150*/  VIADD R2, R12, 0x100 ;  /* 0x000001000c027836 */ /* 0x000fe20000000000 */
[----:B------:R-:W-:Y:S01]  /*1a160*/  R2UR UR7, R3 ;  /* 0x00000000030772ca */ /* 0x000fe200000e0000 */
[----:B------:R-:W-:Y:S01]  /*1a170*/  IMAD.MOV.U32 R3, RZ, RZ, 0x40000040 ;  /* 0x40000040ff037424 */ /* 0x000fe200078e00ff */
[----:B------:R-:W4:Y:S01]  /*1a180*/  MUFU.TANH R127, R127 ;  /* 0x0000007f007f7308 */ /* 0x000f220000002400 */
        /* <DEDUP_REMOVED lines=22> */
[----:B------:R-:W-:Y:S01]  /*1a2f0*/  IMAD.U32 R7, RZ, RZ, UR42 ;  /* 0x0000002aff077e24 */ /* 0x000fe2000f8e00ff */
[----:B------:R-:W4:Y:S01]  /*1a300*/  MUFU.TANH R133, R133 ;  /* 0x0000008500857308 */ /* 0x000f220000002400 */
[----:B------:R-:W-:Y:S01]  /*1a310*/  FMUL.FTZ R164, R166, UR51 ;  /* 0x00000033a6a47c20 */ /* 0x000fe20008410000 */
[----:B------:R-:W-:Y:S01]  /*1a320*/  FMUL.FTZ R159, R159, UR51 ;  /* 0x000000339f9f7c20 */ /* 0x000fe20008410000 */
[----:B------:R-:W-:Y:S01]  /*1a330*/  FMUL.FTZ R162, R162, UR51 ;  /* 0x00000033a2a27c20 */ /* 0x000fe20008410000 */
[----:B------:R-:W-:Y:S01]  /*1a340*/  FMUL.FTZ R163, R163, UR51 ;  /* 0x00000033a3a37c20 */ /* 0x000fe20008410000 */
[----:B------:R-:W-:Y:S01]  /*1a350*/  FMUL.FTZ R165, R167, UR51 ;  /* 0x00000033a7a57c20 */ /* 0x000fe20008410000 */
[C---:B-----5:R-:W-:Y:S01]  /*1a360*/  ISETP.GT.AND P2, PT, R8.reuse, R15, PT ;  /* 0x0000000f0800720c */ /* 0x060fe20003f44270 */
[----:B------:R-:W-:Y:S01]  /*1a370*/  VIADD R8, R8, 0xffffffff ;  /* 0xffffffff08087836 */ /* 0x000fe20000000000 */
[----:B------:R-:W4:Y:S08]  /*1a380*/  MUFU.TANH R135, R135 ;  /* 0x0000008700877308 */ /* 0x000f300000002400 */
        /* <DEDUP_REMOVED lines=20> */
[----:B------:R-:W4:Y:S01]  /*1a4d0*/  MUFU.TANH R129, R129 ;  /* 0x0000008100817308 */ /* 0x000f220000002400 */
[----:B------:R-:W-:-:S02]  /*1a4e0*/  WARPGROUP.DEPBAR.LE gsb0, 0x0 ;  /* 0x00008000000079c5 */ /* 0x000fc40000010000 */
[----:B------:R-:W-:-:S05]  /*1a4f0*/  WARPGROUP.ARRIVE ;  /* 0x00000000000079c5 */ /* 0x000fca0000000000 */
[----:B------:R-:W4:Y:S01]  /*1a500*/  MUFU.TANH R130, R130 ;  /* 0x0000008200827308 */ /* 0x000f220000002400 */
[----:B------:R-:W-:Y:S01]  /*1a510*/  HGMMA.64x192x16.F32 R24, R184, gdesc[UR4].tnspB, R24, gsb0 ;  /* 0x42e00004b8187df0 */ /* 0x000fe20008000818 */
[----:B------:R-:W-:Y:S01]  /*1a520*/  R2UR UR6, R2 ;  /* 0x00000000020672ca */ /* 0x000fe200000e0000 */
[----:B------:R-:W-:Y:S01]  /*1a530*/  VIADD R2, R12, 0x180 ;  /* 0x000001800c027836 */ /* 0x000fe20000000000 */
[----:B------:R-:W-:Y:S02]  /*1a540*/  R2UR UR7, R3 ;  /* 0x00000000030772ca */ /* 0x000fe400000e0000 */
[----:B0-----:R-:W-:Y:S02]  /*1a550*/  FMNMX.FTZ R3, R21, R10, !PT ;  /* 0x0000000a15037209 */ /* 0x001fe40007810000 */
[----:B------:R-:W0:Y:S02]  /*1a560*/  MUFU.TANH R132, R132 ;  /* 0x0000008400847308 */ /* 0x000e240000002400 */
[----:B-1----:R-:W-:-:S04]  /*1a570*/  FMNMX.FTZ R0, R120, R3, !PT ;  /* 0x0000000378007209 */ /* 0x002fc80007810000 */
[----:B--2---:R-:W-:Y:S02]  /*1a580*/  FMNMX.FTZ R3, R123, R0, !PT ;  /* 0x000000007b037209 */ /* 0x004fe40007810000 */
[----:B------:R-:W1:Y:S02]  /*1a590*/  MUFU.TANH R134, R134 ;  /* 0x0000008600867308 */ /* 0x000e640000002400 */
[----:B---3--:R-:W-:-:S04]  /*1a5a0*/  FMNMX.FTZ R0, R124, R3, !PT ;  /* 0x000000037c007209 */ /* 0x008fc80007810000 */
[----:B----4-:R-:W-:Y:S02]  /*1a5b0*/  FMNMX.FTZ R3, R127, R0, !PT ;  /* 0x000000007f037209 */ /* 0x010fe40007810000 */
[----:B------:R-:W2:Y:S02]  /*1a5c0*/  MUFU.TANH R137, R137 ;  /* 0x0000008900897308 */ /* 0x000ea40000002400 */
[----:B------:R-:W-:-:S04]  /*1a5d0*/  FMNMX.FTZ R0, R128, R3, !PT ;  /* 0x0000000380007209 */ /* 0x000fc80007810000 */
[----:B------:R-:W-:Y:S02]  /*1a5e0*/  FMNMX.FTZ R0, R131, R0, !PT ;  /* 0x0000000083007209 */ /* 0x000fe40007810000 */
[----:B------:R-:W3:Y:S02]  /*1a5f0*/  MUFU.TANH R138, R138 ;  /* 0x0000008a008a7308 */ /* 0x000ee40000002400 */
[----:B------:R-:W-:-:S04]  /*1a600*/  FMNMX.FTZ R0, R133, R0, !PT ;  /* 0x0000000085007209 */ /* 0x000fc80007810000 */
[----:B------:R-:W-:Y:S02]  /*1a610*/  FMNMX.FTZ R3, R135, R0, !PT ;  /* 0x0000000087037209 */ /* 0x000fe40007810000 */
[----:B------:R-:W4:Y:S02]  /*1a620*/  MUFU.TANH R143, R143 ;  /* 0x0000008f008f7308 */ /* 0x000f240000002400 */
[----:B------:R-:W-:-:S04]  /*1a630*/  FMNMX.FTZ R0, R136, R3, !PT ;  /* 0x0000000388007209 */ /* 0x000fc80007810000 */
[----:B------:R-:W-:Y:S02]  /*1a640*/  FMNMX.FTZ R3, R139, R0, !PT ;  /* 0x000000008b037209 */ /* 0x000fe40007810000 */
[----:B------:R-:W-:Y:S02]  /*1a650*/  MUFU.TANH R146, R146 ;  /* 0x0000009200927308 */ /* 0x000fe40000002400 */
        /* <DEDUP_REMOVED lines=17> */
[----:B------:R-:W-:Y:S01]  /*1a770*/  MOV R3, 0x40000040 ;  /* 0x4000004000037802 */ /* 0x000fe20000000f00 */
[----:B------:R-:W-:Y:S01]  /*1a780*/  MUFU.TANH R158, R158 ;  /* 0x0000009e009e7308 */ /* 0x000fe20000002400 */
[----:B------:R-:W-:-:S05]  /*1a790*/  FMNMX.FTZ R0, R161, R0, !PT ;  /* 0x00000000a1007209 */ /* 0x000fca0007810000 */
[----:B------:R-:W0:Y:S02]  /*1a7a0*/  SHFL.BFLY PT, R4, R0, 0x2, 0x1f ;  /* 0x0c401f0000047f89 */ /* 0x000e2400000e0000 */
[----:B------:R-:W-:Y:S08]  /*1a7b0*/  MUFU.TANH R159, R159 ;  /* 0x0000009f009f7308 */ /* 0x000ff00000002400 */
[----:B------:R-:W-:Y:S08]  /*1a7c0*/  MUFU.TANH R162, R162 ;  /* 0x000000a200a27308 */ /* 0x000ff00000002400 */
[----:B------:R-:W-:Y:S01]  /*1a7d0*/  MUFU.TANH R163, R163 ;  /* 0x000000a300a37308 */ /* 0x000fe20000002400 */
[----:B0-----:R-:W-:-:S07]  /*1a7e0*/  FMNMX.FTZ R4, R0, R4, !PT ;  /* 0x0000000400047209 */ /* 0x001fce0007810000 */
[----:B------:R-:W-:Y:S08]  /*1a7f0*/  MUFU.TANH R164, R164 ;  /* 0x000000a400a47308 */ /* 0x000ff00000002400 */
[----:B------:R-:W-:Y:S01]  /*1a800*/  MUFU.TANH R165, R165 ;  /* 0x000000a500a57308 */ /* 0x000fe20000002400 */
[----:B------:R-:W-:Y:S02]  /*1a810*/  WARPGROUP.DEPBAR.LE gsb0, 0x0 ;  /* 0x00008000000079c5 */ /* 0x000fe40000010000 */
[----:B------:R-:W-:-:S06]  /*1a820*/  WARPGROUP.ARRIVE ;  /* 0x00000000000079c5 */ /* 0x000fcc0000000000 */
[----:B------:R-:W-:Y:S01]  /*1a830*/  HGMMA.64x192x16.F32 R24, R180, gdesc[UR4].tnspB, R24, gsb0 ;  /* 0x42e00004b4187df0 */ /* 0x000fe20008000818 */
[----:B------:R-:W-:Y:S02]  /*1a840*/  R2UR UR6, R2 ;  /* 0x00000000020672ca */ /* 0x000fe400000e0000 */
[----:B------:R-:W-:Y:S02]  /*1a850*/  R2UR UR7, R3 ;  /* 0x00000000030772ca */ /* 0x000fe400000e0000 */
[----:B------:R-:W0:Y:S01]  /*1a860*/  SHFL.BFLY PT, R3, R4, 0x1, 0x1f ;  /* 0x0c201f0004037f89 */ /* 0x000e2200000e0000 */
[----:B------:R-:W-:Y:S02]  /*1a870*/  FMNMX.FTZ R2, R13, R11, !PT ;  /* 0x0000000b0d027209 */ /* 0x000fe40007810000 */
[----:B0-----:R-:W-:Y:S02]  /*1a880*/  FMNMX.FTZ R4, R4, R3, !PT ;  /* 0x0000000304047209 */ /* 0x001fe40007810000 */
[----:B------:R-:W-:-:S03]  /*1a890*/  FMNMX.FTZ R3, R121, R2, !PT ;  /* 0x0000000279037209 */ /* 0x000fc60007810000 */
[----:B------:R-:W-:Y:S01]  /*1a8a0*/  FMUL.FTZ R166, R4, R7 ;  /* 0x0000000704a67220 */ /* 0x000fe20000410000 */
[----:B------:R-:W-:Y:S01]  /*1a8b0*/  FMNMX.FTZ R2, R122, R3, !PT ;  /* 0x000000037a027209 */ /* 0x000fe20007810000 */
[----:B------:R-:W-:Y:S02]  /*1a8c0*/  FADD.FTZ R0, -R4, R10 ;  /* 0x0000000a04007221 */ /* 0x000fe40000010100 */
[-CC-:B------:R-:W-:Y:S01]  /*1a8d0*/  FFMA.FTZ R190, R123, R7.reuse, -R166.reuse ;  /* 0x000000077bbe7223 */ /* 0x180fe200000108a6 */
[----:B------:R-:W-:Y:S01]  /*1a8e0*/  FMNMX.FTZ R3, R125, R2, !PT ;  /* 0x000000027d037209 */ /* 0x000fe20007810000 */
[-CC-:B------:R-:W-:Y:S01]  /*1a8f0*/  FFMA.FTZ R123, R124, R7.reuse, -R166.reuse ;  /* 0x000000077c7b7223 */ /* 0x180fe200000108a6 */
[-CC-:B------:R-:W-:Y:S01]  /*1a900*/  FFMA.FTZ R184, R127, R7.reuse, -R166.reuse ;  /* 0x000000077fb87223 */ /* 0x180fe200000108a6 */
[----:B------:R-:W-:Y:S01]  /*1a910*/  FMUL.FTZ R0, R0, R7 ;  /* 0x0000000700007220 */ /* 0x000fe20000410000 */
[----:B------:R-:W-:Y:S01]  /*1a920*/  FMNMX.FTZ R2, R126, R3, !PT ;  /* 0x000000037e027209 */ /* 0x000fe20007810000 */
[-CC-:B------:R-:W-:Y:S01]  /*1a930*/  FFMA.FTZ R188, R21, R7.reuse, -R166.reuse ;  /* 0x0000000715bc7223 */ /* 0x180fe200000108a6 */
[-CC-:B------:R-:W-:Y:S01]  /*1a940*/  FFMA.FTZ R21, R120, R7.reuse, -R166.reuse ;  /* 0x0000000778157223 */ /* 0x180fe200000108a6 */
[-CC-:B------:R-:W-:Y:S01]  /*1a950*/  FFMA.FTZ R120, R128, R7.reuse, -R166.reuse ;  /* 0x0000000780787223 */ /* 0x180fe200000108a6 */
[----:B------:R-:W-:Y:S01]  /*1a960*/  FMNMX.FTZ R3, R129, R2, !PT ;  /* 0x0000000281037209 */ /* 0x000fe20007810000 */
[-CC-:B------:R-:W-:Y:S01]  /*1a970*/  FFMA.FTZ R128, R142, R7.reuse, -R166.reuse ;  /* 0x000000078e807223 */ /* 0x180fe200000108a6 */
[----:B------:R-:W-:Y:S01]  /*1a980*/  MUFU.EX2 R0, R0 ;  /* 0x0000000000007308 */ /* 0x000fe20000000800 */
[--C-:B------:R-:W-:Y:S01]  /*1a990*/  FFMA.FTZ R186, R131, R7, -R166.reuse ;  /* 0x0000000783ba7223 */ /* 0x100fe200000108a6 */
[----:B------:R-:W-:Y:S01]  /*1a9a0*/  FMNMX.FTZ R3, R130, R3, !PT ;  /* 0x0000000382037209 */ /* 0x000fe20007810000 */
[-CC-:B------:R-:W-:Y:S01]  /*1a9b0*/  FFMA.FTZ R10, R133, R7.reuse, -R166.reuse ;  /* 0x00000007850a7223 */ /* 0x180fe200000108a6 */
[-CC-:B------:R-:W-:Y:S01]  /*1a9c0*/  FFMA.FTZ R136, R136, R7.reuse, -R166.reuse ;  /* 0x0000000788887223 */ /* 0x180fe200000108a6 */
[--C-:B------:R-:W-:Y:S01]  /*1a9d0*/  FFMA.FTZ R131, R145, R7, -R166.reuse ;  /* 0x0000000791837223 */ /* 0x100fe200000108a6 */
[----:B------:R-:W-:Y:S01]  /*1a9e0*/  FMNMX.FTZ R3, R132, R3, !PT ;  /* 0x0000000384037209 */ /* 0x000fe20007810000 */
[-CC-:B------:R-:W-:Y:S01]  /*1a9f0*/  FFMA.FTZ R133, R149, R7.reuse, -R166.reuse ;  /* 0x0000000795857223 */ /* 0x180fe200000108a6 */
[----:B------:R-:W0:Y:S01]  /*1aa00*/  MUFU.EX2 R188, R188 ;  /* 0x000000bc00bc7308 */ /* 0x000e220000000800 */
[--C-:B------:R-:W-:Y:S01]  /*1aa10*/  FFMA.FTZ R160, R160, R7, -R166.reuse ;  /* 0x00000007a0a07223 */ /* 0x100fe200000108a6 */
[----:B-1----:R-:W-:Y:S01]  /*1aa20*/  FMNMX.FTZ R2, R134, R3, !PT ;  /* 0x0000000386027209 */ /* 0x002fe20007810000 */
[----:B------:R-:W-:-:S03]  /*1aa30*/  FFMA.FTZ R161, R161, R7, -R166 ;  /* 0x00000007a1a17223 */ /* 0x000fc600000108a6 */
[----:B--2---:R-:W-:Y:S02]  /*1aa40*/  FMNMX.FTZ R3, R137, R2, !PT ;  /* 0x0000000289037209 */ /* 0x004fe40007810000 */
[----:B------:R-:W1:Y:S02]  /*1aa50*/  MUFU.EX2 R21, R21 ;  /* 0x0000001500157308 */ /* 0x000e640000000800 */
[----:B---3--:R-:W-:-:S04]  /*1aa60*/  FMNMX.FTZ R2, R138, R3, !PT ;  /* 0x000000038a027209 */ /* 0x008fc80007810000 */
[----:B----4-:R-:W-:Y:S02]  /*1aa70*/  FMNMX.FTZ R3, R143, R2, !PT ;  /* 0x000000028f037209 */ /* 0x010fe40007810000 */
[----:B------:R-:W-:Y:S01]  /*1aa80*/  MUFU.EX2 R190, R190 ;  /* 0x000000be00be7308 */ /* 0x000fe20000000800 */
[----:B0-----:R-:W-:Y:S01]  /*1aa90*/  FFMA.FTZ R6, R0, R6, R188 ;  /* 0x0000000600067223 */ /* 0x001fe200000100bc */
[----:B------:R-:W-:-:S04]  /*1aaa0*/  FMNMX.FTZ R2, R146, R3, !PT ;  /* 0x0000000392027209 */ /* 0x000fc80007810000 */
[----:B------:R-:W-:Y:S02]  /*1aab0*/  FMNMX.FTZ R3, R147, R2, !PT ;  /* 0x0000000293037209 */ /* 0x000fe40007810000 */
[----:B------:R-:W-:Y:S01]  /*1aac0*/  MUFU.EX2 R123, R123 ;  /* 0x0000007b007b7308 */ /* 0x000fe20000000800 */
[----:B-1----:R-:W-:Y:S02]  /*1aad0*/  F2FP.F16.F32.PACK_AB R188, R21, R188 ;  /* 0x000000bc15bc723e */ /* 0x002fe400000000ff */
[----:B------:R-:W-:-:S04]  /*1aae0*/  FMNMX.FTZ R2, R150, R3, !PT ;  /* 0x0000000396027209 */ /* 0x000fc80007810000 */
[----:B------:R-:W-:Y:S01]  /*1aaf0*/  FMNMX.FTZ R3, R151, R2, !PT ;  /* 0x0000000297037209 */ /* 0x000fe20007810000 */
[----:B------:R-:W-:Y:S03]  /*1ab00*/  MUFU.EX2 R184, R184 ;  /* 0x000000b800b87308 */ /* 0x000fe60000000800 */
[----:B------:R-:W-:-:S04]  /*1ab10*/  FMNMX.FTZ R2, R154, R3, !PT ;  /* 0x000000039a027209 */ /* 0x000fc80007810000 */
[----:B------:R-:W-:Y:S01]  /*1ab20*/  FMNMX.FTZ R3, R155, R2, !PT ;  /* 0x000000029b037209 */ /* 0x000fe20007810000 */
[C---:B------:R-:W-:Y:S01]  /*1ab30*/  VIADD R2, R12.reuse, 0x200 ;  /* 0x000002000c027836 */ /* 0x040fe20000000000 */
[----:B------:R-:W-:Y:S01]  /*1ab40*/  IADD3 R12, R12, 0x280, RZ ;  /* 0x000002800c0c7810 */ /* 0x000fe20007ffe0ff */
[----:B------:R-:W-:Y:S01]  /*1ab50*/  MUFU.EX2 R120, R120 ;  /* 0x0000007800787308 */ /* 0x000fe20000000800 */
[----:B------:R-:W-:Y:S01]  /*1ab60*/  FMNMX.FTZ R124, R158, R3, !PT ;  /* 0x000000039e7c7209 */ /* 0x000fe20007810000 */
[----:B------:R-:W-:-:S03]  /*1ab70*/  IMAD.MOV.U32 R3, RZ, RZ, 0x40000040 ;  /* 0x40000040ff037424 */ /* 0x000fc600078e00ff */
[----:B------:R-:W-:-:S03]  /*1ab80*/  FMNMX.FTZ R127, R159, R124, !PT ;  /* 0x0000007c9f7f7209 */ /* 0x000fc60007810000 */
[----:B------:R-:W-:Y:S08]  /*1ab90*/  MUFU.EX2 R186, R186 ;  /* 0x000000ba00ba7308 */ /* 0x000ff00000000800 */
[----:B------:R-:W-:Y:S08]  /*1aba0*/  MUFU.EX2 R10, R10 ;  /* 0x0000000a000a7308 */ /* 0x000ff00000000800 */
[----:B------:R0:W-:Y:S08]  /*1abb0*/  MUFU.EX2 R124, R136 ;  /* 0x00000088007c7308 */ /* 0x0001f00000000800 */
[----:B------:R-:W-:Y:S01]  /*1abc0*/  MUFU.EX2 R128, R128 ;  /* 0x0000008000807308 */ /* 0x000fe20000000800 */
[----:B0-----:R-:W-:-:S07]  /*1abd0*/  FFMA.FTZ R136, R157, R7, -R166 ;  /* 0x000000079d887223 */ /* 0x001fce00000108a6 */
        /* <DEDUP_REMOVED lines=8> */
[--C-:B------:R-:W-:Y:S02]  /*1ac60*/  FFMA.FTZ R135, R153, R7, -R166.reuse ;  /* 0x0000000799877223 */ /* 0x100fe400000108a6 */
[----:B------:R-:W-:Y:S01]  /*1ac70*/  HGMMA.64x192x16.F32 R24, R176, gdesc[UR4].tnspB, R24, gsb0 ;  /* 0x42e00004b0187df0 */ /* 0x000fe20008000818 */
[----:B------:R-:W-:Y:S01]  /*1ac80*/  R2UR UR6, R2 ;  /* 0x00000000020672ca */ /* 0x000fe200000e0000 */
[----:B------:R-:W-:Y:S01]  /*1ac90*/  MUFU.EX2 R182, R182 ;  /* 0x000000b600b67308 */ /* 0x000fe20000000800 */
[----:B------:R-:W-:Y:S02]  /*1aca0*/  R2UR UR7, R3 ;  /* 0x00000000030772ca */ /* 0x000fe400000e0000 */
[----:B------:R-:W-:Y:S01]  /*1acb0*/  FMNMX.FTZ R2, R162, R127, !PT ;  /* 0x0000007fa2027209 */ /* 0x000fe20007810000 */
[----:B------:R-:W-:-:S03]  /*1acc0*/  FFMA.FTZ R127, R156, R7, -R166 ;  /* 0x000000079c7f7223 */ /* 0x000fc600000108a6 */
[----:B------:R-:W-:Y:S01]  /*1acd0*/  FMNMX.FTZ R3, R163, R2, !PT ;  /* 0x00000002a3037209 */ /* 0x000fe20007810000 */
[----:B------:R-:W-:Y:S03]  /*1ace0*/  MUFU.EX2 R180, R180 ;  /* 0x000000b400b47308 */ /* 0x000fe60000000800 */
[----:B------:R-:W-:-:S04]  /*1acf0*/  FMNMX.FTZ R2, R164, R3, !PT ;  /* 0x00000003a4027209 */ /* 0x000fc80007810000 */
[----:B------:R-:W-:Y:S01]  /*1ad00*/  FMNMX.FTZ R2, R165, R2, !PT ;  /* 0x00000002a5027209 */ /* 0x000fe20007810000 */
[----:B------:R-:W-:Y:S04]  /*1ad10*/  MUFU.EX2 R139, R139 ;  /* 0x0000008b008b7308 */ /* 0x000fe80000000800 */
[----:B------:R-:W0:Y:S04]  /*1ad20*/  SHFL.BFLY PT, R3, R2, 0x2, 0x1f ;  /* 0x0c401f0002037f89 */ /* 0x000e2800000e0000 */
[----:B------:R-:W-:Y:S08]  /*1ad30*/  MUFU.EX2 R135, R135 ;  /* 0x0000008700877308 */ /* 0x000ff00000000800 */
[----:B------:R-:W-:Y:S01]  /*1ad40*/  MUFU.EX2 R127, R127 ;  /* 0x0000007f007f7308 */ /* 0x000fe20000000800 */
[----:B0-----:R-:W-:-:S05]  /*1ad50*/  FMNMX.FTZ R140, R2, R3, !PT ;  /* 0x00000003028c7209 */ /* 0x001fca0007810000 */
[----:B------:R-:W0:Y:S02]  /*1ad60*/  SHFL.BFLY PT, R3, R140, 0x1, 0x1f ;  /* 0x0c201f008c037f89 */ /* 0x000e2400000e0000 */
[----:B0-----:R-:W-:Y:S02]  /*1ad70*/  FMNMX.FTZ R3, R140, R3, !PT ;  /* 0x000000038c037209 */ /* 0x001fe40007810000 */
[----:B------:R-:W-:Y:S03]  /*1ad80*/  MUFU.EX2 R140, R160 ;  /* 0x000000a0008c7308 */ /* 0x000fe60000000800 */
[----:B------:R-:W-:-:S04]  /*1ad90*/  FADD.FTZ R2, -R3, R11 ;  /* 0x0000000b03027221 */ /* 0x000fc80000010100 */
[----:B------:R-:W-:Y:S01]  /*1ada0*/  FMUL.FTZ R2, R2, R7 ;  /* 0x0000000702027220 */ /* 0x000fe20000410000 */
[----:B------:R-:W-:Y:S08]  /*1adb0*/  MUFU.EX2 R11, R161 ;  /* 0x000000a1000b7308 */ /* 0x000ff00000000800 */
[----:B------:R-:W-:Y:S01]  /*1adc0*/  MUFU.EX2 R2, R2 ;  /* 0x0000000200027308 */ /* 0x000fe20000000800 */
[----:B------:R-:W-:-:S02]  /*1add0*/  WARPGROUP.DEPBAR.LE gsb0, 0x0 ;  /* 0x00008000000079c5 */ /* 0x000fc40000010000 */
[----:B------:R-:W-:Y:S01]  /*1ade0*/  WARPGROUP.ARRIVE ;  /* 0x00000000000079c5 */ /* 0x000fe20000000000 */
[-CC-:B------:R-:W-:Y:S01]  /*1adf0*/  FFMA.FTZ R178, R144, R7.reuse, -R166.reuse ;  /* 0x0000000790b27223 */ /* 0x180fe200000108a6 */
[-C--:B------:R-:W-:Y:S01]  /*1ae00*/  FMUL.FTZ R144, R3, R7.reuse ;  /* 0x0000000703907220 */ /* 0x080fe20000410000 */
[----:B------:R-:W-:-:S03]  /*1ae10*/  FFMA.FTZ R176, R141, R7, -R166 ;  /* 0x000000078db07223 */ /* 0x000fc600000108a6 */
[----:B------:R-:W-:Y:S01]  /*1ae20*/  HGMMA.64x192x16.F32 R24, R172, gdesc[UR4].tnspB, R24, gsb0 ;  /* 0x42e00004ac187df0 */ /* 0x000fe20008000818 */
[-CC-:B------:R-:W-:Y:S01]  /*1ae30*/  FFMA.FTZ R189, R13, R7.reuse, -R144.reuse ;  /* 0x000000070dbd7223 */ /* 0x180fe20000010890 */
[----:B------:R-:W-:Y:S01]  /*1ae40*/  IMAD.MOV.U32 R13, RZ, RZ, 0x40000040 ;  /* 0x40000040ff0d7424 */ /* 0x000fe200078e00ff */
[----:B------:R-:W-:Y:S01]  /*1ae50*/  R2UR UR6, R12 ;  /* 0x000000000c0672ca */ /* 0x000fe200000e0000 */
[-CC-:B------:R-:W-:Y:S01]  /*1ae60*/  FFMA.FTZ R142, R121, R7.reuse, -R144.reuse ;  /* 0x00000007798e7223 */ /* 0x180fe20000010890 */
[-CC-:B------:R-:W-:Y:S01]  /*1ae70*/  FFMA.FTZ R191, R122, R7.reuse, -R144.reuse ;  /* 0x000000077abf7223 */ /* 0x180fe20000010890 */
[-CC-:B------:R-:W-:Y:S01]  /*1ae80*/  FFMA.FTZ R185, R126, R7.reuse, -R144.reuse ;  /* 0x000000077eb97223 */ /* 0x180fe20000010890 */
[----:B------:R-:W-:Y:S01]  /*1ae90*/  R2UR UR7, R13 ;  /* 0x000000000d0772ca */ /* 0x000fe200000e0000 */
[----:B------:R-:W0:Y:S01]  /*1aea0*/  MUFU.EX2 R189, R189 ;  /* 0x000000bd00bd7308 */ /* 0x000e220000000800 */
[----:B------:R-:W-:Y:S02]  /*1aeb0*/  @!P1 IMAD R13, R14, 0x8, R17 ;  /* 0x000000080e0d9824 */ /* 0x000fe400078e0211 */
[-CC-:B------:R-:W-:Y:S01]  /*1aec0*/  FFMA.FTZ R122, R129, R7.reuse, -R144.reuse ;  /* 0x00000007817a7223 */ /* 0x180fe20000010890 */
[-CC-:B------:R-:W-:Y:S01]  /*1aed0*/  FFMA.FTZ R187, R130, R7.reuse, -R144.reuse ;  /* 0x0000000782bb7223 */ /* 0x180fe20000010890 */
[----:B------:R-:W-:Y:S01]  /*1aee0*/  FFMA.FTZ R126, R132, R7, -R144 ;  /* 0x00000007847e7223 */ /* 0x000fe20000010890 */
[----:B------:R-:W-:-:S02]  /*1aef0*/  @!P1 VIADD R13, R13, 0x30840 ;  /* 0x000308400d0d9836 */ /* 0x000fc40000000000 */
[-CC-:B------:R-:W-:Y:S01]  /*1af00*/  FFMA.FTZ R181, R134, R7.reuse, -R144.reuse ;  /* 0x0000000786b57223 */ /* 0x180fe20000010890 */
[-CC-:B------:R-:W-:Y:S01]  /*1af10*/  FFMA.FTZ R12, R137, R7.reuse, -R144.reuse ;  /* 0x00000007890c7223 */ /* 0x180fe20000010890 */
[----:B------:R-:W1:Y:S01]  /*1af20*/  MUFU.EX2 R142, R142 ;  /* 0x0000008e008e7308 */ /* 0x000e620000000800 */
[-CC-:B------:R-:W-:Y:S01]  /*1af30*/  FFMA.FTZ R183, R138, R7.reuse, -R144.reuse ;  /* 0x000000078ab77223 */ /* 0x180fe20000010890 */
[----:B------:R-:W-:Y:S01]  /*1af40*/  @!P1 PRMT R13, RZ, 0x654, R13 ;  /* 0x00000654ff0d9816 */ /* 0x000fe2000000000d */
[-CC-:B------:R-:W-:Y:S01]  /*1af50*/  FFMA.FTZ R130, R143, R7.reuse, -R144.reuse ;  /* 0x000000078f827223 */ /* 0x180fe20000010890 */
[-CC-:B------:R-:W-:Y:S01]  /*1af60*/  FFMA.FTZ R177, R146, R7.reuse, -R144.reuse ;  /* 0x0000000792b17223 */ /* 0x180fe20000010890 */
[-CC-:B------:R-:W-:Y:S01]  /*1af70*/  FFMA.FTZ R14, R147, R7.reuse, -R144.reuse ;  /* 0x00000007930e7223 */ /* 0x180fe20000010890 */
[-CC-:B------:R-:W-:Y:S01]  /*1af80*/  FFMA.FTZ R179, R150, R7.reuse, -R144.reuse ;  /* 0x0000000796b37223 */ /* 0x180fe20000010890 */
[--C-:B------:R-:W-:Y:S01]  /*1af90*/  FFMA.FTZ R159, R159, R7, -R144.reuse ;  /* 0x000000079f9f7223 */ /* 0x100fe20000010890 */
[----:B------:R-:W-:Y:S01]  /*1afa0*/  MUFU.EX2 R191, R191 ;  /* 0x000000bf00bf7308 */ /* 0x000fe20000000800 */
[----:B0-----:R-:W-:Y:S01]  /*1afb0*/  FFMA.FTZ R5, R2, R5, R189 ;  /* 0x0000000502057223 */ /* 0x001fe200000100bd */
[-CC-:B------:R-:W-:Y:S01]  /*1afc0*/  FFMA.FTZ R162, R162, R7.reuse, -R144.reuse ;  /* 0x00000007a2a27223 */ /* 0x180fe20000010890 */
[-CC-:B------:R-:W-:Y:S01]  /*1afd0*/  FFMA.FTZ R163, R163, R7.reuse, -R144.reuse ;  /* 0x00000007a3a37223 */ /* 0x180fe20000010890 */
[----:B------:R-:W-:-:S04]  /*1afe0*/  FFMA.FTZ R164, R164, R7, -R144 ;  /* 0x00000007a4a47223 */ /* 0x000fc80000010890 */
        /* <DEDUP_REMOVED lines=19> */
[-C--:B------:R-:W-:Y:S01]  /*1b120*/  FFMA.FTZ R172, R148, R7.reuse, -R166 ;  /* 0x0000000794ac7223 */ /* 0x080fe200000108a6 */
[-CC-:B------:R-:W-:Y:S01]  /*1b130*/  FFMA.FTZ R148, R125, R7.reuse, -R144.reuse ;  /* 0x000000077d947223 */ /* 0x180fe20000010890 */
[-C--:B------:R-:W-:Y:S01]  /*1b140*/  FFMA.FTZ R173, R154, R7.reuse, -R144 ;  /* 0x000000079aad7223 */ /* 0x080fe20000010890 */
[-C--:B------:R-:W-:Y:S01]  /*1b150*/  FFMA.FTZ R174, R152, R7.reuse, -R166 ;  /* 0x0000000798ae7223 */ /* 0x080fe200000108a6 */
[----:B------:R-:W-:Y:S01]  /*1b160*/  FFMA.FTZ R175, R158, R7, -R144 ;  /* 0x000000079eaf7223 */ /* 0x000fe20000010890 */
[----:B------:R-:W-:Y:S01]  /*1b170*/  HGMMA.64x192x16.F32 R24, R168, gdesc[UR4].tnspB, R24, gsb0 ;  /* 0x42e00004a8187df0 */ /* 0x000fe20008000818 */
[----:B------:R-:W-:Y:S08]  /*1b180*/  MUFU.EX2 R172, R172 ;  /* 0x000000ac00ac7308 */ /* 0x000ff00000000800 */
[----:B------:R-:W1:Y:S08]  /*1b190*/  MUFU.EX2 R148, R148 ;  /* 0x0000009400947308 */ /* 0x000e700000000800 */
[----:B------:R-:W-:Y:S08]  /*1b1a0*/  MUFU.EX2 R173, R173 ;  /* 0x000000ad00ad7308 */ /* 0x000ff00000000800 */
[----:B------:R-:W-:Y:S08]  /*1b1b0*/  MUFU.EX2 R174, R174 ;  /* 0x000000ae00ae7308 */ /* 0x000ff00000000800 */
[----:B------:R-:W-:Y:S01]  /*1b1c0*/  MUFU.EX2 R175, R175 ;  /* 0x000000af00af7308 */ /* 0x000fe20000000800 */
[----:B------:R-:W-:-:S02]  /*1b1d0*/  WARPGROUP.DEPBAR.LE gsb0, 0x0 ;  /* 0x00008000000079c5 */ /* 0x000fc40000010000 */
[----:B------:R2:W-:Y:S01]  /*1b1e0*/  @!P1 SYNCS.ARRIVE.TRANS64.RED.A1T0 RZ, [R13+URZ], RZ ;  /* 0x000000ff0dff99a7 */ /* 0x0005e2000810043f */
[----:B------:R-:W-:Y:S02]  /*1b1f0*/  F2FP.F16.F32.PACK_AB R170, R11, R140 ;  /* 0x0000008c0baa723e */ /* 0x000fe400000000ff */
[----:B------:R-:W-:Y:S02]  /*1b200*/  F2FP.F16.F32.PACK_AB R168, R136, R127 ;  /* 0x0000007f88a8723e */ /* 0x000fe400000000ff */
[----:B0-----:R-:W-:Y:S01]  /*1b210*/  F2FP.F16.F32.PACK_AB R169, R163, R162 ;  /* 0x000000a2a3a9723e */ /* 0x001fe200000000ff */
[----:B--2---:R-:W-:Y:S01]  /*1b220*/  FADD.FTZ R13, R21, R6 ;  /* 0x00000006150d7221 */ /* 0x004fe20000010000 */
[----:B------:R-:W-:Y:S01]  /*1b230*/  @!P1 IADD3 R6, R20, 0x30860, RZ ;  /* 0x0003086014069810 */ /* 0x000fe20007ffe0ff */
[----:B------:R-:W-:Y:S02]  /*1b240*/  FADD.FTZ R20, R142, R5 ;  /* 0x000000058e147221 */ /* 0x000fe40000010000 */
[----:B------:R-:W-:Y:S01]  /*1b250*/  FADD.FTZ R132, R190, R13 ;  /* 0x0000000dbe847221 */ /* 0x000fe20000010000 */
[----:B------:R-:W-:Y:S01]  /*1b260*/  @!P1 PRMT R121, RZ, 0x654, R6 ;  /* 0x00000654ff799816 */ /* 0x000fe20000000006 */
[----:B------:R-:W-:Y:S01]  /*1b270*/  FADD.FTZ R5, R191, R20 ;  /* 0x00000014bf057221 */ /* 0x000fe20000010000 */
[-C--:B------:R-:W-:Y:S01]  /*1b280*/  FFMA.FTZ R6, R151, R7.reuse, -R144 ;  /* 0x0000000797067223 */ /* 0x080fe20000010890 */
[----:B------:R-:W-:Y:S01]  /*1b290*/  FADD.FTZ R13, R123, R132 ;  /* 0x000000847b0d7221 */ /* 0x000fe20000010000 */
[-CC-:B------:R-:W-:Y:S01]  /*1b2a0*/  FFMA.FTZ R20, R155, R7.reuse, -R144.reuse ;  /* 0x000000079b147223 */ /* 0x180fe20000010890 */
[----:B-1----:R-:W-:Y:S01]  /*1b2b0*/  FADD.FTZ R132, R148, R5 ;  /* 0x0000000594847221 */ /* 0x002fe20000010000 */
[----:B------:R-:W-:Y:S01]  /*1b2c0*/  FFMA.FTZ R144, R165, R7, -R144 ;  /* 0x00000007a5907223 */ /* 0x000fe20000010890 */
[----:B------:R-:W-:Y:S01]  /*1b2d0*/  FADD.FTZ R13, R184, R13 ;  /* 0x0000000db80d7221 */ /* 0x000fe20000010000 */
[----:B------:R-:W-:Y:S01]  /*1b2e0*/  MUFU.EX2 R6, R6 ;  /* 0x0000000600067308 */ /* 0x000fe20000000800 */
[----:B------:R-:W-:Y:S01]  /*1b2f0*/  FADD.FTZ R5, R185, R132 ;  /* 0x00000084b9057221 */ /* 0x000fe20000010000 */
[C---:B------:R-:W-:Y:S01]  /*1b300*/  F2FP.F16.F32.PACK_AB R184, R120.reuse, R184 ;  /* 0x000000b878b8723e */ /* 0x040fe200000000ff */
[----:B------:R-:W-:Y:S01]  /*1b310*/  FADD.FTZ R13, R120, R13 ;  /* 0x0000000d780d7221 */ /* 0x000fe20000010000 */
[----:B------:R0:W-:Y:S01]  /*1b320*/  @!P1 SYNCS.ARRIVE.TRANS64.RED.A1T0 RZ, [R121+URZ], RZ ;  /* 0x000000ff79ff99a7 */ /* 0x0001e2000810043f */
[----:B------:R-:W-:Y:S01]  /*1b330*/  FADD.FTZ R132, R122, R5 ;  /* 0x000000057a847221 */ /* 0x000fe20000010000 */
[----:B------:R-:W-:Y:S01]  /*1b340*/  F2FP.F16.F32.PACK_AB R190, R123, R190 ;  /* 0x000000be7bbe723e */ /* 0x000fe200000000ff */
[----:B------:R-:W-:Y:S01]  /*1b350*/  FADD.FTZ R13, R186, R13 ;  /* 0x0000000dba0d7221 */ /* 0x000fe20000010000 */
[----:B------:R-:W-:Y:S01]  /*1b360*/  MUFU.EX2 R20, R20 ;  /* 0x0000001400147308 */ /* 0x000fe20000000800 */
[----:B------:R-:W-:Y:S01]  /*1b370*/  FADD.FTZ R5, R187, R132 ;  /* 0x00000084bb057221 */ /* 0x000fe20000010000 */
[C---:B------:R-:W-:Y:S01]  /*1b380*/  F2FP.F16.F32.PACK_AB R186, R10.reuse, R186 ;  /* 0x000000ba0aba723e */ /* 0x040fe200000000ff */
[----:B------:R-:W-:Y:S01]  /*1b390*/  FADD.FTZ R13, R10, R13 ;  /* 0x0000000d0a0d7221 */ /* 0x000fe20000010000 */
[----:B------:R-:W-:Y:S01]  /*1b3a0*/  F2FP.F16.F32.PACK_AB R191, R148, R191 ;  /* 0x000000bf94bf723e */ /* 0x000fe200000000ff */
[----:B------:R-:W-:Y:S01]  /*1b3b0*/  FADD.FTZ R132, R126, R5 ;  /* 0x000000057e847221 */ /* 0x000fe20000010000 */
[----:B------:R-:W-:Y:S01]  /*1b3c0*/  F2FP.F16.F32.PACK_AB R185, R122, R185 ;  /* 0x000000b97ab9723e */ /* 0x000fe200000000ff */
[----:B------:R-:W-:Y:S01]  /*1b3d0*/  FADD.FTZ R13, R180, R13 ;  /* 0x0000000db40d7221 */ /* 0x000fe20000010000 */
[----:B------:R-:W1:Y:S01]  /*1b3e0*/  MUFU.EX2 R144, R144 ;  /* 0x0000009000907308 */ /* 0x000e620000000800 */
[----:B------:R-:W-:Y:S01]  /*1b3f0*/  FADD.FTZ R5, R181, R132 ;  /* 0x00000084b5057221 */ /* 0x000fe20000010000 */
[----:B------:R-:W-:Y:S01]  /*1b400*/  F2FP.F16.F32.PACK_AB R181, R12, R181 ;  /* 0x000000b50cb5723e */ /* 0x000fe200000000ff */
[----:B------:R-:W-:Y:S01]  /*1b410*/  FADD.FTZ R13, R124, R13 ;  /* 0x0000000d7c0d7221 */ /* 0x000fe20000010000 */
[----:B------:R-:W-:Y:S01]  /*1b420*/  F2FP.F16.F32.PACK_AB R187, R126, R187 ;  /* 0x000000bb7ebb723e */ /* 0x000fe200000000ff */
[----:B------:R-:W-:Y:S01]  /*1b430*/  FADD.FTZ R132, R12, R5 ;  /* 0x000000050c847221 */ /* 0x000fe20000010000 */
[----:B------:R-:W-:Y:S01]  /*1b440*/  F2FP.F16.F32.PACK_AB R180, R124, R180 ;  /* 0x000000b47cb4723e */ /* 0x000fe200000000ff */
[----:B------:R-:W-:Y:S01]  /*1b450*/  FADD.FTZ R134, R182, R13 ;  /* 0x0000000db6867221 */ /* 0x000fe20000010000 */
[----:B------:R-:W-:Y:S01]  /*1b460*/  F2FP.F16.F32.PACK_AB R182, R139, R182 ;  /* 0x000000b68bb6723e */ /* 0x000fe200000000ff */
[----:B------:R-:W-:Y:S01]  /*1b470*/  FADD.FTZ R5, R183, R132 ;  /* 0x00000084b7057221 */ /* 0x000fe20000010000 */
[C---:B------:R-:W-:Y:S01]  /*1b480*/  F2FP.F16.F32.PACK_AB R183, R130.reuse, R183 ;  /* 0x000000b782b7723e */ /* 0x040fe200000000ff */
[----:B------:R-:W-:Y:S01]  /*1b490*/  FADD.FTZ R13, R139, R134 ;  /* 0x000000868b0d7221 */ /* 0x000fe20000010000 */
[----:B------:R-:W2:Y:S01]  /*1b4a0*/  MUFU.EX2 R132, R159 ;  /* 0x0000009f00847308 */ /* 0x000ea20000000800 */
[----:B------:R-:W-:-:S02]  /*1b4b0*/  FADD.FTZ R134, R130, R5 ;  /* 0x0000000582867221 */ /* 0x000fc40000010000 */
[----:B------:R-:W-:Y:S01]  /*1b4c0*/  FADD.FTZ R13, R176, R13 ;  /* 0x0000000db00d7221 */ /* 0x000fe20000010000 */
[----:B------:R-:W-:Y:S01]  /*1b4d0*/  F2FP.F16.F32.PACK_AB R176, R128, R176 ;  /* 0x000000b080b0723e */ /* 0x000fe200000000ff */
[----:B------:R-:W-:Y:S01]  /*1b4e0*/  FADD.FTZ R5, R177, R134 ;  /* 0x00000086b1057221 */ /* 0x000fe20000010000 */
[----:B------:R-:W-:Y:S01]  /*1b4f0*/  F2FP.F16.F32.PACK_AB R177, R14, R177 ;  /* 0x000000b10eb1723e */ /* 0x000fe200000000ff */
[----:B------:R-:W-:Y:S01]  /*1b500*/  FADD.FTZ R13, R128, R13 ;  /* 0x0000000d800d7221 */ /* 0x000fe20000010000 */
[----:B-1----:R-:W-:Y:S01]  /*1b510*/  F2FP.F16.F32.PACK_AB R171, R144, R164 ;  /* 0x000000a490ab723e */ /* 0x002fe200000000ff */
[----:B------:R-:W-:Y:S02]  /*1b520*/  FADD.FTZ R10, R14, R5 ;  /* 0x000000050e0a7221 */ /* 0x000fe40000010000 */
[----:B------:R-:W-:Y:S01]  /*1b530*/  FADD.FTZ R120, R178, R13 ;  /* 0x0000000db2787221 */ /* 0x000fe20000010000 */
[----:B------:R-:W-:Y:S01]  /*1b540*/  F2FP.F16.F32.PACK_AB R178, R131, R178 ;  /* 0x000000b283b2723e */ /* 0x000fe200000000ff */
[----:B------:R-:W-:Y:S01]  /*1b550*/  FADD.FTZ R5, R179, R10 ;  /* 0x0000000ab3057221 */ /* 0x000fe20000010000 */
[----:B------:R-:W-:Y:S01]  /*1b560*/  F2FP.F16.F32.PACK_AB R179, R6, R179 ;  /* 0x000000b306b3723e */ /* 0x000fe200000000ff */
[----:B------:R-:W-:-:S02]  /*1b570*/  FADD.FTZ R13, R131, R120 ;  /* 0x00000078830d7221 */ /* 0x000fc40000010000 */
[----:B------:R-:W-:Y:S02]  /*1b580*/  FADD.FTZ R10, R6, R5 ;  /* 0x00000005060a7221 */ /* 0x000fe40000010000 */
[----:B------:R-:W-:Y:S01]  /*1b590*/  FADD.FTZ R12, R172, R13 ;  /* 0x0000000dac0c7221 */ /* 0x000fe20000010000 */
[----:B------:R-:W-:Y:S01]  /*1b5a0*/  F2FP.F16.F32.PACK_AB R172, R133, R172 ;  /* 0x000000ac85ac723e */ /* 0x000fe200000000ff */
[----:B------:R-:W-:Y:S01]  /*1b5b0*/  FADD.FTZ R5, R173, R10 ;  /* 0x0000000aad057221 */ /* 0x000fe20000010000 */
[C---:B------:R-:W-:Y:S01]  /*1b5c0*/  F2FP.F16.F32.PACK_AB R173, R20.reuse, R173 ;  /* 0x000000ad14ad723e */ /* 0x040fe200000000ff */
[----:B------:R-:W-:Y:S02]  /*1b5d0*/  FADD.FTZ R13, R133, R12 ;  /* 0x0000000c850d7221 */ /* 0x000fe40000010000 */
[----:B------:R-:W-:Y:S02]  /*1b5e0*/  FADD.FTZ R10, R20, R5 ;  /* 0x00000005140a7221 */ /* 0x000fe40000010000 */
[----:B------:R-:W-:Y:S01]  /*1b5f0*/  FADD.FTZ R12, R174, R13 ;  /* 0x0000000dae0c7221 */ /* 0x000fe20000010000 */
[----:B------:R-:W-:Y:S01]  /*1b600*/  F2FP.F16.F32.PACK_AB R174, R135, R174 ;  /* 0x000000ae87ae723e */ /* 0x000fe200000000ff */
[----:B------:R-:W-:Y:S01]  /*1b610*/  FADD.FTZ R5, R175, R10 ;  /* 0x0000000aaf057221 */ /* 0x000fe20000010000 */
[----:B--2---:R-:W-:Y:S01]  /*1b620*/  F2FP.F16.F32.PACK_AB R175, R132, R175 ;  /* 0x000000af84af723e */ /* 0x004fe200000000ff */
[----:B------:R-:W-:Y:S01]  /*1b630*/  FADD.FTZ R12, R135, R12 ;  /* 0x0000000c870c7221 */ /* 0x000fe20000010000 */
[----:B------:R-:W-:-:S02]  /*1b640*/  IMAD.MOV.U32 R10, RZ, RZ, R4 ;  /* 0x000000ffff0a7224 */ /* 0x000fc400078e0004 */
[----:B------:R-:W-:Y:S01]  /*1b650*/  FADD.FTZ R5, R132, R5 ;  /* 0x0000000584057221 */ /* 0x000fe20000010000 */
[----:B------:R-:W-:Y:S01]  /*1b660*/  FADD.FTZ R13, R127, R12 ;  /* 0x0000000c7f0d7221 */ /* 0x000fe20000010000 */
[----:B------:R-:W-:Y:S02]  /*1b670*/  IMAD.MOV.U32 R12, RZ, RZ, R194 ;  /* 0x000000ffff0c7224 */ /* 0x000fe400078e00c2 */
[----:B------:R-:W-:Y:S01]  /*1b680*/  FADD.FTZ R5, R162, R5 ;  /* 0x00000005a2057221 */ /* 0x000fe20000010000 */
[----:B------:R-:W-:-:S03]  /*1b690*/  FADD.FTZ R13, R136, R13 ;  /* 0x0000000d880d7221 */ /* 0x000fc60000010000 */
[----:B------:R-:W-:Y:S01]  /*1b6a0*/  FADD.FTZ R5, R163, R5 ;  /* 0x00000005a3057221 */ /* 0x000fe20000010000 */
[----:B------:R-:W-:Y:S01]  /*1b6b0*/  FADD.FTZ R6, R140, R13 ;  /* 0x0000000d8c067221 */ /* 0x000fe20000010000 */
[----:B------:R-:W-:Y:S02]  /*1b6c0*/  IMAD.MOV.U32 R13, RZ, RZ, R23 ;  /* 0x000000ffff0d7224 */ /* 0x000fe400078e0017 */
[----:B------:R-:W-:Y:S01]  /*1b6d0*/  FADD.FTZ R5, R164, R5 ;  /* 0x00000005a4057221 */ /* 0x000fe20000010000 */
[----:B------:R-:W-:Y:S01]  /*1b6e0*/  FADD.FTZ R6, R11, R6 ;  /* 0x000000060b067221 */ /* 0x000fe20000010000 */
[----:B------:R-:W-:Y:S02]  /*1b6f0*/  MOV R11, R3 ;  /* 0x00000003000b7202 */ /* 0x000fe40000000f00 */
[----:B------:R-:W-:Y:S01]  /*1b700*/  FADD.FTZ R5, R144, R5 ;  /* 0x0000000590057221 */ /* 0x000fe20000010000 */
[----:B0-----:R-:W-:Y:S06]  /*1b710*/  @P2 BRA `(.L_x_1563) ;  /* 0xffffffd800102947 */ /* 0x001fec000383ffff */
[----:B------:R-:W-:Y:S05]  /*1b720*/  BSYNC B1 ;  /* 0x0000000000017941 */ /* 0x000fea0003800000 */
.L_x_1552:
[----:B------:R-:W-:Y:S05]  /*1b730*/  BSYNC B0 ;  /* 0x0000000000007941 */ /* 0x000fea0003800000 */
.L_x_1551:
[----:B------:R-:W-:Y:S01]  /*1b740*/  ISETP.GE.AND P2, PT, R8, R211, PT ;  /* 0x000000d30800720c */ /* 0x000fe20003f46270 */
[----:B------:R-:W-:-:S12]  /*1b750*/  BSSY B0, `(.L_x_1564) ;  /* 0x00003ab000007945 */ /* 0x000fd80003800000 */
[----:B------:R-:W-:Y:S05]  /*1b760*/  @!P2 BRA `(.L_x_1565) ;  /* 0x0000003800a4a947 */ /* 0x000fea0003800000 */
[----:B------:R-:W-:Y:S02]  /*1b770*/  IMAD R200, R201, 0x80, R213 ;  /* 0x00000080c9c87824 */ /* 0x000fe400078e02d5 */
[----:B------:R-:W-:Y:S02]  /*1b780*/  IMAD.MOV.U32 R10, RZ, RZ, R3 ;  /* 0x000000ffff0a7224 */ /* 0x000fe400078e0003 */
[----:B------:R-:W-:Y:S01]  /*1b790*/  IMAD.MOV.U32 R11, RZ, RZ, R4 ;  /* 0x000000ffff0b7224 */ /* 0x000fe200078e0004 */
[----:B------:R-:W-:Y:S01]  /*1b7a0*/  IADD3 R200, R200, 0x8, RZ ;  /* 0x00000008c8c87810 */ /* 0x000fe20007ffe0ff */
[----:B------:R-:W-:Y:S02]  /*1b7b0*/  IMAD.MOV.U32 R12, RZ, RZ, R194 ;  /* 0x000000ffff0c7224 */ /* 0x000fe400078e00c2 */
[----:B------:R-:W-:Y:S01]  /*1b7c0*/  IMAD.MOV.U32 R13, RZ, RZ, R23 ;  /* 0x000000ffff0d7224 */ /* 0x000fe200078e0017 */
[----:B------:R-:W-:-:S07]  /*1b7d0*/  IADD3 R200, R200, R196, -R197 ;  /* 0x000000c4c8c87210 */ /* 0x000fce0007ffe8c5 */
.L_x_1584:
[----:B------:R-:W-:-:S04]  /*1b7e0*/  IADD3 R3, R13, 0x1, RZ ;  /* 0x000000010d037810 */ /* 0x000fc80007ffe0ff */
[----:B------:R-:W-:-:S04]  /*1b7f0*/  ISETP.NE.AND P2, PT, R3, 0x2, PT ;  /* 0x000000020300780c */ /* 0x000fc80003f45270 */
[----:B------:R-:W-:Y:S02]  /*1b800*/  SEL R7, RZ, 0x1, P2 ;  /* 0x00000001ff077807 */ /* 0x000fe40001000000 */
[----:B------:R-:W-:Y:S02]  /*1b810*/  SEL R23, R3, RZ, P2 ;  /* 0x000000ff03177207 */ /* 0x000fe40001000000 */
[----:B------:R-:W-:Y:S01]  /*1b820*/  LOP3.LUT R194, R12, R7, RZ, 0x3c, !PT ;  /* 0x000000070cc27212 */ /* 0x000fe200078e3cff */
[----:B------:R-:W-:Y:S06]  /*1b830*/  @!P0 BRA `(.L_x_1566) ;  /* 0x0000000000048947 */ /* 0x000fec0003800000 */
[----:B------:R-:W-:Y:S01]  /*1b840*/  BPT.TRAP 0x1 ;  /* 0x000000040000795c */ /* 0x000fe20000300000 */
.L_x_1566:
[----:B------:R-:W-:Y:S01]  /*1b850*/  IMAD R3, R23, 0x8, R17 ;  /* 0x0000000817037824 */ /* 0x000fe200078e0211 */
[----:B------:R-:W-:-:S04]  /*1b860*/  SHF.L.U32 R4, R194, 0x1f, RZ ;  /* 0x0000001fc2047819 */ /* 0x000fc800000006ff */
[----:B------:R0:W1:Y:S01]  /*1b870*/  SYNCS.PHASECHK.TRANS64.TRYWAIT P2, [R3+URZ+0x30830], R4 ;  /* 0x03083004030075a7 */ /* 0x000062000804017f */
[----:B------:R-:W-:Y:S05]  /*1b880*/  @!P0 BRA `(.L_x_1567) ;  /* 0x0000000000048947 */ /* 0x000fea0003800000 */
[----:B------:R-:W-:Y:S01]  /*1b890*/  BPT.TRAP 0x1 ;  /* 0x000000040000795c */ /* 0x000fe20000300000 */
.L_x_1567:
[----:B------:R-:W-:Y:S01]  /*1b8a0*/  BSSY B1, `(.L_x_1568) ;  /* 0x0000006000017945 */ /* 0x000fe20003800000 */
[----:B------:R-:W-:Y:S02]  /*1b8b0*/  IMAD R14, R23, 0x900, R9 ;  /* 0x00000900170e7824 */ /* 0x000fe400078e0209 */
[----:B------:R-:W-:Y:S01]  /*1b8c0*/  IMAD.MOV.U32 R15, RZ, RZ, 0x40000040 ;  /* 0x40000040ff0f7424 */ /* 0x000fe200078e00ff */
[----:B-1----:R-:W-:Y:S06]  /*1b8d0*/  @P2 BRA `(.L_x_1569) ;  /* 0x0000000000082947 */ /* 0x002fec0003800000 */
[----:B------:R-:W1:Y:S02]  /*1b8e0*/  SYNCS.PHASECHK.TRANS64.TRYWAIT P2, [R3+URZ+0x30830], R4 ;  /* 0x03083004030075a7 */ /* 0x000e64000804017f */
[----:B-1----:R-:W-:Y:S05]  /*1b8f0*/  @!P2 BRA `(.L_x_1570) ;  /* 0x000000e40064a947 */ /* 0x002fea0003800000 */
.L_x_1569:
[----:B------:R-:W-:Y:S05]  /*1b900*/  BSYNC B1 ;  /* 0x0000000000017941 */ /* 0x000fea0003800000 */
.L_x_1568:
[----:B------:R-:W2:Y:S04]  /*1b910*/  LDL.64 R120, [R1+0x30] ;  /* 0x0000300001787983 */ /* 0x000ea80000100a00 */
[----:B------:R3:W-:Y:S04]  /*1b920*/  STL [R1+0x44], R6 ;  /* 0x0000440601007387 */ /* 0x0007e80000100800 */
[----:B---3--:R-:W3:Y:S04]  /*1b930*/  LDL.64 R6, [R1+0x28] ;  /* 0x0000280001067983 */ /* 0x008ee80000100a00 */
[----:B------:R0:W-:Y:S04]  /*1b940*/  STL [R1+0x40], R5 ;  /* 0x0000400501007387 */ /* 0x0001e80000100800 */
[----:B------:R-:W4:Y:S04]  /*1b950*/  LDL.64 R202, [R1+0x18] ;  /* 0x0000180001ca7983 */ /* 0x000f280000100a00 */
[----:B01----:R-:W4:Y:S01]  /*1b960*/  LDL.64 R4, [R1+0x20] ;  /* 0x0000200001047983 */ /* 0x003f220000100a00 */
[----:B------:R-:W-:-:S02]  /*1b970*/  R2UR UR6, R14 ;  /* 0x000000000e0672ca */ /* 0x000fc400000e0000 */
[----:B------:R-:W-:Y:S01]  /*1b980*/  R2UR UR7, R15 ;  /* 0x000000000f0772ca */ /* 0x000fe200000e0000 */
[----:B------:R-:W-:Y:S01]  /*1b990*/  VIADD R20, R14, 0x2 ;  /* 0x000000020e147836 */ /* 0x000fe20000000000 */
[----:B------:R-:W-:Y:S02]  /*1b9a0*/  MOV R21, 0x40000040 ;  /* 0x4000004000157802 */ /* 0x000fe40000000f00 */
[----:B--2---:R-:W-:Y:S02]  /*1b9b0*/  R2UR UR4, R120 ;  /* 0x00000000780472ca */ /* 0x004fe400000e0000 */
[----:B------:R-:W-:Y:S02]  /*1b9c0*/  R2UR UR5, R121 ;  /* 0x00000000790572ca */ /* 0x000fe400000e0000 */
[----:B-----5:R-:W-:-:S11]  /*1b9d0*/  WARPGROUP.ARRIVE ;  /* 0x00000000000079c5 */ /* 0x020fd60000000000 */
[----:B------:R-:W-:Y:S01]  /*1b9e0*/  HGMMA.64x96x16.F32 R120, gdesc[UR4], RZ, !UPT, gsb0 ;  /* 0x01600000047879f0 */ /* 0x000fe2000c0008ff */
[----:B---3--:R-:W-:Y:S02]  /*1b9f0*/  R2UR UR4, R6 ;  /* 0x00000000060472ca */ /* 0x008fe400000e0000 */
[----:B------:R-:W-:Y:S02]  /*1ba00*/  R2UR UR5, R7 ;  /* 0x00000000070572ca */ /* 0x000fe400000e0000 */
[----:B------:R-:W2:Y:S01]  /*1ba10*/  LDL.64 R6, [R1+0x10] ;  /* 0x0000100001067983 */ /* 0x000ea20000100a00 */
[----:B------:R-:W-:Y:S02]  /*1ba20*/  R2UR UR6, R20 ;  /* 0x00000000140672ca */ /* 0x000fe400000e0000 */
[----:B------:R-:W-:Y:S01]  /*1ba30*/  R2UR UR7, R21 ;  /* 0x00000000150772ca */ /* 0x000fe200000e0000 */
[----:B------:R-:W-:Y:S02]  /*1ba40*/  VIADD R20, R14, 0x4 ;  /* 0x000000040e147836 */ /* 0x000fe40000000000 */
[----:B------:R-:W-:Y:S01]  /*1ba50*/  IMAD.MOV.U32 R21, RZ, RZ, 0x40000040 ;  /* 0x40000040ff157424 */ /* 0x000fe200078e00ff */
[----:B------:R-:W-:-:S02]  /*1ba60*/  WARPGROUP.DEPBAR.LE gsb0, 0x0 ;  /* 0x00008000000079c5 */ /* 0x000fc40000010000 */
[----:B------:R-:W-:-:S07]  /*1ba70*/  WARPGROUP.ARRIVE ;  /* 0x00000000000079c5 */ /* 0x000fce0000000000 */
[----:B------:R-:W-:Y:S01]  /*1ba80*/  HGMMA.64x96x16.F32 R120, gdesc[UR4], R120, gsb0 ;  /* 0x01600000047879f0 */ /* 0x000fe20008000878 */
[----:B----4-:R-:W-:Y:S02]  /*1ba90*/  R2UR UR4, R4 ;  /* 0x00000000040472ca */ /* 0x010fe400000e0000 */
[----:B------:R-:W-:Y:S02]  /*1baa0*/  R2UR UR5, R5 ;  /* 0x00000000050572ca */ /* 0x000fe400000e0000 */
[----:B------:R-:W3:Y:S01]  /*1bab0*/  LDL.64 R4, [R1+0x8] ;  /* 0x0000080001047983 */ /* 0x000ee20000100a00 */
        /* <DEDUP_REMOVED lines=9> */
[----:B------:R-:W4:Y:S01]  /*1bb50*/  LDL.64 R202, [R1] ;  /* 0x0000000001ca7983 */ /* 0x000f220000100a00 */
        /* <DEDUP_REMOVED lines=9> */
[----:B--2---:R-:W-:Y:S02]  /*1bbf0*/  R2UR UR4, R6 ;  /* 0x00000000060472ca */ /* 0x004fe400000e0000 */
[----:B------:R-:W-:Y:S01]  /*1bc00*/  R2UR UR5, R7 ;  /* 0x00000000070572ca */ /* 0x000fe200000e0000 */
[----:B------:R-:W-:Y:S01]  /*1bc10*/  VIADD R20, R14, 0x302 ;  /* 0x000003020e147836 */ /* 0x000fe20000000000 */
[----:B------:R-:W-:Y:S01]  /*1bc20*/  MOV R21, 0x40000040 ;  /* 0x4000004000157802 */ /* 0x000fe20000000f00 */
[----:B------:R0:W5:Y:S01]  /*1bc30*/  LDL.LU R6, [R1+0x44] ;  /* 0x0000440001067983 */ /* 0x0001620000300800 */
        /* <DEDUP_REMOVED lines=18> */
[----:B------:R-:W-:Y:S01]  /*1bd60*/  MOV R21, 0x40000040 ;  /* 0x4000004000157802 */ /* 0x000fe20000000f00 */
[----:B------:R-:W-:-:S02]  /*1bd70*/  WARPGROUP.DEPBAR.LE gsb0, 0x0 ;  /* 0x00008000000079c5 */ /* 0x000fc40000010000 */
[----:B------:R-:W-:-:S08]  /*1bd80*/  WARPGROUP.ARRIVE ;  /* 0x00000000000079c5 */ /* 0x000fd00000000000 */
        /* <DEDUP_REMOVED lines=143> */
.L_x_1571:
[----:B------:R-:W-:Y:S01]  /*1c680*/  SHF.L.U32 R2, R12, 0x1f, RZ ;  /* 0x0000001f0c027819 */ /* 0x000fe200000006ff */
[----:B------:R-:W-:-:S04]  /*1c690*/  IMAD R14, R13, 0x8, R17 ;  /* 0x000000080d0e7824 */ /* 0x000fc800078e0211 */
[----:B------:R0:W1:Y:S01]  /*1c6a0*/  SYNCS.PHASECHK.TRANS64.TRYWAIT P2, [R14+URZ+0x30850], R2 ;  /* 0x030850020e0075a7 */ /* 0x000062000804017f */
[----:B------:R-:W-:Y:S05]  /*1c6b0*/  @!P0 BRA `(.L_x_1572) ;  /* 0x0000000000048947 */ /* 0x000fea0003800000 */
[----:B------:R-:W-:Y:S01]  /*1c6c0*/  BPT.TRAP 0x1 ;  /* 0x000000040000795c */ /* 0x000fe20000300000 */
.L_x_1572:
        /* <DEDUP_REMOVED lines=9> */
.L_x_1574:
[----:B------:R-:W-:Y:S05]  /*1c760*/  BSYNC B1 ;  /* 0x0000000000017941 */ /* 0x000fea0003800000 */
.L_x_1573:
[----:B------:R-:W-:Y:S01]  /*1c770*/  IMAD.MOV.U32 R12, RZ, RZ, R0 ;  /* 0x000000ffff0c7224 */ /* 0x000fe200078e0000 */
[----:B------:R-:W-:Y:S01]  /*1c780*/  MOV R13, 0x40000040 ;  /* 0x40000040000d7802 */ /* 0x000fe20000000f00 */
[----:B------:R-:W2:Y:S01]  /*1c790*/  LDL R4, [R1+0x38] ;  /* 0x0000380001047983 */ /* 0x000ea20000100800 */
[----:B------:R-:W-:Y:S01]  /*1c7a0*/  WARPGROUP.ARRIVE ;  /* 0x00000000000079c5 */ /* 0x000fe20000000000 */
[----:B------:R-:W-:Y:S01]  /*1c7b0*/  FMUL.FTZ R7, R123, UR50 ;  /* 0x000000327b077c20 */ /* 0x000fe20008410000 */
[----:B------:R-:W-:Y:S01]  /*1c7c0*/  R2UR UR6, R12 ;  /* 0x000000000c0672ca */ /* 0x000fe200000e0000 */
[----:B------:R-:W-:Y:S01]  /*1c7d0*/  VIADD R12, R0, 0x80 ;  /* 0x00000080000c7836 */ /* 0x000fe20000000000 */
[----:B------:R-:W-:Y:S01]  /*1c7e0*/  R2UR UR7, R13 ;  /* 0x000000000d0772ca */ /* 0x000fe200000e0000 */
[----:B------:R-:W-:Y:S02]  /*1c7f0*/  IMAD.MOV.U32 R13, RZ, RZ, 0x40000040 ;  /* 0x40000040ff0d7424 */ /* 0x000fe400078e00ff */
        /* <DEDUP_REMOVED lines=41> */
[----:B------:R-:W-:Y:S01]  /*1ca90*/  ISETP.GE.AND P2, PT, R224, 0x1, PT ;  /* 0x00000001e000780c */ /* 0x000fe20003f46270 */
        /* <DEDUP_REMOVED lines=23> */
[----:B------:R-:W-:-:S05]  /*1cc10*/  WARPGROUP.ARRIVE ;  /* 0x00000000000079c5 */ /* 0x000fca0000000000 */
[----:B------:R-:W0:Y:S01]  /*1cc20*/  MUFU.TANH R143, R143 ;  /* 0x0000008f008f7308 */ /* 0x000e220000002400 */
[----:B------:R-:W-:Y:S01]  /*1cc30*/  HGMMA.64x192x16.F32 R24, R184, gdesc[UR4].tnspB, R24, gsb0 ;  /* 0x42e00004b8187df0 */ /* 0x000fe20008000818 */
[----:B------:R-:W-:Y:S01]  /*1cc40*/  R2UR UR6, R12 ;  /* 0x000000000c0672ca */ /* 0x000fe200000e0000 */
[----:B------:R-:W-:Y:S01]  /*1cc50*/  VIADD R12, R0, 0x180 ;  /* 0x00000180000c7836 */ /* 0x000fe20000000000 */
[----:B------:R-:W-:Y:S01]  /*1cc60*/  R2UR UR7, R13 ;  /* 0x000000000d0772ca */ /* 0x000fe200000e0000 */
[----:B------:R-:W-:-:S03]  /*1cc70*/  IMAD.MOV.U32 R13, RZ, RZ, 0x40000040 ;  /* 0x40000040ff0d7424 */ /* 0x000fc600078e00ff */
        /* <DEDUP_REMOVED lines=9> */
[----:B------:R-:W-:Y:S01]  /*1cd10*/  FMUL.FTZ R4, R121, UR50 ;  /* 0x0000003279047c20 */ /* 0x000fe20008410000 */
[----:B------:R-:W-:Y:S01]  /*1cd20*/  FMUL.FTZ R121, R127, UR50 ;  /* 0x000000327f797c20 */ /* 0x000fe20008410000 */
[----:B------:R-:W-:Y:S01]  /*1cd30*/  FMUL.FTZ R127, R133, UR50 ;  /* 0x00000032857f7c20 */ /* 0x000fe20008410000 */
[----:B------:R-:W-:Y:S01]  /*1cd40*/  FMUL.FTZ R133, R137, UR50 ;  /* 0x0000003289857c20 */ /* 0x000fe20008410000 */
[----:B------:R-:W-:Y:S01]  /*1cd50*/  FMUL.FTZ R137, R141, UR50 ;  /* 0x000000328d897c20 */ /* 0x000fe20008410000 */
[----:B------:R-:W-:Y:S01]  /*1cd60*/  FMUL.FTZ R141, R150, UR50 ;  /* 0x00000032968d7c20 */ /* 0x000fe20008410000 */
[----:B------:R-:W-:Y:S01]  /*1cd70*/  FMUL.FTZ R150, R159, UR50 ;  /* 0x000000329f967c20 */ /* 0x000fe20008410000 */
[----:B------:R-:W2:Y:S08]  /*1cd80*/  MUFU.TANH R4, R4 ;  /* 0x0000000400047308 */ /* 0x000eb00000002400 */
        /* <DEDUP_REMOVED lines=25> */
[----:B------:R-:W-:Y:S02]  /*1cf20*/  IMAD.MOV.U32 R13, RZ, RZ, 0x40000040 ;  /* 0x40000040ff0d7424 */ /* 0x000fe400078e00ff */
[----:B------:R-:W-:Y:S01]  /*1cf30*/  FMUL.FTZ R0, R146, UR50 ;  /* 0x0000003292007c20 */ /* 0x000fe20008410000 */
[----:B------:R-:W-:Y:S01]  /*1cf40*/  FMUL.FTZ R146, R155, UR50 ;  /* 0x000000329b927c20 */ /* 0x000fe20008410000 */
[----:B------:R-:W-:Y:S01]  /*1cf50*/  FMUL.FTZ R155, R160, UR50 ;  /* 0x00000032a09b7c20 */ /* 0x000fe20008410000 */
[----:B------:R-:W-:-:S03]  /*1cf60*/  FMUL.FTZ R160, R164, UR50 ;  /* 0x00000032a4a07c20 */ /* 0x000fc60008410000 */
        /* <DEDUP_REMOVED lines=8> */
[----:B------:R-:W-:Y:S01]  /*1cff0*/  @!P1 VIADD R12, R3, 0x30840 ;  /* 0x00030840030c9836 */ /* 0x000fe20000000000 */
[----:B------:R-:W-:Y:S01]  /*1d000*/  R2UR UR7, R13 ;  /* 0x000000000d0772ca */ /* 0x000fe200000e0000 */
[----:B------:R-:W-:-:S03]  /*1d010*/  IMAD R3, R8, -0x60, RZ ;  /* 0xffffffa008037824 */ /* 0x000fc600078e02ff */
[----:B------:R-:W-:Y:S01]  /*1d020*/  @!P1 PRMT R12, RZ, 0x654, R12 ;  /* 0x00000654ff0c9816 */ /* 0x000fe2000000000c */
[----:B------:R-:W-:Y:S01]  /*1d030*/  IMAD R159, R206, -0x2, R3 ;  /* 0xfffffffece9f7824 */ /* 0x000fe200078e0203 */
[----:B------:R-:W-:-:S04]  /*1d040*/  IADD3 R162, R3, 0x1, R196 ;  /* 0x0000000103a27810 */ /* 0x000fc80007ffe0c4 */
[----:B------:R-:W-:Y:S01]  /*1d050*/  IADD3 R13, R162, -R197, RZ ;  /* 0x800000c5a20d7210 */ /* 0x000fe20007ffe0ff */
[----:B------:R-:W-:-:S04]  /*1d060*/  IMAD R162, R201, 0x80, R213 ;  /* 0x00000080c9a27824 */ /* 0x000fc800078e02d5 */
[----:B------:R-:W-:-:S04]  /*1d070*/  IMAD R13, R206, -0x2, R13 ;  /* 0xfffffffece0d7824 */ /* 0x000fc800078e020d */
[C---:B------:R-:W-:Y:S02]  /*1d080*/  VIADD R166, R13.reuse, UR47 ;  /* 0x0000002f0da67c36 */ /* 0x040fe40008000000 */
[----:B------:R-:W-:-:S03]  /*1d090*/  VIADD R165, R13, UR4 ;  /* 0x000000040da57c36 */ /* 0x000fc60008000000 */
[C---:B------:R-:W-:Y:S01]  /*1d0a0*/  IADD3 R164, R162.reuse, R166, RZ ;  /* 0x000000a6a2a47210 */ /* 0x040fe20007ffe0ff */
[----:B------:R-:W-:Y:S01]  /*1d0b0*/  IMAD.IADD R163, R162, 0x1, R165 ;  /* 0x00000001a2a37824 */ /* 0x000fe200078e02a5 */
[----:B------:R-:W-:Y:S02]  /*1d0c0*/  WARPGROUP.DEPBAR.LE gsb0, 0x0 ;  /* 0x00008000000079c5 */ /* 0x000fe40000010000 */
[----:B------:R-:W-:-:S06]  /*1d0d0*/  WARPGROUP.ARRIVE ;  /* 0x00000000000079c5 */ /* 0x000fcc0000000000 */
[----:B------:R-:W-:Y:S03]  /*1d0e0*/  HGMMA.64x192x16.F32 R24, R168, gdesc[UR4].tnspB, R24, gsb0 ;  /* 0x42e00004a8187df0 */ /* 0x000fe60008000818 */
[----:B------:R-:W-:Y:S02]  /*1d0f0*/  WARPGROUP.DEPBAR.LE gsb0, 0x0 ;  /* 0x00008000000079c5 */ /* 0x000fe40000010000 */
[----:B------:R0:W-:Y:S01]  /*1d100*/  @!P1 SYNCS.ARRIVE.TRANS64.RED.A1T0 RZ, [R12+URZ], RZ ;  /* 0x000000ff0cff99a7 */ /* 0x0001e2000810043f */
[----:B-1234-:R-:W-:Y:S05]  /*1d110*/  @!P2 BRA `(.L_x_1576) ;  /* 0x000000000058a947 */ /* 0x01efea0003800000 */
[----:B------:R-:W-:Y:S01]  /*1d120*/  IADD3 R167, R162, R196, -R197 ;  /* 0x000000c4a2a77210 */ /* 0x000fe20007ffe8c5 */
[----:B------:R-:W-:Y:S03]  /*1d130*/  BSSY B1, `(.L_x_1577) ;  /* 0x0000011000017945 */ /* 0x000fe60003800000 */
[----:B------:R-:W-:-:S13]  /*1d140*/  ISETP.GT.AND P2, PT, R167, -0x1, PT ;  /* 0xffffffffa700780c */ /* 0x000fda0003f44270 */
[----:B------:R-:W-:Y:S05]  /*1d150*/  @P2 BRA `(.L_x_1578) ;  /* 0x0000000000202947 */ /* 0x000fea0003800000 */
[----:B------:R-:W-:Y:S01]  /*1d160*/  IMAD.U32 R168, RZ, RZ, UR39 ;  /* 0x00000027ffa87e24 */ /* 0x000fe2000f8e00ff */
[----:B------:R-:W-:-:S04]  /*1d170*/  LOP3.LUT R167, RZ, R167, RZ, 0x33, !PT ;  /* 0x000000a7ffa77212 */ /* 0x000fc800078e33ff */
[----:B------:R-:W-:-:S13]  /*1d180*/  ISETP.NE.AND P2, PT, R168, 0x1, PT ;  /* 0x00000001a800780c */ /* 0x000fda0003f45270 */
[----:B0-----:R-:W0:Y:S02]  /*1d190*/  @P2 LDC.64 R12, c[0x0][0x9e8] ;  /* 0x00027a00ff0c2b82 */ /* 0x001e240000000a00 */
[----:B0-----:R-:W-:-:S05]  /*1d1a0*/  @P2 IMAD.HI.U32 R12, R167, R12, RZ ;  /* 0x0000000ca70c2227 */ /* 0x001fca00078e00ff */
[----:B------:R-:W-:-:S04]  /*1d1b0*/  @P2 SHF.R.U32.HI R167, RZ, R13, R12 ;  /* 0x0000000dffa72219 */ /* 0x000fc8000001160c */
[----:B------:R-:W-:Y:S01]  /*1d1c0*/  LOP3.LUT R167, RZ, R167, RZ, 0x33, !PT ;  /* 0x000000a7ffa77212 */ /* 0x000fe200078e33ff */
[----:B------:R-:W-:Y:S06]  /*1d1d0*/  BRA `(.L_x_1579) ;  /* 0x0000000000187947 */ /* 0x000fec0003800000 */
.L_x_1578:
[----:B------:R-:W-:Y:S01]  /*1d1e0*/  IMAD.U32 R168, RZ, RZ, UR39 ;  /* 0x00000027ffa87e24 */ /* 0x000fe2000f8e00ff */
[----:B------:R-:W-:-:S04]  /*1d1f0*/  IADD3 R167, R162, R196, -R197 ;  /* 0x000000c4a2a77210 */ /* 0x000fc80007ffe8c5 */
[----:B------:R-:W-:-:S13]  /*1d200*/  ISETP.NE.AND P2, PT, R168, 0x1, PT ;  /* 0x00000001a800780c */ /* 0x000fda0003f45270 */
[----:B0-----:R-:W0:Y:S02]  /*1d210*/  @P2 LDC.64 R12, c[0x0][0x9e8] ;  /* 0x00027a00ff0c2b82 */ /* 0x001e240000000a00 */
[----:B0-----:R-:W-:-:S05]  /*1d220*/  @P2 IMAD.HI.U32 R12, R167, R12, RZ ;  /* 0x0000000ca70c2227 */ /* 0x001fca00078e00ff */
[----:B------:R-:W-:-:S07]  /*1d230*/  @P2 SHF.R.U32.HI R167, RZ, R13, R12 ;  /* 0x0000000dffa72219 */ /* 0x000fce000001160c */
.L_x_1579:
[----:B------:R-:W-:Y:S05]  /*1d240*/  BSYNC B1 ;  /* 0x0000000000017941 */ /* 0x000fea0003800000 */
.L_x_1577:
[----:B------:R-:W-:-:S05]  /*1d250*/  IMAD R167, R167, R168, R159 ;  /* 0x000000a8a7a77224 */ /* 0x000fca00078e029f */
[----:B------:R-:W-:Y:S02]  /*1d260*/  VIADDMNMX R164, R167, R168, R164, PT ;  /* 0x000000a8a7a47246 */ /* 0x000fe400038001a4 */
[----:B------:R-:W-:-:S07]  /*1d270*/  VIMNMX R163, R163, R167, !PT ;  /* 0x000000a7a3a37248 */ /* 0x000fce0007fe0100 */
.L_x_1576:
[C---:B------:R-:W-:Y:S02]  /*1d280*/  ISETP.GE.AND P2, PT, R3.reuse, 0x2, PT ;  /* 0x000000020300780c */ /* 0x040fe40003f46270 */
[----:B------:R-:W-:Y:S02]  /*1d290*/  ISETP.GE.AND P3, PT, R3, 0x9, PT ;  /* 0x000000090300780c */ /* 0x000fe40003f66270 */
[----:B------:R-:W-:Y:S02]  /*1d2a0*/  ISETP.GT.AND P5, PT, R163, 0x1, !P2 ;  /* 0x00000001a300780c */ /* 0x000fe400057a4270 */
[----:B------:R-:W-:Y:S02]  /*1d2b0*/  ISETP.GE.AND P6, PT, R3, 0xa, PT ;  /* 0x0000000a0300780c */ /* 0x000fe40003fc6270 */
[----:B------:R-:W-:Y:S02]  /*1d2c0*/  ISETP.GT.AND P4, PT, R163, 0x8, !P3 ;  /* 0x00000008a300780c */ /* 0x000fe40005f84270 */
[----:B------:R-:W-:-:S02]  /*1d2d0*/  ISETP.LT.OR P5, PT, R164, 0x2, P5 ;  /* 0x00000002a400780c */ /* 0x000fc40002fa1670 */
[----:B------:R-:W-:Y:S02]  /*1d2e0*/  ISETP.LT.OR P4, PT, R164, 0x9, P4 ;  /* 0x00000009a400780c */ /* 0x000fe40002781670 */
[----:B0-----:R-:W-:Y:S02]  /*1d2f0*/  FSEL R12, R4, -INF , !P5 ;  /* 0xff800000040c7808 */ /* 0x001fe40006800000 */
        /* <DEDUP_REMOVED lines=130> */
[----:B------:R-:W-:-:S13]  /*1db20*/  ISETP.GE.AND P6, PT, R224, 0x1, PT ;  /* 0x00000001e000780c */ /* 0x000fda0003fc6270 */
[----:B------:R-:W-:Y:S05]  /*1db30*/  @!P6 BRA `(.L_x_1580) ;  /* 0x00000000005ce947 */ /* 0x000fea0003800000 */
[----:B------:R-:W-:Y:S01]  /*1db40*/  ISETP.GT.AND P6, PT, R200, -0x1, PT ;  /* 0xffffffffc800780c */ /* 0x000fe20003fc4270 */
[----:B------:R-:W-:-:S12]  /*1db50*/  BSSY B1, `(.L_x_1581) ;  /* 0x0000012000017945 */ /* 0x000fd80003800000 */
[----:B------:R-:W-:Y:S05]  /*1db60*/  @P6 BRA `(.L_x_1582) ;  /* 0x0000000000286947 */ /* 0x000fea0003800000 */
[----:B------:R-:W-:Y:S01]  /*1db70*/  MOV R164, UR39 ;  /* 0x0000002700a47c02 */ /* 0x000fe20008000f00 */
[----:B------:R-:W-:-:S03]  /*1db80*/  VIADD R162, R162, 0x8 ;  /* 0x00000008a2a27836 */ /* 0x000fc60000000000 */
[----:B------:R-:W-:Y:S02]  /*1db90*/  ISETP.NE.AND P6, PT, R164, 0x1, PT ;  /* 0x00000001a400780c */ /* 0x000fe40003fc5270 */
[----:B------:R-:W-:-:S04]  /*1dba0*/  IADD3 R162, R162, R196, -R197 ;  /* 0x000000c4a2a27210 */ /* 0x000fc80007ffe8c5 */
[----:B------:R-:W-:-:S07]  /*1dbb0*/  LOP3.LUT R163, RZ, R162, RZ, 0x33, !PT ;  /* 0x000000a2ffa37212 */ /* 0x000fce00078e33ff */
[----:B------:R-:W0:Y:S02]  /*1dbc0*/  @P6 LDC.64 R2, c[0x0][0x9e8] ;  /* 0x00027a00ff026b82 */ /* 0x000e240000000a00 */
[----:B0-----:R-:W-:-:S05]  /*1dbd0*/  @P6 IMAD.HI.U32 R2, R163, R2, RZ ;  /* 0x00000002a3026227 */ /* 0x001fca00078e00ff */
[----:B------:R-:W-:-:S04]  /*1dbe0*/  @P6 SHF.R.U32.HI R163, RZ, R3, R2 ;  /* 0x00000003ffa36219 */ /* 0x000fc80000011602 */
[----:B------:R-:W-:Y:S01]  /*1dbf0*/  LOP3.LUT R2, RZ, R163, RZ, 0x33, !PT ;  /* 0x000000a3ff027212 */ /* 0x000fe200078e33ff */
[----:B------:R-:W-:Y:S06]  /*1dc00*/  BRA `(.L_x_1583) ;  /* 0x0000000000187947 */ /* 0x000fec0003800000 */
.L_x_1582:
[----:B------:R-:W-:-:S05]  /*1dc10*/  IMAD.U32 R164, RZ, RZ, UR39 ;  /* 0x00000027ffa47e24 */ /* 0x000fca000f8e00ff */
[----:B------:R-:W-:-:S13]  /*1dc20*/  ISETP.NE.AND P6, PT, R164, 0x1, PT ;  /* 0x00000001a400780c */ /* 0x000fda0003fc5270 */
[----:B------:R-:W0:Y:S02]  /*1dc30*/  @P6 LDC.64 R2, c[0x0][0x9e8] ;  /* 0x00027a00ff026b82 */ /* 0x000e240000000a00 */
[----:B0-----:R-:W-:-:S04]  /*1dc40*/  @P6 IMAD.HI.U32 R4, R200, R2, RZ ;  /* 0x00000002c8046227 */ /* 0x001fc800078e00ff */
[----:B------:R-:W-:Y:S01]  /*1dc50*/  IMAD.MOV.U32 R2, RZ, RZ, R200 ;  /* 0x000000ffff027224 */ /* 0x000fe200078e00c8 */
[----:B------:R-:W-:-:S07]  /*1dc60*/  @P6 SHF.R.U32.HI R2, RZ, R3, R4 ;  /* 0x00000003ff026219 */ /* 0x000fce0000011604 */
.L_x_1583:
[----:B------:R-:W-:Y:S05]  /*1dc70*/  BSYNC B1 ;  /* 0x0000000000017941 */ /* 0x000fea0003800000 */
.L_x_1581:
[----:B------:R-:W-:-:S05]  /*1dc80*/  IMAD R159, R2, R164, R159 ;  /* 0x000000a4029f7224 */ /* 0x000fca00078e029f */
[----:B------:R-:W-:Y:S02]  /*1dc90*/  VIADDMNMX R166, R159, R164, R166, PT ;  /* 0x000000a49fa67246 */ /* 0x000fe400038001a6 */
[----:B------:R-:W-:-:S07]  /*1dca0*/  VIMNMX R165, R165, R159, !PT ;  /* 0x0000009fa5a57248 */ /* 0x000fce0007fe0100 */
.L_x_1580:
[C---:B------:R-:W-:Y:S01]  /*1dcb0*/  ISETP.GT.AND P2, PT, R165.reuse, 0x1, !P2 ;  /* 0x00000001a500780c */ /* 0x040fe20005744270 */
[----:B------:R-:W-:Y:S01]  /*1dcc0*/  @!P1 VIADD R14, R14, 0x30860 ;  /* 0x000308600e0e9836 */ /* 0x000fe20000000000 */
[----:B------:R-:W-:Y:S02]  /*1dcd0*/  LOP3.LUT P6, RZ, R16, 0x8000, RZ, 0xc0, !PT ;  /* 0x0000800010ff7812 */ /* 0x000fe400078cc0ff */
[----:B------:R-:W-:Y:S02]  /*1dce0*/  ISETP.LT.OR P2, PT, R166, 0x2, P2 ;  /* 0x00000002a600780c */ /* 0x000fe40001741670 */
[----:B------:R-:W-:Y:S02]  /*1dcf0*/  ISETP.GT.AND P3, PT, R165, 0x8, !P3 ;  /* 0x00000008a500780c */ /* 0x000fe40005f64270 */
[----:B------:R-:W-:Y:S02]  /*1dd00*/  FSEL R2, R7, -INF , !P2 ;  /* 0xff80000007027808 */ /* 0x000fe40005000000 */
[----:B------:R-:W-:-:S02]  /*1dd10*/  LOP3.LUT P2, RZ, R16, 0x4, RZ, 0xc0, !PT ;  /* 0x0000000410ff7812 */ /* 0x000fc4000784c0ff */
[----:B------:R-:W-:Y:S02]  /*1dd20*/  ISETP.LT.OR P3, PT, R166, 0x9, P3 ;  /* 0x00000009a600780c */ /* 0x000fe40001f61670 */
[----:B------:R-:W-:Y:S02]  /*1dd30*/  ISETP.GT.AND P2, PT, R165, 0x9, !P2 ;  /* 0x00000009a500780c */ /* 0x000fe40005744270 */
[----:B------:R-:W-:Y:S02]  /*1dd40*/  FSEL R120, R120, -INF , !P3 ;  /* 0xff80000078787808 */ /* 0x000fe40005800000 */
[----:B------:R-:W-:Y:S02]  /*1dd50*/  ISETP.LT.OR P2, PT, R166, 0xa, P2 ;  /* 0x0000000aa600780c */ /* 0x000fe40001741670 */
[----:B------:R-:W-:Y:S02]  /*1dd60*/  LOP3.LUT P3, RZ, R16, 0x4000, RZ, 0xc0, !PT ;  /* 0x0000400010ff7812 */ /* 0x000fe4000786c0ff */
[----:B------:R-:W-:-:S02]  /*1dd70*/  FSEL R121, R121, -INF , !P2 ;  /* 0xff80000079797808 */ /* 0x000fc40005000000 */
[----:B------:R-:W-:Y:S02]  /*1dd80*/  LOP3.LUT P2, RZ, R16, 0x8, RZ, 0xc0, !PT ;  /* 0x0000000810ff7812 */ /* 0x000fe4000784c0ff */
[----:B------:R-:W-:Y:S02]  /*1dd90*/  FMNMX.FTZ R3, R13, R11, !PT ;  /* 0x0000000b0d037209 */ /* 0x000fe40007810000 */
[C---:B------:R-:W-:Y:S02]  /*1dda0*/  ISETP.GT.AND P2, PT, R165.reuse, 0x10, !P2 ;  /* 0x00000010a500780c */ /* 0x040fe40005744270 */
[----:B------:R-:W-:Y:S02]  /*1ddb0*/  FMNMX.FTZ R3, R12, R3, !PT ;  /* 0x000000030c037209 */ /* 0x000fe40007810000 */
[----:B------:R-:W-:Y:S02]  /*1ddc0*/  ISETP.LT.OR P2, PT, R166, 0x11, P2 ;  /* 0x00000011a600780c */ /* 0x000fe40001741670 */
[----:B------:R-:W-:-:S02]  /*1ddd0*/  ISETP.GT.AND P4, PT, R165, 0x51, !P4 ;  /* 0x00000051a500780c */ /* 0x000fc40006784270 */
[----:B------:R-:W-:Y:S02]  /*1dde0*/  FSEL R124, R124, -INF , !P2 ;  /* 0xff8000007c7c7808 */ /* 0x000fe40005000000 */
[----:B------:R-:W-:Y:S02]  /*1ddf0*/  LOP3.LUT P2, RZ, R16, 0x80000, RZ, 0xc0, !PT ;  /* 0x0008000010ff7812 */ /* 0x000fe4000784c0ff */
[C---:B------:R-:W-:Y:S02]  /*1de00*/  ISETP.GT.AND P5, PT, R165.reuse, 0x58, !P5 ;  /* 0x00000058a500780c */ /* 0x040fe40006fa4270 */
[----:B------:R-:W-:Y:S02]  /*1de10*/  ISETP.GT.AND P2, PT, R165, 0x11, !P2 ;  /* 0x00000011a500780c */ /* 0x000fe40005744270 */
[C---:B------:R-:W-:Y:S02]  /*1de20*/  ISETP.LT.OR P4, PT, R166.reuse, 0x52, P4 ;  /* 0x00000052a600780c */ /* 0x040fe40002781670 */
[----:B------:R-:W-:-:S02]  /*1de30*/  ISETP.LT.OR P2, PT, R166, 0x12, P2 ;  /* 0x00000012a600780c */ /* 0x000fc40001741670 */
[----:B------:R-:W-:Y:S02]  /*1de40*/  ISETP.LT.OR P5, PT, R166, 0x59, P5 ;  /* 0x00000059a600780c */ /* 0x000fe40002fa1670 */
[----:B------:R-:W-:Y:S02]  /*1de50*/  FSEL R125, R125, -INF , !P2 ;  /* 0xff8000007d7d7808 */ /* 0x000fe40005000000 */
[----:B------:R-:W-:Y:S02]  /*1de60*/  LOP3.LUT P2, RZ, R16, 0x40000, RZ, 0xc0, !PT ;  /* 0x0004000010ff7812 */ /* 0x000fe4000784c0ff */
[----:B------:R-:W-:Y:S02]  /*1de70*/  FSEL R152, R152, -INF , !P4 ;  /* 0xff80000098987808 */ /* 0x000fe40006000000 */
[----:B------:R-:W-:Y:S02]  /*1de80*/  ISETP.GT.AND P2, PT, R165, 0x18, !P2 ;  /* 0x00000018a500780c */ /* 0x000fe40005744270 */
[----:B------:R-:W-:-:S02]  /*1de90*/  FSEL R156, R156, -INF , !P5 ;  /* 0xff8000009c9c7808 */ /* 0x000fc40006800000 */
        /* <DEDUP_REMOVED lines=69> */
[----:B------:R-:W-:-:S03]  /*1e2f0*/  ISETP.GT.AND P2, PT, R165, 0x48, !P2 ;  /* 0x00000048a500780c */ /* 0x000fc60005744270 */
[----:B------:R-:W0:Y:S01]  /*1e300*/  SHFL.BFLY PT, R0, R3, 0x2, 0x1f ;  /* 0x0c401f0003007f89 */ /* 0x000e2200000e0000 */
[----:B------:R-:W-:-:S04]  /*1e310*/  ISETP.LT.OR P2, PT, R166, 0x49, P2 ;  /* 0x00000049a600780c */ /* 0x000fc80001741670 */
[----:B------:R-:W-:Y:S02]  /*1e320*/  FSEL R149, R149, -INF , !P2 ;  /* 0xff80000095957808 */ /* 0x000fe40005000000 */
[----:B------:R-:W-:Y:S02]  /*1e330*/  ISETP.GT.AND P2, PT, R165, 0x49, !P6 ;  /* 0x00000049a500780c */ /* 0x000fe40007744270 */
[----:B------:R-:W-:Y:S02]  /*1e340*/  LOP3.LUT P6, RZ, R16, 0x2, RZ, 0xc0, !PT ;  /* 0x0000000210ff7812 */ /* 0x000fe400078cc0ff */
[----:B------:R-:W-:-:S04]  /*1e350*/  ISETP.LT.OR P2, PT, R166, 0x4a, P2 ;  /* 0x0000004aa600780c */ /* 0x000fc80001741670 */
[----:B------:R-:W-:Y:S02]  /*1e360*/  FSEL R150, R150, -INF , !P2 ;  /* 0xff80000096967808 */ /* 0x000fe40005000000 */
[----:B------:R-:W-:-:S04]  /*1e370*/  ISETP.GT.AND P2, PT, R165, 0x50, !P3 ;  /* 0x00000050a500780c */ /* 0x000fc80005f44270 */
[----:B------:R-:W-:Y:S02]  /*1e380*/  ISETP.LT.OR P2, PT, R166, 0x51, P2 ;  /* 0x00000051a600780c */ /* 0x000fe40001741670 */
[----:B0-----:R-:W-:Y:S02]  /*1e390*/  FMNMX.FTZ R162, R3, R0, !PT ;  /* 0x0000000003a27209 */ /* 0x001fe40007810000 */
[----:B------:R-:W-:Y:S02]  /*1e3a0*/  FSEL R154, R154, -INF , !P2 ;  /* 0xff8000009a9a7808 */ /* 0x000fe40005000000 */
[----:B------:R-:W-:Y:S01]  /*1e3b0*/  ISETP.GT.AND P2, PT, R165, RZ, !P6 ;  /* 0x000000ffa500720c */ /* 0x000fe20007744270 */
[----:B------:R-:W0:Y:S01]  /*1e3c0*/  SHFL.BFLY PT, R7, R162, 0x1, 0x1f ;  /* 0x0c201f00a2077f89 */ /* 0x000e2200000e0000 */
[----:B------:R-:W-:Y:S02]  /*1e3d0*/  LOP3.LUT P6, RZ, R16, 0x1, RZ, 0xc0, !PT ;  /* 0x0000000110ff7812 */ /* 0x000fe400078cc0ff */
[----:B------:R-:W-:-:S02]  /*1e3e0*/  ISETP.LT.OR P2, PT, R166, 0x1, P2 ;  /* 0x00000001a600780c */ /* 0x000fc40001741670 */
[----:B------:R-:W-:Y:S02]  /*1e3f0*/  ISETP.GT.AND P3, PT, R165, 0x59, !P6 ;  /* 0x00000059a500780c */ /* 0x000fe40007764270 */
[----:B------:R-:W-:Y:S02]  /*1e400*/  FSEL R15, R15, -INF , !P2 ;  /* 0xff8000000f0f7808 */ /* 0x000fe40005000000 */
[----:B------:R-:W-:Y:S02]  /*1e410*/  ISETP.LT.OR P3, PT, R166, 0x5a, P3 ;  /* 0x0000005aa600780c */ /* 0x000fe40001f61670 */
[----:B------:R-:W-:Y:S02]  /*1e420*/  FMNMX.FTZ R3, R15, R10, !PT ;  /* 0x0000000a0f037209 */ /* 0x000fe40007810000 */
[----:B------:R-:W-:Y:S02]  /*1e430*/  FSEL R158, R158, -INF , !P3 ;  /* 0xff8000009e9e7808 */ /* 0x000fe40005800000 */
[----:B------:R-:W-:-:S02]  /*1e440*/  FMNMX.FTZ R3, R2, R3, !PT ;  /* 0x0000000302037209 */ /* 0x000fc40007810000 */
[----:B0-----:R-:W-:Y:S02]  /*1e450*/  FMNMX.FTZ R4, R162, R7, !PT ;  /* 0x00000007a2047209 */ /* 0x001fe40007810000 */
[----:B------:R-:W-:Y:S02]  /*1e460*/  MOV R7, UR38 ;  /* 0x0000002600077c02 */ /* 0x000fe40008000f00 */
[----:B------:R-:W-:Y:S02]  /*1e470*/  FSETP.NEU.FTZ.AND P2, PT, R4, -INF , PT ;  /* 0xff8000000400780b */ /* 0x000fe40003f5d000 */
[----:B------:R-:W-:Y:S01]  /*1e480*/  FMNMX.FTZ R162, R120, R3, !PT ;  /* 0x0000000378a27209 */ /* 0x000fe20007810000 */
[----:B------:R-:W-:-:S03]  /*1e490*/  FMUL.FTZ R0, R4, R7 ;  /* 0x0000000704007220 */ /* 0x000fc60000410000 */
[----:B------:R-:W-:Y:S02]  /*1e4a0*/  FMNMX.FTZ R3, R121, R162, !PT ;  /* 0x000000a279037209 */ /* 0x000fe40007810000 */
        /* <DEDUP_REMOVED lines=13> */
[-CC-:B------:R-:W-:Y:S01]  /*1e580*/  FFMA.FTZ R127, R144, R7.reuse, -R0.reuse ;  /* 0x00000007907f7223 */ /* 0x180fe20000010800 */
[----:B------:R-:W-:Y:S01]  /*1e590*/  FMNMX.FTZ R3, R129, R20, !PT ;  /* 0x0000001481037209 */ /* 0x000fe20007810000 */
[-CC-:B------:R-:W-:Y:S01]  /*1e5a0*/  FFMA.FTZ R12, R12, R7.reuse, -R0.reuse ;  /* 0x000000070c0c7223 */ /* 0x180fe20000010800 */
[----:B------:R-:W-:Y:S01]  /*1e5b0*/  FSEL R144, R4, RZ, P2 ;  /* 0x000000ff04907208 */ /* 0x000fe20001000000 */
[--C-:B------:R-:W-:Y:S01]  /*1e5c0*/  FFMA.FTZ R180, R132, R7, -R0.reuse ;  /* 0x0000000784b47223 */ /* 0x100fe20000010800 */
[----:B------:R-:W-:Y:S01]  /*1e5d0*/  FMNMX.FTZ R20, R130, R3, !PT ;  /* 0x0000000382147209 */ /* 0x000fe20007810000 */
[-CC-:B------:R-:W-:Y:S01]  /*1e5e0*/  FFMA.FTZ R178, R143, R7.reuse, -R0.reuse ;  /* 0x000000078fb27223 */ /* 0x180fe20000010800 */
[-CC-:B------:R-:W-:Y:S01]  /*1e5f0*/  FFMA.FTZ R172, R147, R7.reuse, -R0.reuse ;  /* 0x0000000793ac7223 */ /* 0x180fe20000010800 */
[----:B------:R-:W-:Y:S01]  /*1e600*/  FADD.FTZ R144, -R144, R11 ;  /* 0x0000000b90907221 */ /* 0x000fe20000010100 */
[----:B------:R-:W-:Y:S01]  /*1e610*/  FMNMX.FTZ R3, R131, R20, !PT ;  /* 0x0000001483037209 */ /* 0x000fe20007810000 */
[-CC-:B------:R-:W-:Y:S01]  /*1e620*/  FFMA.FTZ R132, R148, R7.reuse, -R0.reuse ;  /* 0x0000000794847223 */ /* 0x180fe20000010800 */
[----:B------:R0:W-:Y:S01]  /*1e630*/  MUFU.EX2 R20, R123 ;  /* 0x0000007b00147308 */ /* 0x0001e20000000800 */
        /* <DEDUP_REMOVED lines=8> */
[----:B0-----:R-:W-:Y:S01]  /*1e6c0*/  FFMA.FTZ R123, R137, R7, -R0 ;  /* 0x00000007897b7223 */ /* 0x001fe20000010800 */
[----:B------:R-:W-:-:S04]  /*1e6d0*/  FMNMX.FTZ R3, R135, R122, !PT ;  /* 0x0000007a87037209 */ /* 0x000fc80007810000 */
[----:B------:R-:W-:Y:S02]  /*1e6e0*/  FMNMX.FTZ R122, R140, R3, !PT ;  /* 0x000000038c7a7209 */ /* 0x000fe40007810000 */
[----:B------:R-:W-:Y:S02]  /*1e6f0*/  MUFU.EX2 R12, R12 ;  /* 0x0000000c000c7308 */ /* 0x000fe40000000800 */
[----:B------:R-:W-:-:S04]  /*1e700*/  FMNMX.FTZ R3, R141, R122, !PT ;  /* 0x0000007a8d037209 */ /* 0x000fc80007810000 */
[----:B------:R-:W-:Y:S02]  /*1e710*/  FMNMX.FTZ R122, R142, R3, !PT ;  /* 0x000000038e7a7209 */ /* 0x000fe40007810000 */
[----:B------:R-:W-:Y:S02]  /*1e720*/  MUFU.EX2 R190, R190 ;  /* 0x000000be00be7308 */ /* 0x000fe40000000800 */
[----:B------:R-:W-:Y:S01]  /*1e730*/  FMNMX.FTZ R3, R145, R122, !PT ;  /* 0x0000007a91037209 */ /* 0x000fe20007810000 */
[-CC-:B------:R-:W-:Y:S01]  /*1e740*/  FFMA.FTZ R122, R133, R7.reuse, -R0.reuse ;  /* 0x00000007857a7223 */ /* 0x180fe20000010800 */
[--C-:B------:R-:W-:Y:S02]  /*1e750*/  FFMA.FTZ R133, R153, R7, -R0.reuse ;  /* 0x0000000799857223 */ /* 0x100fe40000010800 */
[----:B------:R-:W-:Y:S02]  /*1e760*/  FMNMX.FTZ R126, R146, R3, !PT ;  /* 0x00000003927e7209 */ /* 0x000fe40007810000 */
[----:B------:R-:W-:Y:S02]  /*1e770*/  MUFU.EX2 R13, R13 ;  /* 0x0000000d000d7308 */ /* 0x000fe40000000800 */
[----:B------:R-:W-:Y:S01]  /*1e780*/  FMNMX.FTZ R3, R149, R126, !PT ;  /* 0x0000007e95037209 */ /* 0x000fe20007810000 */
[----:B------:R-:W-:-:S03]  /*1e790*/  FFMA.FTZ R126, R139, R7, -R0 ;  /* 0x000000078b7e7223 */ /* 0x000fc60000010800 */
[----:B------:R-:W-:Y:S02]  /*1e7a0*/  FMNMX.FTZ R3, R150, R3, !PT ;  /* 0x0000000396037209 */ /* 0x000fe40007810000 */
[----:B------:R-:W-:Y:S02]  /*1e7b0*/  MUFU.EX2 R184, R184 ;  /* 0x000000b800b87308 */ /* 0x000fe40000000800 */
[----:B------:R-:W-:-:S04]  /*1e7c0*/  FMNMX.FTZ R3, R154, R3, !PT ;  /* 0x000000039a037209 */ /* 0x000fc80007810000 */
[----:B------:R-:W-:Y:S02]  /*1e7d0*/  FMNMX.FTZ R3, R152, R3, !PT ;  /* 0x0000000398037209 */ /* 0x000fe40007810000 */
[----:B------:R-:W-:Y:S02]  /*1e7e0*/  MUFU.EX2 R186, R186 ;  /* 0x000000ba00ba7308 */ /* 0x000fe40000000800 */
[----:B------:R-:W-:-:S04]  /*1e7f0*/  FMNMX.FTZ R3, R156, R3, !PT ;  /* 0x000000039c037209 */ /* 0x000fc80007810000 */
[----:B------:R-:W-:Y:S02]  /*1e800*/  FMNMX.FTZ R3, R158, R3, !PT ;  /* 0x000000039e037209 */ /* 0x000fe40007810000 */
[----:B------:R-:W-:Y:S03]  /*1e810*/  MUFU.EX2 R21, R21 ;  /* 0x0000001500157308 */ /* 0x000fe60000000800 */
[----:B------:R-:W0:Y:S05]  /*1e820*/  SHFL.BFLY PT, R136, R3, 0x2, 0x1f ;  /* 0x0c401f0003887f89 */ /* 0x000e2a00000e0000 */
[----:B------:R-:W-:Y:S08]  /*1e830*/  MUFU.EX2 R180, R180 ;  /* 0x000000b400b47308 */ /* 0x000ff00000000800 */
[----:B------:R-:W-:Y:S08]  /*1e840*/  MUFU.EX2 R122, R122 ;  /* 0x0000007a007a7308 */ /* 0x000ff00000000800 */
[----:B------:R-:W-:Y:S01]  /*1e850*/  MUFU.EX2 R182, R182 ;  /* 0x000000b600b67308 */ /* 0x000fe20000000800 */
[----:B0-----:R-:W-:Y:S01]  /*1e860*/  FMNMX.FTZ R137, R3, R136, !PT ;  /* 0x0000008803897209 */ /* 0x001fe20007810000 */
[----:B------:R-:W-:-:S04]  /*1e870*/  FFMA.FTZ R136, R157, R7, -R0 ;  /* 0x000000079d887223 */ /* 0x000fc80000010800 */
[----:B------:R-:W0:Y:S02]  /*1e880*/  SHFL.BFLY PT, R138, R137, 0x1, 0x1f ;  /* 0x0c201f00898a7f89 */ /* 0x000e2400000e0000 */
[----:B------:R-:W1:Y:S08]  /*1e890*/  MUFU.EX2 R0, R144 ;  /* 0x0000009000007308 */ /* 0x000e700000000800 */
[----:B------:R-:W-:Y:S08]  /*1e8a0*/  MUFU.EX2 R123, R123 ;  /* 0x0000007b007b7308 */ /* 0x000ff00000000800 */
[----:B------:R-:W-:Y:S01]  /*1e8b0*/  MUFU.EX2 R176, R176 ;  /* 0x000000b000b07308 */ /* 0x000fe20000000800 */
[----:B0-----:R-:W-:-:S07]  /*1e8c0*/  FMNMX.FTZ R3, R137, R138, !PT ;  /* 0x0000008a89037209 */ /* 0x001fce0007810000 */
[----:B------:R-:W-:Y:S01]  /*1e8d0*/  MUFU.EX2 R126, R126 ;  /* 0x0000007e007e7308 */ /* 0x000fe20000000800 */
[C---:B------:R-:W-:Y:S01]  /*1e8e0*/  FSETP.NEU.FTZ.AND P2, PT, R3.reuse, -INF , PT ;  /* 0xff8000000300780b */ /* 0x040fe20003f5d000 */
[----:B------:R-:W-:-:S06]  /*1e8f0*/  FMUL.FTZ R138, R3, R7 ;  /* 0x00000007038a7220 */ /* 0x000fcc0000410000 */
[----:B------:R-:W-:Y:S01]  /*1e900*/  MUFU.EX2 R178, R178 ;  /* 0x000000b200b27308 */ /* 0x000fe20000000800 */
[----:B------:R-:W-:-:S05]  /*1e910*/  FSEL R138, R138, RZ, P2 ;  /* 0x000000ff8a8a7208 */ /* 0x000fca0001000000 */
[-CC-:B------:R-:W-:Y:S01]  /*1e920*/  FFMA.FTZ R185, R124, R7.reuse, -R138.reuse ;  /* 0x000000077cb97223 */ /* 0x180fe2000001088a */
[-CC-:B------:R-:W-:Y:S01]  /*1e930*/  FFMA.FTZ R124, R129, R7.reuse, -R138.reuse ;  /* 0x00000007817c7223 */ /* 0x180fe2000001088a */
[----:B------:R-:W-:Y:S01]  /*1e940*/  FSEL R129, R3, RZ, P2 ;  /* 0x000000ff03817208 */ /* 0x000fe20001000000 */
[-CC-:B------:R-:W-:Y:S01]  /*1e950*/  FFMA.FTZ R189, R15, R7.reuse, -R138.reuse ;  /* 0x000000070fbd7223 */ /* 0x180fe2000001088a */
[-CC-:B------:R-:W-:Y:S01]  /*1e960*/  FFMA.FTZ R15, R2, R7.reuse, -R138.reuse ;  /* 0x00000007020f7223 */ /* 0x180fe2000001088a */
[-CC-:B------:R-:W-:Y:S01]  /*1e970*/  FFMA.FTZ R191, R120, R7.reuse, -R138.reuse ;  /* 0x0000000778bf7223 */ /* 0x180fe2000001088a */
[-C--:B------:R-:W-:Y:S01]  /*1e980*/  FFMA.FTZ R120, R121, R7.reuse, -R138 ;  /* 0x0000000779787223 */ /* 0x080fe2000001088a */
[----:B------:R-:W-:Y:S01]  /*1e990*/  FADD.FTZ R2, -R129, R10 ;  /* 0x0000000a81027221 */ /* 0x000fe20000010100 */
[----:B-1---5:R-:W-:Y:S01]  /*1e9a0*/  FFMA.FTZ R129, R0, R6, R188 ;  /* 0x0000000600817223 */ /* 0x022fe200000100bc */
[----:B------:R-:W-:Y:S01]  /*1e9b0*/  MUFU.EX2 R189, R189 ;  /* 0x000000bd00bd7308 */ /* 0x000fe20000000800 */
[-CC-:B------:R-:W-:Y:S01]  /*1e9c0*/  FFMA.FTZ R121, R125, R7.reuse, -R138.reuse ;  /* 0x000000077d797223 */ /* 0x180fe2000001088a */
[-C--:B------:R-:W-:Y:S01]  /*1e9d0*/  FMUL.FTZ R2, R2, R7.reuse ;  /* 0x0000000702027220 */ /* 0x080fe20000410000 */
[----:B------:R-:W-:Y:S01]  /*1e9e0*/  FADD.FTZ R129, R12, R129 ;  /* 0x000000810c817221 */ /* 0x000fe20000010000 */
[-CC-:B------:R-:W-:Y:S01]  /*1e9f0*/  FFMA.FTZ R187, R128, R7.reuse, -R138.reuse ;  /* 0x0000000780bb7223 */ /* 0x180fe2000001088a */
[-CC-:B------:R-:W-:Y:S01]  /*1ea00*/  FFMA.FTZ R181, R130, R7.reuse, -R138.reuse ;  /* 0x0000000782b57223 */ /* 0x180fe2000001088a */
[-CC-:B------:R-:W-:Y:S01]  /*1ea10*/  FFMA.FTZ R125, R131, R7.reuse, -R138.reuse ;  /* 0x00000007837d7223 */ /* 0x180fe2000001088a */
[----:B------:R-:W-:Y:S01]  /*1ea20*/  FADD.FTZ R6, R190, R129 ;  /* 0x00000081be067221 */ /* 0x000fe20000010000 */
[----:B------:R-:W0:Y:S01]  /*1ea30*/  MUFU.EX2 R2, R2 ;  /* 0x0000000200027308 */ /* 0x000e220000000800 */
[-CC-:B------:R-:W-:Y:S01]  /*1ea40*/  FFMA.FTZ R183, R134, R7.reuse, -R138.reuse ;  /* 0x0000000786b77223 */ /* 0x180fe2000001088a */
[-C--:B------:R-:W-:Y:S01]  /*1ea50*/  FFMA.FTZ R159, R159, R7.reuse, -R138 ;  /* 0x000000079f9f7223 */ /* 0x080fe2000001088a */
[----:B------:R-:W-:Y:S01]  /*1ea60*/  FADD.FTZ R129, R13, R6 ;  /* 0x000000060d817221 */ /* 0x000fe20000010000 */
[-CC-:B------:R-:W-:Y:S01]  /*1ea70*/  FFMA.FTZ R177, R135, R7.reuse, -R138.reuse ;  /* 0x0000000787b17223 */ /* 0x180fe2000001088a */
[-CC-:B------:R-:W-:Y:S01]  /*1ea80*/  FFMA.FTZ R128, R140, R7.reuse, -R138.reuse ;  /* 0x000000078c807223 */ /* 0x180fe2000001088a */
[-C--:B------:R-:W-:Y:S01]  /*1ea90*/  FFMA.FTZ R179, R141, R7.reuse, -R138 ;  /* 0x000000078db37223 */ /* 0x080fe2000001088a */
[----:B------:R-:W-:Y:S01]  /*1eaa0*/  FADD.FTZ R129, R184, R129 ;  /* 0x00000081b8817221 */ /* 0x000fe20000010000 */
[----:B------:R-:W1:Y:S01]  /*1eab0*/  MUFU.EX2 R15, R15 ;  /* 0x0000000f000f7308 */ /* 0x000e620000000800 */
[----:B------:R-:W-:Y:S01]  /*1eac0*/  @!P1 PRMT R134, RZ, 0x654, R14 ;  /* 0x00000654ff869816 */ /* 0x000fe2000000000e */
[-CC-:B------:R-:W-:Y:S01]  /*1ead0*/  FFMA.FTZ R173, R145, R7.reuse, -R138.reuse ;  /* 0x0000000791ad7223 */ /* 0x180fe2000001088a */
[----:B------:R-:W-:Y:S01]  /*1eae0*/  FADD.FTZ R129, R20, R129 ;  /* 0x0000008114817221 */ /* 0x000fe20000010000 */
[--C-:B------:R-:W-:Y:S01]  /*1eaf0*/  FFMA.FTZ R14, R146, R7, -R138.reuse ;  /* 0x00000007920e7223 */ /* 0x100fe2000001088a */
[----:B------:R2:W-:Y:S01]  /*1eb00*/  @!P1 SYNCS.ARRIVE.TRANS64.RED.A1T0 RZ, [R134+URZ], RZ ;  /* 0x000000ff86ff99a7 */ /* 0x0005e2000810043f */
[----:B------:R-:W-:Y:S01]  /*1eb10*/  F2FP.F16.F32.PACK_AB R190, R13, R190 ;  /* 0x000000be0dbe723e */ /* 0x000fe200000000ff */
[----:B------:R-:W-:Y:S01]  /*1eb20*/  FADD.FTZ R130, R186, R129 ;  /* 0x00000081ba827221 */ /* 0x000fe20000010000 */
[----:B------:R-:W3:Y:S01]  /*1eb30*/  MUFU.EX2 R191, R191 ;  /* 0x000000bf00bf7308 */ /* 0x000ee20000000800 */
[----:B0-----:R-:W-:Y:S01]  /*1eb40*/  FFMA.FTZ R6, R2, R5, R189 ;  /* 0x0000000502067223 */ /* 0x001fe200000100bd */
[-C--:B------:R-:W-:Y:S01]  /*1eb50*/  FFMA.FTZ R5, R142, R7.reuse, -R138 ;  /* 0x000000078e057223 */ /* 0x080fe2000001088a */
[----:B------:R-:W-:Y:S01]  /*1eb60*/  FADD.FTZ R131, R21, R130 ;  /* 0x0000008215837221 */ /* 0x000fe20000010000 */
[-CC-:B------:R-:W-:Y:S01]  /*1eb70*/  FFMA.FTZ R175, R149, R7.reuse, -R138.reuse ;  /* 0x0000000795af7223 */ /* 0x180fe2000001088a */
[----:B------:R-:W-:Y:S01]  /*1eb80*/  F2FP.F16.F32.PACK_AB R188, R12, R188 ;  /* 0x000000bc0cbc723e */ /* 0x000fe200000000ff */
[-C--:B------:R-:W-:Y:S01]  /*1eb90*/  FFMA.FTZ R169, R154, R7.reuse, -R138 ;  /* 0x000000079aa97223 */ /* 0x080fe2000001088a */
[----:B------:R-:W-:Y:S01]  /*1eba0*/  FADD.FTZ R131, R180, R131 ;  /* 0x00000083b4837221 */ /* 0x000fe20000010000 */
[----:B------:R-:W0:Y:S01]  /*1ebb0*/  MUFU.EX2 R120, R120 ;  /* 0x0000007800787308 */ /* 0x000e220000000800 */
[----:B-1----:R-:W-:Y:S01]  /*1ebc0*/  FADD.FTZ R6, R15, R6 ;  /* 0x000000060f067221 */ /* 0x002fe20000010000 */
[-CC-:B------:R-:W-:Y:S01]  /*1ebd0*/  FFMA.FTZ R152, R152, R7.reuse, -R138.reuse ;  /* 0x0000000798987223 */ /* 0x180fe2000001088a */
[----:B------:R-:W-:Y:S01]  /*1ebe0*/  FADD.FTZ R131, R122, R131 ;  /* 0x000000837a837221 */ /* 0x000fe20000010000 */
[----:B------:R-:W-:Y:S01]  /*1ebf0*/  F2FP.F16.F32.PACK_AB R186, R21, R186 ;  /* 0x000000ba15ba723e */ /* 0x000fe200000000ff */
[----:B------:R-:W-:Y:S01]  /*1ec00*/  FFMA.FTZ R156, R156, R7, -R138 ;  /* 0x000000079c9c7223 */ /* 0x000fe2000001088a */
[----:B------:R-:W-:Y:S01]  /*1ec10*/  ISETP.GT.AND P2, PT, R8, R211, PT ;  /* 0x000000d30800720c */ /* 0x000fe20003f44270 */
[----:B------:R-:W-:Y:S01]  /*1ec20*/  FADD.FTZ R130, R182, R131 ;  /* 0x00000083b6827221 */ /* 0x000fe20000010000 */
[----:B------:R-:W1:Y:S01]  /*1ec30*/  MUFU.EX2 R185, R185 ;  /* 0x000000b900b97308 */ /* 0x000e620000000800 */
[----:B---3--:R-:W-:Y:S01]  /*1ec40*/  FADD.FTZ R129, R191, R6 ;  /* 0x00000006bf817221 */ /* 0x008fe20000010000 */
[----:B------:R-:W-:Y:S01]  /*1ec50*/  F2FP.F16.F32.PACK_AB R184, R20, R184 ;  /* 0x000000b814b8723e */ /* 0x000fe200000000ff */
[C---:B------:R-:W-:Y:S01]  /*1ec60*/  FADD.FTZ R131, R123.reuse, R130 ;  /* 0x000000827b837221 */ /* 0x040fe20000010000 */
[-CC-:B------:R-:W-:Y:S01]  /*1ec70*/  FFMA.FTZ R130, R150, R7.reuse, -R138.reuse ;  /* 0x0000000796827223 */ /* 0x180fe2000001088a */
[----:B------:R-:W-:Y:S01]  /*1ec80*/  FFMA.FTZ R138, R158, R7, -R138 ;  /* 0x000000079e8a7223 */ /* 0x000fe2000001088a */
[----:B------:R-:W-:Y:S01]  /*1ec90*/  F2FP.F16.F32.PACK_AB R180, R122, R180 ;  /* 0x000000b47ab4723e */ /* 0x000fe200000000ff */
[----:B------:R-:W-:Y:S01]  /*1eca0*/  FADD.FTZ R131, R176, R131 ;  /* 0x00000083b0837221 */ /* 0x000fe20000010000 */
[----:B------:R-:W3:Y:S01]  /*1ecb0*/  MUFU.EX2 R121, R121 ;  /* 0x0000007900797308 */ /* 0x000ee20000000800 */
[----:B0-----:R-:W-:Y:S01]  /*1ecc0*/  FADD.FTZ R6, R120, R129 ;  /* 0x0000008178067221 */ /* 0x001fe20000010000 */
[----:B------:R-:W-:Y:S01]  /*1ecd0*/  F2FP.F16.F32.PACK_AB R182, R123, R182 ;  /* 0x000000b67bb6723e */ /* 0x000fe200000000ff */
[C---:B------:R-:W-:Y:S01]  /*1ece0*/  FADD.FTZ R131, R126.reuse, R131 ;  /* 0x000000837e837221 */ /* 0x040fe20000010000 */
[----:B------:R-:W-:Y:S01]  /*1ecf0*/  F2FP.F16.F32.PACK_AB R176, R126, R176 ;  /* 0x000000b07eb0723e */ /* 0x000fe200000000ff */
[----:B------:R-:W-:Y:S01]  /*1ed00*/  VIADD R8, R8, 0xffffffff ;  /* 0xffffffff08087836 */ /* 0x000fe20000000000 */
[----:B------:R-:W-:Y:S01]  /*1ed10*/  F2FP.F16.F32.PACK_AB R189, R15, R189 ;  /* 0x000000bd0fbd723e */ /* 0x000fe200000000ff */
[----:B--2---:R-:W-:Y:S01]  /*1ed20*/  FADD.FTZ R134, R178, R131 ;  /* 0x00000083b2867221 */ /* 0x004fe20000010000 */
[----:B------:R-:W0:Y:S01]  /*1ed30*/  MUFU.EX2 R187, R187 ;  /* 0x000000bb00bb7308 */ /* 0x000e220000000800 */
[----:B-1----:R-:W-:Y:S01]  /*1ed40*/  FADD.FTZ R6, R185, R6 ;  /* 0x00000006b9067221 */ /* 0x002fe20000010000 */
[----:B------:R-:W-:-:S06]  /*1ed50*/  F2FP.F16.F32.PACK_AB R191, R120, R191 ;  /* 0x000000bf78bf723e */ /* 0x000fcc00000000ff */
[----:B------:R-:W1:Y:S01]  /*1ed60*/  MUFU.EX2 R124, R124 ;  /* 0x0000007c007c7308 */ /* 0x000e620000000800 */
[C---:B---3--:R-:W-:Y:S01]  /*1ed70*/  FADD.FTZ R6, R121.reuse, R6 ;  /* 0x0000000679067221 */ /* 0x048fe20000010000 */
        /* <DEDUP_REMOVED lines=17> */
[C---:B0-----:R-:W-:Y:S01]  /*1ee90*/  FADD.FTZ R6, R10.reuse, R129 ;  /* 0x000000810a067221 */ /* 0x041fe20000010000 */
[----:B------:R-:W-:Y:S01]  /*1eea0*/  F2FP.F16.F32.PACK_AB R183, R10, R183 ;  /* 0x000000b70ab7723e */ /* 0x000fe200000000ff */
[----:B------:R-:W-:-:S05]  /*1eeb0*/  IMAD.MOV.U32 R10, RZ, RZ, R3 ;  /* 0x000000ffff0a7224 */ /* 0x000fca00078e0003 */
        /* <DEDUP_REMOVED lines=39> */
[----:B------:R-:W-:Y:S02]  /*1f130*/  F2FP.F16.F32.PACK_AB R175, R130, R175 ;  /* 0x000000af82af723e */ /* 0x000fe400000000ff */
[----:B------:R-:W-:-:S04]  /*1f140*/  MOV R13, R23 ;  /* 0x00000017000d7202 */ /* 0x000fc80000000f00 */
[----:B------:R-:W1:Y:S01]  /*1f150*/  MUFU.EX2 R156, R156 ;  /* 0x0000009c009c7308 */ /* 0x000e620000000800 */
[----:B--2---:R-:W-:Y:S01]  /*1f160*/  FADD.FTZ R11, R169, R12 ;  /* 0x0000000ca90b7221 */ /* 0x004fe20000010000 */
[----:B------:R-:W-:-:S06]  /*1f170*/  IMAD.MOV.U32 R12, RZ, RZ, R194 ;  /* 0x000000ffff0c7224 */ /* 0x000fcc00078e00c2 */
[----:B------:R-:W2:Y:S01]  /*1f180*/  MUFU.EX2 R138, R138 ;  /* 0x0000008a008a7308 */ /* 0x000ea20000000800 */
[C---:B0-----:R-:W-:Y:S01]  /*1f190*/  FADD.FTZ R11, R152.reuse, R11 ;  /* 0x0000000b980b7221 */ /* 0x041fe20000010000 */
[----:B------:R-:W-:-:S03]  /*1f1a0*/  F2FP.F16.F32.PACK_AB R169, R152, R169 ;  /* 0x000000a998a9723e */ /* 0x000fc600000000ff */
[----:B-1----:R-:W-:-:S04]  /*1f1b0*/  FADD.FTZ R11, R156, R11 ;  /* 0x0000000b9c0b7221 */ /* 0x002fc80000010000 */
[C---:B--2---:R-:W-:Y:S01]  /*1f1c0*/  FADD.FTZ R5, R138.reuse, R11 ;  /* 0x0000000b8a057221 */ /* 0x044fe20000010000 */
[----:B------:R-:W-:Y:S01]  /*1f1d0*/  F2FP.F16.F32.PACK_AB R171, R138, R156 ;  /* 0x0000009c8aab723e */ /* 0x000fe200000000ff */
[----:B------:R-:W-:Y:S01]  /*1f1e0*/  IMAD.MOV.U32 R11, RZ, RZ, R4 ;  /* 0x000000ffff0b7224 */ /* 0x000fe200078e0004 */
[----:B------:R-:W-:Y:S06]  /*1f1f0*/  @P2 BRA `(.L_x_1584) ;  /* 0xffffffc400782947 */ /* 0x000fec000383ffff */
.L_x_1565:
[----:B------:R-:W-:Y:S05]  /*1f200*/  BSYNC B0 ;  /* 0x0000000000007941 */ /* 0x000fea0003800000 */
.L_x_1564:
        /* <DEDUP_REMOVED lines=99> */
.L_x_1585:
[----:B------:R-:W-:Y:S01]  /*1f840*/  IMAD R13, R23, 0x8, R17 ;  /* 0x00000008170d7824 */ /* 0x000fe200078e0211 */
[----:B------:R-:W-:-:S04]  /*1f850*/  SHF.L.U32 R0, R194, 0x1f, RZ ;  /* 0x0000001fc2007819 */ /* 0x000fc800000006ff */
[----:B------:R0:W1:Y:S01]  /*1f860*/  SYNCS.PHASECHK.TRANS64.TRYWAIT P2, [R13+URZ+0x30850], R0 ;  /* 0x030850000d0075a7 */ /* 0x000062000804017f */
[----:B------:R-:W-:Y:S05]  /*1f870*/  @!P0 BRA `(.L_x_1586) ;  /* 0x0000000000048947 */ /* 0x000fea0003800000 */
[----:B------:R-:W-:Y:S01]  /*1f880*/  BPT.TRAP 0x1 ;  /* 0x000000040000795c */ /* 0x000fe20000300000 */
.L_x_1586:
        /* <DEDUP_REMOVED lines=9> */
.L_x_1588:
[----:B------:R-:W-:Y:S05]  /*1f920*/  BSYNC B0 ;  /* 0x0000000000007941 */ /* 0x000fea0003800000 */
.L_x_1587:
[----:B------:R-:W-:Y:S01]  /*1f930*/  IMAD.MOV.U32 R9, RZ, RZ, 0x40000040 ;  /* 0x40000040ff097424 */ /* 0x000fe200078e00ff */
[C---:B------:R-:W-:Y:S01]  /*1f940*/  R2UR UR6, R8.reuse ;  /* 0x00000000080672ca */ /* 0x040fe200000e0000 */
[----:B------:R-:W-:Y:S01]  /*1f950*/  WARPGROUP.ARRIVE ;  /* 0x00000000000079c5 */ /* 0x000fe20000000000 */
[----:B------:R-:W-:Y:S01]  /*1f960*/  VIADD R10, R8, 0x80 ;  /* 0x00000080080a7836 */ /* 0x000fe20000000000 */
[----:B01----:R-:W0:Y:S01]  /*1f970*/  SHFL.BFLY PT, R0, R5, 0x2, 0x1f ;  /* 0x0c401f0005007f89 */ /* 0x003e2200000e0000 */
[----:B------:R-:W-:Y:S01]  /*1f980*/  R2UR UR7, R9 ;  /* 0x00000000090772ca */ /* 0x000fe200000e0000 */
[----:B------:R-:W-:Y:S01]  /*1f990*/  IMAD.MOV.U32 R11, RZ, RZ, 0x40000040 ;  /* 0x40000040ff0b7424 */ /* 0x000fe200078e00ff */
[----:B------:R-:W-:Y:S01]  /*1f9a0*/  IADD3 R23, R23, 0x1, RZ ;  /* 0x0000000117177810 */ /* 0x000fe20007ffe0ff */
[----:B------:R-:W-:Y:S02]  /*1f9b0*/  IMAD.MOV.U32 R9, RZ, RZ, 0x40000040 ;  /* 0x40000040ff097424 */ /* 0x000fe400078e00ff */
[----:B------:R-:W-:Y:S01]  /*1f9c0*/  VIADD R219, R219, 0x1 ;  /* 0x00000001dbdb7836 */ /* 0x000fe20000000000 */
[----:B------:R-:W-:-:S04]  /*1f9d0*/  ISETP.NE.AND P2, PT, R23, 0x2, PT ;  /* 0x000000021700780c */ /* 0x000fc80003f45270 */
[----:B------:R-:W-:-:S03]  /*1f9e0*/  SEL R23, R23, RZ, P2 ;  /* 0x000000ff17177207 */ /* 0x000fc60001000000 */
[----:B------:R-:W-:Y:S01]  /*1f9f0*/  HGMMA.64x192x16.F32 R24, R188, gdesc[UR4].tnspB, R24, gsb0 ;  /* 0x42e00004bc187df0 */ /* 0x000fe20008000818 */
[----:B------:R-:W-:Y:S02]  /*1fa00*/  R2UR UR6, R10 ;  /* 0x000000000a0672ca */ /* 0x000fe400000e0000 */
[----:B------:R-:W-:Y:S01]  /*1fa10*/  R2UR UR7, R11 ;  /* 0x000000000b0772ca */ /* 0x000fe200000e0000 */
[----:B------:R-:W-:Y:S01]  /*1fa20*/  IMAD.MOV.U32 R11, RZ, RZ, 0x40000040 ;  /* 0x40000040ff0b7424 */ /* 0x000fe200078e00ff */
[----:B------:R-:W-:Y:S01]  /*1fa30*/  IADD3 R10, R8, 0x100, RZ ;  /* 0x00000100080a7810 */ /* 0x000fe20007ffe0ff */
[----:B0-----:R-:W-:Y:S01]  /*1fa40*/  FADD.FTZ R2, R0, R5 ;  /* 0x0000000500027221 */ /* 0x001fe20000010000 */
[----:B------:R-:W-:-:S04]  /*1fa50*/  SEL R5, RZ, 0x1, P2 ;  /* 0x00000001ff057807 */ /* 0x000fc80001000000 */
[----:B------:R-:W-:Y:S02]  /*1fa60*/  LOP3.LUT R194, R194, R5, RZ, 0x3c, !PT ;  /* 0x00000005c2c27212 */ /* 0x000fe400078e3cff */
[----:B------:R-:W-:Y:S01]  /*1fa70*/  MOV R5, RZ ;  /* 0x000000ff00057202 */ /* 0x000fe20000000f00 */
[----:B------:R-:W-:Y:S02]  /*1fa80*/  WARPGROUP.DEPBAR.LE gsb0, 0x0 ;  /* 0x00008000000079c5 */ /* 0x000fe40000010000 */
[----:B------:R-:W-:-:S06]  /*1fa90*/  WARPGROUP.ARRIVE ;  /* 0x00000000000079c5 */ /* 0x000fcc0000000000 */
        /* <DEDUP_REMOVED lines=11> */
[C---:B------:R-:W-:Y:S01]  /*1fb50*/  IADD3 R10, R8.reuse, 0x200, RZ ;  /* 0x00000200080a7810 */ /* 0x040fe20007ffe0ff */
[----:B------:R-:W-:Y:S01]  /*1fb60*/  VIADD R8, R8, 0x280 ;  /* 0x0000028008087836 */ /* 0x000fe20000000000 */
[----:B------:R-:W-:Y:S02]  /*1fb70*/  WARPGROUP.DEPBAR.LE gsb0, 0x0 ;  /* 0x00008000000079c5 */ /* 0x000fe40000010000 */
[----:B------:R-:W-:-:S11]  /*1fb80*/  WARPGROUP.ARRIVE ;  /* 0x00000000000079c5 */ /* 0x000fd60000000000 */
[----:B------:R-:W-:Y:S01]  /*1fb90*/  HGMMA.64x192x16.F32 R24, R176, gdesc[UR4].tnspB, R24, gsb0 ;  /* 0x42e00004b0187df0 */ /* 0x000fe20008000818 */
[----:B------:R-:W-:Y:S02]  /*1fba0*/  R2UR UR6, R10 ;  /* 0x000000000a0672ca */ /* 0x000fe400000e0000 */
[----:B------:R-:W-:Y:S02]  /*1fbb0*/  R2UR UR7, R11 ;  /* 0x000000000b0772ca */ /* 0x000fe400000e0000 */
[----:B------:R-:W0:Y:S02]  /*1fbc0*/  SHFL.BFLY PT, R11, R2, 0x1, 0x1f ;  /* 0x0c201f00020b7f89 */ /* 0x000e2400000e0000 */
[----:B0-----:R-:W-:Y:S01]  /*1fbd0*/  FADD.FTZ R14, R2, R11 ;  /* 0x0000000b020e7221 */ /* 0x001fe20000010000 */
[----:B------:R-:W-:Y:S02]  /*1fbe0*/  @!P1 VIADD R11, R13, 0x30860 ;  /* 0x000308600d0b9836 */ /* 0x000fe40000000000 */
[----:B------:R-:W-:-:S02]  /*1fbf0*/  IMAD.MOV.U32 R2, RZ, RZ, -0x800000 ;  /* 0xff800000ff027424 */ /* 0x000fc400078e00ff */
[----:B------:R-:W-:Y:S02]  /*1fc00*/  FSETP.NE.FTZ.AND P3, PT, R14, RZ, PT ;  /* 0x000000ff0e00720b */ /* 0x000fe40003f75000 */
[----:B------:R-:W-:-:S11]  /*1fc10*/  @!P1 PRMT R11, RZ, 0x654, R11 ;  /* 0x00000654ff0b9816 */ /* 0x000fd6000000000b */
[----:B------:R-:W0:Y:S08]  /*1fc20*/  @P3 MUFU.LG2 R10, R14 ;  /* 0x0000000e000a3308 */ /* 0x000e300000000c00 */
[----:B------:R-:W-:Y:S01]  /*1fc30*/  @P3 MUFU.RCP R5, R14 ;  /* 0x0000000e00053308 */ /* 0x000fe20000001000 */
[----:B0-----:R-:W-:Y:S01]  /*1fc40*/  @P3 FMUL.FTZ R10, R10, 0.69314718246459960938 ;  /* 0x3f3172180a0a3820 */ /* 0x001fe20000410000 */
[----:B------:R-:W-:-:S02]  /*1fc50*/  WARPGROUP.DEPBAR.LE gsb0, 0x0 ;  /* 0x00008000000079c5 */ /* 0x000fc40000010000 */
[----:B------:R-:W-:-:S06]  /*1fc60*/  WARPGROUP.ARRIVE ;  /* 0x00000000000079c5 */ /* 0x000fcc0000000000 */
[----:B------:R-:W-:Y:S01]  /*1fc70*/  HGMMA.64x192x16.F32 R24, R172, gdesc[UR4].tnspB, R24, gsb0 ;  /* 0x42e00004ac187df0 */ /* 0x000fe20008000818 */
[----:B------:R-:W-:Y:S02]  /*1fc80*/  R2UR UR6, R8 ;  /* 0x00000000080672ca */ /* 0x000fe400000e0000 */
[----:B------:R-:W-:Y:S02]  /*1fc90*/  R2UR UR7, R9 ;  /* 0x00000000090772ca */ /* 0x000fe400000e0000 */
[----:B------:R-:W0:Y:S02]  /*1fca0*/  SHFL.BFLY PT, R9, R6, 0x2, 0x1f ;  /* 0x0c401f0006097f89 */ /* 0x000e2400000e0000 */
[----:B0-----:R-:W-:Y:S01]  /*1fcb0*/  FADD.FTZ R9, R9, R6 ;  /* 0x0000000609097221 */ /* 0x001fe20000010000 */
[----:B------:R-:W-:-:S04]  /*1fcc0*/  IMAD.MOV.U32 R6, RZ, RZ, RZ ;  /* 0x000000ffff067224 */ /* 0x000fc800078e00ff */
[----:B------:R-:W0:Y:S02]  /*1fcd0*/  SHFL.BFLY PT, R0, R9, 0x1, 0x1f ;  /* 0x0c201f0009007f89 */ /* 0x000e2400000e0000 */
[----:B0-----:R-:W-:Y:S01]  /*1fce0*/  FADD.FTZ R12, R9, R0 ;  /* 0x00000000090c7221 */ /* 0x001fe20000010000 */
[----:B------:R-:W-:-:S04]  /*1fcf0*/  IMAD.MOV.U32 R0, RZ, RZ, -0x800000 ;  /* 0xff800000ff007424 */ /* 0x000fc800078e00ff */
[----:B------:R-:W-:-:S13]  /*1fd00*/  FSETP.NE.FTZ.AND P0, PT, R12, RZ, PT ;  /* 0x000000ff0c00720b */ /* 0x000fda0003f15000 */
        /* <DEDUP_REMOVED lines=109> */
.L_x_1438:
        /* <DEDUP_REMOVED lines=9> */
[----:B------:R-:W2:Y:S01]  /*20470*/  S2R R8, SR_SWINHI ;  /* 0x0000000000087919 */ /* 0x000ea20000002f00 */
[----:B------:R-:W-:Y:S01]  /*20480*/  ULDC.64 UR4, c[0x0][0xbd8] ;  /* 0x0002f60000047ab9 */ /* 0x000fe20000000a00 */
[----:B------:R-:W-:Y:S01]  /*20490*/  F2FP.F16.F32.PACK_AB R24, R25, R24 ;  /* 0x000000181918723e */ /* 0x000fe200000000ff */
[----:B------:R-:W-:Y:S01]  /*204a0*/  ULDC.64 UR6, c[0x0][0x208] ;  /* 0x0000820000067ab9 */ /* 0x000fe20000000a00 */
        /* <DEDUP_REMOVED lines=18> */
[----:B------:R-:W-:Y:S01]  /*205d0*/  IMAD.WIDE R26, R235, 0x2, R4 ;  /* 0x00000002eb1a7825 */ /* 0x000fe200078e0204 */
[----:B------:R-:W-:Y:S02]  /*205e0*/  F2FP.F16.F32.PACK_AB R66, R69, R68 ;  /* 0x000000444542723e */ /* 0x000fe400000000ff */
[----:B------:R-:W-:Y:S02]  /*205f0*/  F2FP.F16.F32.PACK_AB R67, R71, R67 ;  /* 0x000000434743723e */ /* 0x000fe400000000ff */
[C---:B------:R-:W-:Y:S02]  /*20600*/  LOP3.LUT R7, R26.reuse, 0x380, RZ, 0xc0, !PT ;  /* 0x000003801a077812 */ /* 0x040fe400078ec0ff */
[----:B------:R-:W-:-:S02]  /*20610*/  IADD3 R135, P1, R26, 0x40, RZ ;  /* 0x000000401a877810 */ /* 0x000fc40007f3e0ff */
[C---:B------:R-:W-:Y:S02]  /*20620*/  IADD3 R137, P6, R26.reuse, 0x60, RZ ;  /* 0x000000601a897810 */ /* 0x040fe40007fde0ff */
[C---:B------:R-:W-:Y:S01]  /*20630*/  IADD3 R139, P5, R26.reuse, 0x4000, RZ ;  /* 0x000040001a8b7810 */ /* 0x040fe20007fbe0ff */
[--C-:B------:R-:W-:Y:S01]  /*20640*/  IMAD.X R11, RZ, RZ, R27.reuse, P1 ;  /* 0x000000ffff0b7224 */ /* 0x100fe200008e061b */
[C---:B------:R-:W-:Y:S01]  /*20650*/  IADD3 R111, P2, R26.reuse, 0x20, RZ ;  /* 0x000000201a6f7810 */ /* 0x040fe20007f5e0ff */
[--C-:B------:R-:W-:Y:S01]  /*20660*/  IMAD.X R13, RZ, RZ, R27.reuse, P6 ;  /* 0x000000ffff0d7224 */ /* 0x100fe200030e061b */
[----:B------:R-:W-:Y:S01]  /*20670*/  SHF.R.U64 R7, R7, 0x3, RZ ;  /* 0x0000000307077819 */ /* 0x000fe200000012ff */
[----:B------:R-:W-:Y:S01]  /*20680*/  IMAD.X R15, RZ, RZ, R27, P5 ;  /* 0x000000ffff0f7224 */ /* 0x000fe200028e061b */
[----:B------:R-:W-:Y:S02]  /*20690*/  IADD3.X R9, RZ, R27, RZ, P2, !PT ;  /* 0x0000001bff097210 */ /* 0x000fe400017fe4ff */
[----:B------:R-:W-:-:S02]  /*206a0*/  IADD3 R141, P0, R26, 0x4020, RZ ;  /* 0x000040201a8d7810 */ /* 0x000fc40007f1e0ff */
[C---:B------:R-:W-:Y:S02]  /*206b0*/  IADD3 R143, P4, R26.reuse, 0x4040, RZ ;  /* 0x000040401a8f7810 */ /* 0x040fe40007f9e0ff */
[C---:B------:R-:W-:Y:S02]  /*206c0*/  IADD3 R145, P3, R26.reuse, 0x4060, RZ ;  /* 0x000040601a917810 */ /* 0x040fe40007f7e0ff */
[C---:B------:R-:W-:Y:S01]  /*206d0*/  IADD3 R147, P2, R26.reuse, 0x8000, RZ ;  /* 0x000080001a937810 */ /* 0x040fe20007f5e0ff */
[--C-:B------:R-:W-:Y:S01]  /*206e0*/  IMAD.X R31, RZ, RZ, R27.reuse, P4 ;  /* 0x000000ffff1f7224 */ /* 0x100fe200020e061b */
[C---:B------:R-:W-:Y:S01]  /*206f0*/  IADD3 R149, P1, R26.reuse, 0x8020, RZ ;  /* 0x000080201a957810 */ /* 0x040fe20007f3e0ff */
[--C-:B------:R-:W-:Y:S01]  /*20700*/  IMAD.X R35, RZ, RZ, R27.reuse, P3 ;  /* 0x000000ffff237224 */ /* 0x100fe200018e061b */
[C---:B------:R-:W-:Y:S01]  /*20710*/  IADD3 R46, P6, R26.reuse, 0x8040, RZ ;  /* 0x000080401a2e7810 */ /* 0x040fe20007fde0ff */
[----:B------:R-:W-:Y:S01]  /*20720*/  IMAD.X R39, RZ, RZ, R27, P2 ;  /* 0x000000ffff277224 */ /* 0x000fe200010e061b */
[----:B------:R-:W-:-:S02]  /*20730*/  IADD3 R151, P5, R26, 0x8060, RZ ;  /* 0x000080601a977810 */ /* 0x000fc40007fbe0ff */
[----:B------:R-:W-:Y:S01]  /*20740*/  LOP3.LUT R26, R7, R26, RZ, 0x3c, !PT ;  /* 0x0000001a071a7212 */ /* 0x000fe200078e3cff */
[--C-:B------:R-:W-:Y:S01]  /*20750*/  IMAD.X R47, RZ, RZ, R27.reuse, P6 ;  /* 0x000000ffff2f7224 */ /* 0x100fe200030e061b */
[----:B------:R-:W-:Y:S01]  /*20760*/  LOP3.LUT R8, R111, 0x380, RZ, 0xc0, !PT ;  /* 0x000003806f087812 */ /* 0x000fe200078ec0ff */
[----:B------:R-:W-:Y:S01]  /*20770*/  IMAD.X R7, RZ, RZ, R27, P5 ;  /* 0x000000ffff077224 */ /* 0x000fe200028e061b */
[----:B------:R-:W-:Y:S02]  /*20780*/  LOP3.LUT R86, R151, 0x380, RZ, 0xc0, !PT ;  /* 0x0000038097567812 */ /* 0x000fe400078ec0ff */
[-C--:B------:R-:W-:Y:S02]  /*20790*/  IADD3.X R21, RZ, R27.reuse, RZ, P0, !PT ;  /* 0x0000001bff157210 */ /* 0x080fe400007fe4ff */
[-C--:B------:R-:W-:Y:S02]  /*207a0*/  IADD3.X R43, RZ, R27.reuse, RZ, P1, !PT ;  /* 0x0000001bff2b7210 */ /* 0x080fe40000ffe4ff */
[----:B------:R-:W-:-:S02]  /*207b0*/  MOV R78, R26 ;  /* 0x0000001a004e7202 */ /* 0x000fc40000000f00 */
[----:B------:R-:W-:Y:S02]  /*207c0*/  LOP3.LUT R27, R149, 0x380, RZ, 0xc0, !PT ;  /* 0x00000380951b7812 */ /* 0x000fe400078ec0ff */
[----:B------:R-:W-:Y:S02]  /*207d0*/  SHF.R.U64 R8, R8, 0x3, RZ ;  /* 0x0000000308087819 */ /* 0x000fe400000012ff */
[----:B------:R-:W-:Y:S02]  /*207e0*/  SHF.R.U64 R86, R86, 0x3, RZ ;  /* 0x0000000356567819 */ /* 0x000fe400000012ff */
[----:B------:R-:W-:Y:S02]  /*207f0*/  F2FP.F16.F32.PACK_AB R26, R29, R28 ;  /* 0x0000001c1d1a723e */ /* 0x000fe400000000ff */
[----:B------:R-:W-:Y:S02]  /*20800*/  LOP3.LUT R42, R46, 0x380, RZ, 0xc0, !PT ;  /* 0x000003802e2a7812 */ /* 0x000fe400078ec0ff */
[----:B------:R-:W-:-:S02]  /*20810*/  SHF.R.U64 R28, R27, 0x3, RZ ;  /* 0x000000031b1c7819 */ /* 0x000fc400000012ff */
[----:B------:R-:W-:Y:S01]  /*20820*/  F2FP.F16.F32.PACK_AB R27, R133, R6 ;  /* 0x00000006851b723e */ /* 0x000fe200000000ff */
[----:B------:R-:W-:Y:S01]  /*20830*/  BAR.SYNC.DEFER_BLOCKING 0x1, 0x100 ;  /* 0x0044000000007b1d */ /* 0x000fe20000010000 */
[----:B------:R-:W-:Y:S02]  /*20840*/  LOP3.LUT R8, R8, R111, RZ, 0x3c, !PT ;  /* 0x0000006f08087212 */ /* 0x000fe400078e3cff */
[----:B------:R-:W-:Y:S02]  /*20850*/  LOP3.LUT R6, R86, R151, RZ, 0x3c, !PT ;  /* 0x0000009756067212 */ /* 0x000fe400078e3cff */
[----:B------:R-:W-:Y:S02]  /*20860*/  SHF.R.U64 R29, R42, 0x3, RZ ;  /* 0x000000032a1d7819 */ /* 0x000fe400000012ff */
[----:B------:R-:W-:Y:S02]  /*20870*/  LOP3.LUT R42, R28, R149, RZ, 0x3c, !PT ;  /* 0x000000951c2a7212 */ /* 0x000fe400078e3cff */
[----:B------:R-:W-:-:S02]  /*20880*/  LOP3.LUT R10, R135, 0x380, RZ, 0xc0, !PT ;  /* 0x00000380870a7812 */ /* 0x000fc400078ec0ff */
[----:B------:R-:W-:Y:S02]  /*20890*/  MOV R28, R8 ;  /* 0x00000008001c7202 */ /* 0x000fe40000000f00 */
[----:B------:R-:W-:Y:S02]  /*208a0*/  LOP3.LUT R34, R145, 0x380, RZ, 0xc0, !PT ;  /* 0x0000038091227812 */ /* 0x000fe400078ec0ff */
[----:B------:R-:W-:Y:S02]  /*208b0*/  MOV R8, R6 ;  /* 0x0000000600087202 */ /* 0x000fe40000000f00 */
[----:B------:R-:W2:Y:S01]  /*208c0*/  LDC.64 R6, c[0x0][0xbd8] ;  /* 0x0002f600ff067b82 */ /* 0x000ea20000000a00 */
[----:B------:R-:W-:Y:S02]  /*208d0*/  ISETP.NE.U32.AND P0, PT, RZ, UR4, PT ;  /* 0x00000004ff007c0c */ /* 0x000fe4000bf05070 */
[----:B------:R-:W-:Y:S02]  /*208e0*/  LOP3.LUT R12, R137, 0x380, RZ, 0xc0, !PT ;  /* 0x00000380890c7812 */ /* 0x000fe400078ec0ff */
[----:B------:R-:W-:-:S02]  /*208f0*/  SHF.R.U64 R10, R10, 0x3, RZ ;  /* 0x000000030a0a7819 */ /* 0x000fc400000012ff */
[----:B------:R-:W-:Y:S01]  /*20900*/  LOP3.LUT R14, R139, 0x380, RZ, 0xc0, !PT ;  /* 0x000003808b0e7812 */ /* 0x000fe200078ec0ff */
[----:B------:R-:W-:Y:S01]  /*20910*/  STSM.16.M88.4 [R78], R24 ;  /* 0x000000184e007844 */ /* 0x000fe20000000200 */
[----:B------:R-:W-:Y:S02]  /*20920*/  SHF.R.U64 R34, R34, 0x3, RZ ;  /* 0x0000000322227819 */ /* 0x000fe400000012ff */
[----:B------:R-:W-:Y:S02]  /*20930*/  LOP3.LUT R20, R141, 0x380, RZ, 0xc0, !PT ;  /* 0x000003808d147812 */ /* 0x000fe400078ec0ff */
[----:B------:R-:W-:Y:S02]  /*20940*/  LOP3.LUT R30, R143, 0x380, RZ, 0xc0, !PT ;  /* 0x000003808f1e7812 */ /* 0x000fe400078ec0ff */
[----:B------:R-:W-:Y:S01]  /*20950*/  ISETP.NE.AND.EX P0, PT, RZ, UR5, PT, P0 ;  /* 0x00000005ff007c0c */ /* 0x000fe2000bf05300 */
[----:B------:R-:W-:Y:S01]  /*20960*/  ULDC.64 UR4, c[0x0][0xbe0] ;  /* 0x0002f80000047ab9 */ /* 0x000fe20000000a00 */
[----:B------:R-:W-:-:S02]  /*20970*/  SHF.R.U64 R12, R12, 0x3, RZ ;  /* 0x000000030c0c7819 */ /* 0x000fc400000012ff */
[----:B------:R-:W-:Y:S02]  /*20980*/  LOP3.LUT R10, R10, R135, RZ, 0x3c, !PT ;  /* 0x000000870a0a7212 */ /* 0x000fe400078e3cff */
[----:B------:R-:W-:Y:S02]  /*20990*/  SHF.R.U64 R14, R14, 0x3, RZ ;  /* 0x000000030e0e7819 */ /* 0x000fe400000012ff */
[----:B------:R-:W-:Y:S02]  /*209a0*/  LOP3.LUT R34, R34, R145, RZ, 0x3c, !PT ;  /* 0x0000009122227212 */ /* 0x000fe400078e3cff */
[----:B------:R-:W-:Y:S02]  /*209b0*/  SHF.R.U64 R20, R20, 0x3, RZ ;  /* 0x0000000314147819 */ /* 0x000fe400000012ff */
[----:B------:R-:W-:Y:S02]  /*209c0*/  ISETP.NE.U32.AND P1, PT, RZ, UR4, PT ;  /* 0x00000004ff007c0c */ /* 0x000fe4000bf25070 */
[----:B------:R-:W-:-:S02]  /*209d0*/  LOP3.LUT R38, R147, 0x380, RZ, 0xc0, !PT ;  /* 0x0000038093267812 */ /* 0x000fc400078ec0ff */
[----:B------:R-:W-:Y:S02]  /*209e0*/  SHF.R.U64 R30, R30, 0x3, RZ ;  /* 0x000000031e1e7819 */ /* 0x000fe400000012ff */
[----:B------:R-:W-:Y:S02]  /*209f0*/  LOP3.LUT R12, R12, R137, RZ, 0x3c, !PT ;  /* 0x000000890c0c7212 */ /* 0x000fe400078e3cff */
[----:B------:R-:W-:Y:S02]  /*20a00*/  MOV R11, R10 ;  /* 0x0000000a000b7202 */ /* 0x000fe40000000f00 */
[----:B------:R-:W-:Y:S02]  /*20a10*/  LOP3.LUT R14, R14, R139, RZ, 0x3c, !PT ;  /* 0x0000008b0e0e7212 */ /* 0x000fe400078e3cff */
[----:B------:R-:W-:Y:S02]  /*20a20*/  MOV R10, R34 ;  /* 0x00000022000a7202 */ /* 0x000fe40000000f00 */
[----:B------:R-:W-:-:S02]  /*20a30*/  LOP3.LUT R20, R20, R141, RZ, 0x3c, !PT ;  /* 0x0000008d14147212 */ /* 0x000fc400078e3cff */
[----:B------:R-:W-:Y:S02]  /*20a40*/  MOV R9, R42 ;  /* 0x0000002a00097202 */ /* 0x000fe40000000f00 */
[----:B------:R-:W-:Y:S02]  /*20a50*/  F2FP.F16.F32.PACK_AB R34, R37, R36 ;  /* 0x000000242522723e */ /* 0x000fe400000000ff */
[----:B------:R-:W-:Y:S02]  /*20a60*/  F2FP.F16.F32.PACK_AB R35, R131, R121 ;  /* 0x000000798323723e */ /* 0x000fe400000000ff */
[----:B------:R-:W-:Y:S02]  /*20a70*/  ISETP.NE.AND.EX P1, PT, RZ, UR5, PT, P1 ;  /* 0x00000005ff007c0c */ /* 0x000fe4000bf25310 */
[----:B------:R-:W-:Y:S01]  /*20a80*/  SHF.R.U64 R38, R38, 0x3, RZ ;  /* 0x0000000326267819 */ /* 0x000fe200000012ff */
[----:B------:R-:W-:Y:S01]  /*20a90*/  STSM.16.M88.4 [R28], R32 ;  /* 0x000000201c007844 */ /* 0x000fe20000000200 */
[----:B------:R-:W-:-:S02]  /*20aa0*/  LOP3.LUT R30, R30, R143, RZ, 0x3c, !PT ;  /* 0x0000008f1e1e7212 */ /* 0x000fc400078e3cff */
[----:B------:R-:W-:Y:S02]  /*20ab0*/  F2FP.F16.F32.PACK_AB R42, R45, R44 ;  /* 0x0000002c2d2a723e */ /* 0x000fe400000000ff */
[----:B------:R-:W-:Y:S02]  /*20ac0*/  F2FP.F16.F32.PACK_AB R43, R129, R3 ;  /* 0x00000003812b723e */ /* 0x000fe400000000ff */
[----:B------:R-:W-:Y:S02]  /*20ad0*/  MOV R12, R12 ;  /* 0x0000000c000c7202 */ /* 0x000fe40000000f00 */
[----:B------:R-:W-:Y:S01]  /*20ae0*/  MOV R14, R14 ;  /* 0x0000000e000e7202 */ /* 0x000fe20000000f00 */
[----:B------:R-:W-:Y:S01]  /*20af0*/  STSM.16.M88.4 [R11], R40 ;  /* 0x000000280b007844 */ /* 0x000fe20000000200 */
[----:B------:R-:W-:Y:S02]  /*20b00*/  MOV R20, R20 ;  /* 0x0000001400147202 */ /* 0x000fe40000000f00 */
[----:B------:R-:W-:Y:S01]  /*20b10*/  F2FP.F16.F32.PACK_AB R73, R70, R74 ;  /* 0x0000004a4649723e */ /* 0x000fe200000000ff */
[----:B------:R-:W-:Y:S01]  /*20b20*/  STSM.16.M88.4 [R12], R48 ;  /* 0x000000300c007844 */ /* 0x000fe20000000200 */
[----:B------:R-:W-:-:S02]  /*20b30*/  F2FP.F16.F32.PACK_AB R80, R81, R80 ;  /* 0x000000505150723e */ /* 0x000fc400000000ff */
[----:B------:R-:W-:Y:S01]  /*20b40*/  LOP3.LUT R38, R38, R147, RZ, 0x3c, !PT ;  /* 0x0000009326267212 */ /* 0x000fe200078e3cff */
[----:B------:R-:W-:Y:S01]  /*20b50*/  STSM.16.M88.4 [R14], R56 ;  /* 0x000000380e007844 */ /* 0x000fe20000000200 */
[----:B------:R-:W-:Y:S02]  /*20b60*/  MOV R30, R30 ;  /* 0x0000001e001e7202 */ /* 0x000fe40000000f00 */
[----:B------:R-:W-:Y:S01]  /*20b70*/  F2FP.F16.F32.PACK_AB R74, R77, R76 ;  /* 0x0000004c4d4a723e */ /* 0x000fe200000000ff */
[----:B------:R-:W-:Y:S01]  /*20b80*/  STSM.16.M88.4 [R20], R64 ;  /* 0x0000004014007844 */ /* 0x000fe20000000200 */
[----:B------:R-:W-:Y:S02]  /*20b90*/  F2FP.F16.F32.PACK_AB R75, R79, R75 ;  /* 0x0000004b4f4b723e */ /* 0x000fe400000000ff */
[----:B------:R-:W-:Y:S02]  /*20ba0*/  F2FP.F16.F32.PACK_AB R81, R63, R82 ;  /* 0x000000523f51723e */ /* 0x000fe400000000ff */
[----:B------:R-:W-:Y:S01]  /*20bb0*/  F2FP.F16.F32.PACK_AB R82, R85, R84 ;  /* 0x000000545552723e */ /* 0x000fe200000000ff */
[----:B------:R-:W-:Y:S01]  /*20bc0*/  STSM.16.M88.4 [R30], R72 ;  /* 0x000000481e007844 */ /* 0x000fe20000000200 */
[----:B------:R-:W-:-:S02]  /*20bd0*/  F2FP.F16.F32.PACK_AB R83, R87, R83 ;  /* 0x000000535753723e */ /* 0x000fc400000000ff */
[----:B------:R-:W-:Y:S02]  /*20be0*/  LOP3.LUT R46, R29, R46, RZ, 0x3c, !PT ;  /* 0x0000002e1d2e7212 */ /* 0x000fe400078e3cff */
[----:B------:R-:W-:Y:S01]  /*20bf0*/  F2FP.F16.F32.PACK_AB R88, R89, R88 ;  /* 0x000000585958723e */ /* 0x000fe200000000ff */
[----:B------:R2:W-:Y:S01]  /*20c00*/  STSM.16.M88.4 [R10], R80 ;  /* 0x000000500a007844 */ /* 0x0005e20000000200 */
[----:B------:R-:W-:Y:S02]  /*20c10*/  F2FP.F16.F32.PACK_AB R89, R62, R90 ;  /* 0x0000005a3e59723e */ /* 0x000fe400000000ff */
[----:B------:R-:W-:Y:S02]  /*20c20*/  F2FP.F16.F32.PACK_AB R96, R97, R96 ;  /* 0x000000606160723e */ /* 0x000fe400000000ff */
[----:B------:R-:W-:Y:S02]  /*20c30*/  F2FP.F16.F32.PACK_AB R91, R95, R91 ;  /* 0x0000005b5f5b723e */ /* 0x000fe400000000ff */
[----:B------:R-:W-:-:S02]  /*20c40*/  F2FP.F16.F32.PACK_AB R104, R105, R104 ;  /* 0x000000686968723e */ /* 0x000fc400000000ff */
[----:B------:R-:W-:Y:S02]  /*20c50*/  F2FP.F16.F32.PACK_AB R99, R103, R99 ;  /* 0x000000636763723e */ /* 0x000fe400000000ff */
[----:B------:R-:W-:Y:S02]  /*20c60*/  F2FP.F16.F32.PACK_AB R112, R113, R112 ;  /* 0x000000707170723e */ /* 0x000fe400000000ff */
[----:B------:R-:W-:Y:S01]  /*20c70*/  F2FP.F16.F32.PACK_AB R107, R107, R110 ;  /* 0x0000006e6b6b723e */ /* 0x000fe200000000ff */
[----:B------:R-:W-:Y:S01]  /*20c80*/  ULDC UR4, c[0x0][0xa88] ;  /* 0x0002a20000047ab9 */ /* 0x000fe20000000800 */
[----:B------:R-:W-:Y:S01]  /*20c90*/  MOV R38, R38 ;  /* 0x0000002600267202 */ /* 0x000fe20000000f00 */
[----:B--2---:R-:W-:Y:S01]  /*20ca0*/  IMAD.WIDE R10, R218, 0x4, R6 ;  /* 0x00000004da0a7825 */ /* 0x004fe200078e0206 */
[----:B------:R-:W-:Y:S01]  /*20cb0*/  F2FP.F16.F32.PACK_AB R90, R93, R92 ;  /* 0x0000005c5d5a723e */ /* 0x000fe200000000ff */
[----:B------:R-:W2:Y:S01]  /*20cc0*/  @P1 LDC.64 R6, c[0x0][0xbe0] ;  /* 0x0002f800ff061b82 */ /* 0x000ea20000000a00 */
[----:B------:R-:W-:Y:S01]  /*20cd0*/  F2FP.F16.F32.PACK_AB R97, R55, R98 ;  /* 0x000000623761723e */ /* 0x000fe200000000ff */
[----:B------:R-:W-:Y:S01]  /*20ce0*/  IMAD.MOV.U32 R20, RZ, RZ, RZ ;  /* 0x000000ffff147224 */ /* 0x000fe200078e00ff */
[----:B------:R-:W-:Y:S01]  /*20cf0*/  F2FP.F16.F32.PACK_AB R98, R101, R100 ;  /* 0x000000646562723e */ /* 0x000fe200000000ff */
[----:B------:R-:W-:Y:S01]  /*20d00*/  STSM.16.M88.4 [R38], R88 ;  /* 0x0000005826007844 */ /* 0x000fe20000000200 */
[----:B------:R-:W-:-:S02]  /*20d10*/  F2FP.F16.F32.PACK_AB R105, R54, R106 ;  /* 0x0000006a3669723e */ /* 0x000fc400000000ff */
[----:B------:R-:W-:Y:S01]  /*20d20*/  MOV R46, R46 ;  /* 0x0000002e002e7202 */ /* 0x000fe20000000f00 */
[----:B------:R3:W-:Y:S01]  /*20d30*/  STSM.16.M88.4 [R9], R96 ;  /* 0x0000006009007844 */ /* 0x0007e20000000200 */
[----:B------:R-:W-:Y:S02]  /*20d40*/  F2FP.F16.F32.PACK_AB R106, R109, R108 ;  /* 0x0000006c6d6a723e */ /* 0x000fe400000000ff */
[----:B------:R-:W-:Y:S02]  /*20d50*/  F2FP.F16.F32.PACK_AB R113, R115, R114 ;  /* 0x000000727371723e */ /* 0x000fe400000000ff */
[----:B------:R-:W-:Y:S01]  /*20d60*/  F2FP.F16.F32.PACK_AB R114, R117, R116 ;  /* 0x000000747572723e */ /* 0x000fe200000000ff */
[----:B------:R-:W-:Y:S01]  /*20d70*/  STSM.16.M88.4 [R46], R104 ;  /* 0x000000682e007844 */ /* 0x000fe20000000200 */
[----:B------:R-:W-:-:S05]  /*20d80*/  F2FP.F16.F32.PACK_AB R115, R119, R118 ;  /* 0x000000767773723e */ /* 0x000fca00000000ff */
[----:B------:R4:W-:Y:S01]  /*20d90*/  STSM.16.M88.4 [R8], R112 ;  /* 0x0000007008007844 */ /* 0x0009e20000000200 */
[----:B------:R-:W-:Y:S01]  /*20da0*/  BAR.SYNC.DEFER_BLOCKING 0x1, 0x100 ;  /* 0x0044000000007b1d */ /* 0x000fe20000010000 */
[----:B------:R-:W-:-:S05]  /*20db0*/  LEA R3, R214, R212, 0x6 ;  /* 0x000000d4d6037211 */ /* 0x000fca00078e30ff */
[----:B------:R-:W-:-:S03]  /*20dc0*/  IMAD.WIDE R4, R3, 0x2, R4 ;  /* 0x0000000203047825 */ /* 0x000fc600078e0204 */
[----:B---3--:R-:W-:Y:S01]  /*20dd0*/  IADD3 R9, P5, R4, 0x1000, RZ ;  /* 0x0000100004097810 */ /* 0x008fe20007fbe0ff */
[----:B------:R-:W-:Y:S02]  /*20de0*/  IMAD.U32 R61, RZ, RZ, UR4 ;  /* 0x00000004ff3d7e24 */ /* 0x000fe4000f8e00ff */
[----:B--2---:R-:W-:Y:S01]  /*20df0*/  @P1 IMAD.WIDE R6, R218, 0x4, R6 ;  /* 0x00000004da061825 */ /* 0x004fe200078e0206 */
[----:B----4-:R-:W-:-:S04]  /*20e00*/  LOP3.LUT R8, R9, 0x380, RZ, 0xc0, !PT ;  /* 0x0000038009087812 */ /* 0x010fc800078ec0ff */
[----:B------:R-:W-:Y:S02]  /*20e10*/  SHF.R.U64 R8, R8, 0x3, RZ ;  /* 0x0000000308087819 */ /* 0x000fe400000012ff */
[----:B------:R-:W-:Y:S01]  /*20e20*/  IADD3 R13, P4, R4, 0x2000, RZ ;  /* 0x00002000040d7810 */ /* 0x000fe20007f9e0ff */
[----:B------:R2:W5:Y:S01]  /*20e30*/  @P0 LDG.E R20, desc[UR6][R10.64] ;  /* 0x000000060a140981 */ /* 0x000562000c1e1900 */
[----:B------:R-:W-:-:S03]  /*20e40*/  LOP3.LUT R8, R8, R9, RZ, 0x3c, !PT ;  /* 0x0000000908087212 */ /* 0x000fc600078e3cff */
[----:B------:R2:W5:Y:S01]  /*20e50*/  @P1 LDG.E R61, desc[UR6][R6.64] ;  /* 0x00000006063d1981 */ /* 0x000562000c1e1900 */
[----:B------:R-:W-:Y:S07]  /*20e60*/  @P1 BRA `(.L_x_1592) ;  /* 0x0000000000141947 */ /* 0x000fee0003800000 */
[----:B------:R-:W-:Y:S05]  /*20e70*/  @!P0 BRA `(.L_x_1592) ;  /* 0x0000000000108947 */ /* 0x000fea0003800000 */
[----:B------:R-:W-:Y:S02]  /*20e80*/  ULDC.64 UR4, c[0x0][0x208] ;  /* 0x0000820000047ab9 */ /* 0x000fe40000000a00 */
[----:B--2---:R-:W2:Y:S04]  /*20e90*/  LDG.E R6, desc[UR4][R10.64] ;  /* 0x000000040a067981 */ /* 0x004ea8000c1e1900 */
[----:B-----5:R-:W2:Y:S02]  /*20ea0*/  LDG.E R61, desc[UR4][R10.64+0x4] ;  /* 0x000004040a3d7981 */ /* 0x020ea4000c1e1900 */
[----:B--2---:R-:W-:-:S07]  /*20eb0*/  IMAD.IADD R61, R61, 0x1, -R6 ;  /* 0x000000013d3d7824 */ /* 0x004fce00078e0a06 */
.L_x_1592:
[----:B------:R-:W-:Y:S01]  /*20ec0*/  SHF.R.S32.HI R60, RZ, 0x1f, R217 ;  /* 0x0000001fff3c7819 */ /* 0x000fe200000114d9 */
[----:B------:R-:W-:Y:S01]  /*20ed0*/  ULDC.64 UR4, c[0x0][0xb70] ;  /* 0x0002dc0000047ab9 */ /* 0x000fe20000000a00 */
[----:B-----5:R-:W-:Y:S01]  /*20ee0*/  SHF.R.S32.HI R21, RZ, 0x1f, R20 ;  /* 0x0000001fff157819 */ /* 0x020fe20000011414 */
[----:B------:R-:W-:Y:S01]  /*20ef0*/  ULDC.64 UR6, c[0x0][0x208] ;  /* 0x0000820000067ab9 */ /* 0x000fe20000000a00 */
[----:B------:R-:W-:Y:S01]  /*20f00*/  SHF.R.S32.HI R3, RZ, 0x1f, R218 ;  /* 0x0000001fff037819 */ /* 0x000fe200000114da */
[----:B--2---:R-:W-:Y:S01]  /*20f10*/  IMAD R6, R60, UR4, RZ ;  /* 0x000000043c067c24 */ /* 0x004fe2000f8e02ff */
[----:B------:R-:W-:Y:S02]  /*20f20*/  SEL R65, R218, RZ, !P0 ;  /* 0x000000ffda417207 */ /* 0x000fe40004000000 */
[----:B------:R-:W-:Y:S01]  /*20f30*/  SEL R62, R3, RZ, !P0 ;  /* 0x000000ff033e7207 */ /* 0x000fe20004000000 */
[C---:B------:R-:W-:Y:S01]  /*20f40*/  IMAD R9, R217.reuse, UR5, R6 ;  /* 0x00000005d9097c24 */ /* 0x040fe2000f8e0206 */
[C---:B------:R-:W-:Y:S01]  /*20f50*/  IADD3 R29, P0, R4.reuse, 0x4000, RZ ;  /* 0x00004000041d7810 */ /* 0x040fe20007f1e0ff */
[----:B------:R-:W-:Y:S01]  /*20f60*/  IMAD.WIDE.U32 R6, R217, UR4, R20 ;  /* 0x00000004d9067c25 */ /* 0x000fe2000f8e0014 */
[----:B------:R-:W-:Y:S01]  /*20f70*/  ULDC.64 UR4, c[0x0][0xb78] ;  /* 0x0002de0000047ab9 */ /* 0x000fe20000000a00 */
[----:B------:R-:W-:-:S02]  /*20f80*/  IADD3 R25, P3, R4, 0x3000, RZ ;  /* 0x0000300004197810 */ /* 0x000fc40007f7e0ff */
[----:B------:R-:W-:Y:S01]  /*20f90*/  IMAD.IADD R7, R7, 0x1, R9 ;  /* 0x0000000107077824 */ /* 0x000fe200078e0209 */
[----:B------:R-:W-:Y:S01]  /*20fa0*/  LEA R10, R222, R213, 0x7 ;  /* 0x000000d5de0a7211 */ /* 0x000fe200078e38ff */
[----:B------:R-:W-:Y:S01]  /*20fb0*/  IMAD R3, R62, UR4, RZ ;  /* 0x000000043e037c24 */ /* 0x000fe2000f8e02ff */
[C---:B------:R-:W-:Y:S01]  /*20fc0*/  IADD3 R33, P1, R4.reuse, 0x5000, RZ ;  /* 0x0000500004217810 */ /* 0x040fe20007f3e0ff */
[----:B------:R-:W-:Y:S01]  /*20fd0*/  IMAD.WIDE.U32 R6, R65, UR4, R6 ;  /* 0x0000000441067c25 */ /* 0x000fe2000f8e0006 */
[----:B------:R-:W-:Y:S02]  /*20fe0*/  LOP3.LUT R28, R29, 0x380, RZ, 0xc0, !PT ;  /* 0x000003801d1c7812 */ /* 0x000fe400078ec0ff */
[----:B------:R-:W-:Y:S01]  /*20ff0*/  IADD3 R37, P2, R4, 0x6000, RZ ;  /* 0x0000600004257810 */ /* 0x000fe20007f5e0ff */
[----:B------:R-:W-:Y:S01]  /*21000*/  IMAD R9, R65, UR5, R3 ;  /* 0x0000000541097c24 */ /* 0x000fe2000f8e0203 */
[----:B------:R-:W-:Y:S01]  /*21010*/  LOP3.LUT R12, R13, 0x380, RZ, 0xc0, !PT ;  /* 0x000003800d0c7812 */ /* 0x000fe200078ec0ff */
[----:B------:R-:W-:Y:S01]  /*21020*/  ULDC.64 UR4, c[0x0][0xb40] ;  /* 0x0002d00000047ab9 */ /* 0x000fe20000000a00 */
[----:B------:R-:W-:-:S02]  /*21030*/  LOP3.LUT R24, R25, 0x380, RZ, 0xc0, !PT ;  /* 0x0000038019187812 */ /* 0x000fc400078ec0ff */
[----:B------:R-:W-:Y:S02]  /*21040*/  SHF.R.S32.HI R3, RZ, 0x1f, R10 ;  /* 0x0000001fff037819 */ /* 0x000fe4000001140a */
[----:B------:R-:W-:Y:S02]  /*21050*/  IADD3 R6, P6, R10, R6, RZ ;  /* 0x000000060a067210 */ /* 0x000fe40007fde0ff */
[----:B------:R-:W-:Y:S02]  /*21060*/  LOP3.LUT R32, R33, 0x380, RZ, 0xc0, !PT ;  /* 0x0000038021207812 */ /* 0x000fe400078ec0ff */
[----:B------:R-:W-:Y:S02]  /*21070*/  SHF.R.U64 R28, R28, 0x3, RZ ;  /* 0x000000031c1c7819 */ /* 0x000fe400000012ff */
[----:B------:R-:W-:Y:S02]  /*21080*/  LOP3.LUT R36, R37, 0x380, RZ, 0xc0, !PT ;  /* 0x0000038025247812 */ /* 0x000fe400078ec0ff */
[----:B------:R-:W-:-:S02]  /*21090*/  SHF.R.U64 R12, R12, 0x3, RZ ;  /* 0x000000030c0c7819 */ /* 0x000fc400000012ff */
[----:B------:R-:W-:Y:S02]  /*210a0*/  SHF.R.U64 R24, R24, 0x3, RZ ;  /* 0x0000000318187819 */ /* 0x000fe400000012ff */
[----:B------:R-:W-:Y:S01]  /*210b0*/  IADD3.X R3, R3, R7, R9, P6, !PT ;  /* 0x0000000703037210 */ /* 0x000fe200037fe409 */
[----:B------:R-:W-:Y:S01]  /*210c0*/  IMAD.X R9, RZ, RZ, R5, P5 ;  /* 0x000000ffff097224 */ /* 0x000fe200028e0605 */
[----:B------:R-:W-:Y:S02]  /*210d0*/  SHF.R.U64 R32, R32, 0x3, RZ ;  /* 0x0000000320207819 */ /* 0x000fe400000012ff */
[----:B------:R-:W-:Y:S02]  /*210e0*/  LOP3.LUT R28, R28, R29, RZ, 0x3c, !PT ;  /* 0x0000001d1c1c7212 */ /* 0x000fe400078e3cff */
[----:B------:R-:W-:Y:S02]  /*210f0*/  SHF.R.U64 R36, R36, 0x3, RZ ;  /* 0x0000000324247819 */ /* 0x000fe400000012ff */
[----:B------:R-:W-:-:S02]  /*21100*/  LEA R54, P6, R6, UR4, 0x2 ;  /* 0x0000000406367c11 */ /* 0x000fc4000f8c10ff */
        /* <DEDUP_REMOVED lines=20> */
[----:B------:R-:W-:-:S02]  /*21250*/  LOP3.LUT R44, R45, 0x380, RZ, 0xc0, !PT ;  /* 0x000003802d2c7812 */ /* 0x000fc400078ec0ff */
[----:B------:R-:W-:Y:S02]  /*21260*/  LOP3.LUT R48, R49, 0x380, RZ, 0xc0, !PT ;  /* 0x0000038031307812 */ /* 0x000fe400078ec0ff */
[----:B------:R-:W-:Y:S02]  /*21270*/  LOP3.LUT R52, R53, 0x380, RZ, 0xc0, !PT ;  /* 0x0000038035347812 */ /* 0x000fe400078ec0ff */
[----:B------:R-:W-:Y:S01]  /*21280*/  LOP3.LUT R7, R4, 0x380, RZ, 0xc0, !PT ;  /* 0x0000038004077812 */ /* 0x000fe200078ec0ff */
[----:B------:R2:W-:Y:S01]  /*21290*/  @!P1 STG.E desc[UR6][R54.64], R2 ;  /* 0x0000000236009986 */ /* 0x0005e2000c101906 */
[----:B------:R-:W-:Y:S02]  /*212a0*/  ISETP.GE.OR P0, PT, R6, R61, P0 ;  /* 0x0000003d0600720c */ /* 0x000fe40000706670 */
[----:B------:R-:W-:Y:S02]  /*212b0*/  LOP3.LUT R3, R10, 0x380, RZ, 0xc0, !PT ;  /* 0x000003800a037812 */ /* 0x000fe400078ec0ff */
[----:B------:R-:W-:-:S02]  /*212c0*/  SHF.R.U64 R40, R40, 0x3, RZ ;  /* 0x0000000328287819 */ /* 0x000fc400000012ff */
[----:B------:R-:W-:Y:S02]  /*212d0*/  SHF.R.U64 R44, R44, 0x3, RZ ;  /* 0x000000032c2c7819 */ /* 0x000fe400000012ff */
[----:B------:R-:W-:Y:S02]  /*212e0*/  SHF.R.U64 R48, R48, 0x3, RZ ;  /* 0x0000000330307819 */ /* 0x000fe400000012ff */
[----:B------:R-:W-:Y:S02]  /*212f0*/  SHF.R.U64 R52, R52, 0x3, RZ ;  /* 0x0000000334347819 */ /* 0x000fe400000012ff */
[----:B------:R-:W-:Y:S01]  /*21300*/  SHF.R.U64 R7, R7, 0x3, RZ ;  /* 0x0000000307077819 */ /* 0x000fe200000012ff */
[----:B------:R3:W-:Y:S01]  /*21310*/  @!P0 STG.E desc[UR6][R54.64+0x20], R0 ;  /* 0x0000200036008986 */ /* 0x0007e2000c101906 */
[----:B------:R-:W-:Y:S02]  /*21320*/  SHF.R.U64 R3, R3, 0x3, RZ ;  /* 0x0000000303037819 */ /* 0x000fe400000012ff */
[----:B------:R-:W-:Y:S01]  /*21330*/  LOP3.LUT R40, R40, R41, RZ, 0x3c, !PT ;  /* 0x0000002928287212 */ /* 0x000fe200078e3cff */
[----:B------:R-:W5:Y:S01]  /*21340*/  LD.E.128 R12, desc[UR6][R12.64] ;  /* 0x000000060c0c7980 */ /* 0x000f62000c101d00 */
[----:B------:R-:W-:Y:S01]  /*21350*/  LOP3.LUT R44, R44, R45, RZ, 0x3c, !PT ;  /* 0x0000002d2c2c7212 */ /* 0x000fe200078e3cff */
[--C-:B------:R-:W-:Y:S01]  /*21360*/  IMAD.X R45, RZ, RZ, R5.reuse, P5 ;  /* 0x000000ffff2d7224 */ /* 0x100fe200028e0605 */
[----:B------:R-:W-:Y:S01]  /*21370*/  LOP3.LUT R48, R48, R49, RZ, 0x3c, !PT ;  /* 0x0000003130307212 */ /* 0x000fe200078e3cff */
[--C-:B------:R-:W-:Y:S01]  /*21380*/  IMAD.X R49, RZ, RZ, R5.reuse, P4 ;  /* 0x000000ffff317224 */ /* 0x100fe200020e0605 */
[----:B------:R-:W-:Y:S01]  /*21390*/  LOP3.LUT R52, R52, R53, RZ, 0x3c, !PT ;  /* 0x0000003534347212 */ /* 0x000fe200078e3cff */
[----:B------:R-:W-:Y:S01]  /*213a0*/  IMAD.X R53, RZ, RZ, R5, P3 ;  /* 0x000000ffff357224 */ /* 0x000fe200018e0605 */
[----:B------:R-:W-:Y:S01]  /*213b0*/  IADD3.X R41, RZ, R5, RZ, P6, !PT ;  /* 0x00000005ff297210 */ /* 0x000fe200037fe4ff */
[----:B------:R-:W5:Y:S01]  /*213c0*/  LD.E.128 R24, desc[UR6][R24.64] ;  /* 0x0000000618187980 */ /* 0x000f62000c101d00 */
[----:B------:R-:W-:-:S02]  /*213d0*/  LOP3.LUT R4, R7, R4, RZ, 0x3c, !PT ;  /* 0x0000000407047212 */ /* 0x000fc400078e3cff */
[----:B------:R-:W-:Y:S01]  /*213e0*/  IADD3.X R57, RZ, R5, RZ, P2, !PT ;  /* 0x00000005ff397210 */ /* 0x000fe200017fe4ff */
[----:B------:R-:W5:Y:S01]  /*213f0*/  LD.E.128 R28, desc[UR6][R28.64] ;  /* 0x000000061c1c7980 */ /* 0x000f62000c101d00 */
[----:B------:R-:W-:-:S03]  /*21400*/  LOP3.LUT R56, R3, R10, RZ, 0x3c, !PT ;  /* 0x0000000a03387212 */ /* 0x000fc600078e3cff */
[----:B------:R-:W5:Y:S01]  /*21410*/  LD.E.128 R4, desc[UR6][R4.64] ;  /* 0x0000000604047980 */ /* 0x000f62000c101d00 */
[----:B------:R-:W-:-:S03]  /*21420*/  SHF.R.S32.HI R3, RZ, 0x1f, R212 ;  /* 0x0000001fff037819 */ /* 0x000fc600000114d4 */
[----:B------:R-:W5:Y:S01]  /*21430*/  LD.E.128 R8, desc[UR6][R8.64] ;  /* 0x0000000608087980 */ /* 0x000f62000c101d00 */
[----:B------:R-:W-:-:S03]  /*21440*/  IMAD R21, R21, UR4, RZ ;  /* 0x0000000415157c24 */ /* 0x000fc6000f8e02ff */
[----:B------:R-:W5:Y:S01]  /*21450*/  LD.E.128 R32, desc[UR6][R32.64] ;  /* 0x0000000620207980 */ /* 0x000f62000c101d00 */
[----:B--2---:R-:W-:-:S03]  /*21460*/  IMAD.MOV.U32 R2, RZ, RZ, R212 ;  /* 0x000000ffff027224 */ /* 0x004fc600078e00d4 */
[----:B------:R-:W5:Y:S04]  /*21470*/  LD.E.128 R36, desc[UR6][R36.64] ;  /* 0x0000000624247980 */ /* 0x000f68000c101d00 */
[----:B------:R-:W5:Y:S04]  /*21480*/  LD.E.128 R40, desc[UR6][R40.64] ;  /* 0x0000000628287980 */ /* 0x000f68000c101d00 */
[----:B------:R-:W5:Y:S04]  /*21490*/  LD.E.128 R44, desc[UR6][R44.64] ;  /* 0x000000062c2c7980 */ /* 0x000f68000c101d00 */
[----:B------:R-:W5:Y:S04]  /*214a0*/  LD.E.128 R48, desc[UR6][R48.64] ;  /* 0x0000000630307980 */ /* 0x000f68000c101d00 */
[----:B---3--:R-:W5:Y:S04]  /*214b0*/  LD.E.128 R52, desc[UR6][R52.64] ;  /* 0x0000000634347980 */ /* 0x008f68000c101d00 */
[----:B------:R-:W5:Y:S01]  /*214c0*/  LD.E.128 R56, desc[UR6][R56.64] ;  /* 0x0000000638387980 */ /* 0x000f62000c101d00 */
        /* <DEDUP_REMOVED lines=9> */
[----:B------:R-:W-:Y:S02]  /*21560*/  IMAD R63, R222, -0x80, R61 ;  /* 0xffffff80de3f7824 */ /* 0x000fe400078e023d */
[----:B------:R-:W-:Y:S02]  /*21570*/  VIADD R0, R214, 0x20 ;  /* 0x00000020d6007836 */ /* 0x000fe40000000000 */
[----:B------:R-:W-:Y:S02]  /*21580*/  IMAD.IADD R3, R3, 0x1, R21 ;  /* 0x0000000103037824 */ /* 0x000fe400078e0215 */
[----:B------:R-:W-:Y:S01]  /*21590*/  IMAD R60, R60, UR4, RZ ;  /* 0x000000043c3c7c24 */ /* 0x000fe2000f8e02ff */
[C---:B------:R-:W-:Y:S01]  /*215a0*/  ISETP.GE.AND P3, PT, R214.reuse, R63, PT ;  /* 0x0000003fd600720c */ /* 0x040fe20003f66270 */
[----:B------:R-:W-:Y:S01]  /*215b0*/  IMAD.WIDE.U32 R2, R217, UR4, R2 ;  /* 0x00000004d9027c25 */ /* 0x000fe2000f8e0002 */
[----:B------:R-:W-:-:S02]  /*215c0*/  IADD3 R20, R214, 0x40, RZ ;  /* 0x00000040d6147810 */ /* 0x000fc40007ffe0ff */
[-C--:B------:R-:W-:Y:S01]  /*215d0*/  ISETP.GE.AND P0, PT, R0, R63.reuse, PT ;  /* 0x0000003f0000720c */ /* 0x080fe20003f06270 */
[----:B------:R-:W-:Y:S01]  /*215e0*/  IMAD R61, R217, UR5, R60 ;  /* 0x00000005d93d7c24 */ /* 0x000fe2000f8e023c */
[----:B------:R-:W-:Y:S01]  /*215f0*/  ULDC.64 UR4, c[0x0][0xae8] ;  /* 0x0002ba0000047ab9 */ /* 0x000fe20000000a00 */
[----:B------:R-:W-:Y:S01]  /*21600*/  VIADD R0, R17, 0x30820 ;  /* 0x0003082011007836 */ /* 0x000fe20000000000 */
[-C--:B------:R-:W-:Y:S01]  /*21610*/  ISETP.GE.AND P1, PT, R20, R63.reuse, PT ;  /* 0x0000003f1400720c */ /* 0x080fe20003f26270 */
[----:B------:R-:W-:Y:S02]  /*21620*/  VIADD R21, R214, 0x60 ;  /* 0x00000060d6157836 */ /* 0x000fe40000000000 */
[----:B------:R-:W-:Y:S02]  /*21630*/  IMAD.IADD R3, R3, 0x1, R61 ;  /* 0x0000000103037824 */ /* 0x000fe400078e023d */
[----:B------:R-:W-:Y:S01]  /*21640*/  IMAD R20, R62, UR4, RZ ;  /* 0x000000043e147c24 */ /* 0x000fe2000f8e02ff */
[----:B------:R-:W-:Y:S01]  /*21650*/  PRMT R0, RZ, 0x654, R0 ;  /* 0x00000654ff007816 */ /* 0x000fe20000000000 */
[----:B------:R-:W-:Y:S01]  /*21660*/  IMAD.WIDE.U32 R60, R65, UR4, R2 ;  /* 0x00000004413c7c25 */ /* 0x000fe2000f8e0002 */
[----:B------:R-:W-:-:S02]  /*21670*/  ISETP.GE.AND P2, PT, R21, R63, PT ;  /* 0x0000003f1500720c */ /* 0x000fc40003f46270 */
[----:B------:R-:W-:Y:S01]  /*21680*/  SHF.R.S32.HI R215, RZ, 0x1f, R214 ;  /* 0x0000001fffd77819 */ /* 0x000fe200000114d6 */
[----:B------:R-:W-:Y:S01]  /*21690*/  IMAD R63, R65, UR5, R20 ;  /* 0x00000005413f7c24 */ /* 0x000fe2000f8e0214 */
[----:B--2---:R2:W-:Y:S01]  /*216a0*/  SYNCS.ARRIVE.TRANS64.RED.A1T0 RZ, [R0+URZ], RZ ;  /* 0x000000ff00ff79a7 */ /* 0x0045e2000810043f */
[----:B------:R-:W-:Y:S01]  /*216b0*/  BSSY B1, `(.L_x_1593) ;  /* 0x0000018000017945 */ /* 0x000fe20003800000 */
[----:B------:R-:W-:Y:S02]  /*216c0*/  IMAD.WIDE R20, R222, 0x80, R214 ;  /* 0x00000080de147825 */ /* 0x000fe400078e02d6 */
[----:B------:R-:W-:Y:S01]  /*216d0*/  IADD3 R65, R61, R63, RZ ;  /* 0x0000003f3d417210 */ /* 0x000fe20007ffe0ff */
[----:B------:R-:W-:Y:S06]  /*216e0*/  @P3 BRA `(.L_x_1594) ;  /* 0x0000000000503947 */ /* 0x000fec0003800000 */
[----:B------:R-:W-:Y:S01]  /*216f0*/  ULDC.64 UR4, c[0x0][0xad8] ;  /* 0x0002b60000047ab9 */ /* 0x000fe20000000a00 */
[----:B------:R-:W-:Y:S01]  /*21700*/  MOV R3, R65 ;  /* 0x0000004100037202 */ /* 0x000fe20000000f00 */
[C---:B--2---:R-:W-:Y:S01]  /*21710*/  VIADD R0, R212.reuse, 0x40 ;  /* 0x00000040d4007836 */ /* 0x044fe20000000000 */
[----:B------:R-:W-:Y:S01]  /*21720*/  ULDC UR6, c[0x0][0xa8c] ;  /* 0x0002a30000067ab9 */ /* 0x000fe20000000800 */
[C---:B------:R-:W-:Y:S01]  /*21730*/  VIADD R62, R212.reuse, 0x80 ;  /* 0x00000080d43e7836 */ /* 0x040fe20000000000 */
[----:B------:R-:W-:Y:S01]  /*21740*/  ISETP.GE.AND P3, PT, R212, UR6, PT ;  /* 0x00000006d4007c0c */ /* 0x000fe2000bf66270 */
[----:B------:R-:W-:Y:S01]  /*21750*/  IMAD R63, R21, UR4, RZ ;  /* 0x00000004153f7c24 */ /* 0x000fe2000f8e02ff */
[----:B------:R-:W-:Y:S01]  /*21760*/  ISETP.GE.AND P4, PT, R0, UR6, PT ;  /* 0x0000000600007c0c */ /* 0x000fe2000bf86270 */
[----:B------:R-:W-:Y:S01]  /*21770*/  IMAD.MOV.U32 R2, RZ, RZ, R60 ;  /* 0x000000ffff027224 */ /* 0x000fe200078e003c */
[----:B------:R-:W-:Y:S01]  /*21780*/  ISETP.GE.AND P5, PT, R62, UR6, PT ;  /* 0x000000063e007c0c */ /* 0x000fe2000bfa6270 */
[C---:B------:R-:W-:Y:S01]  /*21790*/  IMAD R63, R20.reuse, UR5, R63 ;  /* 0x00000005143f7c24 */ /* 0x040fe2000f8e023f */
[----:B------:R-:W-:Y:S01]  /*217a0*/  ULDC.64 UR8, c[0x0][0x208] ;  /* 0x0000820000087ab9 */ /* 0x000fe20000000a00 */
        /* <DEDUP_REMOVED lines=8> */
.L_x_1594:
[----:B------:R-:W-:Y:S05]  /*21830*/  BSYNC B1 ;  /* 0x0000000000017941 */ /* 0x000fea0003800000 */
.L_x_1593:
[----:B------:R-:W-:Y:S04]  /*21840*/  BSSY B1, `(.L_x_1595) ;  /* 0x0000018000017945 */ /* 0x000fe80003800000 */
[----:B------:R-:W-:Y:S05]  /*21850*/  @P0 BRA `(.L_x_1596) ;  /* 0x0000000000580947 */ /* 0x000fea0003800000 */
[----:B---3-5:R-:W-:Y:S01]  /*21860*/  IADD3 R5, P0, R20, 0x20, RZ ;  /* 0x0000002014057810 */ /* 0x028fe20007f1e0ff */
[C---:B------:R-:W-:Y:S01]  /*21870*/  VIADD R2, R212.reuse, 0x40 ;  /* 0x00000040d4027836 */ /* 0x040fe20000000000 */
[----:B------:R-:W-:Y:S01]  /*21880*/  ULDC UR6, c[0x0][0xa8c] ;  /* 0x0002a30000067ab9 */ /* 0x000fe20000000800 */
[----:B------:R-:W-:Y:S01]  /*21890*/  ULDC.64 UR4, c[0x0][0xad8] ;  /* 0x0002b60000047ab9 */ /* 0x000fe20000000a00 */
[----:B------:R-:W-:Y:S01]  /*218a0*/  IMAD.MOV.U32 R3, RZ, RZ, R65 ;  /* 0x000000ffff037224 */ /* 0x000fe200078e0041 */
[----:B------:R-:W-:Y:S01]  /*218b0*/  IADD3 R4, R212, 0x80, RZ ;  /* 0x00000080d4047810 */ /* 0x000fe20007ffe0ff */
[----:B--2---:R-:W-:Y:S01]  /*218c0*/  IMAD.X R0, RZ, RZ, R21, P0 ;  /* 0x000000ffff007224 */ /* 0x004fe200000e0615 */
[----:B------:R-:W-:Y:S01]  /*218d0*/  ISETP.GE.AND P4, PT, R2, UR6, PT ;  /* 0x0000000602007c0c */ /* 0x000fe2000bf86270 */
[----:B------:R-:W-:Y:S01]  /*218e0*/  IMAD.MOV.U32 R2, RZ, RZ, R60 ;  /* 0x000000ffff027224 */ /* 0x000fe200078e003c */
[----:B------:R-:W-:Y:S01]  /*218f0*/  ISETP.GE.AND P3, PT, R212, UR6, PT ;  /* 0x00000006d4007c0c */ /* 0x000fe2000bf66270 */
[----:B------:R-:W-:Y:S01]  /*21900*/  IMAD R0, R0, UR4, RZ ;  /* 0x0000000400007c24 */ /* 0x000fe2000f8e02ff */
[----:B------:R-:W-:Y:S01]  /*21910*/  ISETP.GE.AND P5, PT, R4, UR6, PT ;  /* 0x0000000604007c0c */ /* 0x000fe2000bfa6270 */
[----:B------:R-:W-:Y:S01]  /*21920*/  IMAD.WIDE.U32 R2, R5, UR4, R2 ;  /* 0x0000000405027c25 */ /* 0x000fe2000f8e0002 */
[----:B------:R-:W-:-:S03]  /*21930*/  ULDC.64 UR8, c[0x0][0x208] ;  /* 0x0000820000087ab9 */ /* 0x000fc60000000a00 */
        /* <DEDUP_REMOVED lines=8> */
.L_x_1596:
[----:B------:R-:W-:Y:S05]  /*219c0*/  BSYNC B1 ;  /* 0x0000000000017941 */ /* 0x000fea0003800000 */
.L_x_1595:
[----:B------:R-:W-:Y:S04]  /*219d0*/  BSSY B1, `(.L_x_1597) ;  /* 0x0000018000017945 */ /* 0x000fe80003800000 */
[----:B------:R-:W-:Y:S05]  /*219e0*/  @P1 BRA `(.L_x_1598) ;  /* 0x0000000000581947 */ /* 0x000fea0003800000 */
[----:B---345:R-:W-:Y:S01]  /*219f0*/  IADD3 R5, P0, R20, 0x40, RZ ;  /* 0x0000004014057810 */ /* 0x038fe20007f1e0ff */
[C---:B------:R-:W-:Y:S01]  /*21a00*/  VIADD R2, R212.reuse, 0x40 ;  /* 0x00000040d4027836 */ /* 0x040fe20000000000 */
[----:B------:R-:W-:Y:S01]  /*21a10*/  ULDC UR6, c[0x0][0xa8c] ;  /* 0x0002a30000067ab9 */ /* 0x000fe20000000800 */
[----:B------:R-:W-:Y:S01]  /*21a20*/  ULDC.64 UR4, c[0x0][0xad8] ;  /* 0x0002b60000047ab9 */ /* 0x000fe20000000a00 */
[----:B--2---:R-:W-:Y:S01]  /*21a30*/  IADD3.X R0, RZ, R21, RZ, P0, !PT ;  /* 0x00000015ff007210 */ /* 0x004fe200007fe4ff */
[----:B------:R-:W-:Y:S01]  /*21a40*/  VIADD R4, R212, 0x80 ;  /* 0x00000080d4047836 */ /* 0x000fe20000000000 */
[----:B------:R-:W-:Y:S01]  /*21a50*/  ISETP.GE.AND P3, PT, R2, UR6, PT ;  /* 0x0000000602007c0c */ /* 0x000fe2000bf66270 */
[----:B------:R-:W-:Y:S01]  /*21a60*/  IMAD.MOV.U32 R2, RZ, RZ, R60 ;  /* 0x000000ffff027224 */ /* 0x000fe200078e003c */
[----:B------:R-:W-:Y:S01]  /*21a70*/  MOV R3, R65 ;  /* 0x0000004100037202 */ /* 0x000fe20000000f00 */
[----:B------:R-:W-:Y:S01]  /*21a80*/  IMAD R0, R0, UR4, RZ ;  /* 0x0000000400007c24 */ /* 0x000fe2000f8e02ff */
[----:B------:R-:W-:Y:S01]  /*21a90*/  ISETP.GE.AND P1, PT, R212, UR6, PT ;  /* 0x00000006d4007c0c */ /* 0x000fe2000bf26270 */
[----:B------:R-:W-:Y:S01]  /*21aa0*/  ULDC.64 UR8, c[0x0][0x208] ;  /* 0x0000820000087ab9 */ /* 0x000fe20000000a00 */
        /* <DEDUP_REMOVED lines=10> */
.L_x_1598:
[----:B------:R-:W-:Y:S05]  /*21b50*/  BSYNC B1 ;  /* 0x0000000000017941 */ /* 0x000fea0003800000 */
.L_x_1597:
[----:B------:R-:W-:Y:S05]  /*21b60*/  @P2 BRA `(.L_x_1599) ;  /* 0x0000000c00342947 */ /* 0x000fea0003800000 */
[----:B--2345:R-:W-:Y:S01]  /*21b70*/  IADD3 R5, P0, R20, 0x60, RZ ;  /* 0x0000006014057810 */ /* 0x03cfe20007f1e0ff */
[----:B------:R-:W-:Y:S01]  /*21b80*/  ULDC.64 UR4, c[0x0][0xad8] ;  /* 0x0002b60000047ab9 */ /* 0x000fe20000000a00 */
[----:B------:R-:W-:Y:S01]  /*21b90*/  MOV R3, R65 ;  /* 0x0000004100037202 */ /* 0x000fe20000000f00 */
[----:B------:R-:W-:Y:S01]  /*21ba0*/  IMAD.MOV.U32 R2, RZ, RZ, R60 ;  /* 0x000000ffff027224 */ /* 0x000fe200078e003c */
[----:B------:R-:W-:Y:S01]  /*21bb0*/  ULDC UR6, c[0x0][0xa8c] ;  /* 0x0002a30000067ab9 */ /* 0x000fe20000000800 */
[----:B------:R-:W-:Y:S01]  /*21bc0*/  IMAD.X R20, RZ, RZ, R21, P0 ;  /* 0x000000ffff147224 */ /* 0x000fe200000e0615 */
[C---:B------:R-:W-:Y:S01]  /*21bd0*/  ISETP.GE.AND P1, PT, R212.reuse, UR6, PT ;  /* 0x00000006d4007c0c */ /* 0x040fe2000bf26270 */
[----:B------:R-:W-:Y:S01]  /*21be0*/  VIADD R0, R212, 0x40 ;  /* 0x00000040d4007836 */ /* 0x000fe20000000000 */
[----:B------:R-:W-:Y:S01]  /*21bf0*/  ULDC.64 UR8, c[0x0][0x208] ;  /* 0x0000820000087ab9 */ /* 0x000fe20000000a00 */
[----:B------:R-:W-:Y:S02]  /*21c00*/  IMAD R20, R20, UR4, RZ ;  /* 0x0000000414147c24 */ /* 0x000fe4000f8e02ff */
        /* <DEDUP_REMOVED lines=15> */
.L_x_1591:
[----:B------:R-:W-:Y:S01]  /*21d00*/  ULDC.64 UR4, c[0x0][0xbd8] ;  /* 0x0002f60000047ab9 */ /* 0x000fe20000000a00 */
[----:B------:R-:W2:Y:S01]  /*21d10*/  LDC.64 R2, c[0x0][0xbd8] ;  /* 0x0002f600ff027b82 */ /* 0x000ea20000000a00 */
[----:B------:R-:W-:Y:S01]  /*21d20*/  ISETP.NE.U32.AND P0, PT, RZ, UR4, PT ;  /* 0x00000004ff007c0c */ /* 0x000fe2000bf05070 */
[----:B------:R-:W-:Y:S01]  /*21d30*/  ULDC.64 UR6, c[0x0][0x208] ;  /* 0x0000820000067ab9 */ /* 0x000fe20000000a00 */
[----:B------:R-:W-:Y:S02]  /*21d40*/  MOV R9, RZ ;  /* 0x000000ff00097202 */ /* 0x000fe40000000f00 */
[----:B------:R-:W-:Y:S01]  /*21d50*/  ISETP.NE.AND.EX P0, PT, RZ, UR5, PT, P0 ;  /* 0x00000005ff007c0c */ /* 0x000fe2000bf05300 */
[----:B------:R-:W-:Y:S02]  /*21d60*/  ULDC.64 UR4, c[0x0][0xbe0] ;  /* 0x0002f80000047ab9 */ /* 0x000fe40000000a00 */
[----:B------:R-:W-:-:S04]  /*21d70*/  ISETP.NE.U32.AND P1, PT, RZ, UR4, PT ;  /* 0x00000004ff007c0c */ /* 0x000fc8000bf25070 */
[----:B------:R-:W-:Y:S01]  /*21d80*/  ISETP.NE.AND.EX P1, PT, RZ, UR5, PT, P1 ;  /* 0x00000005ff007c0c */ /* 0x000fe2000bf25310 */
[----:B------:R-:W3:Y:S01]  /*21d90*/  S2R R11, SR_TID.X ;  /* 0x00000000000b7919 */ /* 0x000ee20000002100 */
[----:B--2---:R-:W-:-:S11]  /*21da0*/  IMAD.WIDE R2, R218, 0x4, R2 ;  /* 0x00000004da027825 */ /* 0x004fd600078e0202 */
[----:B------:R-:W2:Y:S01]  /*21db0*/  @P1 LDC.64 R4, c[0x0][0xbe0] ;  /* 0x0002f800ff041b82 */ /* 0x000ea20000000a00 */
[----:B------:R-:W-:Y:S02]  /*21dc0*/  ULDC UR4, c[0x0][0xa88] ;  /* 0x0002a20000047ab9 */ /* 0x000fe40000000800 */
[----:B------:R-:W-:Y:S01]  /*21dd0*/  IMAD.U32 R7, RZ, RZ, UR4 ;  /* 0x00000004ff077e24 */ /* 0x000fe2000f8e00ff */
[----:B------:R4:W5:Y:S01]  /*21de0*/  @P0 LDG.E R9, desc[UR6][R2.64] ;  /* 0x0000000602090981 */ /* 0x000962000c1e1900 */
[----:B---3--:R-:W-:Y:S02]  /*21df0*/  VIADD R0, R11, 0xffffff80 ;  /* 0xffffff800b007836 */ /* 0x008fe40000000000 */
[----:B--2---:R-:W-:-:S03]  /*21e00*/  @P1 IMAD.WIDE R4, R218, 0x4, R4 ;  /* 0x00000004da041825 */ /* 0x004fc600078e0204 */
[----:B------:R-:W-:Y:S02]  /*21e10*/  ISETP.GT.AND P2, PT, R0, 0x7f, PT ;  /* 0x0000007f0000780c */ /* 0x000fe40003f44270 */
[----:B------:R4:W5:Y:S01]  /*21e20*/  @P1 LDG.E R7, desc[UR6][R4.64] ;  /* 0x0000000604071981 */ /* 0x000962000c1e1900 */
[----:B------:R-:W-:Y:S10]  /*21e30*/  @P1 BRA `(.L_x_1600) ;  /* 0x0000000000141947 */ /* 0x000ff40003800000 */
[----:B------:R-:W-:Y:S05]  /*21e40*/  @!P0 BRA `(.L_x_1600) ;  /* 0x0000000000108947 */ /* 0x000fea0003800000 */
[----:B------:R-:W-:Y:S02]  /*21e50*/  ULDC.64 UR4, c[0x0][0x208] ;  /* 0x0000820000047ab9 */ /* 0x000fe40000000a00 */
[----:B------:R-:W2:Y:S04]  /*21e60*/  LDG.E R0, desc[UR4][R2.64] ;  /* 0x0000000402007981 */ /* 0x000ea8000c1e1900 */
[----:B-----5:R-:W2:Y:S02]  /*21e70*/  LDG.E R7, desc[UR4][R2.64+0x4] ;  /* 0x0000040402077981 */ /* 0x020ea4000c1e1900 */
[----:B--2---:R-:W-:-:S07]  /*21e80*/  IMAD.IADD R7, R7, 0x1, -R0 ;  /* 0x0000000107077824 */ /* 0x004fce00078e0a00 */
.L_x_1600:
[----:B------:R-:W-:Y:S01]  /*21e90*/  SHF.R.S32.HI R0, RZ, 0x1f, R218 ;  /* 0x0000001fff007819 */ /* 0x000fe200000114da */
[----:B------:R-:W-:Y:S01]  /*21ea0*/  BSSY B1, `(.L_x_1601) ;  /* 0x000001d000017945 */ /* 0x000fe20003800000 */
[----:B------:R-:W-:Y:S02]  /*21eb0*/  SHF.R.S32.HI R8, RZ, 0x1f, R217 ;  /* 0x0000001fff087819 */ /* 0x000fe400000114d9 */
[----:B------:R-:W-:Y:S02]  /*21ec0*/  SHF.R.S32.HI R15, RZ, 0x1f, R212 ;  /* 0x0000001fff0f7819 */ /* 0x000fe400000114d4 */
[----:B------:R-:W-:Y:S02]  /*21ed0*/  SEL R13, R218, RZ, !P0 ;  /* 0x000000ffda0d7207 */ /* 0x000fe40004000000 */
[----:B------:R-:W-:Y:S02]  /*21ee0*/  SEL R10, R0, RZ, !P0 ;  /* 0x000000ff000a7207 */ /* 0x000fe40004000000 */
[----:B-----5:R-:W-:Y:S01]  /*21ef0*/  SHF.R.S32.HI R6, RZ, 0x1f, R9 ;  /* 0x0000001fff067819 */ /* 0x020fe20000011409 */
[----:B------:R-:W-:Y:S06]  /*21f00*/  @P2 BRA `(.L_x_1602) ;  /* 0x0000000000582947 */ /* 0x000fec0003800000 */
[----:B------:R-:W-:-:S05]  /*21f10*/  LEA R0, R222, R11, 0x7 ;  /* 0x0000000bde007211 */ /* 0x000fca00078e38ff */
[----:B------:R-:W-:-:S05]  /*21f20*/  VIADD R0, R0, 0xffffff80 ;  /* 0xffffff8000007836 */ /* 0x000fca0000000000 */
[----:B------:R-:W-:-:S13]  /*21f30*/  ISETP.GE.AND P0, PT, R0, R7, PT ;  /* 0x000000070000720c */ /* 0x000fda0003f06270 */
[----:B------:R-:W-:Y:S05]  /*21f40*/  @P0 BRA `(.L_x_1602) ;  /* 0x0000000000480947 */ /* 0x000fea0003800000 */
[C---:B----4-:R-:W-:Y:S01]  /*21f50*/  IADD3 R2, P0, R0.reuse, R9, RZ ;  /* 0x0000000900027210 */ /* 0x050fe20007f1e0ff */
[----:B------:R-:W-:Y:S01]  /*21f60*/  ULDC.64 UR4, c[0x0][0xb70] ;  /* 0x0002dc0000047ab9 */ /* 0x000fe20000000a00 */
[----:B------:R-:W-:Y:S02]  /*21f70*/  ULDC.64 UR6, c[0x0][0x208] ;  /* 0x0000820000067ab9 */ /* 0x000fe40000000a00 */
        /* <DEDUP_REMOVED lines=15> */
.L_x_1602:
[----:B------:R-:W-:Y:S05]  /*22070*/  BSYNC B1 ;  /* 0x0000000000017941 */ /* 0x000fea0003800000 */
.L_x_1601:
[----:B------:R-:W-:Y:S01]  /*22080*/  ULDC.64 UR4, c[0x0][0xaa0] ;  /* 0x0002a80000047ab9 */ /* 0x000fe20000000a00 */
[----:B----4-:R-:W-:Y:S01]  /*22090*/  IMAD.MOV.U32 R2, RZ, RZ, R212 ;  /* 0x000000ffff027224 */ /* 0x010fe200078e00d4 */
[----:B--2---:R-:W-:Y:S01]  /*220a0*/  IADD3 R4, R214, 0x20, RZ ;  /* 0x00000020d6047810 */ /* 0x004fe20007ffe0ff */
[----:B------:R-:W-:Y:S01]  /*220b0*/  IMAD.MOV.U32 R3, RZ, RZ, R15 ;  /* 0x000000ffff037224 */ /* 0x000fe200078e000f */
[----:B------:R-:W-:Y:S01]  /*220c0*/  BSSY B1, `(.L_x_1603) ;  /* 0x000002e000017945 */ /* 0x000fe20003800000 */
[----:B------:R-:W-:Y:S01]  /*220d0*/  IMAD R0, R6, UR4, RZ ;  /* 0x0000000406007c24 */ /* 0x000fe2000f8e02ff */
[----:B------:R-:W-:Y:S01]  /*220e0*/  MOV R6, R214 ;  /* 0x000000d600067202 */ /* 0x000fe20000000f00 */
[----:B------:R-:W-:-:S04]  /*220f0*/  IMAD.WIDE.U32 R2, R9, UR4, R2 ;  /* 0x0000000409027c25 */ /* 0x000fc8000f8e0002 */
[----:B------:R-:W-:Y:S01]  /*22100*/  IMAD R9, R9, UR5, R0 ;  /* 0x0000000509097c24 */ /* 0x000fe2000f8e0200 */
[----:B------:R-:W-:Y:S01]  /*22110*/  ULDC.64 UR4, c[0x0][0xae0] ;  /* 0x0002b80000047ab9 */ /* 0x000fe20000000a00 */
[----:B------:R-:W-:Y:S02]  /*22120*/  IMAD R7, R222, -0x80, R7 ;  /* 0xffffff80de077824 */ /* 0x000fe400078e0207 */
[----:B------:R-:W-:Y:S02]  /*22130*/  IMAD R0, R8, UR4, RZ ;  /* 0x0000000408007c24 */ /* 0x000fe4000f8e02ff */
[----:B------:R-:W-:Y:S01]  /*22140*/  IMAD.IADD R3, R3, 0x1, R9 ;  /* 0x0000000103037824 */ /* 0x000fe200078e0209 */
[-C--:B------:R-:W-:Y:S01]  /*22150*/  ISETP.GE.AND P3, PT, R214, R7.reuse, PT ;  /* 0x00000007d600720c */ /* 0x080fe20003f66270 */
[----:B------:R-:W-:Y:S01]  /*22160*/  IMAD R5, R217, UR5, R0 ;  /* 0x00000005d9057c24 */ /* 0x000fe2000f8e0200 */
[----:B------:R-:W-:Y:S01]  /*22170*/  ISETP.GE.AND P2, PT, R4, R7, PT ;  /* 0x000000070400720c */ /* 0x000fe20003f46270 */
[----:B------:R-:W-:-:S02]  /*22180*/  VIADD R0, R214, 0x40 ;  /* 0x00000040d6007836 */ /* 0x000fc40000000000 */
[----:B------:R-:W-:Y:S01]  /*22190*/  IMAD.WIDE.U32 R2, R217, UR4, R2 ;  /* 0x00000004d9027c25 */ /* 0x000fe2000f8e0002 */
[----:B------:R-:W-:Y:S02]  /*221a0*/  ULDC.64 UR4, c[0x0][0xae8] ;  /* 0x0002ba0000047ab9 */ /* 0x000fe40000000a00 */
[-C--:B------:R-:W-:Y:S01]  /*221b0*/  ISETP.GE.AND P1, PT, R0, R7.reuse, PT ;  /* 0x000000070000720c */ /* 0x080fe20003f26270 */
[----:B------:R-:W-:Y:S02]  /*221c0*/  VIADD R4, R214, 0x60 ;  /* 0x00000060d6047836 */ /* 0x000fe40000000000 */
[----:B------:R-:W-:Y:S02]  /*221d0*/  IMAD.IADD R3, R3, 0x1, R5 ;  /* 0x0000000103037824 */ /* 0x000fe400078e0205 */
[----:B------:R-:W-:Y:S01]  /*221e0*/  IMAD R0, R10, UR4, RZ ;  /* 0x000000040a007c24 */ /* 0x000fe2000f8e02ff */
[----:B------:R-:W-:Y:S01]  /*221f0*/  ISETP.GE.AND P0, PT, R4, R7, PT ;  /* 0x000000070400720c */ /* 0x000fe20003f06270 */
[----:B------:R-:W-:Y:S01]  /*22200*/  IMAD.WIDE.U32 R4, R13, UR4, R2 ;  /* 0x000000040d047c25 */ /* 0x000fe2000f8e0002 */
[----:B------:R-:W-:-:S03]  /*22210*/  SHF.R.S32.HI R7, RZ, 0x1f, R214 ;  /* 0x0000001fff077819 */ /* 0x000fc600000114d6 */
[----:B------:R-:W-:Y:S02]  /*22220*/  IMAD R9, R13, UR5, R0 ;  /* 0x000000050d097c24 */ /* 0x000fe4000f8e0200 */
[----:B------:R-:W-:-:S04]  /*22230*/  IMAD.WIDE R6, R222, 0x80, R6 ;  /* 0x00000080de067825 */ /* 0x000fc800078e0206 */
[----:B------:R-:W-:Y:S01]  /*22240*/  IMAD.IADD R11, R5, 0x1, R9 ;  /* 0x00000001050b7824 */ /* 0x000fe200078e0209 */
        /* <DEDUP_REMOVED lines=21> */
.L_x_1604:
[----:B------:R-:W-:Y:S05]  /*223a0*/  BSYNC B1 ;  /* 0x0000000000017941 */ /* 0x000fea0003800000 */
.L_x_1603:
[----:B------:R-:W-:Y:S04]  /*223b0*/  BSSY B1, `(.L_x_1605) ;  /* 0x0000018000017945 */ /* 0x000fe80003800000 */
[----:B------:R-:W-:Y:S05]  /*223c0*/  @P2 BRA `(.L_x_1606) ;  /* 0x0000000000582947 */ /* 0x000fea0003800000 */
[----:B--2---:R-:W-:Y:S01]  /*223d0*/  IADD3 R9, P2, R6, 0x20, RZ ;  /* 0x0000002006097810 */ /* 0x004fe20007f5e0ff */
[----:B------:R-:W-:Y:S01]  /*223e0*/  ULDC UR6, c[0x0][0xa8c] ;  /* 0x0002a30000067ab9 */ /* 0x000fe20000000800 */
[C---:B------:R-:W-:Y:S01]  /*223f0*/  IADD3 R2, R212.reuse, 0x40, RZ ;  /* 0x00000040d4027810 */ /* 0x040fe20007ffe0ff */
[----:B------:R-:W-:Y:S01]  /*22400*/  ULDC.64 UR4, c[0x0][0xad8] ;  /* 0x0002b60000047ab9 */ /* 0x000fe20000000a00 */
[----:B------:R-:W-:Y:S01]  /*22410*/  IMAD.MOV.U32 R3, RZ, RZ, R11 ;  /* 0x000000ffff037224 */ /* 0x000fe200078e000b */
[----:B------:R-:W-:Y:S01]  /*22420*/  ISETP.GE.AND P3, PT, R212, UR6, PT ;  /* 0x00000006d4007c0c */ /* 0x000fe2000bf66270 */
        /* <DEDUP_REMOVED lines=10> */
[----:B------:R-:W-:Y:S02]  /*224d0*/  LEA R8, P2, R2, UR4, 0x1 ;  /* 0x0000000402087c11 */ /* 0x000fe4000f8408ff */
[----:B------:R-:W-:-:S04]  /*224e0*/  IADD3 R3, R3, R9, RZ ;  /* 0x0000000903037210 */ /* 0x000fc80007ffe0ff */
[----:B------:R-:W-:-:S05]  /*224f0*/  LEA.HI.X R9, R2, UR5, R3, 0x1, P2 ;  /* 0x0000000502097c11 */ /* 0x000fca00090f0c03 */
[----:B------:R3:W-:Y:S04]  /*22500*/  @!P3 STG.E.128 desc[UR8][R8.64], RZ ;  /* 0x000000ff0800b986 */ /* 0x0007e8000c101d08 */
[----:B------:R3:W-:Y:S04]  /*22510*/  @!P4 STG.E.128 desc[UR8][R8.64+0x80], RZ ;  /* 0x000080ff0800c986 */ /* 0x0007e8000c101d08 */
[----:B------:R3:W-:Y:S02]  /*22520*/  @!P5 STG.E.128 desc[UR8][R8.64+0x100], RZ ;  /* 0x000100ff0800d986 */ /* 0x0007e4000c101d08 */
.L_x_1606:
[----:B------:R-:W-:Y:S05]  /*22530*/  BSYNC B1 ;  /* 0x0000000000017941 */ /* 0x000fea0003800000 */
.L_x_1605:
        /* <DEDUP_REMOVED lines=12> */
[----:B------:R-:W-:Y:S01]  /*22600*/  IMAD R0, R0, UR4, RZ ;  /* 0x0000000400007c24 */ /* 0x000fe2000f8e02ff */
[----:B------:R-:W-:-:S02]  /*22610*/  ULDC.64 UR8, c[0x0][0x208] ;  /* 0x0000820000087ab9 */ /* 0x000fc40000000a00 */
        /* <DEDUP_REMOVED lines=10> */
.L_x_1608:
[----:B------:R-:W-:Y:S05]  /*226c0*/  BSYNC B1 ;  /* 0x0000000000017941 */ /* 0x000fea0003800000 */
.L_x_1607:
[----:B------:R-:W-:Y:S05]  /*226d0*/  @P0 BRA `(.L_x_1599) ;  /* 0x0000000000580947 */ /* 0x000fea0003800000 */
[----:B------:R-:W-:Y:S01]  /*226e0*/  IADD3 R5, P0, R6, 0x60, RZ ;  /* 0x0000006006057810 */ /* 0x000fe20007f1e0ff */
[----:B------:R-:W-:Y:S01]  /*226f0*/  VIADD R0, R212, 0x40 ;  /* 0x00000040d4007836 */ /* 0x000fe20000000000 */
[----:B------:R-:W-:Y:S01]  /*22700*/  ULDC UR6, c[0x0][0xa8c] ;  /* 0x0002a30000067ab9 */ /* 0x000fe20000000800 */
[----:B------:R-:W-:Y:S01]  /*22710*/  MOV R2, R4 ;  /* 0x0000000400027202 */ /* 0x000fe20000000f00 */
[----:B------:R-:W-:Y:S01]  /*22720*/  ULDC.64 UR4, c[0x0][0xad8] ;  /* 0x0002b60000047ab9 */ /* 0x000fe20000000a00 */
[----:B------:R-:W-:Y:S01]  /*22730*/  IMAD.X R6, RZ, RZ, R7, P0 ;  /* 0x000000ffff067224 */ /* 0x000fe200000e0607 */
[----:B------:R-:W-:Y:S01]  /*22740*/  ISETP.GE.AND P2, PT, R0, UR6, PT ;  /* 0x0000000600007c0c */ /* 0x000fe2000bf46270 */
[----:B------:R-:W-:Y:S01]  /*22750*/  IMAD.MOV.U32 R3, RZ, RZ, R11 ;  /* 0x000000ffff037224 */ /* 0x000fe200078e000b */
[----:B------:R-:W-:Y:S01]  /*22760*/  ISETP.GE.AND P1, PT, R212, UR6, PT ;  /* 0x00000006d4007c0c */ /* 0x000fe2000bf26270 */
[----:B------:R-:W-:Y:S01]  /*22770*/  IMAD R6, R6, UR4, RZ ;  /* 0x0000000406067c24 */ /* 0x000fe2000f8e02ff */
[----:B------:R-:W-:Y:S01]  /*22780*/  ULDC.64 UR8, c[0x0][0x208] ;  /* 0x0000820000087ab9 */ /* 0x000fe20000000a00 */
[----:B------:R-:W-:-:S02]  /*22790*/  VIADD R0, R212, 0x80 ;  /* 0x00000080d4007836 */ /* 0x000fc40000000000 */
[----:B------:R-:W-:-:S03]  /*227a0*/  IMAD.WIDE.U32 R2, R5, UR4, R2 ;  /* 0x0000000405027c25 */ /* 0x000fc6000f8e0002 */
[----:B------:R-:W-:Y:S01]  /*227b0*/  ISETP.GE.AND P3, PT, R0, UR6, PT ;  /* 0x0000000600007c0c */ /* 0x000fe2000bf66270 */
        /* <DEDUP_REMOVED lines=8> */
.L_x_1599:
[----:B------:R-:W-:Y:S05]  /*22840*/  BSYNC B0 ;  /* 0x0000000000007941 */ /* 0x000fea0003800000 */
.L_x_1590:
[----:B------:R-:W-:Y:S02]  /*22850*/  ULDC UR4, c[0x0][0xc14] ;  /* 0x0003050000047ab9 */ /* 0x000fe40000000800 */
[----:B-1----:R-:W-:-:S13]  /*22860*/  ISETP.GE.AND P0, PT, R203, UR4, PT ;  /* 0x00000004cb007c0c */ /* 0x002fda000bf06270 */
[----:B------:R-:W-:Y:S05]  /*22870*/  @!P0 BRA `(.L_x_1609) ;  /* 0xfffffde800408947 */ /* 0x000fea000383ffff */
[----:B------:R-:W-:Y:S05]  /*22880*/  BRA `(.L_x_1311) ;  /* 0x00000068001c7947 */ /* 0x000fea0003800000 */
.L_x_1309:
[----:B------:R-:W-:-:S08]  /*22890*/  NOP ;  /* 0x0000000000007918 */ /* 0x000fd00000000000 */
[----:B------:R-:W0:-:S00]  /*228a0*/  USETMAXREG.DEALLOC.CTAPOOL 0x18 ;  /* 0x00000018000079c8 */ /* 0x000e0000080e0500 */
[----:B0-----:R-:W-:-:S06]  /*228b0*/  LOP3.LUT R0, R0, 0x3, RZ, 0xc0, !PT ;  /* 0x0000000300007812 */ /* 0x001fcc00078ec0ff */
[----:B------:R-:W0:Y:S02]  /*228c0*/  SHFL.IDX PT, R0, R0, RZ, 0x1f ;  /* 0x00001fff00007589 */ /* 0x000e2400000e0000 */
[----:B0-----:R-:W-:-:S13]  /*228d0*/  ISETP.NE.AND P0, PT, R0, RZ, PT ;  /* 0x000000ff0000720c */ /* 0x001fda0003f05270 */
[----:B------:R-:W-:Y:S05]  /*228e0*/  @P0 BRA `(.L_x_1311) ;  /* 0x0000006800040947 */ /* 0x000fea0003800000 */
[----:B------:R-:W-:Y:S01]  /*228f0*/  LOP3.LUT R7, R4, 0x1f, RZ, 0xc0, !PT ;  /* 0x0000001f04077812 */ /* 0x000fe200078ec0ff */
[----:B------:R-:W-:Y:S01]  /*22900*/  ULDC UR5, c[0x0][0xc14] ;  /* 0x0003050000057ab9 */ /* 0x000fe20000000800 */
[----:B------:R-:W-:Y:S01]  /*22910*/  LOP3.LUT R16, R16, 0xffffffdf, RZ, 0xc0, !PT ;  /* 0xffffffdf10107812 */ /* 0x000fe200078ec0ff */
[----:B------:R-:W-:Y:S01]  /*22920*/  IMAD.MOV.U32 R6, RZ, RZ, RZ ;  /* 0x000000ffff067224 */ /* 0x000fe200078e00ff */
[----:B------:R-:W-:Y:S01]  /*22930*/  ISETP.NE.AND P0, PT, R7, 0x1f, PT ;  /* 0x0000001f0700780c */ /* 0x000fe20003f05270 */
[----:B------:R-:W-:Y:S01]  /*22940*/  ULDC.64 UR6, c[0x0][0x208] ;  /* 0x0000820000067ab9 */ /* 0x000fe20000000a00 */
[----:B------:R-:W-:-:S11]  /*22950*/  ULDC UR4, c[0x0][0xc10] ;  /* 0x0003040000047ab9 */ /* 0x000fd60000000800 */
[----:B------:R-:W-:Y:S02]  /*22960*/  @P0 LOP3.LUT R16, R16, 0x20, RZ, 0xfc, !PT ;  /* 0x0000002010100812 */ /* 0x000fe400078efcff */
[----:B------:R-:W-:-:S13]  /*22970*/  ISETP.GE.OR P0, PT, R7, UR5, !P0 ;  /* 0x0000000507007c0c */ /* 0x000fda000c706670 */
[----:B------:R-:W0:Y:S02]  /*22980*/  @!P0 LDC.64 R2, c[0x0][0xc58] ;  /* 0x00031600ff028b82 */ /* 0x000e240000000a00 */
[----:B0-----:R-:W-:-:S05]  /*22990*/  @!P0 IMAD.WIDE.U32 R2, R7, 0x4, R2 ;  /* 0x0000000407028825 */ /* 0x001fca00078e0002 */
[----:B------:R-:W2:Y:S01]  /*229a0*/  @!P0 LDG.E R6, desc[UR6][R2.64] ;  /* 0x0000000602068981 */ /* 0x000ea2000c1e1900 */
[C---:B------:R-:W-:Y:S01]  /*229b0*/  ISETP.NE.AND P1, PT, R7.reuse, RZ, PT ;  /* 0x000000ff0700720c */ /* 0x040fe20003f25270 */
[----:B------:R-:W0:Y:S01]  /*229c0*/  S2UR UR6, SR_CTAID.X ;  /* 0x00000000000679c3 */ /* 0x000e220000002500 */
        /* <DEDUP_REMOVED lines=19> */
[----:B------:R-:W-:Y:S01]  /*22b00*/  IADD3 R3, R0, R3, RZ ;  /* 0x0000000300037210 */ /* 0x000fe20007ffe0ff */
[----:B------:R-:W-:-:S04]  /*22b10*/  IMAD.MOV.U32 R0, RZ, RZ, RZ ;  /* 0x000000ffff007224 */ /* 0x000fc800078e00ff */
[----:B------:R-:W1:Y:S06]  /*22b20*/  SHFL.UP PT, R2, R3, 0x8, RZ ;  /* 0x0500000003027989 */ /* 0x000e6c00000e00ff */
[----:B------:R-:W-:-:S04]  /*22b30*/  @P0 LOP3.LUT R16, R16, 0x4, RZ, 0xfc, !PT ;  /* 0x0000000410100812 */ /* 0x000fc800078efcff */
[----:B------:R-:W-:Y:S02]  /*22b40*/  LOP3.LUT R16, R16, 0xfffffffd, RZ, 0xc0, !PT ;  /* 0xfffffffd10107812 */ /* 0x000fe400078ec0ff */
[----:B-1----:R-:W-:Y:S02]  /*22b50*/  SEL R2, R2, RZ, P0 ;  /* 0x000000ff02027207 */ /* 0x002fe40000000000 */
[----:B------:R-:W-:-:S03]  /*22b60*/  ISETP.GE.U32.AND P0, PT, R7, 0x10, PT ;  /* 0x000000100700780c */ /* 0x000fc60003f06070 */
[----:B------:R-:W-:-:S05]  /*22b70*/  IMAD.IADD R2, R3, 0x1, R2 ;  /* 0x0000000103027824 */ /* 0x000fca00078e0202 */
[----:B------:R-:W1:Y:S05]  /*22b80*/  SHFL.UP PT, R4, R2, 0x10, RZ ;  /* 0x0600000002047989 */ /* 0x000e6a00000e00ff */
[----:B------:R-:W-:Y:S02]  /*22b90*/  @P0 LOP3.LUT R16, R16, 0x2, RZ, 0xfc, !PT ;  /* 0x0000000210100812 */ /* 0x000fe400078efcff */
[----:B-1----:R-:W-:-:S05]  /*22ba0*/  SEL R5, R4, RZ, P0 ;  /* 0x000000ff04057207 */ /* 0x002fca0000000000 */
[----:B------:R-:W-:-:S05]  /*22bb0*/  IMAD.IADD R4, R2, 0x1, R5 ;  /* 0x0000000102047824 */ /* 0x000fca00078e0205 */
[----:B------:R-:W1:Y:S02]  /*22bc0*/  SHFL.IDX PT, R5, R4, 0x1f, 0x1f ;  /* 0x03e01f0004057f89 */ /* 0x000e6400000e0000 */
[----:B-1----:R-:W-:-:S04]  /*22bd0*/  IMAD R5, R5, UR4, RZ ;  /* 0x0000000405057c24 */ /* 0x002fc8000f8e02ff */
[----:B------:R-:W-:Y:S01]  /*22be0*/  IMAD.MOV.U32 R2, RZ, RZ, R5 ;  /* 0x000000ffff027224 */ /* 0x000fe200078e0005 */
[----:B0-----:R-:W-:-:S13]  /*22bf0*/  ISETP.GT.AND P0, PT, R5, UR6, PT ;  /* 0x0000000605007c0c */ /* 0x001fda000bf04270 */
[----:B------:R-:W-:Y:S05]  /*22c00*/  @P0 BRA `(.L_x_1610) ;  /* 0x0000000000c00947 */ /* 0x000fea0003800000 */
[----:B------:R-:W-:Y:S01]  /*22c10*/  IMAD.MOV.U32 R5, RZ, RZ, R2 ;  /* 0x000000ffff057224 */ /* 0x000fe200078e0002 */
[----:B------:R-:W-:Y:S01]  /*22c20*/  ULDC UR5, c[0x0][0xc14] ;  /* 0x0003050000057ab9 */ /* 0x000fe20000000800 */
[----:B------:R-:W-:Y:S01]  /*22c30*/  IMAD.MOV.U32 R8, RZ, RZ, RZ ;  /* 0x000000ffff087224 */ /* 0x000fe200078e00ff */
[----:B------:R-:W-:Y:S01]  /*22c40*/  ULDC UR7, c[0x0][0xc14] ;  /* 0x0003050000077ab9 */ /* 0x000fe20000000800 */
[----:B------:R-:W-:-:S05]  /*22c50*/  ULDC UR4, c[0x0][0xc10] ;  /* 0x0003040000047ab9 */ /* 0x000fca0000000800 */
.L_x_1614:
[----:B------:R-:W-:Y:S01]  /*22c60*/  IMAD.U32 R2, RZ, RZ, UR7 ;  /* 0x00000007ff027e24 */ /* 0x000fe2000f8e00ff */
[----:B------:R-:W-:-:S04]  /*22c70*/  IADD3 R8, R8, 0x1f, RZ ;  /* 0x0000001f08087810 */ /* 0x000fc80007ffe0ff */
[----:B------:R0:W-:Y:S01]  /*22c80*/  STL [R1+0xc], R2 ;  /* 0x00000c0201007387 */ /* 0x0001e20000100800 */
[----:B------:R-:W-:-:S13]  /*22c90*/  ISETP.GE.AND P0, PT, R8, UR5, PT ;  /* 0x0000000508007c0c */ /* 0x000fda000bf06270 */
[----:B0-----:R-:W-:Y:S05]  /*22ca0*/  @P0 BRA `(.L_x_1611) ;  /* 0x0000000400dc0947 */ /* 0x001fea0003800000 */
[----:B------:R-:W0:Y:S01]  /*22cb0*/  S2R R9, SR_TID.X ;  /* 0x0000000000097919 */ /* 0x000e220000002100 */
        /* <DEDUP_REMOVED lines=11> */
.L_x_1613:
[----:B------:R-:W-:Y:S05]  /*22d70*/  BSYNC B0 ;  /* 0x0000000000007941 */ /* 0x000fea0003800000 */
.L_x_1612:
[----:B0----5:R-:W0:Y:S01]  /*22d80*/  SHFL.UP PT, R2, R6, 0x1, RZ ;  /* 0x0420000006027989 */ /* 0x021e2200000e00ff */
[C---:B------:R-:W-:Y:S02]  /*22d90*/  ISETP.NE.AND P0, PT, R9.reuse, RZ, PT ;  /* 0x000000ff0900720c */ /* 0x040fe40003f05270 */
[C---:B------:R-:W-:Y:S02]  /*22da0*/  ISETP.GE.U32.AND P1, PT, R9.reuse, 0x2, PT ;  /* 0x000000020900780c */ /* 0x040fe40003f26070 */
        /* <DEDUP_REMOVED lines=22> */
.L_x_1610:
        /* <DEDUP_REMOVED lines=8> */
[----:B0-----:R-:W-:Y:S01]  /*22f90*/  IMAD.WIDE R2, R8, 0x4, R2 ;  /* 0x0000000408027825 */ /* 0x001fe200078e0202 */
[----:B------:R-:W0:Y:S04]  /*22fa0*/  SHFL.IDX PT, R6, R6, R5, 0x1f ;  /* 0x00001f0506067589 */ /* 0x000e2800000e0000 */
[----:B------:R-:W0:Y:S04]  /*22fb0*/  LDG.E R9, desc[UR8][R2.64] ;  /* 0x0000000802097981 */ /* 0x000e28000c1e1900 */
[----:B------:R0:W-:Y:S01]  /*22fc0*/  STL [R1+0xc], R8 ;  /* 0x00000c0801007387 */ /* 0x0001e20000100800 */
[----:B------:R-:W-:Y:S01]  /*22fd0*/  ISETP.NE.AND P0, PT, R10, RZ, PT ;  /* 0x000000ff0a00720c */ /* 0x000fe20003f05270 */
[----:B0-----:R-:W-:-:S05]  /*22fe0*/  IMAD R8, R6, R9, RZ ;  /* 0x0000000906087224 */ /* 0x001fca00078e02ff */
[----:B------:R-:W-:-:S04]  /*22ff0*/  IABS R11, R8 ;  /* 0x00000008000b7213 */ /* 0x000fc80000000000 */
[----:B------:R-:W0:Y:S08]  /*23000*/  I2F.RP R12, R11 ;  /* 0x0000000b000c7306 */ /* 0x000e300000209400 */
[----:B0-----:R-:W0:Y:S02]  /*23010*/  MUFU.RCP R12, R12 ;  /* 0x0000000c000c7308 */ /* 0x001e240000001000 */
[----:B0-----:R-:W-:-:S06]  /*23020*/  IADD3 R13, R12, 0xffffffe, RZ ;  /* 0x0ffffffe0c0d7810 */ /* 0x001fcc0007ffe0ff */
[----:B------:R0:W1:Y:S01]  /*23030*/  F2I.FTZ.U32.TRUNC.NTZ R3, R13 ;  /* 0x0000000d00037305 */ /* 0x000062000021f000 */
[----:B------:R-:W-:Y:S05]  /*23040*/  @!P0 BRA `(.L_x_1615) ;  /* 0x0000000000088947 */ /* 0x000fea0003800000 */
[----:B------:R-:W-:-:S05]  /*23050*/  VIADD R5, R5, 0xffffffff ;  /* 0xffffffff05057836 */ /* 0x000fca0000000000 */
[----:B------:R2:W3:Y:S02]  /*23060*/  SHFL.IDX PT, R0, R4, R5, 0x1f ;  /* 0x00001f0504007589 */ /* 0x0004e400000e0000 */
.L_x_1615:
[----:B-1----:R-:W-:Y:S02]  /*23070*/  IMAD.MOV R2, RZ, RZ, -R3 ;  /* 0x000000ffff027224 */ /* 0x002fe400078e0a03 */
[----:B---3--:R-:W-:Y:S02]  /*23080*/  IMAD R0, R0, UR4, R7 ;  /* 0x0000000400007c24 */ /* 0x008fe4000f8e0207 */
[----:B--2---:R-:W-:Y:S02]  /*23090*/  IMAD R5, R2, R11, RZ ;  /* 0x0000000b02057224 */ /* 0x004fe400078e02ff */
[----:B------:R-:W-:Y:S01]  /*230a0*/  IMAD.MOV.U32 R2, RZ, RZ, RZ ;  /* 0x000000ffff027224 */ /* 0x000fe200078e00ff */
[----:B------:R1:W-:Y:S03]  /*230b0*/  STL [R1], R0 ;  /* 0x0000000001007387 */ /* 0x0003e60000100800 */
[----:B------:R-:W-:Y:S01]  /*230c0*/  IMAD.HI.U32 R2, R3, R5, R2 ;  /* 0x0000000503027227 */ /* 0x000fe200078e0002 */
[----:B------:R-:W-:-:S04]  /*230d0*/  IADD3 R5, -R0, UR6, RZ ;  /* 0x0000000600057c10 */ /* 0x000fc8000fffe1ff */
[----:B------:R-:W-:Y:S02]  /*230e0*/  IABS R3, R5 ;  /* 0x0000000500037213 */ /* 0x000fe40000000000 */
[----:B-1----:R-:W-:-:S03]  /*230f0*/  IABS R0, R8 ;  /* 0x0000000800007213 */ /* 0x002fc60000000000 */
[----:B------:R-:W-:Y:S01]  /*23100*/  IMAD.HI.U32 R2, R2, R3, RZ ;  /* 0x0000000302027227 */ /* 0x000fe200078e00ff */
[----:B------:R-:W-:-:S05]  /*23110*/  IADD3 R0, RZ, -R0, RZ ;  /* 0x80000000ff007210 */ /* 0x000fca0007ffe0ff */
        /* <DEDUP_REMOVED lines=11> */
[----:B------:R-:W-:Y:S02]  /*231d0*/  IMAD R0, R9, R2, RZ ;  /* 0x0000000209007224 */ /* 0x000fe400078e02ff */
[----:B------:R-:W-:Y:S02]  /*231e0*/  IMAD.MOV R2, RZ, RZ, -R2 ;  /* 0x000000ffff027224 */ /* 0x000fe400078e0a02 */
[----:B------:R-:W-:Y:S02]  /*231f0*/  IMAD.MOV R4, RZ, RZ, -R0 ;  /* 0x000000ffff047224 */ /* 0x000fe400078e0a00 */
[----:B------:R-:W-:Y:S02]  /*23200*/  IMAD R5, R8, R2, R5 ;  /* 0x0000000208057224 */ /* 0x000fe400078e0205 */
[----:B------:R-:W-:Y:S01]  /*23210*/  IMAD.MOV.U32 R2, RZ, RZ, RZ ;  /* 0x000000ffff027224 */ /* 0x000fe200078e00ff */
[----:B------:R-:W-:-:S04]  /*23220*/  VIADDMNMX R9, R4, UR4, R9, PT ;  /* 0x0000000404097c46 */ /* 0x000fc8000b800109 */
[-C--:B------:R-:W-:Y:S02]  /*23230*/  IABS R4, R9.reuse ;  /* 0x0000000900047213 */ /* 0x080fe40000000000 */
[----:B------:R-:W-:Y:S02]  /*23240*/  IABS R8, R9 ;  /* 0x0000000900087213 */ /* 0x000fe40000000000 */
[----:B------:R-:W1:Y:S08]  /*23250*/  I2F.RP R7, R4 ;  /* 0x0000000400077306 */ /* 0x000e700000209400 */
[----:B-1----:R-:W1:Y:S02]  /*23260*/  MUFU.RCP R7, R7 ;  /* 0x0000000700077308 */ /* 0x002e640000001000 */
[----:B-1----:R-:W-:Y:S01]  /*23270*/  VIADD R3, R7, 0xffffffe ;  /* 0x0ffffffe07037836 */ /* 0x002fe20000000000 */
[----:B------:R-:W-:-:S05]  /*23280*/  IABS R7, R5 ;  /* 0x0000000500077213 */ /* 0x000fca0000000000 */
[----:B------:R-:W1:Y:S02]  /*23290*/  F2I.FTZ.U32.TRUNC.NTZ R3, R3 ;  /* 0x0000000300037305 */ /* 0x000e64000021f000 */
[----:B-1----:R-:W-:-:S05]  /*232a0*/  IADD3 R11, RZ, -R3, RZ ;  /* 0x80000003ff0b7210 */ /* 0x002fca0007ffe0ff */
[----:B------:R-:W-:-:S04]  /*232b0*/  IMAD R11, R11, R4, RZ ;  /* 0x000000040b0b7224 */ /* 0x000fc800078e02ff */
[----:B------:R-:W-:-:S04]  /*232c0*/  IMAD.HI.U32 R2, R3, R11, R2 ;  /* 0x0000000b03027227 */ /* 0x000fc800078e0002 */
[----:B------:R-:W-:Y:S02]  /*232d0*/  IMAD.MOV R3, RZ, RZ, -R8 ;  /* 0x000000ffff037224 */ /* 0x000fe400078e0a08 */
[----:B------:R-:W-:-:S04]  /*232e0*/  IMAD.HI.U32 R2, R2, R7, RZ ;  /* 0x0000000702027227 */ /* 0x000fc800078e00ff */
[----:B------:R-:W-:-:S05]  /*232f0*/  IMAD R3, R2, R3, R7 ;  /* 0x0000000302037224 */ /* 0x000fca00078e0207 */
[----:B------:R-:W-:-:S13]  /*23300*/  ISETP.GT.U32.AND P0, PT, R4, R3, PT ;  /* 0x000000030400720c */ /* 0x000fda0003f04070 */
[----:B------:R-:W-:Y:S01]  /*23310*/  @!P0 IADD3 R3, R3, -R4, RZ ;  /* 0x8000000403038210 */ /* 0x000fe20007ffe0ff */
[----:B------:R-:W-:-:S03]  /*23320*/  @!P0 VIADD R2, R2, 0x1 ;  /* 0x0000000102028836 */ /* 0x000fc60000000000 */
[----:B------:R-:W-:Y:S02]  /*23330*/  ISETP.GE.U32.AND P0, PT, R3, R4, PT ;  /* 0x000000040300720c */ /* 0x000fe40003f06070 */
[C---:B------:R-:W-:Y:S01]  /*23340*/  LOP3.LUT R3, R5.reuse, R9, RZ, 0x3c, !PT ;  /* 0x0000000905037212 */ /* 0x040fe200078e3cff */
[----:B------:R-:W-:-:S10]  /*23350*/  IMAD.IADD R5, R5, 0x1, R0 ;  /* 0x0000000105057824 */ /* 0x000fd400078e0200 */
[----:B------:R-:W-:Y:S01]  /*23360*/  @P0 VIADD R2, R2, 0x1 ;  /* 0x0000000102020836 */ /* 0x000fe20000000000 */
[----:B------:R-:W-:-:S13]  /*23370*/  ISETP.GE.AND P0, PT, R3, RZ, PT ;  /* 0x000000ff0300720c */ /* 0x000fda0003f06270 */
[----:B------:R-:W-:Y:S01]  /*23380*/  @!P0 IMAD.MOV R2, RZ, RZ, -R2 ;  /* 0x000000ffff028224 */ /* 0x000fe200078e0a02 */
[----:B------:R-:W-:-:S13]  /*23390*/  ISETP.NE.AND P0, PT, R9, RZ, PT ;  /* 0x000000ff0900720c */ /* 0x000fda0003f05270 */
[----:B------:R-:W-:Y:S02]  /*233a0*/  @!P0 LOP3.LUT R2, RZ, R9, RZ, 0x33, !PT ;  /* 0x00000009ff028212 */ /* 0x000fe400078e33ff */
[----:B------:R-:W-:Y:S02]  /*233b0*/  IADD3 R9, -R9, RZ, RZ ;  /* 0x000000ff09097210 */ /* 0x000fe40007ffe1ff */
[----:B------:R-:W-:-:S03]  /*233c0*/  LOP3.LUT R3, RZ, R2, RZ, 0x33, !PT ;  /* 0x00000002ff037212 */ /* 0x000fc600078e33ff */
[----:B------:R-:W-:Y:S02]  /*233d0*/  IMAD R4, R2, R9, R5 ;  /* 0x0000000902047224 */ /* 0x000fe400078e0205 */
[----:B------:R-:W-:-:S03]  /*233e0*/  IMAD.IADD R0, R6, 0x1, R3 ;  /* 0x0000000106007824 */ /* 0x000fc600078e0203 */
[----:B------:R1:W-:Y:S04]  /*233f0*/  STL [R1+0x8], R4 ;  /* 0x0000080401007387 */ /* 0x0003e80000100800 */
[----:B------:R1:W-:Y:S01]  /*23400*/  STL [R1+0x4], R0 ;  /* 0x0000040001007387 */ /* 0x0003e20000100800 */
[----:B------:R-:W-:Y:S05]  /*23410*/  BRA `(.L_x_1616) ;  /* 0x0000000000107947 */ /* 0x000fea0003800000 */
.L_x_1611:
[----:B------:R-:W-:Y:S01]  /*23420*/  IMAD.U32 R0, RZ, RZ, UR6 ;  /* 0x00000006ff007e24 */ /* 0x000fe2000f8e00ff */
[----:B------:R0:W-:Y:S04]  /*23430*/  STL [R1+0x4], RZ ;  /* 0x000004ff01007387 */ /* 0x0001e80000100800 */
[----:B------:R0:W-:Y:S04]  /*23440*/  STL [R1+0x8], RZ ;  /* 0x000008ff01007387 */ /* 0x0001e80000100800 */
[----:B------:R0:W-:Y:S02]  /*23450*/  STL [R1], R0 ;  /* 0x0000000001007387 */ /* 0x0001e40000100800 */
.L_x_1616:
[----:B-1----:R-:W2:Y:S04]  /*23460*/  LDL.64 R4, [R1] ;  /* 0x0000000001047983 */ /* 0x002ea80000100a00 */
[----:B------:R-:W2:Y:S01]  /*23470*/  LDL.64 R6, [R1+0x8] ;  /* 0x0000080001067983 */ /* 0x000ea20000100a00 */
[----:B0-----:R-:W0:Y:S02]  /*23480*/  S2R R0, SR_TID.X ;  /* 0x0000000000007919 */ /* 0x001e240000002100 */
[----:B0-----:R-:W-:-:S04]  /*23490*/  LOP3.LUT R0, R0, 0x1f, RZ, 0xc0, !PT ;  /* 0x0000001f00007812 */ /* 0x001fc800078ec0ff */
[----:B------:R-:W-:-:S13]  /*234a0*/  ISETP.NE.AND P0, PT, R0, RZ, PT ;  /* 0x000000ff0000720c */ /* 0x000fda0003f05270 */
[----:B------:R-:W0:Y:S01]  /*234b0*/  @!P0 S2R R3, SR_CgaCtaId ;  /* 0x0000000000038919 */ /* 0x000e220000008800 */
[----:B------:R-:W-:Y:S01]  /*234c0*/  @!P0 MOV R0, 0x400 ;  /* 0x0000040000008802 */ /* 0x000fe20000000f00 */
[----:B------:R-:W-:Y:S01]  /*234d0*/  STL [R1+0x24], RZ ;  /* 0x000024ff01007387 */ /* 0x000fe20000100800 */
[----:B------:R-:W-:Y:S01]  /*234e0*/  MOV R18, 0x1 ;  /* 0x0000000100127802 */ /* 0x000fe20000000f00 */
[----:B------:R-:W-:Y:S01]  /*234f0*/  IMAD.MOV.U32 R16, RZ, RZ, RZ ;  /* 0x000000ffff107224 */ /* 0x000fe200078e00ff */
[----:B0-----:R-:W-:-:S05]  /*23500*/  @!P0 LEA R0, R3, R0, 0x18 ;  /* 0x0000000003008211 */ /* 0x001fca00078ec0ff */
[----:B--2---:R0:W-:Y:S02]  /*23510*/  @!P0 STS.128 [R0+0x308d0], R4 ;  /* 0x0308d00400008388 */ /* 0x0041e40000000c00 */
[----:B0-----:R-:W-:Y:S01]  /*23520*/  IMAD.MOV.U32 R0, RZ, RZ, R7 ;  /* 0x000000ffff007224 */ /* 0x001fe200078e0007 */
[----:B------:R-:W-:Y:S06]  /*23530*/  BAR.ARV 0x5, 0x120 ;  /* 0x0144800000007b1d */ /* 0x000fec0000002000 */
[----:B------:R-:W-:-:S13]  /*23540*/  ISETP.GE.AND P0, PT, R0, UR5, PT ;  /* 0x0000000500007c0c */ /* 0x000fda000bf06270 */
[----:B------:R-:W-:Y:S05]  /*23550*/  @P0 BRA `(.L_x_1617) ;  /* 0x00000058000c0947 */ /* 0x000fea0003800000 */
[----:B------:R-:W-:Y:S01]  /*23560*/  IMAD.MOV.U32 R0, RZ, RZ, 0x1 ;  /* 0x00000001ff007424 */ /* 0x000fe200078e00ff */
[----:B------:R0:W-:Y:S01]  /*23570*/  STL [R1+0x24], RZ ;  /* 0x000024ff01007387 */ /* 0x0001e20000100800 */
[----:B------:R-:W-:Y:S01]  /*23580*/  IMAD.MOV.U32 R19, RZ, RZ, RZ ;  /* 0x000000ffff137224 */ /* 0x000fe200078e00ff */
[----:B------:R-:W-:Y:S01]  /*23590*/  MOV R16, RZ ;  /* 0x000000ff00107202 */ /* 0x000fe20000000f00 */
[----:B------:R-:W-:Y:S01]  /*235a0*/  IMAD.MOV.U32 R18, RZ, RZ, 0x1 ;  /* 0x00000001ff127424 */ /* 0x000fe200078e00ff */
[----:B------:R0:W-:Y:S01]  /*235b0*/  STL [R1+0x10], R0 ;  /* 0x0000100001007387 */ /* 0x0001e20000100800 */
[----:B------:R-:W-:Y:S01]  /*235c0*/  ULDC.64 UR38, c[0x0][0x198] ;  /* 0x0000660000267ab9 */ /* 0x000fe20000000a00 */
[----:B------:R-:W-:-:S05]  /*235d0*/  ULDC UR36, c[0x0][0xc] ;  /* 0x0000030000247ab9 */ /* 0x000fca0000000800 */
.L_x_1719:
[----:B------:R-:W2:Y:S01]  /*235e0*/  LDL R12, [R1+0xc] ;  /* 0x00000c00010c7983 */ /* 0x000ea20000100800 */
[----:B------:R-:W-:Y:S05]  /*235f0*/  YIELD ;  /* 0x0000000000007946 */ /* 0x000fea0003800000 */
[----:B------:R-:W-:Y:S01]  /*23600*/  ULDC.64 UR4, c[0x0][0xa28] ;  /* 0x00028a0000047ab9 */ /* 0x000fe20000000a00 */
[----:B------:R-:W-:Y:S01]  /*23610*/  IMAD.MOV.U32 R9, RZ, RZ, RZ ;  /* 0x000000ffff097224 */ /* 0x000fe200078e00ff */
[----:B------:R-:W-:Y:S01]  /*23620*/  ISETP.NE.U32.AND P0, PT, RZ, UR4, PT ;  /* 0x00000004ff007c0c */ /* 0x000fe2000bf05070 */
[----:B------:R-:W-:Y:S01]  /*23630*/  ULDC.64 UR6, c[0x0][0x208] ;  /* 0x0000820000067ab9 */ /* 0x000fe20000000a00 */
[----:B0-----:R-:W-:Y:S01]  /*23640*/  IMAD.MOV.U32 R0, RZ, RZ, RZ ;  /* 0x000000ffff007224 */ /* 0x001fe200078e00ff */
[----:B------:R-:W-:Y:S01]  /*23650*/  ULDC.64 UR8, c[0x0][0xa08] ;  /* 0x0002820000087ab9 */ /* 0x000fe20000000a00 */
[----:B------:R-:W-:Y:S01]  /*23660*/  ISETP.NE.AND.EX P0, PT, RZ, UR5, PT, P0 ;  /* 0x00000005ff007c0c */ /* 0x000fe2000bf05300 */
[----:B------:R-:W-:Y:S01]  /*23670*/  ULDC.64 UR4, c[0x0][0xa00] ;  /* 0x0002800000047ab9 */ /* 0x000fe20000000a00 */
[----:B------:R-:W-:-:S11]  /*23680*/  ULDC.64 UR10, c[0x0][0xa10] ;  /* 0x00028400000a7ab9 */ /* 0x000fd60000000a00 */
[----:B------:R-:W2:Y:S01]  /*23690*/  @P0 LDC.64 R2, c[0x0][0xa28] ;  /* 0x00028a00ff020b82 */ /* 0x000ea20000000a00 */
[----:B------:R-:W-:-:S04]  /*236a0*/  ISETP.NE.U32.AND P2, PT, RZ, UR4, PT ;  /* 0x00000004ff007c0c */ /* 0x000fc8000bf45070 */
[----:B------:R-:W-:Y:S01]  /*236b0*/  ISETP.NE.AND.EX P2, PT, RZ, UR5, PT, P2 ;  /* 0x00000005ff007c0c */ /* 0x000fe2000bf45320 */
[----:B------:R-:W-:Y:S01]  /*236c0*/  ULDC.64 UR4, c[0x0][0xa18] ;  /* 0x0002860000047ab9 */ /* 0x000fe20000000a00 */
[----:B--2---:R-:W-:-:S05]  /*236d0*/  @P0 IMAD.WIDE R2, R12, 0x4, R2 ;  /* 0x000000040c020825 */ /* 0x004fca00078e0202 */
[----:B------:R0:W5:Y:S02]  /*236e0*/  @P0 LDG.E R9, desc[UR6][R2.64] ;  /* 0x0000000602090981 */ /* 0x000164000c1e1900 */
[----:B0-----:R-:W0:Y:S02]  /*236f0*/  LDC.64 R2, c[0x0][0xa00] ;  /* 0x00028000ff027b82 */ /* 0x001e240000000a00 */
[----:B0-----:R-:W-:-:S05]  /*23700*/  IMAD.WIDE R2, R12, 0x4, R2 ;  /* 0x000000040c027825 */ /* 0x001fca00078e0202 */
[----:B------:R-:W2:Y:S01]  /*23710*/  @P2 LDG.E R0, desc[UR6][R2.64] ;  /* 0x0000000602002981 */ /* 0x000ea2000c1e1900 */
[----:B------:R-:W-:Y:S01]  /*23720*/  ISETP.NE.U32.AND P0, PT, RZ, UR4, PT ;  /* 0x00000004ff007c0c */ /* 0x000fe2000bf05070 */
[----:B------:R-:W-:-:S03]  /*23730*/  ULDC UR4, c[0x0][0x288] ;  /* 0x0000a20000047ab9 */ /* 0x000fc60000000800 */
[----:B------:R-:W-:-:S13]  /*23740*/  ISETP.NE.AND.EX P0, PT, RZ, UR5, PT, P0 ;  /* 0x00000005ff007c0c */ /* 0x000fda000bf05300 */
[----:B------:R-:W0:Y:S01]  /*23750*/  @P0 LDC.64 R4, c[0x0][0xa18] ;  /* 0x00028600ff040b82 */ /* 0x000e220000000a00 */
[----:B------:R-:W-:-:S04]  /*23760*/  ISETP.NE.U32.AND P1, PT, RZ, UR8, PT ;  /* 0x00000008ff007c0c */ /* 0x000fc8000bf25070 */
[----:B------:R-:W-:Y:S02]  /*23770*/  ISETP.NE.AND.EX P3, PT, RZ, UR9, PT, P1 ;  /* 0x00000009ff007c0c */ /* 0x000fe4000bf65310 */
[----:B------:R-:W-:-:S04]  /*23780*/  ISETP.NE.U32.AND P1, PT, RZ, UR10, PT ;  /* 0x0000000aff007c0c */ /* 0x000fc8000bf25070 */
[----:B------:R-:W-:Y:S01]  /*23790*/  ISETP.NE.AND.EX P1, PT, RZ, UR11, PT, P1 ;  /* 0x0000000bff007c0c */ /* 0x000fe2000bf25310 */
[----:B0-----:R-:W-:Y:S01]  /*237a0*/  @P0 IMAD.WIDE R4, R12, 0x4, R4 ;  /* 0x000000040c040825 */ /* 0x001fe200078e0204 */
[----:B--2---:R0:W-:Y:S02]  /*237b0*/  STL [R1+0x28], R0 ;  /* 0x0000280001007387 */ /* 0x0041e40000100800 */
[----:B0-----:R-:W-:Y:S01]  /*237c0*/  MOV R0, UR4 ;  /* 0x0000000400007c02 */ /* 0x001fe20008000f00 */
[----:B------:R-:W-:Y:S02]  /*237d0*/  ULDC.64 UR4, c[0x0][0x3f8] ;  /* 0x0000fe0000047ab9 */ /* 0x000fe40000000a00 */
[----:B------:R-:W-:-:S03]  /*237e0*/  UISETP.NE.U32.AND UP0, UPT, UR4, URZ, UPT ;  /* 0x0000003f0400728c */ /* 0x000fc6000bf05070 */
[----:B------:R-:W-:Y:S01]  /*237f0*/  ULDC UR4, c[0x0][0x404] ;  /* 0x0001010000047ab9 */ /* 0x000fe20000000800 */
[----:B------:R-:W-:Y:S01]  /*23800*/  UISETP.NE.AND.EX UP0, UPT, UR5, URZ, UPT, UP0 ;  /* 0x0000003f0500728c */ /* 0x000fe2000bf05300 */
[----:B------:R0:W5:Y:S01]  /*23810*/  @P0 LDG.E R0, desc[UR6][R4.64] ;  /* 0x0000000604000981 */ /* 0x000162000c1e1900 */
[----:B------:R-:W-:Y:S01]  /*23820*/  ULDC UR6, c[0x0][0x338] ;  /* 0x0000ce0000067ab9 */ /* 0x000fe20000000800 */
[----:B------:R-:W-:Y:S01]  /*23830*/  ULDC UR5, c[0x0][0x2e0] ;  /* 0x0000b80000057ab9 */ /* 0x000fe20000000800 */
[----:B------:R-:W-:Y:S01]  /*23840*/  USEL UR4, UR4, 0x1, UP0 ;  /* 0x0000000104047887 */ /* 0x000fe20008000000 */
[----:B------:R-:W-:-:S03]  /*23850*/  IMAD.U32 R10, RZ, RZ, UR6 ;  /* 0x00000006ff0a7e24 */ /* 0x000fc6000f8e00ff */
[----:B------:R-:W-:-:S06]  /*23860*/  UIMAD UR4, UR4, UR5, URZ ;  /* 0x00000005040472a4 */ /* 0x000fcc000f8e023f */
[----:B0-----:R-:W-:Y:S01]  /*23870*/  IMAD.U32 R4, RZ, RZ, UR4 ;  /* 0x00000004ff047e24 */ /* 0x001fe2000f8e00ff */
[----:B------:R-:W-:Y:S06]  /*23880*/  @P0 BRA `(.L_x_1618) ;  /* 0x0000000000140947 */ /* 0x000fec0003800000 */
[----:B------:R-:W-:Y:S05]  /*23890*/  @!P2 BRA `(.L_x_1618) ;  /* 0x000000000010a947 */ /* 0x000fea0003800000 */
[----:B------:R-:W-:Y:S02]  /*238a0*/  ULDC.64 UR4, c[0x0][0x208] ;  /* 0x0000820000047ab9 */ /* 0x000fe40000000a00 */
[----:B------:R-:W2:Y:S04]  /*238b0*/  LDG.E R5, desc[UR4][R2.64] ;  /* 0x0000000402057981 */ /* 0x000ea8000c1e1900 */
[----:B-----5:R-:W2:Y:S02]  /*238c0*/  LDG.E R0, desc[UR4][R2.64+0x4] ;  /* 0x0000040402007981 */ /* 0x020ea4000c1e1900 */
[----:B--2---:R-:W-:-:S07]  /*238d0*/  IMAD.IADD R0, R0, 0x1, -R5 ;  /* 0x0000000100007824 */ /* 0x004fce00078e0a05 */
.L_x_1618:
[----:B------:R-:W0:Y:S01]  /*238e0*/  LDC.64 R6, c[0x0][0xa08] ;  /* 0x00028200ff067b82 */ /* 0x000e220000000a00 */
[----:B------:R-:W-:Y:S01]  /*238f0*/  MOV R17, RZ ;  /* 0x000000ff00117202 */ /* 0x000fe20000000f00 */
[----:B------:R-:W-:-:S06]  /*23900*/  ULDC.64 UR4, c[0x0][0x208] ;  /* 0x0000820000047ab9 */ /* 0x000fcc0000000a00 */
[----:B------:R-:W1:Y:S01]  /*23910*/  LDC.64 R2, c[0x0][0xa10] ;  /* 0x00028400ff027b82 */ /* 0x000e620000000a00 */
[----:B0-----:R-:W-:-:S05]  /*23920*/  IMAD.WIDE R6, R12, 0x4, R6 ;  /* 0x000000040c067825 */ /* 0x001fca00078e0206 */
[----:B------:R-:W2:Y:S01]  /*23930*/  @P3 LDG.E R17, desc[UR4][R6.64] ;  /* 0x0000000406113981 */ /* 0x000ea2000c1e1900 */
[----:B------:R-:W-:Y:S02]  /*23940*/  IMAD.MOV.U32 R5, RZ, RZ, RZ ;  /* 0x000000ffff057224 */ /* 0x000fe400078e00ff */
[----:B-1----:R-:W-:-:S05]  /*23950*/  IMAD.WIDE R2, R12, 0x4, R2 ;  /* 0x000000040c027825 */ /* 0x002fca00078e0202 */
[----:B------:R0:W5:Y:S01]  /*23960*/  @P1 LDG.E R5, desc[UR4][R2.64] ;  /* 0x0000000402051981 */ /* 0x000162000c1e1900 */
[----:B------:R-:W-:Y:S02]  /*23970*/  ULDC.64 UR4, c[0x0][0xa20] ;  /* 0x0002880000047ab9 */ /* 0x000fe40000000a00 */
[----:B------:R-:W-:-:S04]  /*23980*/  ISETP.NE.U32.AND P0, PT, RZ, UR4, PT ;  /* 0x00000004ff007c0c */ /* 0x000fc8000bf05070 */
[----:B------:R-:W-:Y:S01]  /*23990*/  ISETP.NE.AND.EX P0, PT, RZ, UR5, PT, P0 ;  /* 0x00000005ff007c0c */ /* 0x000fe2000bf05300 */
[----:B--2--5:R-:W-:-:S12]  /*239a0*/  IMAD.IADD R17, R17, 0x1, R9 ;  /* 0x0000000111117824 */ /* 0x024fd800078e0209 */
[----:B0-----:R-:W-:Y:S05]  /*239b0*/  @!P0 BRA `(.L_x_1619) ;  /* 0x0000000000148947 */ /* 0x001fea0003800000 */
[----:B------:R-:W0:Y:S01]  /*239c0*/  LDC.64 R6, c[0x0][0xa20] ;  /* 0x00028800ff067b82 */ /* 0x000e220000000a00 */
[----:B------:R-:W-:Y:S01]  /*239d0*/  ULDC.64 UR4, c[0x0][0x208] ;  /* 0x0000820000047ab9 */ /* 0x000fe20000000a00 */
[----:B0-----:R-:W-:-:S05]  /*239e0*/  IMAD.WIDE R6, R12, 0x4, R6 ;  /* 0x000000040c067825 */ /* 0x001fca00078e0206 */
[----:B------:R0:W5:Y:S01]  /*239f0*/  LDG.E R4, desc[UR4][R6.64] ;  /* 0x0000000406047981 */ /* 0x000162000c1e1900 */
[----:B------:R-:W-:Y:S05]  /*23a00*/  BRA `(.L_x_1620) ;  /* 0x0000000000147947 */ /* 0x000fea0003800000 */
.L_x_1619:
[----:B------:R-:W-:Y:S05]  /*23a10*/  @!P3 BRA `(.L_x_1620) ;  /* 0x000000000010b947 */ /* 0x000fea0003800000 */
[----:B------:R-:W-:Y:S02]  /*23a20*/  ULDC.64 UR4, c[0x0][0x208] ;  /* 0x0000820000047ab9 */ /* 0x000fe40000000a00 */
[----:B------:R-:W2:Y:S04]  /*23a30*/  LDG.E R4, desc[UR4][R6.64] ;  /* 0x0000000406047981 */ /* 0x000ea8000c1e1900 */
[----:B------:R-:W2:Y:S02]  /*23a40*/  LDG.E R6, desc[UR4][R6.64+0x4] ;  /* 0x0000040406067981 */ /* 0x000ea4000c1e1900 */
[----:B--2---:R-:W-:-:S07]  /*23a50*/  IMAD.IADD R4, R6, 0x1, -R4 ;  /* 0x0000000106047824 */ /* 0x004fce00078e0a04 */
.L_x_1620:
[----:B------:R-:W-:Y:S01]  /*23a60*/  ULDC.64 UR4, c[0x0][0x208] ;  /* 0x0000820000047ab9 */ /* 0x000fe20000000a00 */
[----:B------:R-:W2:Y:S04]  /*23a70*/  LDL R13, [R1+0x4] ;  /* 0x00000400010d7983 */ /* 0x000ea80000100800 */
[----:B0-----:R-:W3:Y:S04]  /*23a80*/  @P1 LDG.E R6, desc[UR4][R2.64] ;  /* 0x0000000402061981 */ /* 0x001ee8000c1e1900 */
[----:B------:R0:W3:Y:S01]  /*23a90*/  @P1 LDG.E R7, desc[UR4][R2.64+0x4] ;  /* 0x0000040402071981 */ /* 0x0000e2000c1e1900 */
[----:B-----5:R-:W-:Y:S01]  /*23aa0*/  IMAD.IADD R9, R4, 0x1, -R9 ;  /* 0x0000000104097824 */ /* 0x020fe200078e0a09 */
[----:B0-----:R-:W0:Y:S02]  /*23ab0*/  LDC.64 R2, c[0x0][0x9e0] ;  /* 0x00027800ff027b82 */ /* 0x001e240000000a00 */
[----:B0-----:R-:W-:-:S02]  /*23ac0*/  ISETP.GE.AND P2, PT, R3, 0x1, PT ;  /* 0x000000010300780c */ /* 0x001fc40003f46270 */
[----:B---3--:R-:W-:-:S05]  /*23ad0*/  @P1 IADD3 R10, -R6, R7, RZ ;  /* 0x00000007060a1210 */ /* 0x008fca0007ffe1ff */
[----:B------:R-:W-:-:S04]  /*23ae0*/  IMAD.IADD R8, R9, 0x1, R10 ;  /* 0x0000000109087824 */ /* 0x000fc800078e020a */
[----:B------:R-:W-:-:S04]  /*23af0*/  VIADD R4, R8, 0x5f ;  /* 0x0000005f08047836 */ /* 0x000fc80000000000 */
[----:B------:R-:W-:-:S05]  /*23b00*/  IMAD.HI R4, R4, 0x2aaaaaab, RZ ;  /* 0x2aaaaaab04047827 */ /* 0x000fca00078e02ff */
[----:B------:R-:W-:-:S04]  /*23b10*/  SHF.R.U32.HI R7, RZ, 0x1f, R4 ;  /* 0x0000001fff077819 */ /* 0x000fc80000011604 */
[----:B------:R-:W-:Y:S02]  /*23b20*/  LEA.HI.SX32 R20, R4, R7, 0x1c ;  /* 0x0000000704147211 */ /* 0x000fe400078fe2ff */
[----:B--2---:R-:W-:-:S04]  /*23b30*/  LEA R4, R13, 0x80, 0x7 ;  /* 0x000000800d047811 */ /* 0x004fc800078e38ff */
[----:B------:R-:W-:-:S04]  /*23b40*/  IADD3 R4, R8, R4, -R0 ;  /* 0x0000000408047210 */ /* 0x000fc80007ffe800 */
[----:B------:R-:W-:Y:S01]  /*23b50*/  IADD3 R2, R4, R2, RZ ;  /* 0x0000000204027210 */ /* 0x000fe20007ffe0ff */
        /* <DEDUP_REMOVED lines=12> */
.L_x_1623:
[----:B------:R-:W-:-:S13]  /*23c20*/  ISETP.NE.AND P0, PT, R3, 0x1, PT ;  /* 0x000000010300780c */ /* 0x000fda0003f05270 */
[----:B------:R-:W0:Y:S02]  /*23c30*/  @P0 LDC.64 R6, c[0x0][0x9e8] ;  /* 0x00027a00ff060b82 */ /* 0x000e240000000a00 */
[----:B0-----:R-:W-:-:S05]  /*23c40*/  @P0 IMAD.HI.U32 R6, R11, R6, RZ ;  /* 0x000000060b060227 */ /* 0x001fca00078e00ff */
[----:B------:R-:W-:-:S07]  /*23c50*/  @P0 SHF.R.U32.HI R11, RZ, R7, R6 ;  /* 0x00000007ff0b0219 */ /* 0x000fce0000011606 */
.L_x_1624:
[----:B------:R-:W-:Y:S05]  /*23c60*/  BSYNC B0 ;  /* 0x0000000000007941 */ /* 0x000fea0003800000 */
.L_x_1622:
[----:B------:R-:W-:-:S05]  /*23c70*/  IMAD R11, R11, R3, R3 ;  /* 0x000000030b0b7224 */ /* 0x000fca00078e0203 */
[----:B------:R-:W-:-:S07]  /*23c80*/  VIMNMX R2, R2, R11, PT ;  /* 0x0000000b02027248 */ /* 0x000fce0003fe0100 */
.L_x_1621:
[----:B------:R-:W-:Y:S01]  /*23c90*/  IMAD R0, R13, 0x80, -R0 ;  /* 0x000000800d007824 */ /* 0x000fe200078e0a00 */
[----:B------:R-:W-:-:S04]  /*23ca0*/  ULDC UR4, c[0x0][0x9dc] ;  /* 0x0002770000047ab9 */ /* 0x000fc80000000800 */
[----:B------:R-:W-:-:S05]  /*23cb0*/  IADD3 R0, R8, R0, RZ ;  /* 0x0000000008007210 */ /* 0x000fca0007ffe0ff */
        /* <DEDUP_REMOVED lines=12> */
.L_x_1627:
[----:B------:R-:W-:Y:S01]  /*23d80*/  ISETP.NE.AND P0, PT, R3, 0x1, PT ;  /* 0x000000010300780c */ /* 0x000fe20003f05270 */
[----:B------:R-:W-:-:S12]  /*23d90*/  IMAD.MOV.U32 R11, RZ, RZ, R0 ;  /* 0x000000ffff0b7224 */ /* 0x000fd800078e0000 */
[----:B------:R-:W0:Y:S02]  /*23da0*/  @P0 LDC.64 R6, c[0x0][0x9e8] ;  /* 0x00027a00ff060b82 */ /* 0x000e240000000a00 */
[----:B0-----:R-:W-:-:S05]  /*23db0*/  @P0 IMAD.HI.U32 R6, R0, R6, RZ ;  /* 0x0000000600060227 */ /* 0x001fca00078e00ff */
[----:B------:R-:W-:-:S07]  /*23dc0*/  @P0 SHF.R.U32.HI R11, RZ, R7, R6 ;  /* 0x00000007ff0b0219 */ /* 0x000fce0000011606 */
.L_x_1628:
[----:B------:R-:W-:Y:S05]  /*23dd0*/  BSYNC B0 ;  /* 0x0000000000007941 */ /* 0x000fea0003800000 */
.L_x_1626:
[----:B------:R-:W-:-:S05]  /*23de0*/  IMAD R3, R11, R3, RZ ;  /* 0x000000030b037224 */ /* 0x000fca00078e02ff */
[----:B------:R-:W-:-:S07]  /*23df0*/  VIMNMX R8, R8, R3, !PT ;  /* 0x0000000308087248 */ /* 0x000fce0007fe0100 */
.L_x_1625:
[----:B------:R-:W-:Y:S01]  /*23e00*/  VIADD R2, R2, 0x5f ;  /* 0x0000005f02027836 */ /* 0x000fe20000000000 */
[----:B------:R-:W-:Y:S01]  /*23e10*/  BSSY B0, `(.L_x_1629) ;  /* 0x00000e6000007945 */ /* 0x000fe20003800000 */
[----:B------:R-:W-:Y:S01]  /*23e20*/  IMAD.HI R8, R8, 0x2aaaaaab, RZ ;  /* 0x2aaaaaab08087827 */ /* 0x000fe200078e02ff */
[----:B------:R-:W-:-:S03]  /*23e30*/  PLOP3.LUT P2, PT, PT, PT, PT, 0x80, 0x0 ;  /* 0x000000000000781c */ /* 0x000fc60003f4f070 */
[----:B------:R-:W-:-:S05]  /*23e40*/  IMAD.HI R2, R2, 0x2aaaaaab, RZ ;  /* 0x2aaaaaab02027827 */ /* 0x000fca00078e02ff */
[----:B------:R-:W-:-:S04]  /*23e50*/  SHF.R.U32.HI R3, RZ, 0x1f, R2 ;  /* 0x0000001fff037819 */ /* 0x000fc80000011602 */
[----:B------:R-:W-:Y:S02]  /*23e60*/  LEA.HI.SX32 R3, R2, R3, 0x1c ;  /* 0x0000000302037211 */ /* 0x000fe400078fe2ff */
[----:B------:R-:W-:Y:S02]  /*23e70*/  SHF.R.U32.HI R2, RZ, 0x1f, R8 ;  /* 0x0000001fff027819 */ /* 0x000fe40000011608 */
[----:B------:R-:W-:Y:S02]  /*23e80*/  VIMNMX R3, R20, R3, PT ;  /* 0x0000000314037248 */ /* 0x000fe40003fe0100 */
[----:B------:R-:W-:-:S03]  /*23e90*/  LEA.HI.SX32 R2, R8, R2, 0x1c ;  /* 0x0000000208027211 */ /* 0x000fc600078fe2ff */
[----:B------:R-:W-:Y:S01]  /*23ea0*/  IMAD R3, R3, 0x60, -R9 ;  /* 0x0000006003037824 */ /* 0x000fe200078e0a09 */
[----:B------:R-:W-:-:S04]  /*23eb0*/  VIMNMX R2, RZ, R2, !PT ;  /* 0x00000002ff027248 */ /* 0x000fc80007fe0100 */
[----:B------:R-:W-:Y:S01]  /*23ec0*/  VIMNMX R10, R3, R10, PT ;  /* 0x0000000a030a7248 */ /* 0x000fe20003fe0100 */
[----:B------:R-:W-:-:S05]  /*23ed0*/  IMAD R2, R2, 0x60, -R9 ;  /* 0x0000006002027824 */ /* 0x000fca00078e0a09 */
[----:B------:R-:W-:-:S04]  /*23ee0*/  VIMNMX R6, RZ, R2, !PT ;  /* 0x00000002ff067248 */ /* 0x000fc80007fe0100 */
[----:B------:R-:W-:Y:S01]  /*23ef0*/  ISETP.GT.AND P0, PT, R10, R6, PT ;  /* 0x000000060a00720c */ /* 0x000fe20003f04270 */
[----:B------:R-:W-:-:S05]  /*23f00*/  IMAD.WIDE.U32 R2, R6, -0x55555555, RZ ;  /* 0xaaaaaaab06027825 */ /* 0x000fca00078e00ff */
[----:B------:R-:W-:-:S05]  /*23f10*/  SHF.R.U32.HI R2, RZ, 0x6, R3 ;  /* 0x00000006ff027819 */ /* 0x000fca0000011603 */
[----:B------:R-:W-:Y:S02]  /*23f20*/  IMAD.MOV.U32 R7, RZ, RZ, R2 ;  /* 0x000000ffff077224 */ /* 0x000fe400078e0002 */
[----:B------:R-:W-:-:S05]  /*23f30*/  @P0 IADD3 R3, R10, 0x5f, RZ ;  /* 0x0000005f0a030810 */ /* 0x000fca0007ffe0ff */
[----:B------:R-:W-:-:S05]  /*23f40*/  @P0 IMAD.HI R3, R3, 0x2aaaaaab, RZ ;  /* 0x2aaaaaab03030827 */ /* 0x000fca00078e02ff */
[----:B------:R-:W-:-:S04]  /*23f50*/  @P0 SHF.R.U32.HI R6, RZ, 0x1f, R3 ;  /* 0x0000001fff060819 */ /* 0x000fc80000011603 */
[----:B------:R-:W-:-:S04]  /*23f60*/  @P0 LEA.HI.SX32 R7, R3, R6, 0x1c ;  /* 0x0000000603070211 */ /* 0x000fc800078fe2ff */
[----:B------:R-:W-:-:S13]  /*23f70*/  ISETP.GT.AND P0, PT, R7, R2, PT ;  /* 0x000000020700720c */ /* 0x000fda0003f04270 */
[----:B------:R-:W-:Y:S05]  /*23f80*/  @!P0 BRA `(.L_x_1630) ;  /* 0x0000000c00388947 */ /* 0x000fea0003800000 */
[----:B------:R-:W2:Y:S01]  /*23f90*/  LDL R11, [R1+0x8] ;  /* 0x00000800010b7983 */ /* 0x000ea20000100800 */
[----:B------:R-:W0:Y:S01]  /*23fa0*/  LDC R3, c[0x0][0x428] ;  /* 0x00010a00ff037b82 */ /* 0x000e220000000800 */
[----:B------:R-:W-:Y:S01]  /*23fb0*/  UMOV UR4, 0xffffffff ;  /* 0xffffffff00047882 */ /* 0x000fe20000000000 */
[----:B0-----:R-:W-:-:S13]  /*23fc0*/  ISETP.NE.AND P0, PT, R3, 0x1, PT ;  /* 0x000000010300780c */ /* 0x001fda0003f05270 */
[----:B------:R-:W2:Y:S08]  /*23fd0*/  @P0 LDC R8, c[0x0][0x42c] ;  /* 0x00010b00ff080b82 */ /* 0x000eb00000000800 */
[----:B------:R-:W0:Y:S01]  /*23fe0*/  @P0 LDC R6, c[0x0][0x430] ;  /* 0x00010c00ff060b82 */ /* 0x000e220000000800 */
[----:B--2---:R-:W-:-:S04]  /*23ff0*/  @P0 IMAD.HI.U32 R8, R11, R8, RZ ;  /* 0x000000080b080227 */ /* 0x004fc800078e00ff */
[----:B------:R-:W-:Y:S01]  /*24000*/  IMAD.MOV.U32 R3, RZ, RZ, R11 ;  /* 0x000000ffff037224 */ /* 0x000fe200078e000b */
[----:B0-----:R-:W-:Y:S02]  /*24010*/  @P0 SHF.R.U32.HI R3, RZ, R6, R8 ;  /* 0x00000006ff030219 */ /* 0x001fe40000011608 */
[----:B------:R-:W-:Y:S01]  /*24020*/  SEL R6, R12, RZ, !P1 ;  /* 0x000000ff0c067207 */ /* 0x000fe20004800000 */
[----:B------:R-:W-:Y:S06]  /*24030*/  BRA.DIV UR4, `(.L_x_1631) ;  /* 0x0000005e04d07947 */ /* 0x000fec000b800000 */
.L_x_1786:
[----:B------:R-:W-:-:S03]  /*24040*/  UMOV UR4, 0xffffffff ;  /* 0xffffffff00047882 */ /* 0x000fc60000000000 */
[----:B------:R-:W-:Y:S05]  /*24050*/  BRA.DIV UR4, `(.L_x_1632) ;  /* 0x0000005e04fc7947 */ /* 0x000fea000b800000 */
[----:B------:R-:W-:-:S13]  /*24060*/  ELECT P6, URZ, PT ;  /* 0x00000000003f782f */ /* 0x000fda00038c0000 */
.L_x_1789:
        /* <DEDUP_REMOVED lines=12> */
.L_x_1790:
[----:B------:R-:W-:Y:S05]  /*24130*/  BSYNC B1 ;  /* 0x0000000000017941 */ /* 0x000fea0003800000 */
.L_x_1633:
[----:B------:R-:W-:Y:S04]  /*24140*/  BSSY B1, `(.L_x_1635) ;  /* 0x000004e000017945 */ /* 0x000fe80003800000 */
[----:B------:R-:W-:Y:S05]  /*24150*/  @!P6 BRA `(.L_x_1636) ;  /* 0x000000040030e947 */ /* 0x000fea0003800000 */
[----:B------:R-:W2:Y:S01]  /*24160*/  LDL R10, [R1+0x10] ;  /* 0x00001000010a7983 */ /* 0x000ea20000100800 */
[----:B------:R-:W-:Y:S01]  /*24170*/  IMAD R9, R19, 0x8, R12 ;  /* 0x0000000813097824 */ /* 0x000fe200078e020c */
[----:B--2---:R-:W-:-:S04]  /*24180*/  SHF.L.U32 R11, R10, 0x1f, RZ ;  /* 0x0000001f0a0b7819 */ /* 0x004fc800000006ff */
[----:B------:R-:W1:Y:S02]  /*24190*/  SYNCS.PHASECHK.TRANS64.TRYWAIT P0, [R9+URZ+0x308a0], R11 ;  /* 0x0308a00b090075a7 */ /* 0x000e64000800017f */
[----:B-1----:R-:W-:Y:S05]  /*241a0*/  @!P0 BRA `(.L_x_1637) ;  /* 0x0000005c00dc8947 */ /* 0x002fea0003800000 */
.L_x_1791:
[----:B0-----:R-:W0:Y:S02]  /*241b0*/  S2R R8, SR_TID.X ;  /* 0x0000000000087919 */ /* 0x001e240000002100 */
[----:B0-----:R-:W-:-:S04]  /*241c0*/  LOP3.LUT R8, R8, 0x7f, RZ, 0xc0, !PT ;  /* 0x0000007f08087812 */ /* 0x001fc800078ec0ff */
[----:B------:R-:W-:-:S13]  /*241d0*/  ISETP.NE.AND P1, PT, R8, RZ, PT ;  /* 0x000000ff0800720c */ /* 0x000fda0003f25270 */
[----:B------:R-:W-:Y:S05]  /*241e0*/  @P1 BRA `(.L_x_1638) ;  /* 0x00000000001c1947 */ /* 0x000fea0003800000 */
[----:B------:R-:W0:Y:S02]  /*241f0*/  S2R R8, SR_TID.X ;  /* 0x0000000000087919 */ /* 0x000e240000002100 */
[----:B0-----:R-:W-:-:S04]  /*24200*/  LOP3.LUT R8, R8, 0x1f, RZ, 0xc0, !PT ;  /* 0x0000001f08087812 */ /* 0x001fc800078ec0ff */
[----:B------:R-:W-:Y:S01]  /*24210*/  ISETP.NE.AND P0, PT, R8, RZ, PT ;  /* 0x000000ff0800720c */ /* 0x000fe20003f05270 */
[----:B------:R-:W-:-:S04]  /*24220*/  IMAD.MOV.U32 R8, RZ, RZ, 0x9000 ;  /* 0x00009000ff087424 */ /* 0x000fc800078e00ff */
[----:B------:R0:W-:Y:S08]  /*24230*/  SYNCS.ARRIVE.TRANS64 RZ, [R9+URZ+0x30890], R8 ;  /* 0x0308900809ff79a7 */ /* 0x0001f0000800003f */
[----:B------:R-:W-:Y:S05]  /*24240*/  @!P0 BRA `(.L_x_1638) ;  /* 0x0000000000048947 */ /* 0x000fea0003800000 */
[----:B------:R-:W-:Y:S01]  /*24250*/  BPT.TRAP 0x1 ;  /* 0x000000040000795c */ /* 0x000fe20000300000 */
.L_x_1638:
[----:B0-----:R-:W-:Y:S01]  /*24260*/  IMAD R8, R19, 0x9000, R12 ;  /* 0x0000900013087824 */ /* 0x001fe200078e020c */
[----:B------:R-:W-:Y:S01]  /*24270*/  R2UR UR9, R9 ;  /* 0x00000000090972ca */ /* 0x000fe200000e0000 */
[----:B------:R-:W-:Y:S01]  /*24280*/  IMAD R10, R7, 0x60, R5 ;  /* 0x00000060070a7824 */ /* 0x000fe200078e0205 */
[----:B------:R-:W-:Y:S01]  /*24290*/  UIADD3 UR4, UP0, UR38, 0x570, URZ ;  /* 0x0000057026047890 */ /* 0x000fe2000ff1e03f */
[----:B------:R-:W-:Y:S01]  /*242a0*/  R2UR UR12, R3 ;  /* 0x00000000030c72ca */ /* 0x000fe200000e0000 */
[----:B------:R-:W-:Y:S01]  /*242b0*/  UMOV UR10, URZ ;  /* 0x0000003f000a7c82 */ /* 0x000fe20008000000 */
[----:B------:R-:W-:Y:S01]  /*242c0*/  R2UR UR15, R8 ;  /* 0x00000000080f72ca */ /* 0x000fe200000e0000 */
[----:B------:R-:W-:Y:S01]  /*242d0*/  VIADD R10, R10, 0xffffffa0 ;  /* 0xffffffa00a0a7836 */ /* 0x000fe20000000000 */
[----:B------:R-:W-:Y:S01]  /*242e0*/  R2UR UR13, R6 ;  /* 0x00000000060d72ca */ /* 0x000fe200000e0000 */
[----:B------:R-:W-:Y:S01]  /*242f0*/  UIADD3.X UR5, URZ, UR39, URZ, UP0, !UPT ;  /* 0x000000273f057290 */ /* 0x000fe200087fe43f */
[----:B------:R-:W-:-:S02]  /*24300*/  UMOV UR6, 0x0 ;  /* 0x0000000000067882 */ /* 0x000fc40000000000 */
[----:B------:R-:W-:Y:S01]  /*24310*/  R2UR UR11, R10 ;  /* 0x000000000a0b72ca */ /* 0x000fe200000e0000 */
[----:B------:R-:W-:Y:S01]  /*24320*/  UMOV UR7, 0x12f00000 ;  /* 0x12f0000000077882 */ /* 0x000fe20000000000 */
[----:B------:R-:W-:Y:S01]  /*24330*/  UIADD3 UR9, UR9, 0x30890, URZ ;  /* 0x0003089009097890 */ /* 0x000fe2000fffe03f */
[----:B------:R-:W-:-:S04]  /*24340*/  UMOV UR16, 0x40 ;  /* 0x0000004000107882 */ /* 0x000fc80000000000 */
        /* <DEDUP_REMOVED lines=10> */
[----:B------:R0:W-:Y:S01]  /*243f0*/  UTMALDG.4D [UR8], [UR4], desc[UR6] ;  /* 0x00000608040075b4 */ /* 0x0001e20008019000 */
[----:B------:R-:W2:Y:S02]  /*24400*/  SYNCS.PHASECHK.TRANS64.TRYWAIT P0, [R9+URZ+0x308c0], R11 ;  /* 0x0308c00b090075a7 */ /* 0x000ea4000800017f */
[----:B0-2---:R-:W-:Y:S05]  /*24410*/  @!P0 BRA `(.L_x_1639) ;  /* 0x0000005c00548947 */ /* 0x005fea0003800000 */
.L_x_1792:
        /* <DEDUP_REMOVED lines=8> */
.L_x_1640:
        /* <DEDUP_REMOVED lines=24> */
.L_x_1636:
[----:B------:R-:W-:Y:S05]  /*24620*/  BSYNC B1 ;  /* 0x0000000000017941 */ /* 0x000fea0003800000 */
.L_x_1635:
[----:B01----:R-:W2:Y:S01]  /*24630*/  LDL.LU R9, [R1+0x10] ;  /* 0x0000100001097983 */ /* 0x003ea20000300800 */
[----:B------:R-:W-:Y:S01]  /*24640*/  VIADD R19, R19, 0x1 ;  /* 0x0000000113137836 */ /* 0x000fe20000000000 */
[----:B------:R-:W-:Y:S01]  /*24650*/  PLOP3.LUT P2, PT, PT, PT, PT, 0x8, 0x0 ;  /* 0x000000000000781c */ /* 0x000fe20003f4e170 */
[----:B------:R-:W-:-:S03]  /*24660*/  VIADD R7, R7, 0xfffffffe ;  /* 0xfffffffe07077836 */ /* 0x000fc60000000000 */
[----:B------:R-:W-:-:S04]  /*24670*/  ISETP.NE.AND P0, PT, R19, 0x2, PT ;  /* 0x000000021300780c */ /* 0x000fc80003f05270 */
[----:B------:R-:W-:Y:S02]  /*24680*/  SEL R8, RZ, 0x1, P0 ;  /* 0x00000001ff087807 */ /* 0x000fe40000000000 */
[----:B------:R-:W-:Y:S02]  /*24690*/  SEL R19, R19, RZ, P0 ;  /* 0x000000ff13137207 */ /* 0x000fe40000000000 */
[----:B------:R-:W-:Y:S02]  /*246a0*/  ISETP.GE.AND P0, PT, R7, R2, PT ;  /* 0x000000020700720c */ /* 0x000fe40003f06270 */
[----:B--2---:R-:W-:-:S05]  /*246b0*/  LOP3.LUT R9, R9, R8, RZ, 0x3c, !PT ;  /* 0x0000000809097212 */ /* 0x004fca00078e3cff */
[----:B------:R0:W-:Y:S06]  /*246c0*/  STL [R1+0x10], R9 ;  /* 0x0000100901007387 */ /* 0x0001ec0000100800 */
[----:B------:R-:W-:Y:S05]  /*246d0*/  @!P0 BRA `(.L_x_1630) ;  /* 0x0000000400648947 */ /* 0x000fea0003800000 */
.L_x_1647:
[----:B------:R-:W-:Y:S05]  /*246e0*/  YIELD ;  /* 0x0000000000007946 */ /* 0x000fea0003800000 */
[----:B------:R-:W-:Y:S04]  /*246f0*/  BSSY B1, `(.L_x_1641) ;  /* 0x000004d000017945 */ /* 0x000fe80003800000 */
[----:B-1----:R-:W-:Y:S05]  /*24700*/  @!P6 BRA `(.L_x_1642) ;  /* 0x00000004002ce947 */ /* 0x002fea0003800000 */
[----:B0-----:R-:W2:Y:S01]  /*24710*/  LDL R9, [R1+0x10] ;  /* 0x0000100001097983 */ /* 0x001ea20000100800 */
[----:B------:R-:W-:Y:S01]  /*24720*/  IMAD R8, R19, 0x8, R12 ;  /* 0x0000000813087824 */ /* 0x000fe200078e020c */
[----:B--2---:R-:W-:-:S04]  /*24730*/  SHF.L.U32 R9, R9, 0x1f, RZ ;  /* 0x0000001f09097819 */ /* 0x004fc800000006ff */
[----:B------:R-:W0:Y:S02]  /*24740*/  SYNCS.PHASECHK.TRANS64.TRYWAIT P0, [R8+URZ+0x308a0], R9 ;  /* 0x0308a009080075a7 */ /* 0x000e24000800017f */
[----:B0-----:R-:W-:Y:S05]  /*24750*/  @!P0 BRA `(.L_x_1643) ;  /* 0x0000005800988947 */ /* 0x001fea0003800000 */
.L_x_1793:
        /* <DEDUP_REMOVED lines=11> */
.L_x_1644:
[----:B-1----:R-:W-:Y:S01]  /*24810*/  IMAD R10, R19, 0x9000, R12 ;  /* 0x00009000130a7824 */ /* 0x002fe200078e020c */
[----:B------:R-:W-:Y:S01]  /*24820*/  R2UR UR9, R8 ;  /* 0x00000000080972ca */ /* 0x000fe200000e0000 */
[----:B------:R-:W-:Y:S01]  /*24830*/  IMAD R11, R7, 0x60, R5 ;  /* 0x00000060070b7824 */ /* 0x000fe200078e0205 */
        /* <DEDUP_REMOVED lines=9> */
[----:B------:R-:W-:-:S02]  /*248d0*/  UMOV UR16, 0x40 ;  /* 0x0000004000107882 */ /* 0x000fc40000000000 */
[----:B------:R-:W-:-:S05]  /*248e0*/  UIADD3 UR9, UR9, 0x30890, URZ ;  /* 0x0003089009097890 */ /* 0x000fca000fffe03f */
        /* <DEDUP_REMOVED lines=13> */
.L_x_1794:
        /* <DEDUP_REMOVED lines=8> */
.L_x_1646:
        /* <DEDUP_REMOVED lines=24> */
.L_x_1642:
[----:B------:R-:W-:Y:S05]  /*24bc0*/  BSYNC B1 ;  /* 0x0000000000017941 */ /* 0x000fea0003800000 */
.L_x_1641:
[----:B01----:R-:W2:Y:S01]  /*24bd0*/  LDL.LU R9, [R1+0x10] ;  /* 0x0000100001097983 */ /* 0x003ea20000300800 */
[----:B------:R-:W-:-:S05]  /*24be0*/  VIADD R19, R19, 0x1 ;  /* 0x0000000113137836 */ /* 0x000fca0000000000 */
[----:B------:R-:W-:-:S04]  /*24bf0*/  ISETP.NE.AND P0, PT, R19, 0x2, PT ;  /* 0x000000021300780c */ /* 0x000fc80003f05270 */
[----:B------:R-:W-:Y:S02]  /*24c00*/  SEL R8, RZ, 0x1, P0 ;  /* 0x00000001ff087807 */ /* 0x000fe40000000000 */
[----:B------:R-:W-:Y:S02]  /*24c10*/  SEL R19, R19, RZ, P0 ;  /* 0x000000ff13137207 */ /* 0x000fe40000000000 */
[C---:B------:R-:W-:Y:S01]  /*24c20*/  ISETP.GT.AND P0, PT, R7.reuse, R2, PT ;  /* 0x000000020700720c */ /* 0x040fe20003f04270 */
[----:B------:R-:W-:Y:S01]  /*24c30*/  VIADD R7, R7, 0xffffffff ;  /* 0xffffffff07077836 */ /* 0x000fe20000000000 */
[----:B--2---:R-:W-:-:S05]  /*24c40*/  LOP3.LUT R9, R9, R8, RZ, 0x3c, !PT ;  /* 0x0000000809097212 */ /* 0x004fca00078e3cff */
[----:B------:R1:W-:Y:S06]  /*24c50*/  STL [R1+0x10], R9 ;  /* 0x0000100901007387 */ /* 0x0003ec0000100800 */
[----:B------:R-:W-:Y:S05]  /*24c60*/  @P0 BRA `(.L_x_1647) ;  /* 0xfffffff8009c0947 */ /* 0x000fea000383ffff */
.L_x_1630:
[----:B------:R-:W-:Y:S05]  /*24c70*/  BSYNC B0 ;  /* 0x0000000000007941 */ /* 0x000fea0003800000 */
.L_x_1629:
[----:B------:R-:W2:Y:S01]  /*24c80*/  LDC.64 R2, c[0x0][0x9e0] ;  /* 0x00027800ff027b82 */ /* 0x000ea20000000a00 */
[----:B------:R-:W-:Y:S07]  /*24c90*/  @!P2 WARPSYNC.ALL ;  /* 0x000000000000a948 */ /* 0x000fee0003800000 */
[----:B------:R-:W-:Y:S01]  /*24ca0*/  @!P2 BAR.SYNC.DEFER_BLOCKING 0xc, 0x120 ;  /* 0x030480000000ab1d */ /* 0x000fe20000010000 */
[----:B--2---:R-:W-:Y:S02]  /*24cb0*/  ISETP.GE.AND P0, PT, R3, 0x1, PT ;  /* 0x000000010300780c */ /* 0x004fe40003f06270 */
[----:B------:R-:W-:-:S11]  /*24cc0*/  IADD3 R2, R4, R2, RZ ;  /* 0x0000000204027210 */ /* 0x000fd60007ffe0ff */
[----:B------:R-:W-:Y:S05]  /*24cd0*/  @!P0 BRA `(.L_x_1648) ;  /* 0x0000000000488947 */ /* 0x000fea0003800000 */
[C---:B------:R-:W-:Y:S01]  /*24ce0*/  ISETP.GT.AND P1, PT, R4.reuse, RZ, PT ;  /* 0x000000ff0400720c */ /* 0x040fe20003f24270 */
[----:B------:R-:W-:Y:S01]  /*24cf0*/  BSSY B0, `(.L_x_1649) ;  /* 0x000000e000007945 */ /* 0x000fe20003800000 */
[----:B------:R-:W-:-:S11]  /*24d00*/  VIADD R6, R4, 0xffffffff ;  /* 0xffffffff04067836 */ /* 0x000fd60000000000 */
[----:B------:R-:W-:Y:S05]  /*24d10*/  @P1 BRA `(.L_x_1650) ;  /* 0x00000000001c1947 */ /* 0x000fea0003800000 */
[----:B------:R-:W-:Y:S01]  /*24d20*/  ISETP.NE.AND P1, PT, R3, 0x1, PT ;  /* 0x000000010300780c */ /* 0x000fe20003f25270 */
[----:B------:R-:W-:-:S12]  /*24d30*/  IMAD.MOV R5, RZ, RZ, -R4 ;  /* 0x000000ffff057224 */ /* 0x000fd800078e0a04 */
[----:B------:R-:W2:Y:S02]  /*24d40*/  @P1 LDC.64 R6, c[0x0][0x9e8] ;  /* 0x00027a00ff061b82 */ /* 0x000ea40000000a00 */
[----:B--2---:R-:W-:-:S05]  /*24d50*/  @P1 IMAD.HI.U32 R6, R5, R6, RZ ;  /* 0x0000000605061227 */ /* 0x004fca00078e00ff */
[----:B------:R-:W-:-:S04]  /*24d60*/  @P1 SHF.R.U32.HI R5, RZ, R7, R6 ;  /* 0x00000007ff051219 */ /* 0x000fc80000011606 */
[----:B------:R-:W-:Y:S01]  /*24d70*/  LOP3.LUT R6, RZ, R5, RZ, 0x33, !PT ;  /* 0x00000005ff067212 */ /* 0x000fe200078e33ff */
[----:B------:R-:W-:Y:S06]  /*24d80*/  BRA `(.L_x_1651) ;  /* 0x0000000000107947 */ /* 0x000fec0003800000 */
.L_x_1650:
[----:B------:R-:W-:-:S13]  /*24d90*/  ISETP.NE.AND P1, PT, R3, 0x1, PT ;  /* 0x000000010300780c */ /* 0x000fda0003f25270 */
[----:B------:R-:W2:Y:S02]  /*24da0*/  @P1 LDC.64 R4, c[0x0][0x9e8] ;  /* 0x00027a00ff041b82 */ /* 0x000ea40000000a00 */
[----:B--2---:R-:W-:-:S05]  /*24db0*/  @P1 IMAD.HI.U32 R4, R6, R4, RZ ;  /* 0x0000000406041227 */ /* 0x004fca00078e00ff */
[----:B------:R-:W-:-:S07]  /*24dc0*/  @P1 SHF.R.U32.HI R6, RZ, R5, R4 ;  /* 0x00000005ff061219 */ /* 0x000fce0000011604 */
.L_x_1651:
[----:B------:R-:W-:Y:S05]  /*24dd0*/  BSYNC B0 ;  /* 0x0000000000007941 */ /* 0x000fea0003800000 */
.L_x_1649:
[----:B------:R-:W-:-:S05]  /*24de0*/  IMAD R5, R6, R3, R3 ;  /* 0x0000000306057224 */ /* 0x000fca00078e0203 */
[----:B------:R-:W-:-:S07]  /*24df0*/  VIMNMX R2, R2, R5, PT ;  /* 0x0000000502027248 */ /* 0x000fce0003fe0100 */
.L_x_1648:
[----:B------:R-:W-:Y:S01]  /*24e00*/  VIADD R2, R2, 0x5f ;  /* 0x0000005f02027836 */ /* 0x000fe20000000000 */
[----:B------:R-:W-:-:S03]  /*24e10*/  ULDC UR4, c[0x0][0x9dc] ;  /* 0x0002770000047ab9 */ /* 0x000fc60000000800 */
[----:B------:R-:W-:-:S05]  /*24e20*/  IMAD.HI R2, R2, 0x2aaaaaab, RZ ;  /* 0x2aaaaaab02027827 */ /* 0x000fca00078e02ff */
[----:B------:R-:W-:-:S04]  /*24e30*/  SHF.R.U32.HI R5, RZ, 0x1f, R2 ;  /* 0x0000001fff057819 */ /* 0x000fc80000011602 */
[----:B------:R-:W-:Y:S02]  /*24e40*/  LEA.HI.SX32 R5, R2, R5, 0x1c ;  /* 0x0000000502057211 */ /* 0x000fe400078fe2ff */
[----:B------:R-:W-:Y:S02]  /*24e50*/  IADD3 R2, R0, -UR4, RZ ;  /* 0x8000000400027c10 */ /* 0x000fe4000fffe0ff */
[----:B------:R-:W-:-:S05]  /*24e60*/  VIMNMX R6, R20, R5, PT ;  /* 0x0000000514067248 */ /* 0x000fca0003fe0100 */
[----:B------:R2:W-:Y:S01]  /*24e70*/  STL [R1+0x20], R6 ;  /* 0x0000200601007387 */ /* 0x0005e20000100800 */
[----:B------:R-:W-:Y:S05]  /*24e80*/  @!P0 BRA `(.L_x_1652) ;  /* 0x0000000000448947 */ /* 0x000fea0003800000 */
[----:B------:R-:W-:Y:S01]  /*24e90*/  ISETP.GT.AND P0, PT, R0, -0x1, PT ;  /* 0xffffffff0000780c */ /* 0x000fe20003f04270 */
[----:B------:R-:W-:-:S12]  /*24ea0*/  BSSY B0, `(.L_x_1653) ;  /* 0x000000d000007945 */ /* 0x000fd80003800000 */
[----:B------:R-:W-:Y:S05]  /*24eb0*/  @P0 BRA `(.L_x_1654) ;  /* 0x00000000001c0947 */ /* 0x000fea0003800000 */
[----:B------:R-:W-:Y:S02]  /*24ec0*/  ISETP.NE.AND P0, PT, R3, 0x1, PT ;  /* 0x000000010300780c */ /* 0x000fe40003f05270 */
[----:B------:R-:W-:-:S11]  /*24ed0*/  LOP3.LUT R7, RZ, R0, RZ, 0x33, !PT ;  /* 0x00000000ff077212 */ /* 0x000fd600078e33ff */
[----:B------:R-:W3:Y:S02]  /*24ee0*/  @P0 LDC.64 R4, c[0x0][0x9e8] ;  /* 0x00027a00ff040b82 */ /* 0x000ee40000000a00 */
[----:B---3--:R-:W-:-:S05]  /*24ef0*/  @P0 IMAD.HI.U32 R4, R7, R4, RZ ;  /* 0x0000000407040227 */ /* 0x008fca00078e00ff */
[----:B------:R-:W-:-:S04]  /*24f00*/  @P0 SHF.R.U32.HI R7, RZ, R5, R4 ;  /* 0x00000005ff070219 */ /* 0x000fc80000011604 */
[----:B------:R-:W-:Y:S01]  /*24f10*/  LOP3.LUT R0, RZ, R7, RZ, 0x33, !PT ;  /* 0x00000007ff007212 */ /* 0x000fe200078e33ff */
[----:B------:R-:W-:Y:S06]  /*24f20*/  BRA `(.L_x_1655) ;  /* 0x0000000000107947 */ /* 0x000fec0003800000 */
.L_x_1654:
[----:B------:R-:W-:-:S13]  /*24f30*/  ISETP.NE.AND P0, PT, R3, 0x1, PT ;  /* 0x000000010300780c */ /* 0x000fda0003f05270 */
[----:B------:R-:W3:Y:S02]  /*24f40*/  @P0 LDC.64 R4, c[0x0][0x9e8] ;  /* 0x00027a00ff040b82 */ /* 0x000ee40000000a00 */
[----:B---3--:R-:W-:-:S05]  /*24f50*/  @P0 IMAD.HI.U32 R4, R0, R4, RZ ;  /* 0x0000000400040227 */ /* 0x008fca00078e00ff */
[----:B------:R-:W-:-:S07]  /*24f60*/  @P0 SHF.R.U32.HI R0, RZ, R5, R4 ;  /* 0x00000005ff000219 */ /* 0x000fce0000011604 */
.L_x_1655:
[----:B------:R-:W-:Y:S05]  /*24f70*/  BSYNC B0 ;  /* 0x0000000000007941 */ /* 0x000fea0003800000 */
.L_x_1653:
[----:B------:R-:W-:-:S05]  /*24f80*/  IMAD R3, R0, R3, RZ ;  /* 0x0000000300037224 */ /* 0x000fca00078e02ff */
[----:B------:R-:W-:-:S07]  /*24f90*/  VIMNMX R2, R2, R3, !PT ;  /* 0x0000000302027248 */ /* 0x000fce0007fe0100 */
.L_x_1652:
[----:B------:R-:W-:Y:S01]  /*24fa0*/  IMAD.HI R2, R2, 0x2aaaaaab, RZ ;  /* 0x2aaaaaab02027827 */ /* 0x000fe200078e02ff */
[----:B------:R-:W-:Y:S04]  /*24fb0*/  BSSY B6, `(.L_x_1656) ;  /* 0x000030a000067945 */ /* 0x000fe80003800000 */
[----:B------:R-:W-:-:S04]  /*24fc0*/  SHF.R.U32.HI R3, RZ, 0x1f, R2 ;  /* 0x0000001fff037819 */ /* 0x000fc80000011602 */
[----:B------:R-:W-:-:S04]  /*24fd0*/  LEA.HI.SX32 R3, R2, R3, 0x1c ;  /* 0x0000000302037211 */ /* 0x000fc800078fe2ff */
[----:B------:R-:W-:-:S04]  /*24fe0*/  VIMNMX R0, RZ, R3, !PT ;  /* 0x00000003ff007248 */ /* 0x000fc80007fe0100 */
[----:B------:R-:W-:Y:S01]  /*24ff0*/  ISETP.GT.AND P0, PT, R6, R0, PT ;  /* 0x000000000600720c */ /* 0x000fe20003f04270 */
[----:B------:R3:W-:-:S12]  /*25000*/  STL [R1+0x1c], R0 ;  /* 0x00001c0001007387 */ /* 0x0007d80000100800 */
[----:B---3--:R-:W-:Y:S05]  /*25010*/  @P0 BRA `(.L_x_1657) ;  /* 0x00000000004c0947 */ /* 0x008fea0003800000 */
[----:B------:R-:W3:Y:S02]  /*25020*/  S2R R0, SR_TID.X ;  /* 0x0000000000007919 */ /* 0x000ee40000002100 */
[----:B---3--:R-:W-:-:S04]  /*25030*/  LOP3.LUT R0, R0, 0x1f, RZ, 0xc0, !PT ;  /* 0x0000001f00007812 */ /* 0x008fc800078ec0ff */
[----:B------:R-:W-:-:S13]  /*25040*/  ISETP.NE.AND P1, PT, R0, RZ, PT ;  /* 0x000000ff0000720c */ /* 0x000fda0003f25270 */
[----:B------:R-:W-:Y:S05]  /*25050*/  @P1 BRA `(.L_x_1658) ;  /* 0x0000002c00fc1947 */ /* 0x000fea0003800000 */
[----:B------:R-:W3:Y:S01]  /*25060*/  S2R R7, SR_LANEID ;  /* 0x0000000000077919 */ /* 0x000ee20000000000 */
[----:B------:R-:W-:Y:S01]  /*25070*/  VOTEU.ANY UR4, UPT, PT ;  /* 0x0000000000047886 */ /* 0x000fe200038e0100 */
[----:B------:R-:W4:Y:S01]  /*25080*/  LDC.64 R2, c[0x0][0xc38] ;  /* 0x00030e00ff027b82 */ /* 0x000f220000000a00 */
[----:B------:R-:W3:Y:S01]  /*25090*/  FLO.U32 R0, UR4 ;  /* 0x0000000400007d00 */ /* 0x000ee200080e0000 */
[----:B------:R-:W-:-:S07]  /*250a0*/  ULDC.64 UR6, c[0x0][0x208] ;  /* 0x0000820000067ab9 */ /* 0x000fce0000000a00 */
[----:B------:R-:W4:Y:S01]  /*250b0*/  POPC R5, UR4 ;  /* 0x0000000400057d09 */ /* 0x000f220008000000 */
[----:B---3--:R-:W-:-:S13]  /*250c0*/  ISETP.EQ.U32.AND P0, PT, R0, R7, PT ;  /* 0x000000070000720c */ /* 0x008fda0003f02070 */
[----:B----4-:R-:W3:Y:S01]  /*250d0*/  @P0 ATOMG.E.ADD.STRONG.GPU PT, R3, desc[UR6][R2.64], R5 ;  /* 0x00000005020309a8 */ /* 0x010ee200081ee1c6 */
[----:B------:R-:W4:Y:S02]  /*250e0*/  S2R R4, SR_LTMASK ;  /* 0x0000000000047919 */ /* 0x000f240000003900 */
[----:B----4-:R-:W-:-:S04]  /*250f0*/  LOP3.LUT R4, R4, UR4, RZ, 0xc0, !PT ;  /* 0x0000000404047c12 */ /* 0x010fc8000f8ec0ff */
[----:B------:R-:W4:Y:S01]  /*25100*/  POPC R7, R4 ;  /* 0x0000000400077309 */ /* 0x000f220000000000 */
[----:B---3--:R-:W4:Y:S02]  /*25110*/  SHFL.IDX PT, R0, R3, R0, 0x1f ;  /* 0x00001f0003007589 */ /* 0x008f2400000e0000 */
[----:B----4-:R-:W-:-:S05]  /*25120*/  IADD3 R0, R0, UR36, R7 ;  /* 0x0000002400007c10 */ /* 0x010fca000fffe007 */
[----:B------:R3:W-:Y:S01]  /*25130*/  STL [R1], R0 ;  /* 0x0000000001007387 */ /* 0x0007e20000100800 */
[----:B------:R-:W-:Y:S05]  /*25140*/  BRA `(.L_x_1658) ;  /* 0x0000002c00c07947 */ /* 0x000fea0003800000 */
.L_x_1657:
[----:B------:R-:W3:Y:S01]  /*25150*/  S2R R3, SR_CgaCtaId ;  /* 0x0000000000037919 */ /* 0x000ee20000008800 */
[----:B------:R-:W-:-:S04]  /*25160*/  MOV R0, 0x400 ;  /* 0x0000040000007802 */ /* 0x000fc80000000f00 */
[----:B---3--:R-:W-:-:S05]  /*25170*/  LEA R2, R3, R0, 0x18 ;  /* 0x0000000003027211 */ /* 0x008fca00078ec0ff */
[----:B------:R3:W-:Y:S01]  /*25180*/  STL [R1+0x14], R2 ;  /* 0x0000140201007387 */ /* 0x0007e20000100800 */
[----:B------:R-:W-:-:S05]  /*25190*/  VIADD R0, R2, 0x1e400 ;  /* 0x0001e40002007836 */ /* 0x000fca0000000000 */
[----:B------:R-:W-:-:S13]  /*251a0*/  LOP3.LUT P0, RZ, R0, 0x3ff, RZ, 0xc0, !PT ;  /* 0x000003ff00ff7812 */ /* 0x000fda000780c0ff */
[----:B---3--:R-:W-:Y:S05]  /*251b0*/  @!P0 BRA `(.L_x_1659) ;  /* 0x0000000000408947 */ /* 0x008fea0003800000 */
[----:B------:R-:W-:Y:S01]  /*251c0*/  MOV R2, 0x0 ;  /* 0x0000000000027802 */ /* 0x000fe20000000f00 */
[----:B------:R-:W-:Y:S01]  /*251d0*/  ULDC.64 UR6, c[0x4][0xa8] ;  /* 0x01002a0000067ab9 */ /* 0x000fe20000000a00 */
[----:B------:R-:W-:Y:S01]  /*251e0*/  ULDC.64 UR8, c[0x4][0xb0] ;  /* 0x01002c0000087ab9 */ /* 0x000fe20000000a00 */
[----:B------:R-:W-:Y:S01]  /*251f0*/  ULDC.64 UR4, c[0x4][0x30] ;  /* 0x01000c0000047ab9 */ /* 0x000fe20000000a00 */
[----:B------:R-:W-:Y:S01]  /*25200*/  IMAD.U32 R4, RZ, RZ, UR6 ;  /* 0x00000006ff047e24 */ /* 0x000fe2000f8e00ff */
[----:B--2---:R-:W-:Y:S01]  /*25210*/  MOV R6, UR8 ;  /* 0x0000000800067c02 */ /* 0x004fe20008000f00 */
[----:B------:R-:W2:Y:S01]  /*25220*/  LDC.64 R2, c[0x4][R2] ;  /* 0x0100000002027b82 */ /* 0x000ea20000000a00 */
        /* <DEDUP_REMOVED lines=8> */
[----:B012---:R-:W-:Y:S05]  /*252b0*/  CALL.ABS.NOINC R2 ;  /* 0x0000000002007343 */ /* 0x007fea0003c00000 */
.L_x_1659:
[----:B------:R-:W3:Y:S02]  /*252c0*/  LDL R2, [R1+0x14] ;  /* 0x0000140001027983 */ /* 0x000ee40000100800 */
[----:B---3--:R-:W-:-:S05]  /*252d0*/  VIADD R0, R2, 0x400 ;  /* 0x0000040002007836 */ /* 0x008fca0000000000 */
[----:B------:R-:W-:-:S13]  /*252e0*/  LOP3.LUT P0, RZ, R0, 0x3ff, RZ, 0xc0, !PT ;  /* 0x000003ff00ff7812 */ /* 0x000fda000780c0ff */
[----:B------:R-:W-:Y:S05]  /*252f0*/  @!P0 BRA `(.L_x_1660) ;  /* 0x0000000000808947 */ /* 0x000fea0003800000 */
[----:B------:R-:W-:Y:S01]  /*25300*/  MOV R0, 0x0 ;  /* 0x0000000000007802 */ /* 0x000fe20000000f00 */
[----:B------:R-:W-:Y:S01]  /*25310*/  ULDC.64 UR6, c[0x4][0xa8] ;  /* 0x01002a0000067ab9 */ /* 0x000fe20000000a00 */
[----:B------:R-:W-:Y:S01]  /*25320*/  ULDC.64 UR8, c[0x4][0xb0] ;  /* 0x01002c0000087ab9 */ /* 0x000fe20000000a00 */
[----:B------:R-:W-:Y:S01]  /*25330*/  ULDC.64 UR4, c[0x4][0x38] ;  /* 0x01000e0000047ab9 */ /* 0x000fe20000000a00 */
[----:B------:R3:W4:Y:S01]  /*25340*/  LDC.64 R2, c[0x4][R0] ;  /* 0x0100000000027b82 */ /* 0x0007220000000a00 */
[----:B------:R-:W-:Y:S01]  /*25350*/  MOV R4, UR6 ;  /* 0x0000000600047c02 */ /* 0x000fe20008000f00 */
[----:B------:R-:W-:Y:S01]  /*25360*/  IMAD.U32 R5, RZ, RZ, UR7 ;  /* 0x00000007ff057e24 */ /* 0x000fe2000f8e00ff */
[----:B------:R-:W-:Y:S01]  /*25370*/  MOV R10, UR4 ;  /* 0x00000004000a7c02 */ /* 0x000fe20008000f00 */
[----:B--2---:R-:W-:Y:S01]  /*25380*/  IMAD.U32 R6, RZ, RZ, UR8 ;  /* 0x00000008ff067e24 */ /* 0x004fe2000f8e00ff */
[----:B------:R-:W-:Y:S01]  /*25390*/  MOV R13, RZ ;  /* 0x000000ff000d7202 */ /* 0x000fe20000000f00 */
[----:B------:R-:W-:-:S02]  /*253a0*/  IMAD.U32 R7, RZ, RZ, UR9 ;  /* 0x00000009ff077e24 */ /* 0x000fc4000f8e00ff */
[----:B------:R-:W-:Y:S02]  /*253b0*/  IMAD.U32 R11, RZ, RZ, UR5 ;  /* 0x00000005ff0b7e24 */ /* 0x000fe4000f8e00ff */
[----:B------:R-:W-:Y:S02]  /*253c0*/  IMAD.MOV.U32 R8, RZ, RZ, 0x70 ;  /* 0x00000070ff087424 */ /* 0x000fe400078e00ff */
[----:B---3--:R-:W-:-:S07]  /*253d0*/  IMAD.MOV.U32 R12, RZ, RZ, 0x1 ;  /* 0x00000001ff0c7424 */ /* 0x008fce00078e00ff */
[----:B------:R-:W-:-:S07]  /*253e0*/  LEPC R20, `(.L_x_1661) ;  /* 0x000000001014794e */ /* 0x000fce0000000000 */
[----:B01--4-:R-:W-:Y:S05]  /*253f0*/  CALL.ABS.NOINC R2 ;  /* 0x0000000002007343 */ /* 0x013fea0003c00000 */
.L_x_1661:
        /* <DEDUP_REMOVED lines=15> */
[----:B0-----:R-:W-:Y:S05]  /*254f0*/  CALL.ABS.NOINC R2 ;  /* 0x0000000002007343 */ /* 0x001fea0003c00000 */
.L_x_1660:
[----:B------:R-:W3:Y:S01]  /*25500*/  LDL R7, [R1+0x8] ;  /* 0x0000080001077983 */ /* 0x000ee20000100800 */
[----:B------:R-:W4:Y:S01]  /*25510*/  LDC R0, c[0x0][0x428] ;  /* 0x00010a00ff007b82 */ /* 0x000f220000000800 */
[----:B------:R-:W-:Y:S02]  /*25520*/  ULDC.64 UR4, c[0x0][0x9f8] ;  /* 0x00027e0000047ab9 */ /* 0x000fe40000000a00 */
[----:B--2---:R-:W2:Y:S04]  /*25530*/  LDL.LU R6, [R1+0x28] ;  /* 0x0000280001067983 */ /* 0x004ea80000300800 */
[----:B------:R-:W2:Y:S04]  /*25540*/  LDL.LU R5, [R1+0x4] ;  /* 0x0000040001057983 */ /* 0x000ea80000300800 */
[----:B------:R-:W2:Y:S01]  /*25550*/  LDL R4, [R1+0xc] ;  /* 0x00000c0001047983 */ /* 0x000ea20000100800 */
[----:B------:R-:W-:Y:S01]  /*25560*/  ULDC.64 UR6, c[0x0][0x208] ;  /* 0x0000820000067ab9 */ /* 0x000fe20000000a00 */
[----:B------:R-:W0:Y:S01]  /*25570*/  S2R R8, SR_TID.X ;  /* 0x0000000000087919 */ /* 0x000e220000002100 */
[----:B----4-:R-:W-:-:S13]  /*25580*/  ISETP.NE.AND P0, PT, R0, 0x1, PT ;  /* 0x000000010000780c */ /* 0x010fda0003f05270 */
[----:B------:R-:W3:Y:S08]  /*25590*/  @P0 LDC R0, c[0x0][0x42c] ;  /* 0x00010b00ff000b82 */ /* 0x000ef00000000800 */
[----:B------:R-:W4:Y:S01]  /*255a0*/  @P0 LDC R3, c[0x0][0x430] ;  /* 0x00010c00ff030b82 */ /* 0x000f220000000800 */
[----:B0-----:R-:W-:-:S04]  /*255b0*/  LOP3.LUT R8, R8, 0x1f, RZ, 0xc0, !PT ;  /* 0x0000001f08087812 */ /* 0x001fc800078ec0ff */
[----:B------:R-:W-:-:S04]  /*255c0*/  ISETP.NE.AND P6, PT, R8, RZ, PT ;  /* 0x000000ff0800720c */ /* 0x000fc80003fc5270 */
[----:B------:R-:W-:-:S09]  /*255d0*/  PLOP3.LUT P1, PT, P6, PT, PT, 0x8, 0x0 ;  /* 0x000000000000781c */ /* 0x000fd2000372e170 */
[----:B------:R-:W-:-:S05]  /*255e0*/  VOTEU.ALL UP1, P6 ;  /* 0x00000000003f7886 */ /* 0x000fca0003020000 */
[----:B------:R-:W-:-:S04]  /*255f0*/  @!UP1 UIADD3 UR8, UP0, UR38, 0x270, URZ ;  /* 0x0000027026089890 */ /* 0x000fc8000ff1e03f */
[----:B------:R-:W-:-:S03]  /*25600*/  @!UP1 UIADD3.X UR9, URZ, UR39, URZ, UP0, !UPT ;  /* 0x000000273f099290 */ /* 0x000fc600087fe43f */
[----:B------:R-:W-:Y:S01]  /*25610*/  VOTEU.ALL UP0, P6 ;  /* 0x00000000003f7886 */ /* 0x000fe20003000000 */
[----:B---3--:R-:W-:-:S04]  /*25620*/  @P0 IMAD.HI.U32 R2, R7, R0, RZ ;  /* 0x0000000007020227 */ /* 0x008fc800078e00ff */
[----:B------:R-:W-:Y:S01]  /*25630*/  IMAD.MOV.U32 R0, RZ, RZ, R7 ;  /* 0x000000ffff007224 */ /* 0x000fe200078e0007 */
[----:B----4-:R-:W-:Y:S02]  /*25640*/  @P0 SHF.R.U32.HI R0, RZ, R3, R2 ;  /* 0x00000003ff000219 */ /* 0x010fe40000011602 */
[----:B------:R-:W-:Y:S01]  /*25650*/  ISETP.NE.U32.AND P0, PT, RZ, UR4, PT ;  /* 0x00000004ff007c0c */ /* 0x000fe2000bf05070 */
[----:B--2---:R-:W-:-:S03]  /*25660*/  IMAD R2, R5, 0x80, R6 ;  /* 0x0000008005027824 */ /* 0x004fc600078e0206 */
[----:B------:R-:W-:Y:S01]  /*25670*/  ISETP.NE.AND.EX P0, PT, RZ, UR5, PT, P0 ;  /* 0x00000005ff007c0c */ /* 0x000fe2000bf05300 */
[----:B------:R-:W-:Y:S01]  /*25680*/  ULDC.64 UR4, c[0x0][0xa00] ;  /* 0x0002800000047ab9 */ /* 0x000fe20000000a00 */
[----:B------:R-:W-:-:S11]  /*25690*/  MOV R5, R4 ;  /* 0x0000000400057202 */ /* 0x000fd60000000f00 */
[----:B------:R-:W0:Y:S02]  /*256a0*/  @P0 LDC.64 R6, c[0x0][0x9f8] ;  /* 0x00027e00ff060b82 */ /* 0x000e240000000a00 */
[----:B0-----:R-:W-:-:S05]  /*256b0*/  @P0 IMAD.WIDE R6, R4, 0x4, R6 ;  /* 0x0000000404060825 */ /* 0x001fca00078e0206 */
[----:B------:R0:W5:Y:S01]  /*256c0*/  @P0 LDG.E R5, desc[UR6][R6.64] ;  /* 0x0000000606050981 */ /* 0x000162000c1e1900 */
[----:B------:R-:W-:-:S04]  /*256d0*/  ISETP.NE.U32.AND P0, PT, RZ, UR4, PT ;  /* 0x00000004ff007c0c */ /* 0x000fc8000bf05070 */
[----:B------:R-:W-:-:S04]  /*256e0*/  ISETP.NE.AND.EX P0, PT, RZ, UR5, PT, P0 ;  /* 0x00000005ff007c0c */ /* 0x000fc8000bf05300 */
[----:B------:R-:W-:-:S09]  /*256f0*/  SEL R3, R4, RZ, !P0 ;  /* 0x000000ff04037207 */ /* 0x000fd20004000000 */
.L_x_1662:
[----:B------:R-:W2:Y:S01]  /*25700*/  LDL R4, [R1+0x8] ;  /* 0x0000080001047983 */ /* 0x000ea20000100800 */
        /* <DEDUP_REMOVED lines=9> */
[----:B--2---:R-:W-:Y:S05]  /*257a0*/  @P1 BRA.U.ANY `(.L_x_1662) ;  /* 0xfffffffd00d41947 */ /* 0x004fea000393ffff */
[----:B------:R-:W2:Y:S01]  /*257b0*/  S2R R4, SR_TID.X ;  /* 0x0000000000047919 */ /* 0x000ea20000002100 */
[----:B------:R-:W-:Y:S01]  /*257c0*/  UMOV UR4, 0x40 ;  /* 0x0000004000047882 */ /* 0x000fe20000000000 */
[----:B--2---:R-:W-:-:S04]  /*257d0*/  LOP3.LUT R4, R4, 0x1f, RZ, 0xc0, !PT ;  /* 0x0000001f04047812 */ /* 0x004fc800078ec0ff */
[----:B------:R-:W-:-:S04]  /*257e0*/  ISETP.NE.AND P2, PT, R4, RZ, PT ;  /* 0x000000ff0400720c */ /* 0x000fc80003f45270 */
[----:B------:R-:W-:-:S09]  /*257f0*/  PLOP3.LUT P1, PT, P2, PT, PT, 0x8, 0x0 ;  /* 0x000000000000781c */ /* 0x000fd2000172e170 */
[----:B------:R-:W-:-:S05]  /*25800*/  VOTEU.ALL UP0, P2 ;  /* 0x00000000003f7886 */ /* 0x000fca0001000000 */
.L_x_1663:
[----:B------:R-:W2:Y:S01]  /*25810*/  LDL R4, [R1+0x8] ;  /* 0x0000080001047983 */ /* 0x000ea20000100800 */
        /* <DEDUP_REMOVED lines=15> */
.L_x_1664:
        /* <DEDUP_REMOVED lines=10> */
[----:B------:R-:W2:Y:S01]  /*259b0*/  LDL R4, [R1+0x20] ;  /* 0x0000200001047983 */ /* 0x000ea20000100800 */
[----:B-1----:R-:W1:Y:S01]  /*259c0*/  LDC.64 R8, c[0x0][0x3f8] ;  /* 0x0000fe00ff087b82 */ /* 0x002e620000000a00 */
[----:B------:R-:W-:Y:S02]  /*259d0*/  ULDC.64 UR4, c[0x0][0xa08] ;  /* 0x0002820000047ab9 */ /* 0x000fe40000000a00 */
[----:B-1----:R-:W-:Y:S01]  /*259e0*/  LOP3.LUT P0, RZ, R8, UR4, RZ, 0xfc, !PT ;  /* 0x0000000408ff7c12 */ /* 0x002fe2000f80fcff */
[----:B------:R-:W-:-:S03]  /*259f0*/  UMOV UR4, 0xffffffff ;  /* 0xffffffff00047882 */ /* 0x000fc60000000000 */
[----:B------:R-:W-:-:S04]  /*25a00*/  LOP3.LUT P0, RZ, R9, UR5, RZ, 0xfc, P0 ;  /* 0x0000000509ff7c12 */ /* 0x000fc8000800fcff */
[----:B0----5:R-:W-:Y:S01]  /*25a10*/  SEL R6, R5, RZ, !P0 ;  /* 0x000000ff05067207 */ /* 0x021fe20004000000 */
[----:B--2---:R-:W-:Y:S01]  /*25a20*/  VIADD R4, R4, 0xffffffff ;  /* 0xffffffff04047836 */ /* 0x004fe20000000000 */
[----:B------:R-:W-:Y:S07]  /*25a30*/  BRA.DIV UR4, `(.L_x_1665) ;  /* 0x0000004a04087947 */ /* 0x000fee000b800000 */
.L_x_1797:
[----:B------:R-:W-:Y:S01]  /*25a40*/  UMOV UR4, 0xffffffff ;  /* 0xffffffff00047882 */ /* 0x000fe20000000000 */
[----:B------:R-:W-:Y:S02]  /*25a50*/  SHF.R.S32.HI R20, RZ, 0x1f, R5 ;  /* 0x0000001fff147819 */ /* 0x000fe40000011405 */
[----:B------:R-:W-:Y:S05]  /*25a60*/  BRA.DIV UR4, `(.L_x_1666) ;  /* 0x0000004a04307947 */ /* 0x000fea000b800000 */
[----:B------:R-:W-:-:S13]  /*25a70*/  ELECT P6, URZ, PT ;  /* 0x00000000003f782f */ /* 0x000fda00038c0000 */
.L_x_1800:
[----:B------:R-:W-:Y:S05]  /*25a80*/  @!P6 BRA `(.L_x_1667) ;  /* 0x000000040018e947 */ /* 0x000fea0003800000 */
[----:B------:R-:W-:-:S04]  /*25a90*/  ISETP.NE.U32.AND P0, PT, R8, RZ, PT ;  /* 0x000000ff0800720c */ /* 0x000fc80003f05070 */
        /* <DEDUP_REMOVED lines=17> */
[----:B------:R-:W-:-:S04]  /*25bb0*/  LEA R10, P0, R6, R8, 0x2 ;  /* 0x00000008060a7211 */ /* 0x000fc800078010ff */
[----:B------:R-:W-:-:S05]  /*25bc0*/  LEA.HI.X R11, R6, R9, R7, 0x2, P0 ;  /* 0x00000009060b7211 */ /* 0x000fca00000f1407 */
[----:B------:R0:W5:Y:S04]  /*25bd0*/  LDG.E R6, desc[UR6][R10.64] ;  /* 0x000000060a067981 */ /* 0x000168000c1e1900 */
.L_x_1668:
[----:B0-----:R-:W0:Y:S01]  /*25be0*/  S2R R10, SR_CgaCtaId ;  /* 0x00000000000a7919 */ /* 0x001e220000008800 */
[----:B------:R-:W-:-:S04]  /*25bf0*/  MOV R7, 0x400 ;  /* 0x0000040000077802 */ /* 0x000fc80000000f00 */
[----:B0-----:R-:W-:Y:S02]  /*25c00*/  LEA R7, R10, R7, 0x18 ;  /* 0x000000070a077211 */ /* 0x001fe400078ec0ff */
[----:B------:R-:W-:-:S03]  /*25c10*/  SHF.L.U32 R10, R18, 0x1f, RZ ;  /* 0x0000001f120a7819 */ /* 0x000fc600000006ff */
[----:B------:R-:W-:-:S04]  /*25c20*/  IMAD R7, R16, 0x8, R7 ;  /* 0x0000000810077824 */ /* 0x000fc800078e0207 */
[----:B------:R-:W0:Y:S02]  /*25c30*/  SYNCS.PHASECHK.TRANS64.TRYWAIT P0, [R7+URZ+0x30840], R10 ;  /* 0x0308400a070075a7 */ /* 0x000e24000800017f */
[----:B0-----:R-:W-:Y:S05]  /*25c40*/  @!P0 BRA `(.L_x_1669) ;  /* 0x0000004400d88947 */ /* 0x001fea0003800000 */
.L_x_1801:
        /* <DEDUP_REMOVED lines=11> */
.L_x_1670:
[----:B------:R-:W1:Y:S01]  /*25d00*/  S2R R11, SR_CgaCtaId ;  /* 0x00000000000b7919 */ /* 0x000e620000008800 */
[----:B0-----:R-:W-:Y:S01]  /*25d10*/  MOV R10, 0x400 ;  /* 0x00000400000a7802 */ /* 0x001fe20000000f00 */
        /* <DEDUP_REMOVED lines=9> */
[----:B-----5:R-:W-:-:S05]  /*25db0*/  R2UR UR13, R6 ;  /* 0x00000000060d72ca */ /* 0x020fca00000e0000 */
[----:B------:R-:W-:-:S04]  /*25dc0*/  UIADD3 UR9, UR9, 0x30830, URZ ;  /* 0x0003083009097890 */ /* 0x000fc8000fffe03f */
[----:B------:R-:W-:Y:S02]  /*25dd0*/  UIMAD UR11, UR11, 0x60, UR5 ;  /* 0x000000600b0b78a4 */ /* 0x000fe4000f8e0205 */
        /* <DEDUP_REMOVED lines=10> */
[----:B0-----:R-:W-:Y:S01]  /*25e80*/  UMOV UR8, UR15 ;  /* 0x0000000f00087c82 */ /* 0x001fe20008000000 */
[----:B------:R-:W-:Y:S02]  /*25e90*/  UMOV UR10, UR17 ;  /* 0x00000011000a7c82 */ /* 0x000fe40008000000 */
[----:B------:R0:W-:Y:S02]  /*25ea0*/  UTMALDG.4D [UR8], [UR4], desc[UR6] ;  /* 0x00000608040075b4 */ /* 0x0001e40008019000 */
[----:B0-----:R-:W-:Y:S01]  /*25eb0*/  UMOV UR8, UR16 ;  /* 0x0000001000087c82 */ /* 0x001fe20008000000 */
[----:B------:R-:W-:-:S02]  /*25ec0*/  UMOV UR10, UR14 ;  /* 0x0000000e000a7c82 */ /* 0x000fc40008000000 */
[----:B------:R0:W-:Y:S02]  /*25ed0*/  UTMALDG.4D [UR8], [UR4], desc[UR6] ;  /* 0x00000608040075b4 */ /* 0x0001e40008019000 */
[----:B0-----:R-:W-:Y:S01]  /*25ee0*/  NOP ;  /* 0x0000000000007918 */ /* 0x001fe20000000000 */
.L_x_1667:
[----:B------:R-:W2:Y:S04]  /*25ef0*/  LDL.LU R13, [R1+0x8] ;  /* 0x00000800010d7983 */ /* 0x000ea80000300800 */
[----:B------:R-:W3:Y:S01]  /*25f00*/  LDL.LU R12, [R1+0x24] ;  /* 0x00002400010c7983 */ /* 0x000ee20000300800 */
[----:B------:R-:W-:Y:S01]  /*25f10*/  MOV R10, 0x400 ;  /* 0x00000400000a7802 */ /* 0x000fe20000000f00 */
[----:B------:R-:W-:Y:S05]  /*25f20*/  WARPSYNC.ALL ;  /* 0x0000000000007948 */ /* 0x000fea0003800000 */
[----:B------:R-:W0:Y:S01]  /*25f30*/  S2R R11, SR_CgaCtaId ;  /* 0x00000000000b7919 */ /* 0x000e220000008800 */
[----:B------:R-:W-:-:S13]  /*25f40*/  ELECT P0, URZ, PT ;  /* 0x00000000003f782f */ /* 0x000fda0003800000 */
[C---:B------:R-:W-:Y:S01]  /*25f50*/  @P0 R2UR UR13, R3.reuse ;  /* 0x00000000030d02ca */ /* 0x040fe200000e0000 */
[----:B------:R-:W-:Y:S01]  /*25f60*/  UIADD3 UR4, UP0, UR38, 0x270, URZ ;  /* 0x0000027026047890 */ /* 0x000fe2000ff1e03f */
[C---:B------:R-:W-:Y:S01]  /*25f70*/  @P0 R2UR UR11, R2.reuse ;  /* 0x00000000020b02ca */ /* 0x040fe200000e0000 */
[----:B------:R-:W-:Y:S01]  /*25f80*/  UMOV UR6, 0x0 ;  /* 0x0000000000067882 */ /* 0x000fe20000000000 */
[----:B------:R-:W-:Y:S01]  /*25f90*/  UMOV UR7, 0x12f00000 ;  /* 0x12f0000000077882 */ /* 0x000fe20000000000 */
[----:B------:R-:W-:Y:S01]  /*25fa0*/  UIADD3.X UR5, URZ, UR39, URZ, UP0, !UPT ;  /* 0x000000273f057290 */ /* 0x000fe200087fe43f */
[----:B------:R-:W-:Y:S01]  /*25fb0*/  @P0 R2UR UR19, R2 ;  /* 0x00000000021302ca */ /* 0x000fe200000e0000 */
[----:B------:R-:W-:Y:S01]  /*25fc0*/  UMOV UR10, URZ ;  /* 0x0000003f000a7c82 */ /* 0x000fe20008000000 */
[----:B------:R-:W-:Y:S01]  /*25fd0*/  @P0 R2UR UR21, R3 ;  /* 0x00000000031502ca */ /* 0x000fe200000e0000 */
[----:B------:R-:W-:Y:S01]  /*25fe0*/  UMOV UR14, 0x0 ;  /* 0x00000000000e7882 */ /* 0x000fe20000000000 */
[----:B------:R-:W-:Y:S01]  /*25ff0*/  UMOV UR15, 0x12f00000 ;  /* 0x12f00000000f7882 */ /* 0x000fe20000000000 */
[----:B------:R-:W-:Y:S01]  /*26000*/  UMOV UR18, 0x40 ;  /* 0x0000004000127882 */ /* 0x000fe20000000000 */
[----:B------:R-:W-:Y:S01]  /*26010*/  @P0 IMAD.MOV.U32 R7, RZ, RZ, 0xc000 ;  /* 0x0000c000ff070424 */ /* 0x000fe200078e00ff */
        /* <DEDUP_REMOVED lines=10> */
[----:B------:R-:W-:Y:S01]  /*260c0*/  UMOV UR17, UR9 ;  /* 0x0000000900117c82 */ /* 0x000fe20008000000 */
[----:B--2---:R-:W-:-:S02]  /*260d0*/  @P0 R2UR UR12, R13 ;  /* 0x000000000d0c02ca */ /* 0x004fc400000e0000 */
[----:B------:R-:W-:Y:S02]  /*260e0*/  @P0 R2UR UR20, R13 ;  /* 0x000000000d1402ca */ /* 0x000fe400000e0000 */
[----:B---3--:R-:W-:-:S05]  /*260f0*/  IADD3 R12, R12, 0x1, RZ ;  /* 0x000000010c0c7810 */ /* 0x008fca0007ffe0ff */
[----:B------:R0:W-:Y:S04]  /*26100*/  STL [R1+0x24], R12 ;  /* 0x0000240c01007387 */ /* 0x0001e80000100800 */
[----:B------:R1:W-:Y:S02]  /*26110*/  UTMALDG.4D [UR8], [UR4], desc[UR6] ;  /* 0x00000608040075b4 */ /* 0x0003e40008019000 */
[----:B------:R0:W-:Y:S01]  /*26120*/  UTMALDG.4D [UR16], [UR4], desc[UR14] ;  /* 0x00000e10040075b4 */ /* 0x0001e20008019000 */
[----:B-1----:R-:W-:Y:S01]  /*26130*/  @P0 R2UR UR11, R2 ;  /* 0x00000000020b02ca */ /* 0x002fe200000e0000 */
[----:B------:R-:W-:Y:S01]  /*26140*/  UIADD3 UR8, UR24, 0x1a400, URZ ;  /* 0x0001a40018087890 */ /* 0x000fe2000fffe03f */
[----:B------:R-:W-:Y:S01]  /*26150*/  LEA.HI R2, R12, R12, RZ, 0x1 ;  /* 0x0000000c0c027211 */ /* 0x000fe200078f08ff */
[----:B------:R-:W-:Y:S01]  /*26160*/  UMOV UR10, 0x80 ;  /* 0x00000080000a7882 */ /* 0x000fe20000000000 */
[----:B------:R-:W-:-:S02]  /*26170*/  @P0 R2UR UR13, R3 ;  /* 0x00000000030d02ca */ /* 0x000fc400000e0000 */
[----:B------:R-:W-:Y:S02]  /*26180*/  @P0 R2UR UR12, R13 ;  /* 0x000000000d0c02ca */ /* 0x000fe400000e0000 */
[----:B------:R-:W-:-:S05]  /*26190*/  LOP3.LUT R2, R2, 0xfffffffe, RZ, 0xc0, !PT ;  /* 0xfffffffe02027812 */ /* 0x000fca00078ec0ff */
[----:B------:R-:W-:-:S05]  /*261a0*/  IMAD.IADD R2, R12, 0x1, -R2 ;  /* 0x000000010c027824 */ /* 0x000fca00078e0a02 */
[----:B------:R-:W-:Y:S01]  /*261b0*/  SHF.L.U32 R2, R2, 0x1f, RZ ;  /* 0x0000001f02027819 */ /* 0x000fe200000006ff */
[----:B------:R0:W-:Y:S03]  /*261c0*/  UTMALDG.4D [UR8], [UR4], desc[UR22] ;  /* 0x00001608040075b4 */ /* 0x0001e60008019000 */
[----:B------:R-:W1:Y:S02]  /*261d0*/  SYNCS.PHASECHK.TRANS64.TRYWAIT P0, [R10+URZ+0x30820], R2 ;  /* 0x030820020a0075a7 */ /* 0x000e64000800017f */
[----:B01----:R-:W-:Y:S05]  /*261e0*/  @!P0 BRA `(.L_x_1672) ;  /* 0x0000004000848947 */ /* 0x003fea0003800000 */
.L_x_1802:
[----:B------:R-:W-:Y:S05]  /*261f0*/  BSYNC B0 ;  /* 0x0000000000007941 */ /* 0x000fea0003800000 */
.L_x_1671:
[----:B0-----:R-:W2:Y:S04]  /*26200*/  LDL R3, [R1+0x20] ;  /* 0x0000200001037983 */ /* 0x001ea80000100800 */
[----:B------:R-:W3:Y:S01]  /*26210*/  LDL R10, [R1+0x1c] ;  /* 0x00001c00010a7983 */ /* 0x000ee20000100800 */
[----:B------:R-:W-:Y:S01]  /*26220*/  BSSY B0, `(.L_x_1673) ;  /* 0x0000195000007945 */ /* 0x000fe20003800000 */
[----:B--2---:R-:W-:-:S05]  /*26230*/  VIADD R7, R3, 0xfffffffe ;  /* 0xfffffffe03077836 */ /* 0x004fca0000000000 */
[----:B---3--:R-:W-:-:S13]  /*26240*/  ISETP.GE.AND P0, PT, R7, R10, PT ;  /* 0x0000000a0700720c */ /* 0x008fda0003f06270 */
[----:B------:R-:W-:Y:S05]  /*26250*/  @!P0 BRA `(.L_x_1674) ;  /* 0x0000001800448947 */ /* 0x000fea0003800000 */
[----:B------:R-:W-:Y:S01]  /*26260*/  LOP3.LUT R2, RZ, R10, RZ, 0x33, !PT ;  /* 0x0000000aff027212 */ /* 0x000fe200078e33ff */
[----:B------:R-:W-:Y:S01]  /*26270*/  BSSY B1, `(.L_x_1675) ;  /* 0x000008a000017945 */ /* 0x000fe20003800000 */
[----:B------:R-:W-:-:S04]  /*26280*/  IADD3 R13, -R3, RZ, RZ ;  /* 0x000000ff030d7210 */ /* 0x000fc80007ffe1ff */
[----:B------:R-:W-:-:S05]  /*26290*/  VIADDMNMX R13, R13, 0x1, R2, !PT ;  /* 0x000000010d0d7846 */ /* 0x000fca0007800102 */
[----:B------:R-:W-:-:S05]  /*262a0*/  IMAD.IADD R2, R3, 0x1, R13 ;  /* 0x0000000103027824 */ /* 0x000fca00078e020d */
[----:B------:R-:W-:-:S04]  /*262b0*/  LOP3.LUT R2, R2, 0x1, RZ, 0xc0, !PT ;  /* 0x0000000102027812 */ /* 0x000fc800078ec0ff */
[----:B------:R-:W-:-:S13]  /*262c0*/  ISETP.NE.U32.AND P0, PT, R2, 0x1, PT ;  /* 0x000000010200780c */ /* 0x000fda0003f05070 */
        /* <DEDUP_REMOVED lines=8> */
[----:B------:R-:W-:Y:S02]  /*26350*/  ISETP.NE.U32.AND P0, PT, R8, RZ, PT ;  /* 0x000000ff0800720c */ /* 0x000fe40003f05070 */
[----:B------:R-:W-:Y:S02]  /*26360*/  MOV R2, R6 ;  /* 0x0000000600027202 */ /* 0x000fe40000000f00 */
        /* <DEDUP_REMOVED lines=13> */
[----:B------:R-:W-:Y:S01]  /*26440*/  IMAD.WIDE.U32 R10, R5, UR4, R2 ;  /* 0x00000004050a7c25 */ /* 0x000fe2000f8e0002 */
[----:B------:R-:W-:-:S03]  /*26450*/  IADD3 R2, -R2, RZ, RZ ;  /* 0x000000ff02027210 */ /* 0x000fc60007ffe1ff */
[----:B------:R-:W-:Y:S01]  /*26460*/  IMAD.IADD R15, R15, 0x1, R11 ;  /* 0x000000010f0f7824 */ /* 0x000fe200078e020b */
[----:B------:R-:W-:Y:S01]  /*26470*/  LEA R8, P0, R10, R8, 0x2 ;  /* 0x000000080a087211 */ /* 0x000fe200078010ff */
[----:B------:R-:W-:-:S03]  /*26480*/  IMAD R7, R21, R2, R7 ;  /* 0x0000000215077224 */ /* 0x000fc600078e0207 */
[----:B------:R-:W-:-:S05]  /*26490*/  LEA.HI.X R9, R10, R9, R15, 0x2, P0 ;  /* 0x000000090a097211 */ /* 0x000fca00000f140f */
[----:B------:R0:W5:Y:S04]  /*264a0*/  LDG.E R2, desc[UR6][R8.64] ;  /* 0x0000000608027981 */ /* 0x000168000c1e1900 */
.L_x_1679:
[----:B0-----:R-:W0:Y:S01]  /*264b0*/  S2R R8, SR_CgaCtaId ;  /* 0x0000000000087919 */ /* 0x001e220000008800 */
[----:B------:R-:W-:-:S04]  /*264c0*/  MOV R3, 0x400 ;  /* 0x0000040000037802 */ /* 0x000fc80000000f00 */
[----:B0-----:R-:W-:Y:S02]  /*264d0*/  LEA R3, R8, R3, 0x18 ;  /* 0x0000000308037211 */ /* 0x001fe400078ec0ff */
[----:B------:R-:W-:-:S03]  /*264e0*/  SHF.L.U32 R8, R14, 0x1f, RZ ;  /* 0x0000001f0e087819 */ /* 0x000fc600000006ff */
[----:B------:R-:W-:-:S04]  /*264f0*/  IMAD R3, R12, 0x8, R3 ;  /* 0x000000080c037824 */ /* 0x000fc800078e0203 */
[----:B------:R-:W0:Y:S02]  /*26500*/  SYNCS.PHASECHK.TRANS64.TRYWAIT P0, [R3+URZ+0x30840], R8 ;  /* 0x03084008030075a7 */ /* 0x000e24000800017f */
[----:B0-----:R-:W-:Y:S05]  /*26510*/  @!P0 BRA `(.L_x_1680) ;  /* 0x0000003c00d88947 */ /* 0x001fea0003800000 */
.L_x_1803:
        /* <DEDUP_REMOVED lines=11> */
.L_x_1681:
        /* <DEDUP_REMOVED lines=11> */
[----:B-----5:R-:W-:Y:S01]  /*26680*/  R2UR UR13, R2 ;  /* 0x00000000020d72ca */ /* 0x020fe200000e0000 */
[----:B------:R-:W-:-:S04]  /*26690*/  UMOV UR17, 0x80 ;  /* 0x0000008000117882 */ /* 0x000fc80000000000 */
[----:B------:R-:W-:-:S04]  /*266a0*/  UIADD3 UR9, UR9, 0x30830, URZ ;  /* 0x0003083009097890 */ /* 0x000fc8000fffe03f */
[----:B------:R-:W-:Y:S02]  /*266b0*/  UIMAD UR11, UR11, 0x60, UR5 ;  /* 0x000000600b0b78a4 */ /* 0x000fe4000f8e0205 */
[----:B------:R-:W-:Y:S01]  /*266c0*/  UIADD3.X UR5, URZ, UR39, URZ, UP0, !UPT ;  /* 0x000000273f057290 */ /* 0x000fe200087fe43f */
[----:B-1----:R-:W-:-:S05]  /*266d0*/  LEA R8, R9, R8, 0x18 ;  /* 0x0000000809087211 */ /* 0x002fca00078ec0ff */
[----:B------:R-:W-:Y:S01]  /*266e0*/  IMAD R3, R12, 0x9000, R8 ;  /* 0x000090000c037824 */ /* 0x000fe200078e0208 */
[----:B------:R-:W-:-:S04]  /*266f0*/  IADD3 R8, R8, 0x30800, RZ ;  /* 0x0003080008087810 */ /* 0x000fc80007ffe0ff */
[----:B------:R-:W-:Y:S01]  /*26700*/  R2UR UR14, R3 ;  /* 0x00000000030e72ca */ /* 0x000fe200000e0000 */
[----:B------:R-:W-:Y:S01]  /*26710*/  IMAD R8, R16, 0x8, R8 ;  /* 0x0000000810087824 */ /* 0x000fe200078e0208 */
[----:B------:R-:W-:-:S11]  /*26720*/  SHF.L.U32 R3, R18, 0x1f, RZ ;  /* 0x0000001f12037819 */ /* 0x000fd600000006ff */
[----:B------:R-:W-:Y:S02]  /*26730*/  UIADD3 UR8, UR14, 0x1e400, URZ ;  /* 0x0001e4000e087890 */ /* 0x000fe4000fffe03f */
[----:B------:R-:W-:Y:S02]  /*26740*/  UIADD3 UR15, UR14, 0x21400, URZ ;  /* 0x000214000e0f7890 */ /* 0x000fe4000fffe03f */
[----:B------:R-:W-:-:S05]  /*26750*/  UIADD3 UR14, UR14, 0x24400, URZ ;  /* 0x000244000e0e7890 */ /* 0x000fca000fffe03f */
        /* <DEDUP_REMOVED lines=9> */
.L_x_1804:
[----:B------:R-:W-:Y:S05]  /*267f0*/  @P1 BRA `(.L_x_1683) ;  /* 0x00000000002c1947 */ /* 0x000fea0003800000 */
[----:B------:R-:W1:Y:S01]  /*26800*/  S2R R11, SR_TID.X ;  /* 0x00000000000b7919 */ /* 0x000e620000002100 */
[----:B------:R-:W-:Y:S02]  /*26810*/  MOV R9, 0x400 ;  /* 0x0000040000097802 */ /* 0x000fe40000000f00 */
[----:B0-----:R-:W-:Y:S01]  /*26820*/  MOV R8, 0x9000 ;  /* 0x0000900000087802 */ /* 0x001fe20000000f00 */
[----:B------:R-:W0:Y:S01]  /*26830*/  S2R R10, SR_CgaCtaId ;  /* 0x00000000000a7919 */ /* 0x000e220000008800 */
[----:B-1----:R-:W-:-:S04]  /*26840*/  LOP3.LUT R11, R11, 0x1f, RZ, 0xc0, !PT ;  /* 0x0000001f0b0b7812 */ /* 0x002fc800078ec0ff */
[----:B------:R-:W-:Y:S02]  /*26850*/  ISETP.NE.AND P0, PT, R11, RZ, PT ;  /* 0x000000ff0b00720c */ /* 0x000fe40003f05270 */
[----:B0-----:R-:W-:-:S05]  /*26860*/  LEA R9, R10, R9, 0x18 ;  /* 0x000000090a097211 */ /* 0x001fca00078ec0ff */
[----:B------:R-:W-:-:S04]  /*26870*/  IMAD R3, R16, 0x8, R9 ;  /* 0x0000000810037824 */ /* 0x000fc800078e0209 */
[----:B------:R1:W-:Y:S02]  /*26880*/  SYNCS.ARRIVE.TRANS64 RZ, [R3+URZ+0x30850], R8 ;  /* 0x0308500803ff79a7 */ /* 0x0003e4000800003f */
[----:B------:R-:W-:Y:S05]  /*26890*/  @!P0 BRA `(.L_x_1683) ;  /* 0x0000000000048947 */ /* 0x000fea0003800000 */
[----:B------:R-:W-:Y:S01]  /*268a0*/  BPT.TRAP 0x1 ;  /* 0x000000040000795c */ /* 0x000fe20000300000 */
.L_x_1683:
[----:B------:R-:W2:Y:S01]  /*268b0*/  S2R R9, SR_CgaCtaId ;  /* 0x0000000000097919 */ /* 0x000ea20000008800 */
[----:B01----:R-:W-:Y:S01]  /*268c0*/  MOV R8, 0x400 ;  /* 0x0000040000087802 */ /* 0x003fe20000000f00 */
        /* <DEDUP_REMOVED lines=9> */
[----:B------:R-:W-:Y:S01]  /*26960*/  IMAD.MOV.U32 R6, RZ, RZ, R2 ;  /* 0x000000ffff067224 */ /* 0x000fe200078e0002 */
[----:B------:R-:W-:-:S06]  /*26970*/  MOV R4, R7 ;  /* 0x0000000700047202 */ /* 0x000fcc0000000f00 */
[----:B------:R-:W-:Y:S02]  /*26980*/  UIMAD UR11, UR11, 0x60, UR5 ;  /* 0x000000600b0b78a4 */ /* 0x000fe4000f8e0205 */
[----:B------:R-:W-:Y:S01]  /*26990*/  UIADD3.X UR5, URZ, UR39, URZ, UP0, !UPT ;  /* 0x000000273f057290 */ /* 0x000fe200087fe43f */
[----:B--2---:R-:W-:-:S05]  /*269a0*/  LEA R8, R9, R8, 0x18 ;  /* 0x0000000809087211 */ /* 0x004fca00078ec0ff */
[----:B------:R-:W-:-:S05]  /*269b0*/  IMAD R3, R16, 0x8, R8 ;  /* 0x0000000810037824 */ /* 0x000fca00078e0208 */
        /* <DEDUP_REMOVED lines=16> */
.L_x_1678:
[----:B------:R-:W-:Y:S05]  /*26ac0*/  BSYNC B2 ;  /* 0x0000000000027941 */ /* 0x000fea0003800000 */
.L_x_1677:
[----:B------:R-:W2:Y:S01]  /*26ad0*/  LDL R2, [R1+0x20] ;  /* 0x0000200001027983 */ /* 0x000ea20000100800 */
[----:B------:R-:W-:Y:S02]  /*26ae0*/  IMAD.MOV.U32 R16, RZ, RZ, R12 ;  /* 0x000000ffff107224 */ /* 0x000fe400078e000c */
[----:B------:R-:W-:Y:S01]  /*26af0*/  IMAD.MOV.U32 R18, RZ, RZ, R14 ;  /* 0x000000ffff127224 */ /* 0x000fe200078e000e */
[----:B--2---:R-:W-:-:S07]  /*26b00*/  IADD3 R7, R2, -0x3, RZ ;  /* 0xfffffffd02077810 */ /* 0x004fce0007ffe0ff */
.L_x_1676:
[----:B------:R-:W-:Y:S05]  /*26b10*/  BSYNC B1 ;  /* 0x0000000000017941 */ /* 0x000fea0003800000 */
.L_x_1675:
[----:B------:R-:W2:Y:S01]  /*26b20*/  LDL.LU R2, [R1+0x20] ;  /* 0x0000200001027983 */ /* 0x000ea20000300800 */
[----:B------:R-:W-:Y:S01]  /*26b30*/  VIADD R13, R13, 0xfffffffe ;  /* 0xfffffffe0d0d7836 */ /* 0x000fe20000000000 */
[----:B--2---:R-:W-:-:S04]  /*26b40*/  LOP3.LUT R2, RZ, R2, RZ, 0x33, !PT ;  /* 0x00000002ff027212 */ /* 0x004fc800078e33ff */
[----:B------:R-:W-:-:S13]  /*26b50*/  ISETP.NE.AND P0, PT, R13, R2, PT ;  /* 0x000000020d00720c */ /* 0x000fda0003f05270 */
[----:B------:R-:W-:Y:S05]  /*26b60*/  @!P0 BRA `(.L_x_1674) ;  /* 0x0000001000008947 */ /* 0x000fea0003800000 */
[----:B------:R-:W-:-:S07]  /*26b70*/  IMAD.MOV.U32 R13, RZ, RZ, R6 ;  /* 0x000000ffff0d7224 */ /* 0x000fce00078e0006 */
.L_x_1698:
[----:B------:R-:W-:Y:S01]  /*26b80*/  IADD3 R8, R16, 0x1, RZ ;  /* 0x0000000110087810 */ /* 0x000fe20007ffe0ff */
[----:B------:R-:W-:Y:S05]  /*26b90*/  YIELD ;  /* 0x0000000000007946 */ /* 0x000fea0003800000 */
[----:B------:R-:W-:Y:S01]  /*26ba0*/  ISETP.NE.AND P0, PT, R8, 0x2, PT ;  /* 0x000000020800780c */ /* 0x000fe20003f05270 */
[----:B------:R-:W-:Y:S03]  /*26bb0*/  BSSY B1, `(.L_x_1684) ;  /* 0x0000079000017945 */ /* 0x000fe60003800000 */
[----:B------:R-:W-:-:S02]  /*26bc0*/  SEL R9, RZ, 0x1, P0 ;  /* 0x00000001ff097807 */ /* 0x000fc40000000000 */
[----:B------:R-:W-:Y:S02]  /*26bd0*/  SEL R8, R8, RZ, P0 ;  /* 0x000000ff08087207 */ /* 0x000fe40000000000 */
[----:B------:R-:W-:Y:S01]  /*26be0*/  LOP3.LUT R9, R18, R9, RZ, 0x3c, !PT ;  /* 0x0000000912097212 */ /* 0x000fe200078e3cff */
[----:B------:R-:W-:Y:S06]  /*26bf0*/  @!P6 BRA `(.L_x_1685) ;  /* 0x0000000400d0e947 */ /* 0x000fec0003800000 */
        /* <DEDUP_REMOVED lines=15> */
[C---:B------:R-:W-:Y:S01]  /*26cf0*/  IMAD R10, R5.reuse, UR7, R10 ;  /* 0x00000007050a7c24 */ /* 0x040fe2000f8e020a */
[----:B------:R-:W-:Y:S01]  /*26d00*/  IADD3 R12, -R2, RZ, RZ ;  /* 0x000000ff020c7210 */ /* 0x000fe20007ffe1ff */
[----:B------:R-:W-:-:S04]  /*26d10*/  IMAD.WIDE.U32 R2, R5, UR6, R2 ;  /* 0x0000000605027c25 */ /* 0x000fc8000f8e0002 */
[----:B------:R-:W-:Y:S01]  /*26d20*/  IMAD.IADD R3, R10, 0x1, R3 ;  /* 0x000000010a037824 */ /* 0x000fe200078e0203 */
[----:B------:R-:W-:Y:S01]  /*26d30*/  LEA R10, P0, R2, UR4, 0x2 ;  /* 0x00000004020a7c11 */ /* 0x000fe2000f8010ff */
[----:B------:R-:W-:-:S03]  /*26d40*/  IMAD R12, R11, R12, R7 ;  /* 0x0000000c0b0c7224 */ /* 0x000fc600078e0207 */
[----:B------:R-:W-:-:S05]  /*26d50*/  LEA.HI.X R11, R2, UR5, R3, 0x2, P0 ;  /* 0x00000005020b7c11 */ /* 0x000fca00080f1403 */
[----:B------:R0:W5:Y:S04]  /*26d60*/  LDG.E R13, desc[UR8][R10.64] ;  /* 0x000000080a0d7981 */ /* 0x000168000c1e1900 */
.L_x_1686:
[----:B------:R-:W1:Y:S01]  /*26d70*/  S2R R3, SR_CgaCtaId ;  /* 0x0000000000037919 */ /* 0x000e620000008800 */
[----:B------:R-:W-:-:S04]  /*26d80*/  MOV R2, 0x400 ;  /* 0x0000040000027802 */ /* 0x000fc80000000f00 */
[----:B-1----:R-:W-:Y:S02]  /*26d90*/  LEA R2, R3, R2, 0x18 ;  /* 0x0000000203027211 */ /* 0x002fe400078ec0ff */
[----:B------:R-:W-:-:S03]  /*26da0*/  SHF.L.U32 R3, R9, 0x1f, RZ ;  /* 0x0000001f09037819 */ /* 0x000fc600000006ff */
[----:B------:R-:W-:-:S04]  /*26db0*/  IMAD R2, R8, 0x8, R2 ;  /* 0x0000000808027824 */ /* 0x000fc800078e0202 */
[----:B------:R-:W1:Y:S02]  /*26dc0*/  SYNCS.PHASECHK.TRANS64.TRYWAIT P0, [R2+URZ+0x30840], R3 ;  /* 0x03084003020075a7 */ /* 0x000e64000800017f */
[----:B-1----:R-:W-:Y:S05]  /*26dd0*/  @!P0 BRA `(.L_x_1687) ;  /* 0x0000003400d08947 */ /* 0x002fea0003800000 */
.L_x_1805:
        /* <DEDUP_REMOVED lines=11> */
.L_x_1688:
[----:B------:R-:W0:Y:S01]  /*26e90*/  S2R R10, SR_CgaCtaId ;  /* 0x00000000000a7919 */ /* 0x000e220000008800 */
[----:B-1----:R-:W-:Y:S01]  /*26ea0*/  MOV R3, 0x400 ;  /* 0x0000040000037802 */ /* 0x002fe20000000f00 */
        /* <DEDUP_REMOVED lines=10> */
[----:B------:R-:W-:Y:S01]  /*26f50*/  UMOV UR17, 0x80 ;  /* 0x0000008000117882 */ /* 0x000fe20000000000 */
[----:B------:R-:W-:-:S03]  /*26f60*/  SHF.L.U32 R18, R18, 0x1f, RZ ;  /* 0x0000001f12127819 */ /* 0x000fc600000006ff */
[----:B------:R-:W-:-:S04]  /*26f70*/  UIADD3 UR9, UR9, 0x30830, URZ ;  /* 0x0003083009097890 */ /* 0x000fc8000fffe03f */
[----:B------:R-:W-:Y:S02]  /*26f80*/  UIMAD UR11, UR11, 0x60, UR5 ;  /* 0x000000600b0b78a4 */ /* 0x000fe4000f8e0205 */
[----:B------:R-:W-:Y:S01]  /*26f90*/  UIADD3.X UR5, URZ, UR39, URZ, UP0, !UPT ;  /* 0x000000273f057290 */ /* 0x000fe200087fe43f */
[----:B0-----:R-:W-:-:S05]  /*26fa0*/  LEA R3, R10, R3, 0x18 ;  /* 0x000000030a037211 */ /* 0x001fca00078ec0ff */
[----:B------:R-:W-:-:S05]  /*26fb0*/  IMAD R2, R8, 0x9000, R3 ;  /* 0x0000900008027824 */ /* 0x000fca00078e0203 */
[----:B------:R-:W-:Y:S01]  /*26fc0*/  R2UR UR14, R2 ;  /* 0x00000000020e72ca */ /* 0x000fe200000e0000 */
[----:B------:R-:W-:-:S04]  /*26fd0*/  VIADD R2, R3, 0x30800 ;  /* 0x0003080003027836 */ /* 0x000fc80000000000 */
[----:B------:R-:W-:-:S08]  /*26fe0*/  IMAD R2, R16, 0x8, R2 ;  /* 0x0000000810027824 */ /* 0x000fd000078e0202 */
        /* <DEDUP_REMOVED lines=12> */
.L_x_1806:
        /* <DEDUP_REMOVED lines=8> */
.L_x_1690:
[----:B------:R-:W2:Y:S01]  /*27130*/  S2R R10, SR_CgaCtaId ;  /* 0x00000000000a7919 */ /* 0x000ea20000008800 */
        /* <DEDUP_REMOVED lines=10> */
[----:B------:R-:W-:Y:S01]  /*271e0*/  R2UR UR12, R0 ;  /* 0x00000000000c72ca */ /* 0x000fe200000e0000 */
[----:B------:R-:W-:-:S02]  /*271f0*/  IMAD.MOV.U32 R4, RZ, RZ, R12 ;  /* 0x000000ffff047224 */ /* 0x000fc400078e000c */
[----:B------:R-:W-:-:S04]  /*27200*/  IMAD.MOV.U32 R6, RZ, RZ, R13 ;  /* 0x000000ffff067224 */ /* 0x000fc800078e000d */
[----:B------:R-:W-:Y:S02]  /*27210*/  UIMAD UR11, UR11, 0x60, UR5 ;  /* 0x000000600b0b78a4 */ /* 0x000fe4000f8e0205 */
[----:B------:R-:W-:Y:S02]  /*27220*/  UIADD3 UR9, UR9, 0x50, URZ ;  /* 0x0000005009097890 */ /* 0x000fe4000fffe03f */
[----:B------:R-:W-:Y:S01]  /*27230*/  UIADD3.X UR5, URZ, UR39, URZ, UP0, !UPT ;  /* 0x000000273f057290 */ /* 0x000fe200087fe43f */
        /* <DEDUP_REMOVED lines=9> */
[----:B-1----:R-:W-:Y:S01]  /*272d0*/  UMOV UR8, UR15 ;  /* 0x0000000f00087c82 */ /* 0x002fe20008000000 */
[----:B------:R-:W-:Y:S02]  /*272e0*/  UMOV UR10, UR17 ;  /* 0x00000011000a7c82 */ /* 0x000fe40008000000 */
[----:B------:R1:W-:Y:S02]  /*272f0*/  UTMALDG.4D [UR8], [UR4], desc[UR6] ;  /* 0x00000608040075b4 */ /* 0x0003e40008019000 */
[----:B-1----:R-:W-:Y:S01]  /*27300*/  UMOV UR8, UR16 ;  /* 0x0000001000087c82 */ /* 0x002fe20008000000 */
[----:B------:R-:W-:-:S02]  /*27310*/  UMOV UR10, UR14 ;  /* 0x0000000e000a7c82 */ /* 0x000fc40008000000 */
[----:B------:R1:W-:Y:S02]  /*27320*/  UTMALDG.4D [UR8], [UR4], desc[UR6] ;  /* 0x00000608040075b4 */ /* 0x0003e40008019000 */
[----:B-1----:R-:W-:Y:S01]  /*27330*/  NOP ;  /* 0x0000000000007918 */ /* 0x002fe20000000000 */
.L_x_1685:
[----:B------:R-:W-:Y:S05]  /*27340*/  BSYNC B1 ;  /* 0x0000000000017941 */ /* 0x000fea0003800000 */
.L_x_1684:
[----:B------:R-:W-:Y:S01]  /*27350*/  IADD3 R16, R8, 0x1, RZ ;  /* 0x0000000108107810 */ /* 0x000fe20007ffe0ff */
[----:B------:R-:W-:Y:S01]  /*27360*/  BSSY B1, `(.L_x_1691) ;  /* 0x000007c000017945 */ /* 0x000fe20003800000 */
[----:B------:R-:W-:Y:S02]  /*27370*/  VIADD R11, R7, 0xffffffff ;  /* 0xffffffff070b7836 */ /* 0x000fe40000000000 */
[----:B------:R-:W-:-:S04]  /*27380*/  ISETP.NE.AND P0, PT, R16, 0x2, PT ;  /* 0x000000021000780c */ /* 0x000fc80003f05270 */
[----:B0-----:R-:W-:Y:S02]  /*27390*/  SEL R18, RZ, 0x1, P0 ;  /* 0x00000001ff127807 */ /* 0x001fe40000000000 */
        /* <DEDUP_REMOVED lines=13> */
[----:B0-----:R-:W-:Y:S01]  /*27470*/  @P0 IMAD.HI.U32 R12, R10, R2, RZ ;  /* 0x000000020a0c0227 */ /* 0x001fe200078e00ff */
[----:B------:R-:W-:-:S04]  /*27480*/  MOV R2, R10 ;  /* 0x0000000a00027202 */ /* 0x000fc80000000f00 */
        /* <DEDUP_REMOVED lines=9> */
[----:B------:R-:W-:-:S06]  /*27520*/  LEA.HI.X R13, R2, UR5, R3, 0x2, P0 ;  /* 0x00000005020d7c11 */ /* 0x000fcc00080f1403 */
[----:B------:R0:W5:Y:S03]  /*27530*/  LDG.E R13, desc[UR8][R12.64] ;  /* 0x000000080c0d7981 */ /* 0x000166000c1e1900 */
.L_x_1693:
[----:B------:R-:W1:Y:S01]  /*27540*/  S2R R3, SR_CgaCtaId ;  /* 0x0000000000037919 */ /* 0x000e620000008800 */
[----:B------:R-:W-:-:S04]  /*27550*/  MOV R2, 0x400 ;  /* 0x0000040000027802 */ /* 0x000fc80000000f00 */
[----:B-1----:R-:W-:Y:S02]  /*27560*/  LEA R2, R3, R2, 0x18 ;  /* 0x0000000203027211 */ /* 0x002fe400078ec0ff */
[----:B------:R-:W-:Y:S02]  /*27570*/  SHF.L.U32 R3, R18, 0x1f, RZ ;  /* 0x0000001f12037819 */ /* 0x000fe400000006ff */
[----:B------:R-:W-:-:S04]  /*27580*/  LEA R2, R16, R2, 0x3 ;  /* 0x0000000210027211 */ /* 0x000fc800078e18ff */
[----:B------:R-:W1:Y:S02]  /*27590*/  SYNCS.PHASECHK.TRANS64.TRYWAIT P0, [R2+URZ+0x30840], R3 ;  /* 0x03084003020075a7 */ /* 0x000e64000800017f */
[----:B-1----:R-:W-:Y:S05]  /*275a0*/  @!P0 BRA `(.L_x_1694) ;  /* 0x0000003000048947 */ /* 0x002fea0003800000 */
.L_x_1807:
        /* <DEDUP_REMOVED lines=11> */
.L_x_1695:
[----:B------:R-:W0:Y:S01]  /*27660*/  S2R R14, SR_CgaCtaId ;  /* 0x00000000000e7919 */ /* 0x000e220000008800 */
[----:B------:R-:W-:Y:S01]  /*27670*/  MOV R12, 0x400 ;  /* 0x00000400000c7802 */ /* 0x000fe20000000f00 */
[----:B------:R-:W-:Y:S01]  /*27680*/  UIADD3 UR4, UP0, UR38, 0x370, URZ ;  /* 0x0000037026047890 */ /* 0x000fe2000ff1e03f */
        /* <DEDUP_REMOVED lines=9> */
[----:B------:R-:W-:-:S06]  /*27720*/  SHF.L.U32 R9, R9, 0x1f, RZ ;  /* 0x0000001f09097819 */ /* 0x000fcc00000006ff */
[----:B------:R-:W-:Y:S02]  /*27730*/  UIMAD UR11, UR11, 0x60, UR5 ;  /* 0x000000600b0b78a4 */ /* 0x000fe4000f8e0205 */
[----:B------:R-:W-:Y:S01]  /*27740*/  UIADD3.X UR5, URZ, UR39, URZ, UP0, !UPT ;  /* 0x000000273f057290 */ /* 0x000fe200087fe43f */
[----:B0-----:R-:W-:-:S05]  /*27750*/  LEA R12, R14, R12, 0x18 ;  /* 0x0000000c0e0c7211 */ /* 0x001fca00078ec0ff */
[----:B-1----:R-:W-:-:S05]  /*27760*/  VIADD R2, R12, 0x30800 ;  /* 0x000308000c027836 */ /* 0x002fca0000000000 */
[----:B------:R-:W-:Y:S01]  /*27770*/  LEA R3, R16, R2, 0x3 ;  /* 0x0000000210037211 */ /* 0x000fe200078e18ff */
[----:B------:R-:W-:-:S03]  /*27780*/  IMAD R2, R8, 0x8, R2 ;  /* 0x0000000808027824 */ /* 0x000fc600078e0202 */
[----:B------:R-:W-:Y:S01]  /*27790*/  R2UR UR9, R3 ;  /* 0x00000000030972ca */ /* 0x000fe200000e0000 */
[----:B------:R-:W-:-:S05]  /*277a0*/  IMAD R3, R16, 0x9000, R12 ;  /* 0x0000900010037824 */ /* 0x000fca00078e020c */
[----:B------:R-:W-:-:S07]  /*277b0*/  R2UR UR8, R3 ;  /* 0x00000000030872ca */ /* 0x000fce00000e0000 */
[----:B------:R-:W-:-:S06]  /*277c0*/  UIADD3 UR9, UR9, 0x30, URZ ;  /* 0x0000003009097890 */ /* 0x000fcc000fffe03f */
[----:B------:R-:W-:Y:S02]  /*277d0*/  UIADD3 UR14, UR8, 0x1e400, URZ ;  /* 0x0001e400080e7890 */ /* 0x000fe4000fffe03f */
[----:B------:R-:W-:Y:S02]  /*277e0*/  UIADD3 UR15, UR8, 0x21400, URZ ;  /* 0x00021400080f7890 */ /* 0x000fe4000fffe03f */
[----:B------:R-:W-:-:S03]  /*277f0*/  UIADD3 UR16, UR8, 0x24400, URZ ;  /* 0x0002440008107890 */ /* 0x000fc6000fffe03f */
[----:B------:R-:W-:Y:S02]  /*27800*/  UMOV UR8, UR14 ;  /* 0x0000000e00087c82 */ /* 0x000fe40008000000 */
[----:B------:R0:W-:Y:S02]  /*27810*/  UTMALDG.4D [UR8], [UR4], desc[UR6] ;  /* 0x00000608040075b4 */ /* 0x0001e40008019000 */
        /* <DEDUP_REMOVED lines=8> */
.L_x_1808:
        /* <DEDUP_REMOVED lines=8> */
.L_x_1697:
[----:B0-----:R-:W0:Y:S01]  /*27920*/  S2R R9, SR_CgaCtaId ;  /* 0x0000000000097919 */ /* 0x001e220000008800 */
        /* <DEDUP_REMOVED lines=11> */
[----:B------:R-:W-:Y:S01]  /*279e0*/  IMAD.MOV.U32 R6, RZ, RZ, R13 ;  /* 0x000000ffff067224 */ /* 0x000fe200078e000d */
[----:B------:R-:W-:-:S05]  /*279f0*/  MOV R4, R10 ;  /* 0x0000000a00047202 */ /* 0x000fca0000000f00 */
[----:B------:R-:W-:Y:S02]  /*27a00*/  UIMAD UR11, UR11, 0x60, UR5 ;  /* 0x000000600b0b78a4 */ /* 0x000fe4000f8e0205 */
[----:B------:R-:W-:Y:S02]  /*27a10*/  UIADD3 UR9, UR9, 0x50, URZ ;  /* 0x0000005009097890 */ /* 0x000fe4000fffe03f */
[----:B------:R-:W-:Y:S01]  /*27a20*/  UIADD3.X UR5, URZ, UR39, URZ, UP0, !UPT ;  /* 0x000000273f057290 */ /* 0x000fe200087fe43f */
[----:B0-----:R-:W-:-:S05]  /*27a30*/  LEA R3, R9, R3, 0x18 ;  /* 0x0000000309037211 */ /* 0x001fca00078ec0ff */
[----:B------:R-:W-:-:S05]  /*27a40*/  IMAD R8, R8, 0x9000, R3 ;  /* 0x0000900008087824 */ /* 0x000fca00078e0203 */
[----:B------:R-:W-:-:S13]  /*27a50*/  R2UR UR15, R8 ;  /* 0x00000000080f72ca */ /* 0x000fda00000e0000 */
        /* <DEDUP_REMOVED lines=12> */
.L_x_1692:
[----:B------:R-:W-:Y:S05]  /*27b20*/  BSYNC B1 ;  /* 0x0000000000017941 */ /* 0x000fea0003800000 */
.L_x_1691:
[----:B------:R-:W2:Y:S01]  /*27b30*/  LDL R2, [R1+0x1c] ;  /* 0x00001c0001027983 */ /* 0x000ea20000100800 */
[----:B------:R-:W-:Y:S01]  /*27b40*/  VIADD R7, R7, 0xfffffffe ;  /* 0xfffffffe07077836 */ /* 0x000fe20000000000 */
[----:B--2---:R-:W-:-:S13]  /*27b50*/  ISETP.GT.AND P0, PT, R11, R2, PT ;  /* 0x000000020b00720c */ /* 0x004fda0003f04270 */
[----:B------:R-:W-:Y:S05]  /*27b60*/  @P0 BRA `(.L_x_1698) ;  /* 0xfffffff000040947 */ /* 0x000fea000383ffff */
.L_x_1674:
[----:B------:R-:W-:Y:S05]  /*27b70*/  BSYNC B0 ;  /* 0x0000000000007941 */ /* 0x000fea0003800000 */
.L_x_1673:
[----:B------:R-:W0:Y:S01]  /*27b80*/  S2R R2, SR_TID.X ;  /* 0x0000000000027919 */ /* 0x000e220000002100 */
[----:B------:R-:W-:Y:S01]  /*27b90*/  BSSY B0, `(.L_x_1699) ;  /* 0x0000012000007945 */ /* 0x000fe20003800000 */
[----:B0-----:R-:W-:-:S04]  /*27ba0*/  LOP3.LUT R2, R2, 0x1f, RZ, 0xc0, !PT ;  /* 0x0000001f02027812 */ /* 0x001fc800078ec0ff */
[----:B------:R-:W-:-:S13]  /*27bb0*/  ISETP.NE.AND P0, PT, R2, RZ, PT ;  /* 0x000000ff0200720c */ /* 0x000fda0003f05270 */
[----:B------:R-:W-:Y:S05]  /*27bc0*/  @P0 BRA `(.L_x_1700) ;  /* 0x0000000000380947 */ /* 0x000fea0003800000 */
[----:B------:R-:W0:Y:S01]  /*27bd0*/  S2R R8, SR_LANEID ;  /* 0x0000000000087919 */ /* 0x000e220000000000 */
[----:B------:R-:W-:Y:S01]  /*27be0*/  VOTEU.ANY UR4, UPT, PT ;  /* 0x0000000000047886 */ /* 0x000fe200038e0100 */
[----:B------:R-:W1:Y:S01]  /*27bf0*/  LDC.64 R2, c[0x0][0xc38] ;  /* 0x00030e00ff027b82 */ /* 0x000e620000000a00 */
[----:B------:R-:W0:Y:S01]  /*27c00*/  FLO.U32 R7, UR4 ;  /* 0x0000000400077d00 */ /* 0x000e2200080e0000 */
[----:B------:R-:W-:-:S07]  /*27c10*/  ULDC.64 UR6, c[0x0][0x208] ;  /* 0x0000820000067ab9 */ /* 0x000fce0000000a00 */
[----:B------:R-:W1:Y:S01]  /*27c20*/  POPC R5, UR4 ;  /* 0x0000000400057d09 */ /* 0x000e620008000000 */
[----:B0-----:R-:W-:-:S13]  /*27c30*/  ISETP.EQ.U32.AND P0, PT, R7, R8, PT ;  /* 0x000000080700720c */ /* 0x001fda0003f02070 */
[----:B-1----:R-:W2:Y:S01]  /*27c40*/  @P0 ATOMG.E.ADD.STRONG.GPU PT, R2, desc[UR6][R2.64], R5 ;  /* 0x00000005020209a8 */ /* 0x002ea200081ee1c6 */
[----:B------:R-:W0:Y:S02]  /*27c50*/  S2R R8, SR_LTMASK ;  /* 0x0000000000087919 */ /* 0x000e240000003900 */
[----:B0-----:R-:W-:-:S06]  /*27c60*/  LOP3.LUT R8, R8, UR4, RZ, 0xc0, !PT ;  /* 0x0000000408087c12 */ /* 0x001fcc000f8ec0ff */
[----:B------:R-:W0:Y:S01]  /*27c70*/  POPC R8, R8 ;  /* 0x0000000800087309 */ /* 0x000e220000000000 */
[----:B--2---:R-:W0:Y:S02]  /*27c80*/  SHFL.IDX PT, R7, R2, R7, 0x1f ;  /* 0x00001f0702077589 */ /* 0x004e2400000e0000 */
[----:B0-----:R-:W-:-:S05]  /*27c90*/  IADD3 R2, R7, UR36, R8 ;  /* 0x0000002407027c10 */ /* 0x001fca000fffe008 */
[----:B------:R0:W-:Y:S02]  /*27ca0*/  STL [R1], R2 ;  /* 0x0000000201007387 */ /* 0x0001e40000100800 */
.L_x_1700:
[----:B------:R-:W-:Y:S05]  /*27cb0*/  BSYNC B0 ;  /* 0x0000000000007941 */ /* 0x000fea0003800000 */
.L_x_1699:
[----:B------:R-:W-:Y:S04]  /*27cc0*/  BSSY B0, `(.L_x_1701) ;  /* 0x0000033000007945 */ /* 0x000fe80003800000 */
[----:B------:R-:W-:Y:S05]  /*27cd0*/  @!P6 BRA `(.L_x_1702) ;  /* 0x0000000000c4e947 */ /* 0x000fea0003800000 */
[----:B------:R-:W1:Y:S01]  /*27ce0*/  S2R R3, SR_CgaCtaId ;  /* 0x0000000000037919 */ /* 0x000e620000008800 */
[----:B0-----:R-:W-:-:S04]  /*27cf0*/  MOV R2, 0x400 ;  /* 0x0000040000027802 */ /* 0x001fc80000000f00 */
[----:B-1----:R-:W-:-:S04]  /*27d00*/  LEA R2, R3, R2, 0x18 ;  /* 0x0000000203027211 */ /* 0x002fc800078ec0ff */
[----:B------:R-:W-:Y:S02]  /*27d10*/  LEA R3, R16, R2, 0x3 ;  /* 0x0000000210037211 */ /* 0x000fe400078e18ff */
[----:B------:R-:W-:-:S04]  /*27d20*/  SHF.L.U32 R2, R18, 0x1f, RZ ;  /* 0x0000001f12027819 */ /* 0x000fc800000006ff */
[----:B------:R-:W0:Y:S02]  /*27d30*/  SYNCS.PHASECHK.TRANS64.TRYWAIT P0, [R3+URZ+0x30860], R2 ;  /* 0x03086002030075a7 */ /* 0x000e24000800017f */
[----:B0-----:R-:W-:Y:S05]  /*27d40*/  @!P0 BRA `(.L_x_1703) ;  /* 0x0000002800448947 */ /* 0x001fea0003800000 */
.L_x_1809:
        /* <DEDUP_REMOVED lines=11> */
.L_x_1704:
        /* <DEDUP_REMOVED lines=11> */
[----:B------:R-:W-:-:S07]  /*27eb0*/  R2UR UR13, R6 ;  /* 0x00000000060d72ca */ /* 0x000fce00000e0000 */
        /* <DEDUP_REMOVED lines=18> */
[----:B-1----:R-:W-:Y:S01]  /*27fe0*/  NOP ;  /* 0x0000000000007918 */ /* 0x002fe20000000000 */
.L_x_1702:
[----:B------:R-:W-:Y:S05]  /*27ff0*/  BSYNC B0 ;  /* 0x0000000000007941 */ /* 0x000fea0003800000 */
.L_x_1701:
[----:B------:R-:W-:-:S05]  /*28000*/  VIADD R16, R16, 0x1 ;  /* 0x0000000110107836 */ /* 0x000fca0000000000 */
[----:B------:R-:W-:-:S04]  /*28010*/  ISETP.NE.AND P0, PT, R16, 0x2, PT ;  /* 0x000000021000780c */ /* 0x000fc80003f05270 */
[----:B------:R-:W-:Y:S02]  /*28020*/  SEL R3, RZ, 0x1, P0 ;  /* 0x00000001ff037807 */ /* 0x000fe40000000000 */
[----:B------:R-:W-:Y:S02]  /*28030*/  SEL R16, R16, RZ, P0 ;  /* 0x000000ff10107207 */ /* 0x000fe40000000000 */
[----:B------:R-:W-:-:S07]  /*28040*/  LOP3.LUT R18, R18, R3, RZ, 0x3c, !PT ;  /* 0x0000000312127212 */ /* 0x000fce00078e3cff */
.L_x_1658:
[----:B------:R-:W-:Y:S05]  /*28050*/  BSYNC B6 ;  /* 0x0000000000067941 */ /* 0x000fea0003800000 */
.L_x_1656:
[----:B------:R-:W-:-:S03]  /*28060*/  UMOV UR4, 0xffffffff ;  /* 0xffffffff00047882 */ /* 0x000fc60000000000 */
[----:B------:R-:W-:Y:S05]  /*28070*/  BRA.DIV UR4, `(.L_x_1705) ;  /* 0x00000026048c7947 */ /* 0x000fea000b800000 */
[----:B---3--:R-:W3:Y:S04]  /*28080*/  LDL.LU R0, [R1] ;  /* 0x0000000001007983 */ /* 0x008ee80000300800 */
[----:B---3--:R3:W4:Y:S04]  /*28090*/  SHFL.IDX PT, R4, R0, RZ, 0x1f ;  /* 0x00001fff00047589 */ /* 0x00872800000e0000 */
[----:B------:R3:W0:Y:S02]  /*280a0*/  SHFL.IDX PT, R7, R0, 0x1, 0x1f ;  /* 0x00201f0000077f89 */ /* 0x00062400000e0000 */
.L_x_1813:
[----:B---3--:R-:W0:Y:S01]  /*280b0*/  LDL R0, [R1+0xc] ;  /* 0x00000c0001007983 */ /* 0x008e220000100800 */
[----:B------:R-:W-:Y:S01]  /*280c0*/  ULDC UR4, c[0x0][0xc14] ;  /* 0x0003050000047ab9 */ /* 0x000fe20000000800 */
[----:B------:R-:W-:Y:S01]  /*280d0*/  BSSY B0, `(.L_x_1706) ;  /* 0x000000d000007945 */ /* 0x000fe20003800000 */
[----:B------:R-:W-:Y:S01]  /*280e0*/  IMAD.MOV.U32 R5, RZ, RZ, RZ ;  /* 0x000000ffff057224 */ /* 0x000fe200078e00ff */
[----:B------:R-:W3:Y:S02]  /*280f0*/  S2R R10, SR_TID.X ;  /* 0x00000000000a7919 */ /* 0x000ee40000002100 */
[----:B---3--:R-:W-:-:S04]  /*28100*/  LOP3.LUT R10, R10, 0x1f, RZ, 0xc0, !PT ;  /* 0x0000001f0a0a7812 */ /* 0x008fc800078ec0ff */
[C---:B------:R-:W-:Y:S02]  /*28110*/  ISETP.NE.AND P0, PT, R10.reuse, 0x1f, PT ;  /* 0x0000001f0a00780c */ /* 0x040fe40003f05270 */
[----:B01----:R-:W-:Y:S01]  /*28120*/  IADD3 R9, R10, R0, RZ ;  /* 0x000000000a097210 */ /* 0x003fe20007ffe0ff */
[----:B------:R-:W-:-:S05]  /*28130*/  IMAD.U32 R0, RZ, RZ, UR4 ;  /* 0x00000004ff007e24 */ /* 0x000fca000f8e00ff */
[----:B------:R-:W-:-:S13]  /*28140*/  ISETP.GE.OR P0, PT, R9, R0, !P0 ;  /* 0x000000000900720c */ /* 0x000fda0004706670 */
[----:B------:R-:W-:Y:S05]  /*28150*/  @P0 BRA `(.L_x_1707) ;  /* 0x0000000000100947 */ /* 0x000fea0003800000 */
[----:B------:R-:W0:Y:S01]  /*28160*/  LDC.64 R2, c[0x0][0xc58] ;  /* 0x00031600ff027b82 */ /* 0x000e220000000a00 */
[----:B------:R-:W-:Y:S01]  /*28170*/  ULDC.64 UR4, c[0x0][0x208] ;  /* 0x0000820000047ab9 */ /* 0x000fe20000000a00 */
[----:B0-----:R-:W-:-:S05]  /*28180*/  IMAD.WIDE R2, R9, 0x4, R2 ;  /* 0x0000000409027825 */ /* 0x001fca00078e0202 */
[----:B------:R0:W5:Y:S02]  /*28190*/  LDG.E R5, desc[UR4][R2.64] ;  /* 0x0000000402057981 */ /* 0x000164000c1e1900 */
.L_x_1707:
[----:B------:R-:W-:Y:S05]  /*281a0*/  BSYNC B0 ;  /* 0x0000000000007941 */ /* 0x000fea0003800000 */
.L_x_1706:
        /* <DEDUP_REMOVED lines=8> */
[----:B------:R-:W1:Y:S02]  /*28230*/  SHFL.UP PT, R14, R13, 0x2, RZ ;  /* 0x044000000d0e7989 */ /* 0x000e6400000e00ff */
[----:B-1----:R-:W-:Y:S02]  /*28240*/  SEL R14, R14, RZ, P1 ;  /* 0x000000ff0e0e7207 */ /* 0x002fe40000800000 */
[----:B------:R-:W-:-:S03]  /*28250*/  ISETP.GE.U32.AND P1, PT, R10, 0x8, PT ;  /* 0x000000080a00780c */ /* 0x000fc60003f26070 */
[----:B0-----:R-:W-:-:S05]  /*28260*/  IMAD.IADD R3, R13, 0x1, R14 ;  /* 0x000000010d037824 */ /* 0x001fca00078e020e */
[----:B------:R-:W2:Y:S02]  /*28270*/  SHFL.UP PT, R14, R3, 0x4, RZ ;  /* 0x04800000030e7989 */ /* 0x000ea400000e00ff */
[----:B--2---:R-:W-:Y:S02]  /*28280*/  SEL R6, R14, RZ, P0 ;  /* 0x000000ff0e067207 */ /* 0x004fe40000000000 */
[----:B------:R-:W-:-:S03]  /*28290*/  ISETP.GE.U32.AND P0, PT, R10, 0x10, PT ;  /* 0x000000100a00780c */ /* 0x000fc60003f06070 */
[----:B------:R-:W-:-:S05]  /*282a0*/  IMAD.IADD R6, R3, 0x1, R6 ;  /* 0x0000000103067824 */ /* 0x000fca00078e0206 */
[----:B------:R-:W0:Y:S02]  /*282b0*/  SHFL.UP PT, R14, R6, 0x8, RZ ;  /* 0x05000000060e7989 */ /* 0x000e2400000e00ff */
[----:B0-----:R-:W-:-:S04]  /*282c0*/  SEL R9, R14, RZ, P1 ;  /* 0x000000ff0e097207 */ /* 0x001fc80000800000 */
[----:B------:R-:W-:-:S05]  /*282d0*/  IADD3 R8, R6, R9, RZ ;  /* 0x0000000906087210 */ /* 0x000fca0007ffe0ff */
[----:B------:R-:W0:Y:S02]  /*282e0*/  SHFL.UP PT, R14, R8, 0x10, RZ ;  /* 0x06000000080e7989 */ /* 0x000e2400000e00ff */
[----:B0-----:R-:W-:-:S05]  /*282f0*/  SEL R9, R14, RZ, P0 ;  /* 0x000000ff0e097207 */ /* 0x001fca0000000000 */
[----:B------:R-:W-:-:S05]  /*28300*/  IMAD.IADD R2, R8, 0x1, R9 ;  /* 0x0000000108027824 */ /* 0x000fca00078e0209 */
[----:B------:R0:W1:Y:S02]  /*28310*/  SHFL.IDX PT, R14, R2, 0x1f, 0x1f ;  /* 0x03e01f00020e7f89 */ /* 0x00006400000e0000 */
.L_x_1821:
[----:B------:R-:W-:Y:S02]  /*28320*/  ULDC UR4, c[0x0][0xc10] ;  /* 0x0003040000047ab9 */ /* 0x000fe40000000800 */
[----:B------:R-:W-:-:S04]  /*28330*/  IMAD.U32 R6, RZ, RZ, UR4 ;  /* 0x00000004ff067e24 */ /* 0x000fc8000f8e00ff */
[----:B-1----:R-:W-:-:S05]  /*28340*/  IMAD R14, R14, R6, RZ ;  /* 0x000000060e0e7224 */ /* 0x002fca00078e02ff */
[----:B------:R-:W-:-:S04]  /*28350*/  IADD3 R7, R7, R14, RZ ;  /* 0x0000000e07077210 */ /* 0x000fc80007ffe0ff */
[----:B----4-:R-:W-:-:S13]  /*28360*/  ISETP.GT.AND P0, PT, R7, R4, PT ;  /* 0x000000040700720c */ /* 0x010fda0003f04270 */
[----:B------:R-:W-:Y:S05]  /*28370*/  @P0 BRA `(.L_x_1709) ;  /* 0x0000000000c40947 */ /* 0x000fea0003800000 */
[----:B------:R-:W1:Y:S02]  /*28380*/  LDC R0, c[0x0][0xc14] ;  /* 0x00030500ff007b82 */ /* 0x000e640000000800 */
.L_x_1714:
[----:B0-----:R-:W2:Y:S02]  /*28390*/  LDL.LU R2, [R1+0xc] ;  /* 0x00000c0001027983 */ /* 0x001ea40000300800 */
[----:B--2---:R-:W-:-:S05]  /*283a0*/  VIADD R3, R2, 0x1f ;  /* 0x0000001f02037836 */ /* 0x004fca0000000000 */
[----:B-1----:R-:W-:-:S13]  /*283b0*/  ISETP.GE.AND P0, PT, R3, R0, PT ;  /* 0x000000000300720c */ /* 0x002fda0003f06270 */
[----:B------:R-:W-:Y:S05]  /*283c0*/  @P0 BRA `(.L_x_1710) ;  /* 0x00000008000c0947 */ /* 0x000fea0003800000 */
[----:B------:R-:W0:Y:S01]  /*283d0*/  S2R R8, SR_TID.X ;  /* 0x0000000000087919 */ /* 0x000e220000002100 */
[----:B------:R-:W-:Y:S01]  /*283e0*/  IMAD.MOV.U32 R2, RZ, RZ, R3 ;  /* 0x000000ffff027224 */ /* 0x000fe200078e0003 */
[----:B------:R-:W-:Y:S01]  /*283f0*/  BSSY B0, `(.L_x_1711) ;  /* 0x000000c000007945 */ /* 0x000fe20003800000 */
[----:B------:R-:W-:-:S03]  /*28400*/  IMAD.MOV.U32 R5, RZ, RZ, RZ ;  /* 0x000000ffff057224 */ /* 0x000fc600078e00ff */
[----:B------:R1:W-:Y:S01]  /*28410*/  STL [R1+0xc], R2 ;  /* 0x00000c0201007387 */ /* 0x0003e20000100800 */
[----:B0-----:R-:W-:-:S04]  /*28420*/  LOP3.LUT R8, R8, 0x1f, RZ, 0xc0, !PT ;  /* 0x0000001f08087812 */ /* 0x001fc800078ec0ff */
[C---:B------:R-:W-:Y:S02]  /*28430*/  ISETP.NE.AND P1, PT, R8.reuse, 0x1f, PT ;  /* 0x0000001f0800780c */ /* 0x040fe40003f25270 */
[----:B------:R-:W-:-:S04]  /*28440*/  IADD3 R9, R8, R2, RZ ;  /* 0x0000000208097210 */ /* 0x000fc80007ffe0ff */
[----:B------:R-:W-:-:S13]  /*28450*/  ISETP.GE.OR P0, PT, R9, R0, !P1 ;  /* 0x000000000900720c */ /* 0x000fda0004f06670 */
[----:B-1----:R-:W-:Y:S05]  /*28460*/  @P0 BRA `(.L_x_1712) ;  /* 0x0000000000100947 */ /* 0x002fea0003800000 */
[----:B------:R-:W0:Y:S01]  /*28470*/  LDC.64 R2, c[0x0][0xc58] ;  /* 0x00031600ff027b82 */ /* 0x000e220000000a00 */
[----:B------:R-:W-:Y:S01]  /*28480*/  ULDC.64 UR4, c[0x0][0x208] ;  /* 0x0000820000047ab9 */ /* 0x000fe20000000a00 */
[----:B0-----:R-:W-:-:S05]  /*28490*/  IMAD.WIDE R2, R9, 0x4, R2 ;  /* 0x0000000409027825 */ /* 0x001fca00078e0202 */
[----:B------:R0:W5:Y:S02]  /*284a0*/  LDG.E R5, desc[UR4][R2.64] ;  /* 0x0000000402057981 */ /* 0x000164000c1e1900 */
.L_x_1712:
[----:B------:R-:W-:Y:S05]  /*284b0*/  BSYNC B0 ;  /* 0x0000000000007941 */ /* 0x000fea0003800000 */
.L_x_1711:
        /* <DEDUP_REMOVED lines=22> */
[----:B------:R0:W1:Y:S02]  /*28620*/  SHFL.IDX PT, R14, R2, 0x1f, 0x1f ;  /* 0x03e01f00020e7f89 */ /* 0x00006400000e0000 */
.L_x_1829:
[----:B------:R-:W-:Y:S02]  /*28630*/  ULDC UR4, c[0x0][0xc10] ;  /* 0x0003040000047ab9 */ /* 0x000fe40000000800 */
[----:B------:R-:W-:-:S04]  /*28640*/  IMAD.U32 R6, RZ, RZ, UR4 ;  /* 0x00000004ff067e24 */ /* 0x000fc8000f8e00ff */
[----:B-1----:R-:W-:-:S04]  /*28650*/  IMAD R14, R14, R6, RZ ;  /* 0x000000060e0e7224 */ /* 0x002fc800078e02ff */
[----:B------:R-:W-:-:S05]  /*28660*/  IMAD.IADD R7, R14, 0x1, R7 ;  /* 0x000000010e077824 */ /* 0x000fca00078e0207 */
[----:B------:R-:W-:-:S13]  /*28670*/  ISETP.GT.AND P0, PT, R7, R4, PT ;  /* 0x000000040700720c */ /* 0x000fda0003f04270 */
[----:B------:R-:W-:Y:S05]  /*28680*/  @!P0 BRA `(.L_x_1714) ;  /* 0xfffffffc00408947 */ /* 0x000fea000383ffff */
.L_x_1709:
[----:B------:R-:W-:Y:S01]  /*28690*/  IADD3 R7, -R14, R7, RZ ;  /* 0x000000070e077210 */ /* 0x000fe20007ffe1ff */
[----:B------:R-:W-:-:S04]  /*286a0*/  UMOV UR4, 0xffffffff ;  /* 0xffffffff00047882 */ /* 0x000fc80000000000 */
[----:B------:R-:W-:-:S05]  /*286b0*/  IMAD R3, R2, R6, R7 ;  /* 0x0000000602037224 */ /* 0x000fca00078e0207 */
[----:B------:R-:W-:Y:S01]  /*286c0*/  ISETP.GT.AND P6, PT, R3, R4, PT ;  /* 0x000000040300720c */ /* 0x000fe20003fc4270 */
[----:B------:R-:W-:-:S12]  /*286d0*/  BRA.DIV UR4, `(.L_x_1715) ;  /* 0x0000002604e47947 */ /* 0x000fd8000b800000 */
[----:B------:R-:W-:-:S04]  /*286e0*/  VOTE.ANY R3, PT, !P6 ;  /* 0x0000000000037806 */ /* 0x000fc800070e0100 */
[----:B------:R-:W1:Y:S02]  /*286f0*/  POPC R8, R3 ;  /* 0x0000000300087309 */ /* 0x000e640000000000 */
[----:B-1----:R1:W2:Y:S02]  /*28700*/  SHFL.IDX PT, R5, R5, R8, 0x1f ;  /* 0x00001f0805057589 */ /* 0x0022a400000e0000 */
.L_x_1833:
[----:B------:R-:W-:Y:S01]  /*28710*/  ISETP.NE.AND P0, PT, R3, RZ, PT ;  /* 0x000000ff0300720c */ /* 0x000fe20003f05270 */
[----:B------:R-:W-:-:S12]  /*28720*/  IMAD.MOV.U32 R9, RZ, RZ, RZ ;  /* 0x000000ffff097224 */ /* 0x000fd800078e00ff */
[----:B------:R-:W-:Y:S05]  /*28730*/  @!P0 BRA `(.L_x_1716) ;  /* 0x0000000000108947 */ /* 0x000fea0003800000 */
[----:B------:R-:W-:Y:S01]  /*28740*/  UMOV UR4, 0xffffffff ;  /* 0xffffffff00047882 */ /* 0x000fe20000000000 */
[----:B------:R-:W-:Y:S02]  /*28750*/  VIADD R12, R8, 0xffffffff ;  /* 0xffffffff080c7836 */ /* 0x000fe40000000000 */
[----:B------:R-:W-:Y:S05]  /*28760*/  BRA.DIV UR4, `(.L_x_1717) ;  /* 0x0000002a04087947 */ /* 0x000fea000b800000 */
[----:B------:R3:W4:Y:S02]  /*28770*/  SHFL.IDX PT, R9, R2, R12, 0x1f ;  /* 0x00001f0c02097589 */ /* 0x00072400000e0000 */
.L_x_1716:
[----:B------:R-:W5:Y:S01]  /*28780*/  LDL.LU R10, [R1+0xc] ;  /* 0x00000c00010a7983 */ /* 0x000f620000300800 */
[----:B0--3--:R-:W0:Y:S01]  /*28790*/  LDC.64 R2, c[0x0][0xc68] ;  /* 0x00031a00ff027b82 */ /* 0x009e220000000a00 */
[----:B------:R-:W-:Y:S01]  /*287a0*/  ULDC.64 UR4, c[0x0][0x208] ;  /* 0x0000820000047ab9 */ /* 0x000fe20000000a00 */
[----:B-----5:R-:W-:-:S05]  /*287b0*/  IADD3 R10, R8, R10, RZ ;  /* 0x0000000a080a7210 */ /* 0x020fca0007ffe0ff */
[----:B0-----:R-:W-:Y:S01]  /*287c0*/  IMAD.WIDE R2, R10, 0x4, R2 ;  /* 0x000000040a027825 */ /* 0x001fe200078e0202 */
[----:B------:R0:W-:Y:S04]  /*287d0*/  STL [R1+0xc], R10 ;  /* 0x00000c0a01007387 */ /* 0x0001e80000100800 */
[----:B0-----:R0:W1:Y:S01]  /*287e0*/  LDG.E R10, desc[UR4][R2.64] ;  /* 0x00000004020a7981 */ /* 0x001062000c1e1900 */
[----:B----4-:R-:W-:-:S05]  /*287f0*/  IMAD R7, R9, R6, R7 ;  /* 0x0000000609077224 */ /* 0x010fca00078e0207 */
[----:B------:R3:W-:Y:S01]  /*28800*/  STL [R1], R7 ;  /* 0x0000000701007387 */ /* 0x0007e20000100800 */
[----:B0-----:R-:W-:Y:S01]  /*28810*/  MOV R2, RZ ;  /* 0x000000ff00027202 */ /* 0x001fe20000000f00 */
[----:B---3--:R-:W-:Y:S02]  /*28820*/  IMAD.IADD R7, R4, 0x1, -R7 ;  /* 0x0000000104077824 */ /* 0x008fe400078e0a07 */
        /* <DEDUP_REMOVED lines=20> */
[----:B------:R-:W-:Y:S01]  /*28970*/  ISETP.GE.AND P0, PT, R2, RZ, PT ;  /* 0x000000ff0200720c */ /* 0x000fe20003f06270 */
[----:B------:R-:W-:-:S12]  /*28980*/  IMAD.MOV.U32 R2, RZ, RZ, RZ ;  /* 0x000000ffff027224 */ /* 0x000fd800078e00ff */
[----:B------:R-:W-:Y:S02]  /*28990*/  @!P0 IADD3 R9, -R9, RZ, RZ ;  /* 0x000000ff09098210 */ /* 0x000fe40007ffe1ff */
[----:B------:R-:W-:-:S13]  /*289a0*/  ISETP.NE.AND P0, PT, R8, RZ, PT ;  /* 0x000000ff0800720c */ /* 0x000fda0003f05270 */
[----:B------:R-:W-:-:S05]  /*289b0*/  @!P0 LOP3.LUT R9, RZ, R8, RZ, 0x33, !PT ;  /* 0x00000008ff098212 */ /* 0x000fca00078e33ff */
[----:B------:R-:W-:Y:S01]  /*289c0*/  IMAD R4, R10, R9, RZ ;  /* 0x000000090a047224 */ /* 0x000fe200078e02ff */
[----:B------:R-:W-:-:S03]  /*289d0*/  IADD3 R9, -R9, RZ, RZ ;  /* 0x000000ff09097210 */ /* 0x000fc60007ffe1ff */
[----:B------:R-:W-:Y:S02]  /*289e0*/  IMAD.MOV R3, RZ, RZ, -R4 ;  /* 0x000000ffff037224 */ /* 0x000fe400078e0a04 */
[----:B------:R-:W-:-:S03]  /*289f0*/  IMAD R7, R8, R9, R7 ;  /* 0x0000000908077224 */ /* 0x000fc600078e0207 */
[----:B------:R-:W-:Y:S01]  /*28a00*/  VIADDMNMX R6, R3, R6, R10, PT ;  /* 0x0000000603067246 */ /* 0x000fe2000380010a */
[----:B------:R-:W-:-:S03]  /*28a10*/  IMAD.IADD R4, R7, 0x1, R4 ;  /* 0x0000000107047824 */ /* 0x000fc600078e0204 */
[-C--:B------:R-:W-:Y:S02]  /*28a20*/  IABS R10, R6.reuse ;  /* 0x00000006000a7213 */ /* 0x080fe40000000000 */
[----:B------:R-:W-:Y:S02]  /*28a30*/  IABS R8, R6 ;  /* 0x0000000600087213 */ /* 0x000fe40000000000 */
[----:B------:R-:W0:Y:S08]  /*28a40*/  I2F.RP R11, R10 ;  /* 0x0000000a000b7306 */ /* 0x000e300000209400 */
[----:B0-----:R-:W0:Y:S02]  /*28a50*/  MUFU.RCP R11, R11 ;  /* 0x0000000b000b7308 */ /* 0x001e240000001000 */
[----:B0-----:R-:W-:-:S06]  /*28a60*/  VIADD R12, R11, 0xffffffe ;  /* 0x0ffffffe0b0c7836 */ /* 0x001fcc0000000000 */
[----:B------:R-:W0:Y:S02]  /*28a70*/  F2I.FTZ.U32.TRUNC.NTZ R3, R12 ;  /* 0x0000000c00037305 */ /* 0x000e24000021f000 */
[----:B0-----:R-:W-:-:S04]  /*28a80*/  IMAD.MOV R9, RZ, RZ, -R3 ;  /* 0x000000ffff097224 */ /* 0x001fc800078e0a03 */
[----:B------:R-:W-:-:S04]  /*28a90*/  IMAD R9, R9, R10, RZ ;  /* 0x0000000a09097224 */ /* 0x000fc800078e02ff */
[----:B------:R-:W-:Y:S01]  /*28aa0*/  IMAD.HI.U32 R3, R3, R9, R2 ;  /* 0x0000000903037227 */ /* 0x000fe200078e0002 */
[----:B------:R-:W-:Y:S02]  /*28ab0*/  IABS R2, R7 ;  /* 0x0000000700027213 */ /* 0x000fe40000000000 */
[----:B------:R-:W-:-:S03]  /*28ac0*/  IADD3 R9, RZ, -R8, RZ ;  /* 0x80000008ff097210 */ /* 0x000fc60007ffe0ff */
[----:B------:R-:W-:-:S04]  /*28ad0*/  IMAD.HI.U32 R3, R3, R2, RZ ;  /* 0x0000000203037227 */ /* 0x000fc800078e00ff */
[----:B------:R-:W-:Y:S01]  /*28ae0*/  IMAD R9, R3, R9, R2 ;  /* 0x0000000903097224 */ /* 0x000fe200078e0202 */
[----:B------:R-:W-:-:S04]  /*28af0*/  LOP3.LUT R2, R7, R6, RZ, 0x3c, !PT ;  /* 0x0000000607027212 */ /* 0x000fc800078e3cff */
[----:B------:R-:W-:-:S13]  /*28b00*/  ISETP.GT.U32.AND P0, PT, R10, R9, PT ;  /* 0x000000090a00720c */ /* 0x000fda0003f04070 */
[----:B------:R-:W-:Y:S02]  /*28b10*/  @!P0 IMAD.IADD R9, R9, 0x1, -R10 ;  /* 0x0000000109098824 */ /* 0x000fe400078e0a0a */
[----:B------:R-:W-:-:S03]  /*28b20*/  @!P0 VIADD R3, R3, 0x1 ;  /* 0x0000000103038836 */ /* 0x000fc60000000000 */
[----:B------:R-:W-:-:S13]  /*28b30*/  ISETP.GE.U32.AND P0, PT, R9, R10, PT ;  /* 0x0000000a0900720c */ /* 0x000fda0003f06070 */
[----:B------:R-:W-:Y:S02]  /*28b40*/  @P0 IADD3 R3, R3, 0x1, RZ ;  /* 0x0000000103030810 */ /* 0x000fe40007ffe0ff */
        /* <DEDUP_REMOVED lines=11> */
.L_x_1710:
[----:B------:R-:W-:Y:S01]  /*28c00*/  UMOV UR4, URZ ;  /* 0x0000003f00047c82 */ /* 0x000fe20008000000 */
[----:B------:R-:W-:Y:S01]  /*28c10*/  ULDC UR6, c[0x0][0xc14] ;  /* 0x0003050000067ab9 */ /* 0x000fe20000000800 */
[----:B------:R0:W-:Y:S01]  /*28c20*/  STL [R1], R4 ;  /* 0x0000000401007387 */ /* 0x0001e20000100800 */
[----:B------:R-:W-:Y:S01]  /*28c30*/  UMOV UR5, URZ ;  /* 0x0000003f00057c82 */ /* 0x000fe20008000000 */
[----:B------:R-:W-:Y:S01]  /*28c40*/  IMAD.U32 R2, RZ, RZ, UR6 ;  /* 0x00000006ff027e24 */ /* 0x000fe2000f8e00ff */
[----:B------:R-:W-:Y:S01]  /*28c50*/  MOV R3, UR5 ;  /* 0x0000000500037c02 */ /* 0x000fe20008000f00 */
[----:B0-----:R-:W-:-:S05]  /*28c60*/  IMAD.U32 R4, RZ, RZ, UR4 ;  /* 0x00000004ff047e24 */ /* 0x001fca000f8e00ff */
[----:B------:R0:W-:Y:S04]  /*28c70*/  STL [R1+0x4], R4 ;  /* 0x0000040401007387 */ /* 0x0001e80000100800 */
[----:B------:R0:W-:Y:S04]  /*28c80*/  STL [R1+0xc], R2 ;  /* 0x00000c0201007387 */ /* 0x0001e80000100800 */
[----:B------:R0:W-:Y:S02]  /*28c90*/  STL [R1+0x8], R3 ;  /* 0x0000080301007387 */ /* 0x0001e40000100800 */
.L_x_1718:
[----:B01----:R-:W2:Y:S04]  /*28ca0*/  LDL.64 R4, [R1] ;  /* 0x0000000001047983 */ /* 0x003ea80000100a00 */
[----:B------:R-:W2:Y:S01]  /*28cb0*/  LDL.64 R6, [R1+0x8] ;  /* 0x0000080001067983 */ /* 0x000ea20000100a00 */
[----:B------:R-:W0:Y:S01]  /*28cc0*/  S2R R2, SR_TID.X ;  /* 0x0000000000027919 */ /* 0x000e220000002100 */
[----:B------:R-:W-:Y:S05]  /*28cd0*/  WARPSYNC.ALL ;  /* 0x0000000000007948 */ /* 0x000fea0003800000 */
[----:B0-----:R-:W-:Y:S01]  /*28ce0*/  LOP3.LUT R2, R2, 0x1f, RZ, 0xc0, !PT ;  /* 0x0000001f02027812 */ /* 0x001fe200078ec0ff */
[----:B------:R-:W-:Y:S03]  /*28cf0*/  BAR.SYNC.DEFER_BLOCKING 0x4, 0x120 ;  /* 0x0104800000007b1d */ /* 0x000fe60000010000 */
[----:B------:R-:W-:-:S13]  /*28d00*/  ISETP.NE.AND P0, PT, R2, RZ, PT ;  /* 0x000000ff0200720c */ /* 0x000fda0003f05270 */
[----:B------:R-:W0:Y:S01]  /*28d10*/  @!P0 S2R R3, SR_CgaCtaId ;  /* 0x0000000000038919 */ /* 0x000e220000008800 */
[----:B------:R-:W-:-:S04]  /*28d20*/  @!P0 MOV R2, 0x400 ;  /* 0x0000040000028802 */ /* 0x000fc80000000f00 */
[----:B0-----:R-:W-:-:S05]  /*28d30*/  @!P0 LEA R2, R3, R2, 0x18 ;  /* 0x0000000203028211 */ /* 0x001fca00078ec0ff */
[----:B--2---:R0:W-:Y:S02]  /*28d40*/  @!P0 STS.128 [R2+0x308d0], R4 ;  /* 0x0308d00402008388 */ /* 0x0041e40000000c00 */
[----:B0-----:R-:W-:Y:S01]  /*28d50*/  IMAD.MOV.U32 R2, RZ, RZ, R7 ;  /* 0x000000ffff027224 */ /* 0x001fe200078e0007 */
[----:B------:R-:W-:Y:S06]  /*28d60*/  BAR.ARV 0x5, 0x120 ;  /* 0x0144800000007b1d */ /* 0x000fec0000002000 */
[----:B------:R-:W-:-:S13]  /*28d70*/  ISETP.GE.AND P0, PT, R2, R0, PT ;  /* 0x000000000200720c */ /* 0x000fda0003f06270 */
[----:B------:R-:W-:Y:S05]  /*28d80*/  @!P0 BRA `(.L_x_1719) ;  /* 0xffffffa800148947 */ /* 0x000fea000383ffff */
.L_x_1617:
[----:B------:R-:W2:Y:S01]  /*28d90*/  LDL.LU R0, [R1+0x24] ;  /* 0x0000240001007983 */ /* 0x000ea20000300800 */
[----:B------:R-:W-:Y:S01]  /*28da0*/  BSSY B0, `(.L_x_1720) ;  /* 0x000000b000007945 */ /* 0x000fe20003800000 */
[----:B------:R-:W0:Y:S01]  /*28db0*/  S2R R5, SR_CgaCtaId ;  /* 0x0000000000057919 */ /* 0x000e220000008800 */
[----:B--2---:R-:W-:-:S04]  /*28dc0*/  IADD3 R0, R0, 0x1, RZ ;  /* 0x0000000100007810 */ /* 0x004fc80007ffe0ff */
[----:B------:R-:W-:-:S04]  /*28dd0*/  LEA.HI R2, R0, R0, RZ, 0x1 ;  /* 0x0000000000027211 */ /* 0x000fc800078f08ff */
[----:B------:R-:W-:-:S05]  /*28de0*/  LOP3.LUT R3, R2, 0xfffffffe, RZ, 0xc0, !PT ;  /* 0xfffffffe02037812 */ /* 0x000fca00078ec0ff */
[----:B------:R-:W-:Y:S01]  /*28df0*/  IMAD.IADD R3, R0, 0x1, -R3 ;  /* 0x0000000100037824 */ /* 0x000fe200078e0a03 */
[----:B------:R-:W-:-:S04]  /*28e00*/  MOV R0, 0x400 ;  /* 0x0000040000007802 */ /* 0x000fc80000000f00 */
[----:B0-----:R-:W-:Y:S02]  /*28e10*/  LEA R0, R5, R0, 0x18 ;  /* 0x0000000005007211 */ /* 0x001fe400078ec0ff */
[----:B------:R-:W-:-:S04]  /*28e20*/  SHF.L.U32 R3, R3, 0x1f, RZ ;  /* 0x0000001f03037819 */ /* 0x000fc800000006ff */
[----:B------:R-:W0:Y:S02]  /*28e30*/  SYNCS.PHASECHK.TRANS64.TRYWAIT P0, [R0+URZ+0x30820], R3 ;  /* 0x03082003000075a7 */ /* 0x000e24000800017f */
[----:B0-----:R-:W-:Y:S05]  /*28e40*/  @!P0 BRA `(.L_x_1721) ;  /* 0x0000002000788947 */ /* 0x001fea0003800000 */
.L_x_1836:
[----:B------:R-:W-:Y:S05]  /*28e50*/  BSYNC B0 ;  /* 0x0000000000007941 */ /* 0x000fea0003800000 */
.L_x_1720:
[----:B------:R-:W-:-:S03]  /*28e60*/  UMOV UR4, 0xffffffff ;  /* 0xffffffff00047882 */ /* 0x000fc60000000000 */
[----:B------:R-:W-:Y:S05]  /*28e70*/  BRA.DIV UR4, `(.L_x_1722) ;  /* 0x0000002204807947 */ /* 0x000fea000b800000 */
[----:B------:R-:W1:Y:S02]  /*28e80*/  S2R R2, SR_TID.X ;  /* 0x0000000000027919 */ /* 0x000e640000002100 */
[----:B-1----:R-:W-:-:S04]  /*28e90*/  SHF.R.U32.HI R2, RZ, 0x5, R2 ;  /* 0x00000005ff027819 */ /* 0x002fc80000011602 */
[----:B------:R-:W-:-:S05]  /*28ea0*/  LOP3.LUT R2, R2, 0x3, RZ, 0xc0, !PT ;  /* 0x0000000302027812 */ /* 0x000fca00078ec0ff */
[----:B------:R1:W2:Y:S02]  /*28eb0*/  SHFL.IDX PT, R14, R2, RZ, 0x1f ;  /* 0x00001fff020e7589 */ /* 0x0002a400000e0000 */
.L_x_1839:
[----:B--2---:R-:W-:-:S13]  /*28ec0*/  ISETP.NE.AND P0, PT, R14, RZ, PT ;  /* 0x000000ff0e00720c */ /* 0x004fda0003f05270 */
[----:B------:R-:W-:Y:S05]  /*28ed0*/  @P0 BRA `(.L_x_1311) ;  /* 0x0000000000880947 */ /* 0x000fea0003800000 */
[----:B------:R-:W-:-:S03]  /*28ee0*/  UMOV UR4, 0xffffffff ;  /* 0xffffffff00047882 */ /* 0x000fc60000000000 */
[----:B------:R-:W-:Y:S05]  /*28ef0*/  BRA.DIV UR4, `(.L_x_1723) ;  /* 0x0000002204947947 */ /* 0x000fea000b800000 */
[----:B------:R-:W-:-:S13]  /*28f00*/  ELECT P6, URZ, PT ;  /* 0x00000000003f782f */ /* 0x000fda00038c0000 */
.L_x_1842:
[----:B------:R-:W-:Y:S05]  /*28f10*/  @!P6 BRA `(.L_x_1311) ;  /* 0x000000000078e947 */ /* 0x000fea0003800000 */
[----:B------:R-:W-:-:S06]  /*28f20*/  ULOP3.LUT UR4, UR60, 0x2, URZ, 0xfc, !UPT ;  /* 0x000000023c047892 */ /* 0x000fcc000f8efc3f */
[----:B-1----:R-:W-:-:S05]  /*28f30*/  IMAD.U32 R2, RZ, RZ, UR4 ;  /* 0x00000004ff027e24 */ /* 0x002fca000f8e00ff */
[----:B------:R-:W-:-:S13]  /*28f40*/  ISETP.NE.AND P2, PT, R2, 0x3, PT ;  /* 0x000000030200780c */ /* 0x000fda0003f45270 */
[----:B------:R-:W-:Y:S05]  /*28f50*/  @!P2 BRA `(.L_x_1724) ;  /* 0x000000000004a947 */ /* 0x000fea0003800000 */
[----:B------:R-:W-:Y:S01]  /*28f60*/  BPT.TRAP 0x1 ;  /* 0x000000040000795c */ /* 0x000fe20000300000 */
.L_x_1724:
[----:B0-----:R-:W-:Y:S01]  /*28f70*/  IADD3 R3, R0, 0x30840, RZ ;  /* 0x0003084000037810 */ /* 0x001fe20007ffe0ff */
[----:B------:R-:W-:Y:S01]  /*28f80*/  VIADD R2, R16, 0x1 ;  /* 0x0000000110027836 */ /* 0x000fe20000000000 */
[----:B------:R-:W-:-:S03]  /*28f90*/  SHF.L.U32 R4, R18, 0x1f, RZ ;  /* 0x0000001f12047819 */ /* 0x000fc600000006ff */
[----:B------:R-:W-:Y:S01]  /*28fa0*/  IMAD R7, R16, 0x8, R3 ;  /* 0x0000000810077824 */ /* 0x000fe200078e0203 */
[----:B------:R-:W-:-:S03]  /*28fb0*/  ISETP.NE.AND P1, PT, R2, 0x2, PT ;  /* 0x000000020200780c */ /* 0x000fc60003f25270 */
[----:B------:R-:W0:Y:S01]  /*28fc0*/  SYNCS.PHASECHK.TRANS64.TRYWAIT P0, [R7+URZ], R4 ;  /* 0x00000004070075a7 */ /* 0x000e22000800017f */
[----:B------:R-:W-:Y:S02]  /*28fd0*/  SEL R5, RZ, 0x1, P1 ;  /* 0x00000001ff057807 */ /* 0x000fe40000800000 */
[----:B------:R-:W-:Y:S02]  /*28fe0*/  SEL R6, R2, RZ, P1 ;  /* 0x000000ff02067207 */ /* 0x000fe40000800000 */
[----:B------:R-:W-:Y:S02]  /*28ff0*/  LOP3.LUT R5, R18, R5, RZ, 0x3c, !PT ;  /* 0x0000000512057212 */ /* 0x000fe400078e3cff */
[----:B------:R-:W-:Y:S02]  /*29000*/  LEA R3, R6, R3, 0x3 ;  /* 0x0000000306037211 */ /* 0x000fe400078e18ff */
[----:B------:R-:W-:Y:S01]  /*29010*/  SHF.L.U32 R2, R5, 0x1f, RZ ;  /* 0x0000001f05027819 */ /* 0x000fe200000006ff */
[----:B0-----:R-:W-:Y:S06]  /*29020*/  @!P0 BRA `(.L_x_1725) ;  /* 0x0000002000688947 */ /* 0x001fec0003800000 */
.L_x_1843:
[----:B------:R-:W1:Y:S02]  /*29030*/  SYNCS.PHASECHK.TRANS64.TRYWAIT P0, [R3+URZ], R2 ;  /* 0x00000002030075a7 */ /* 0x000e64000800017f */
[----:B-1----:R-:W-:Y:S05]  /*29040*/  @!P0 BRA `(.L_x_1726) ;  /* 0x0000002000748947 */ /* 0x002fea0003800000 */
.L_x_1844:
[----:B------:R-:W-:Y:S05]  /*29050*/  @!P2 BRA `(.L_x_1727) ;  /* 0x000000000004a947 */ /* 0x000fea0003800000 */
[----:B------:R-:W-:Y:S01]  /*29060*/  BPT.TRAP 0x1 ;  /* 0x000000040000795c */ /* 0x000fe20000300000 */
.L_x_1727:
[----:B-1----:R-:W-:-:S04]  /*29070*/  VIADD R3, R0, 0x30860 ;  /* 0x0003086000037836 */ /* 0x002fc80000000000 */
[----:B------:R-:W-:-:S04]  /*29080*/  IMAD R5, R16, 0x8, R3 ;  /* 0x0000000810057824 */ /* 0x000fc800078e0203 */
[----:B------:R-:W1:Y:S02]  /*29090*/  SYNCS.PHASECHK.TRANS64.TRYWAIT P0, [R5+URZ], R4 ;  /* 0x00000004050075a7 */ /* 0x000e64000800017f */
[----:B-1----:R-:W-:Y:S05]  /*290a0*/  @!P0 BRA `(.L_x_1728) ;  /* 0x0000002000708947 */ /* 0x002fea0003800000 */
.L_x_1845:
[----:B------:R-:W-:-:S07]  /*290b0*/  LEA R3, R6, R3, 0x3 ;  /* 0x0000000306037211 */ /* 0x000fce00078e18ff */
.L_x_1729:
[----:B--2---:R2:W3:Y:S02]  /*290c0*/  SYNCS.PHASECHK.TRANS64.TRYWAIT P0, [R3+URZ], R2 ;  /* 0x00000002030075a7 */ /* 0x0044e4000800017f */
[----:B---3--:R-:W-:Y:S05]  /*290d0*/  @!P0 NANOSLEEP.SYNCS 0x989680 ;  /* 0x009896800000895d */ /* 0x008fea0003900000 */
[----:B------:R-:W3:Y:S02]  /*290e0*/  @!P0 SYNCS.PHASECHK.TRANS64 P0, [R3+URZ], R2 ;  /* 0x00000002030085a7 */ /* 0x000ee4000800007f */
[----:B---3--:R-:W-:Y:S05]  /*290f0*/  @!P0 BRA `(.L_x_1729) ;  /* 0xfffffffc00f08947 */ /* 0x008fea000383ffff */
.L_x_1311:
[----:B------:R-:W-:Y:S05]  /*29100*/  BSYNC B7 ;  /* 0x0000000000077941 */ /* 0x000fea0003800000 */
.L_x_1308:
[----:B------:R-:W-:Y:S05]  /*29110*/  EXIT ;  /* 0x000000000000794d */ /* 0x000fea0003800000 */
.L_x_1337:
[----:B0-----:R0:W1:Y:S02]  /*29120*/  SYNCS.PHASECHK.TRANS64.TRYWAIT P5, [R89+URZ+0x30890], R90 ;  /* 0x0308905a590075a7 */ /* 0x00106400080a017f */
[----:B-1----:R-:W-:Y:S05]  /*29130*/  @!P5 NANOSLEEP.SYNCS 0x989680 ;  /* 0x009896800000d95d */ /* 0x002fea0003900000 */
[----:B------:R-:W1:Y:S02]  /*29140*/  @!P5 SYNCS.PHASECHK.TRANS64 P5, [R89+URZ+0x30890], R90 ;  /* 0x0308905a5900d5a7 */ /* 0x000e6400080a007f */
[----:B-1----:R-:W-:Y:S05]  /*29150*/  @!P5 BRA `(.L_x_1337) ;  /* 0xfffffffc00f0d947 */ /* 0x002fea000383ffff */
[----:B------:R-:W-:Y:S05]  /*29160*/  BRA `(.L_x_1730) ;  /* 0xfffffda400fc7947 */ /* 0x000fea000383ffff */
.L_x_1391:
[----:B-1----:R1:W3:Y:S02]  /*29170*/  SYNCS.PHASECHK.TRANS64.TRYWAIT P5, [R89+URZ+0x30890], R90 ;  /* 0x0308905a590075a7 */ /* 0x0022e400080a017f */
[----:B---3--:R-:W-:Y:S05]  /*29180*/  @!P5 NANOSLEEP.SYNCS 0x989680 ;  /* 0x009896800000d95d */ /* 0x008fea0003900000 */
[----:B------:R-:W3:Y:S02]  /*29190*/  @!P5 SYNCS.PHASECHK.TRANS64 P5, [R89+URZ+0x30890], R90 ;  /* 0x0308905a5900d5a7 */ /* 0x000ee400080a007f */
[----:B---3--:R-:W-:Y:S05]  /*291a0*/  @!P5 BRA `(.L_x_1391) ;  /* 0xfffffffc00f0d947 */ /* 0x008fea000383ffff */
[----:B------:R-:W-:Y:S05]  /*291b0*/  BRA `(.L_x_1731) ;  /* 0xfffffdd800c87947 */ /* 0x000fea000383ffff */
.L_x_1416:
[----:B0-----:R0:W1:Y:S02]  /*291c0*/  SYNCS.PHASECHK.TRANS64.TRYWAIT P3, [R89+URZ+0x30890], R90 ;  /* 0x0308905a590075a7 */ /* 0x001064000806017f */
[----:B-1----:R-:W-:Y:S05]  /*291d0*/  @!P3 NANOSLEEP.SYNCS 0x989680 ;  /* 0x009896800000b95d */ /* 0x002fea0003900000 */
[----:B------:R-:W1:Y:S02]  /*291e0*/  @!P3 SYNCS.PHASECHK.TRANS64 P3, [R89+URZ+0x30890], R90 ;  /* 0x0308905a5900b5a7 */ /* 0x000e64000806007f */
[----:B-1----:R-:W-:Y:S05]  /*291f0*/  @!P3 BRA `(.L_x_1416) ;  /* 0xfffffffc00f0b947 */ /* 0x002fea000383ffff */
[----:B------:R-:W-:Y:S05]  /*29200*/  BRA `(.L_x_1732) ;  /* 0xfffffe0800b87947 */ /* 0x000fea000383ffff */
.L_x_1422:
[----:B-1----:R1:W2:Y:S02]  /*29210*/  SYNCS.PHASECHK.TRANS64.TRYWAIT P2, [R89+URZ+0x308b0], R90 ;  /* 0x0308b05a590075a7 */ /* 0x0022a4000804017f */
[----:B--2---:R-:W-:Y:S05]  /*29220*/  @!P2 NANOSLEEP.SYNCS 0x989680 ;  /* 0x009896800000a95d */ /* 0x004fea0003900000 */
[----:B------:R-:W2:Y:S02]  /*29230*/  @!P2 SYNCS.PHASECHK.TRANS64 P2, [R89+URZ+0x308b0], R90 ;  /* 0x0308b05a5900a5a7 */ /* 0x000ea4000804007f */
[----:B--2---:R-:W-:Y:S05]  /*29240*/  @!P2 BRA `(.L_x_1422) ;  /* 0xfffffffc00f0a947 */ /* 0x004fea000383ffff */
[----:B------:R-:W-:Y:S05]  /*29250*/  BRA `(.L_x_1733) ;  /* 0xfffffe0c00bc7947 */ /* 0x000fea000383ffff */
.L_x_1452:
[----:B------:R-:W-:Y:S01]  /*29260*/  BSSY B1, `(.L_x_1734) ;  /* 0x0000008000017945 */ /* 0x000fe20003800000 */
[----:B------:R-:W-:Y:S01]  /*29270*/  IMAD.MOV.U32 R13, RZ, RZ, R4 ;  /* 0x000000ffff0d7224 */ /* 0x000fe200078e0004 */
[----:B------:R-:W-:Y:S01]  /*29280*/  MOV R11, 0x1c1f ;  /* 0x00001c1f000b7802 */ /* 0x000fe20000000f00 */
[----:B------:R-:W-:Y:S02]  /*29290*/  IMAD.MOV.U32 R12, RZ, RZ, RZ ;  /* 0x000000ffff0c7224 */ /* 0x000fe400078e00ff */
[----:B------:R-:W-:-:S07]  /*292a0*/  IMAD.MOV.U32 R15, RZ, RZ, -0x1 ;  /* 0xffffffffff0f7424 */ /* 0x000fce00078e00ff */
[----:B------:R-:W-:Y:S05]  /*292b0*/  WARPSYNC.COLLECTIVE R15, `(.L_x_1735) ;  /* 0x000000000f087348 */ /* 0x000fea0003c00000 */
[----:B------:R0:W1:Y:S02]  /*292c0*/  SHFL.IDX P6, R14, R13, R12, R11 ;  /* 0x0000000c0d0e7389 */ /* 0x00006400000c000b */
[----:B01----:R-:W-:Y:S01]  /*292d0*/  ENDCOLLECTIVE ;  /* 0x000000000000791b */ /* 0x003fe20003800000 */
.L_x_1735:
[----:B------:R-:W-:Y:S05]  /*292e0*/  BSYNC B1 ;  /* 0x0000000000017941 */ /* 0x000fea0003800000 */
.L_x_1734:
[----:B------:R-:W-:Y:S05]  /*292f0*/  BRA `(.L_x_1736) ;  /* 0xfffffe2c00f07947 */ /* 0x000fea000383ffff */
.L_x_1453:
[----:B------:R-:W-:Y:S01]  /*29300*/  BSSY B1, `(.L_x_1737) ;  /* 0x0000008000017945 */ /* 0x000fe20003800000 */
[----:B------:R-:W-:Y:S01]  /*29310*/  IMAD.MOV.U32 R13, RZ, RZ, R3 ;  /* 0x000000ffff0d7224 */ /* 0x000fe200078e0003 */
[----:B------:R-:W-:Y:S01]  /*29320*/  MOV R12, RZ ;  /* 0x000000ff000c7202 */ /* 0x000fe20000000f00 */
[----:B------:R-:W-:Y:S02]  /*29330*/  IMAD.MOV.U32 R11, RZ, RZ, 0x1c1f ;  /* 0x00001c1fff0b7424 */ /* 0x000fe400078e00ff */
[----:B------:R-:W-:-:S07]  /*29340*/  IMAD.MOV.U32 R15, RZ, RZ, -0x1 ;  /* 0xffffffffff0f7424 */ /* 0x000fce00078e00ff */
[----:B------:R-:W-:Y:S05]  /*29350*/  WARPSYNC.COLLECTIVE R15, `(.L_x_1738) ;  /* 0x000000000f087348 */ /* 0x000fea0003c00000 */
[----:B------:R0:W1:Y:S02]  /*29360*/  SHFL.IDX P6, R14, R13, R12, R11 ;  /* 0x0000000c0d0e7389 */ /* 0x00006400000c000b */
[----:B01----:R-:W-:Y:S01]  /*29370*/  ENDCOLLECTIVE ;  /* 0x000000000000791b */ /* 0x003fe20003800000 */
.L_x_1738:
[----:B------:R-:W-:Y:S05]  /*29380*/  BSYNC B1 ;  /* 0x0000000000017941 */ /* 0x000fea0003800000 */
.L_x_1737:
[----:B------:R-:W-:Y:S05]  /*29390*/  BRA `(.L_x_1739) ;  /* 0xfffffe2c00d07947 */ /* 0x000fea000383ffff */
.L_x_1454:
[----:B------:R-:W-:Y:S01]  /*293a0*/  BSSY B1, `(.L_x_1740) ;  /* 0x0000008000017945 */ /* 0x000fe20003800000 */
[----:B------:R-:W-:Y:S01]  /*293b0*/  MOV R13, R2 ;  /* 0x00000002000d7202 */ /* 0x000fe20000000f00 */
[----:B------:R-:W-:Y:S01]  /*293c0*/  IMAD.MOV.U32 R12, RZ, RZ, RZ ;  /* 0x000000ffff0c7224 */ /* 0x000fe200078e00ff */
[----:B------:R-:W-:Y:S01]  /*293d0*/  MOV R15, 0xffffffff ;  /* 0xffffffff000f7802 */ /* 0x000fe20000000f00 */
[----:B------:R-:W-:-:S07]  /*293e0*/  IMAD.MOV.U32 R11, RZ, RZ, 0x1c1f ;  /* 0x00001c1fff0b7424 */ /* 0x000fce00078e00ff */
[----:B------:R-:W-:Y:S05]  /*293f0*/  WARPSYNC.COLLECTIVE R15, `(.L_x_1741) ;  /* 0x000000000f087348 */ /* 0x000fea0003c00000 */
[----:B------:R0:W1:Y:S02]  /*29400*/  SHFL.IDX P6, R14, R13, R12, R11 ;  /* 0x0000000c0d0e7389 */ /* 0x00006400000c000b */
[----:B01----:R-:W-:Y:S01]  /*29410*/  ENDCOLLECTIVE ;  /* 0x000000000000791b */ /* 0x003fe20003800000 */
.L_x_1741:
[----:B------:R-:W-:Y:S05]  /*29420*/  BSYNC B1 ;  /* 0x0000000000017941 */ /* 0x000fea0003800000 */
.L_x_1740:
[----:B------:R-:W-:Y:S05]  /*29430*/  BRA `(.L_x_1742) ;  /* 0xfffffe2c00b07947 */ /* 0x000fea000383ffff */
.L_x_1455:
        /* <DEDUP_REMOVED lines=8> */
.L_x_1744:
[----:B------:R-:W-:Y:S05]  /*294c0*/  BSYNC B1 ;  /* 0x0000000000017941 */ /* 0x000fea0003800000 */
.L_x_1743:
[----:B------:R-:W-:Y:S05]  /*294d0*/  BRA `(.L_x_1745) ;  /* 0xfffffe2c00907947 */ /* 0x000fea000383ffff */
.L_x_1456:
[----:B------:R-:W-:Y:S01]  /*294e0*/  BSSY B1, `(.L_x_1746) ;  /* 0x0000008000017945 */ /* 0x000fe20003800000 */
[----:B------:R-:W-:Y:S01]  /*294f0*/  IMAD.MOV.U32 R13, RZ, RZ, R4 ;  /* 0x000000ffff0d7224 */ /* 0x000fe200078e0004 */
[----:B------:R-:W-:Y:S01]  /*29500*/  MOV R12, 0x1 ;  /* 0x00000001000c7802 */ /* 0x000fe20000000f00 */
[----:B------:R-:W-:Y:S02]  /*29510*/  IMAD.MOV.U32 R11, RZ, RZ, 0x1c1f ;  /* 0x00001c1fff0b7424 */ /* 0x000fe400078e00ff */
[----:B------:R-:W-:-:S07]  /*29520*/  IMAD.MOV.U32 R15, RZ, RZ, -0x1 ;  /* 0xffffffffff0f7424 */ /* 0x000fce00078e00ff */
[----:B------:R-:W-:Y:S05]  /*29530*/  WARPSYNC.COLLECTIVE R15, `(.L_x_1747) ;  /* 0x000000000f087348 */ /* 0x000fea0003c00000 */
[----:B------:R0:W1:Y:S02]  /*29540*/  SHFL.IDX P6, R14, R13, R12, R11 ;  /* 0x0000000c0d0e7389 */ /* 0x00006400000c000b */
[----:B01----:R-:W-:Y:S01]  /*29550*/  ENDCOLLECTIVE ;  /* 0x000000000000791b */ /* 0x003fe20003800000 */
.L_x_1747:
[----:B------:R-:W-:Y:S05]  /*29560*/  BSYNC B1 ;  /* 0x0000000000017941 */ /* 0x000fea0003800000 */
.L_x_1746:
[----:B------:R-:W-:Y:S05]  /*29570*/  BRA `(.L_x_1748) ;  /* 0xfffffe2c00707947 */ /* 0x000fea000383ffff */
.L_x_1457:
[----:B------:R-:W-:Y:S01]  /*29580*/  BSSY B1, `(.L_x_1749) ;  /* 0x0000008000017945 */ /* 0x000fe20003800000 */
[----:B------:R-:W-:Y:S01]  /*29590*/  MOV R13, R3 ;  /* 0x00000003000d7202 */ /* 0x000fe20000000f00 */
[----:B------:R-:W-:Y:S01]  /*295a0*/  IMAD.MOV.U32 R12, RZ, RZ, 0x1 ;  /* 0x00000001ff0c7424 */ /* 0x000fe200078e00ff */
[----:B------:R-:W-:Y:S01]  /*295b0*/  MOV R15, 0xffffffff ;  /* 0xffffffff000f7802 */ /* 0x000fe20000000f00 */
[----:B------:R-:W-:-:S07]  /*295c0*/  IMAD.MOV.U32 R11, RZ, RZ, 0x1c1f ;  /* 0x00001c1fff0b7424 */ /* 0x000fce00078e00ff */
[----:B------:R-:W-:Y:S05]  /*295d0*/  WARPSYNC.COLLECTIVE R15, `(.L_x_1750) ;  /* 0x000000000f087348 */ /* 0x000fea0003c00000 */
[----:B------:R0:W1:Y:S02]  /*295e0*/  SHFL.IDX P6, R14, R13, R12, R11 ;  /* 0x0000000c0d0e7389 */ /* 0x00006400000c000b */
[----:B01----:R-:W-:Y:S01]  /*295f0*/  ENDCOLLECTIVE ;  /* 0x000000000000791b */ /* 0x003fe20003800000 */
.L_x_1750:
[----:B------:R-:W-:Y:S05]  /*29600*/  BSYNC B1 ;  /* 0x0000000000017941 */ /* 0x000fea0003800000 */
.L_x_1749:
[----:B------:R-:W-:Y:S05]  /*29610*/  BRA `(.L_x_1751) ;  /* 0xfffffe2c00547947 */ /* 0x000fea000383ffff */
.L_x_1458:
        /* <DEDUP_REMOVED lines=8> */
.L_x_1753:
[----:B------:R-:W-:Y:S05]  /*296a0*/  BSYNC B1 ;  /* 0x0000000000017941 */ /* 0x000fea0003800000 */
.L_x_1752:
[----:B------:R-:W-:Y:S05]  /*296b0*/  BRA `(.L_x_1754) ;  /* 0xfffffe2c00387947 */ /* 0x000fea000383ffff */
.L_x_1459:
        /* <DEDUP_REMOVED lines=8> */
.L_x_1756:
[----:B------:R-:W-:Y:S05]  /*29740*/  BSYNC B1 ;  /* 0x0000000000017941 */ /* 0x000fea0003800000 */
.L_x_1755:
[----:B------:R-:W-:Y:S05]  /*29750*/  BRA `(.L_x_1757) ;  /* 0xfffffe2c001c7947 */ /* 0x000fea000383ffff */
.L_x_1461:
[----:B0-----:R0:W1:Y:S02]  /*29760*/  SYNCS.PHASECHK.TRANS64.TRYWAIT P2, [R17+URZ+0x30800], R2 ;  /* 0x03080002110075a7 */ /* 0x001064000804017f */
[----:B-1----:R-:W-:Y:S05]  /*29770*/  @!P2 NANOSLEEP.SYNCS 0x989680 ;  /* 0x009896800000a95d */ /* 0x002fea0003900000 */
[----:B------:R-:W1:Y:S02]  /*29780*/  @!P2 SYNCS.PHASECHK.TRANS64 P2, [R17+URZ+0x30800], R2 ;  /* 0x030800021100a5a7 */ /* 0x000e64000804007f */
[----:B-1----:R-:W-:Y:S05]  /*29790*/  @!P2 BRA `(.L_x_1461) ;  /* 0xfffffffc00f0a947 */ /* 0x002fea000383ffff */
[----:B------:R-:W-:Y:S05]  /*297a0*/  BRA `(.L_x_1758) ;  /* 0xfffffe2c007c7947 */ /* 0x000fea000383ffff */
.L_x_1489:
        /* <DEDUP_REMOVED lines=8> */
.L_x_1760:
[----:B------:R-:W-:Y:S05]  /*29830*/  BSYNC B1 ;  /* 0x0000000000017941 */ /* 0x000fea0003800000 */
.L_x_1759:
[----:B------:R-:W-:Y:S05]  /*29840*/  BRA `(.L_x_1761) ;  /* 0xfffffe5c00007947 */ /* 0x000fea000383ffff */
.L_x_1490:
        /* <DEDUP_REMOVED lines=8> */
.L_x_1763:
[----:B------:R-:W-:Y:S05]  /*298d0*/  BSYNC B1 ;  /* 0x0000000000017941 */ /* 0x000fea0003800000 */
.L_x_1762:
[----:B------:R-:W-:Y:S05]  /*298e0*/  BRA `(.L_x_1764) ;  /* 0xfffffe5800e07947 */ /* 0x000fea000383ffff */
.L_x_1491:
        /* <DEDUP_REMOVED lines=8> */
.L_x_1766:
[----:B------:R-:W-:Y:S05]  /*29970*/  BSYNC B1 ;  /* 0x0000000000017941 */ /* 0x000fea0003800000 */
.L_x_1765:
[----:B------:R-:W-:Y:S05]  /*29980*/  BRA `(.L_x_1767) ;  /* 0xfffffe5800c07947 */ /* 0x000fea000383ffff */
.L_x_1492:
        /* <DEDUP_REMOVED lines=8> */
.L_x_1769:
[----:B------:R-:W-:Y:S05]  /*29a10*/  BSYNC B1 ;  /* 0x0000000000017941 */ /* 0x000fea0003800000 */
.L_x_1768:
[----:B------:R-:W-:Y:S05]  /*29a20*/  BRA `(.L_x_1770) ;  /* 0xfffffe5800a07947 */ /* 0x000fea000383ffff */
.L_x_1493:
        /* <DEDUP_REMOVED lines=8> */
.L_x_1772:
[----:B------:R-:W-:Y:S05]  /*29ab0*/  BSYNC B1 ;  /* 0x0000000000017941 */ /* 0x000fea0003800000 */
.L_x_1771:
[----:B------:R-:W-:Y:S05]  /*29ac0*/  BRA `(.L_x_1773) ;  /* 0xfffffe5800807947 */ /* 0x000fea000383ffff */
.L_x_1494:
        /* <DEDUP_REMOVED lines=8> */
.L_x_1775:
[----:B------:R-:W-:Y:S05]  /*29b50*/  BSYNC B1 ;  /* 0x0000000000017941 */ /* 0x000fea0003800000 */
.L_x_1774:
[----:B------:R-:W-:Y:S05]  /*29b60*/  BRA `(.L_x_1776) ;  /* 0xfffffe5800647947 */ /* 0x000fea000383ffff */
.L_x_1495:
        /* <DEDUP_REMOVED lines=8> */
.L_x_1778:
[----:B------:R-:W-:Y:S05]  /*29bf0*/  BSYNC B1 ;  /* 0x0000000000017941 */ /* 0x000fea0003800000 */
.L_x_1777:
[----:B------:R-:W-:Y:S05]  /*29c00*/  BRA `(.L_x_1779) ;  /* 0xfffffe5800487947 */ /* 0x000fea000383ffff */
.L_x_1496:
        /* <DEDUP_REMOVED lines=8> */
.L_x_1781:
[----:B------:R-:W-:Y:S05]  /*29c90*/  BSYNC B1 ;  /* 0x0000000000017941 */ /* 0x000fea0003800000 */
.L_x_1780:
[----:B------:R-:W-:Y:S05]  /*29ca0*/  BRA `(.L_x_1782) ;  /* 0xfffffe58002c7947 */ /* 0x000fea000383ffff */
.L_x_1498:
[----:B0-----:R0:W1:Y:S02]  /*29cb0*/  SYNCS.PHASECHK.TRANS64.TRYWAIT P2, [R17+URZ+0x30800], R8 ;  /* 0x03080008110075a7 */ /* 0x001064000804017f */
[----:B-1----:R-:W-:Y:S05]  /*29cc0*/  @!P2 NANOSLEEP.SYNCS 0x989680 ;  /* 0x009896800000a95d */ /* 0x002fea0003900000 */
[----:B------:R-:W1:Y:S02]  /*29cd0*/  @!P2 SYNCS.PHASECHK.TRANS64 P2, [R17+URZ+0x30800], R8 ;  /* 0x030800081100a5a7 */ /* 0x000e64000804007f */
[----:B-1----:R-:W-:Y:S05]  /*29ce0*/  @!P2 BRA `(.L_x_1498) ;  /* 0xfffffffc00f0a947 */ /* 0x002fea000383ffff */
[----:B------:R-:W-:Y:S05]  /*29cf0*/  BRA `(.L_x_1783) ;  /* 0xfffffe58008c7947 */ /* 0x000fea000383ffff */
.L_x_1512:
[----:B-1----:R1:W2:Y:S02]  /*29d00*/  SYNCS.PHASECHK.TRANS64.TRYWAIT P2, [R2+URZ+0x30830], R3 ;  /* 0x03083003020075a7 */ /* 0x0022a4000804017f */
[----:B--2---:R-:W-:Y:S05]  /*29d10*/  @!P2 NANOSLEEP.SYNCS 0x989680 ;  /* 0x009896800000a95d */ /* 0x004fea0003900000 */
[----:B------:R-:W2:Y:S02]  /*29d20*/  @!P2 SYNCS.PHASECHK.TRANS64 P2, [R2+URZ+0x30830], R3 ;  /* 0x030830030200a5a7 */ /* 0x000ea4000804007f */
[----:B--2---:R-:W-:Y:S05]  /*29d30*/  @!P2 BRA `(.L_x_1512) ;  /* 0xfffffffc00f0a947 */ /* 0x004fea000383ffff */
[----:B------:R-:W-:Y:S05]  /*29d40*/  BRA `(.L_x_1511) ;  /* 0xfffffe80002c7947 */ /* 0x000fea000383ffff */
.L_x_1532:
[----:B-1----:R1:W2:Y:S02]  /*29d50*/  SYNCS.PHASECHK.TRANS64.TRYWAIT P2, [R7+URZ+0x30830], R14 ;  /* 0x0308300e070075a7 */ /* 0x0022a4000804017f */
[----:B--2---:R-:W-:Y:S05]  /*29d60*/  @!P2 NANOSLEEP.SYNCS 0x989680 ;  /* 0x009896800000a95d */ /* 0x004fea0003900000 */
[----:B------:R-:W2:Y:S02]  /*29d70*/  @!P2 SYNCS.PHASECHK.TRANS64 P2, [R7+URZ+0x30830], R14 ;  /* 0x0308300e0700a5a7 */ /* 0x000ea4000804007f */
[----:B--2---:R-:W-:Y:S05]  /*29d80*/  @!P2 BRA `(.L_x_1532) ;  /* 0xfffffffc00f0a947 */ /* 0x004fea000383ffff */
[----:B------:R-:W-:Y:S05]  /*29d90*/  BRA `(.L_x_1531) ;  /* 0xfffffeb400787947 */ /* 0x000fea000383ffff */
.L_x_1537:
[----:B-1----:R1:W2:Y:S02]  /*29da0*/  SYNCS.PHASECHK.TRANS64.TRYWAIT P2, [R14+URZ+0x30850], R2 ;  /* 0x030850020e0075a7 */ /* 0x0022a4000804017f */
[----:B--2---:R-:W-:Y:S05]  /*29db0*/  @!P2 NANOSLEEP.SYNCS 0x989680 ;  /* 0x009896800000a95d */ /* 0x004fea0003900000 */
[----:B------:R-:W2:Y:S02]  /*29dc0*/  @!P2 SYNCS.PHASECHK.TRANS64 P2, [R14+URZ+0x30850], R2 ;  /* 0x030850020e00a5a7 */ /* 0x000ea4000804007f */
[----:B--2---:R-:W-:Y:S05]  /*29dd0*/  @!P2 BRA `(.L_x_1537) ;  /* 0xfffffffc00f0a947 */ /* 0x004fea000383ffff */
[----:B------:R-:W-:Y:S05]  /*29de0*/  BRA `(.L_x_1536) ;  /* 0xfffffec400047947 */ /* 0x000fea000383ffff */
.L_x_1557:
[----:B-1----:R1:W2:Y:S02]  /*29df0*/  SYNCS.PHASECHK.TRANS64.TRYWAIT P2, [R3+URZ+0x30830], R4 ;  /* 0x03083004030075a7 */ /* 0x0022a4000804017f */
[----:B--2---:R-:W-:Y:S05]  /*29e00*/  @!P2 NANOSLEEP.SYNCS 0x989680 ;  /* 0x009896800000a95d */ /* 0x004fea0003900000 */
[----:B------:R-:W2:Y:S02]  /*29e10*/  @!P2 SYNCS.PHASECHK.TRANS64 P2, [R3+URZ+0x30830], R4 ;  /* 0x030830040300a5a7 */ /* 0x000ea4000804007f */
[----:B--2---:R-:W-:Y:S05]  /*29e20*/  @!P2 BRA `(.L_x_1557) ;  /* 0xfffffffc00f0a947 */ /* 0x004fea000383ffff */
[----:B------:R-:W-:Y:S05]  /*29e30*/  BRA `(.L_x_1556) ;  /* 0xfffffef000947947 */ /* 0x000fea000383ffff */
.L_x_1562:
[----:B-1----:R1:W2:Y:S02]  /*29e40*/  SYNCS.PHASECHK.TRANS64.TRYWAIT P2, [R20+URZ+0x30850], R0 ;  /* 0x03085000140075a7 */ /* 0x0022a4000804017f */
[----:B--2---:R-:W-:Y:S05]  /*29e50*/  @!P2 NANOSLEEP.SYNCS 0x989680 ;  /* 0x009896800000a95d */ /* 0x004fea0003900000 */
[----:B------:R-:W2:Y:S02]  /*29e60*/  @!P2 SYNCS.PHASECHK.TRANS64 P2, [R20+URZ+0x30850], R0 ;  /* 0x030850001400a5a7 */ /* 0x000ea4000804007f */
[----:B--2---:R-:W-:Y:S05]  /*29e70*/  @!P2 BRA `(.L_x_1562) ;  /* 0xfffffffc00f0a947 */ /* 0x004fea000383ffff */
[----:B------:R-:W-:Y:S05]  /*29e80*/  BRA `(.L_x_1561) ;  /* 0xffffff00000c7947 */ /* 0x000fea000383ffff */
.L_x_1570:
[----:B-1----:R1:W2:Y:S02]  /*29e90*/  SYNCS.PHASECHK.TRANS64.TRYWAIT P2, [R3+URZ+0x30830], R4 ;  /* 0x03083004030075a7 */ /* 0x0022a4000804017f */
[----:B--2---:R-:W-:Y:S05]  /*29ea0*/  @!P2 NANOSLEEP.SYNCS 0x989680 ;  /* 0x009896800000a95d */ /* 0x004fea0003900000 */
[----:B------:R-:W2:Y:S02]  /*29eb0*/  @!P2 SYNCS.PHASECHK.TRANS64 P2, [R3+URZ+0x30830], R4 ;  /* 0x030830040300a5a7 */ /* 0x000ea4000804007f */
[----:B--2---:R-:W-:Y:S05]  /*29ec0*/  @!P2 BRA `(.L_x_1570) ;  /* 0xfffffffc00f0a947 */ /* 0x004fea000383ffff */
[----:B------:R-:W-:Y:S05]  /*29ed0*/  BRA `(.L_x_1569) ;  /* 0xffffff1800887947 */ /* 0x000fea000383ffff */
.L_x_1575:
[----:B-1----:R1:W2:Y:S02]  /*29ee0*/  SYNCS.PHASECHK.TRANS64.TRYWAIT P2, [R14+URZ+0x30850], R2 ;  /* 0x030850020e0075a7 */ /* 0x0022a4000804017f */
[----:B--2---:R-:W-:Y:S05]  /*29ef0*/  @!P2 NANOSLEEP.SYNCS 0x989680 ;  /* 0x009896800000a95d */ /* 0x004fea0003900000 */
[----:B------:R-:W2:Y:S02]  /*29f00*/  @!P2 SYNCS.PHASECHK.TRANS64 P2, [R14+URZ+0x30850], R2 ;  /* 0x030850020e00a5a7 */ /* 0x000ea4000804007f */
[----:B--2---:R-:W-:Y:S05]  /*29f10*/  @!P2 BRA `(.L_x_1575) ;  /* 0xfffffffc00f0a947 */ /* 0x004fea000383ffff */
[----:B------:R-:W-:Y:S05]  /*29f20*/  BRA `(.L_x_1574) ;  /* 0xffffff28000c7947 */ /* 0x000fea000383ffff */
.L_x_1589:
[----:B-1----:R1:W2:Y:S02]  /*29f30*/  SYNCS.PHASECHK.TRANS64.TRYWAIT P0, [R13+URZ+0x30850], R0 ;  /* 0x030850000d0075a7 */ /* 0x0022a4000800017f */
[----:B--2---:R-:W-:Y:S05]  /*29f40*/  @!P0 NANOSLEEP.SYNCS 0x989680 ;  /* 0x009896800000895d */ /* 0x004fea0003900000 */
[----:B------:R-:W2:Y:S02]  /*29f50*/  @!P0 SYNCS.PHASECHK.TRANS64 P0, [R13+URZ+0x30850], R0 ;  /* 0x030850000d0085a7 */ /* 0x000ea4000800007f */
[----:B--2---:R-:W-:Y:S05]  /*29f60*/  @!P0 BRA `(.L_x_1589) ;  /* 0xfffffffc00f08947 */ /* 0x004fea000383ffff */
[----:B------:R-:W-:Y:S05]  /*29f70*/  BRA `(.L_x_1588) ;  /* 0xffffff5800687947 */ /* 0x000fea000383ffff */
.L_x_1631:
[----:B------:R-:W0:Y:S01]  /*29f80*/  S2R R11, SR_TID.X ;  /* 0x00000000000b7919 */ /* 0x000e220000002100 */
[----:B------:R-:W-:Y:S01]  /*29f90*/  BSSY B1, `(.L_x_1784) ;  /* 0x000000a000017945 */ /* 0x000fe20003800000 */
[----:B------:R-:W-:Y:S01]  /*29fa0*/  MOV R12, RZ ;  /* 0x000000ff000c7202 */ /* 0x000fe20000000f00 */
[----:B------:R-:W-:Y:S01]  /*29fb0*/  IMAD.MOV.U32 R15, RZ, RZ, -0x1 ;  /* 0xffffffffff0f7424 */ /* 0x000fe200078e00ff */
[----:B0-----:R-:W-:-:S04]  /*29fc0*/  SHF.R.U32.HI R11, RZ, 0x5, R11 ;  /* 0x00000005ff0b7819 */ /* 0x001fc8000001160b */
[----:B------:R-:W-:-:S05]  /*29fd0*/  LOP3.LUT R11, R11, 0x3, RZ, 0xc0, !PT ;  /* 0x000000030b0b7812 */ /* 0x000fca00078ec0ff */
[----:B------:R-:W-:Y:S02]  /*29fe0*/  IMAD.MOV.U32 R13, RZ, RZ, R11 ;  /* 0x000000ffff0d7224 */ /* 0x000fe400078e000b */
[----:B------:R-:W-:-:S07]  /*29ff0*/  IMAD.MOV.U32 R11, RZ, RZ, 0x1f ;  /* 0x0000001fff0b7424 */ /* 0x000fce00078e00ff */
[----:B------:R-:W-:Y:S05]  /*2a000*/  WARPSYNC.COLLECTIVE R15, `(.L_x_1785) ;  /* 0x000000000f087348 */ /* 0x000fea0003c00000 */
[----:B------:R0:W1:Y:S02]  /*2a010*/  SHFL.IDX P6, R14, R13, R12, R11 ;  /* 0x0000000c0d0e7389 */ /* 0x00006400000c000b */
[----:B01----:R-:W-:Y:S01]  /*2a020*/  ENDCOLLECTIVE ;  /* 0x000000000000791b */ /* 0x003fe20003800000 */
.L_x_1785:
[----:B------:R-:W-:Y:S05]  /*2a030*/  BSYNC B1 ;  /* 0x0000000000017941 */ /* 0x000fea0003800000 */
.L_x_1784:
[----:B------:R-:W-:Y:S05]  /*2a040*/  BRA `(.L_x_1786) ;  /* 0xffffff9c00fc7947 */ /* 0x000fea000383ffff */
.L_x_1632:
[----:B------:R-:W-:Y:S01]  /*2a050*/  BSSY B1, `(.L_x_1787) ;  /* 0x0000006000017945 */ /* 0x000fe20003800000 */
[----:B------:R-:W-:-:S07]  /*2a060*/  MOV R15, 0xffffffff ;  /* 0xffffffff000f7802 */ /* 0x000fce0000000f00 */
[----:B------:R-:W-:Y:S05]  /*2a070*/  WARPSYNC.COLLECTIVE R15, `(.L_x_1788) ;  /* 0x000000000f0c7348 */ /* 0x000fea0003c00000 */
[----:B------:R-:W-:Y:S02]  /*2a080*/  ELECT P6, UR62, PT ;  /* 0x00000000003e782f */ /* 0x000fe400038c0000 */
[----:B------:R-:W-:Y:S01]  /*2a090*/  MOV R14, UR62 ;  /* 0x0000003e000e7c02 */ /* 0x000fe20008000f00 */
[----:B------:R-:W-:Y:S10]  /*2a0a0*/  ENDCOLLECTIVE ;  /* 0x000000000000791b */ /* 0x000ff40003800000 */
.L_x_1788:
[----:B------:R-:W-:Y:S05]  /*2a0b0*/  BSYNC B1 ;  /* 0x0000000000017941 */ /* 0x000fea0003800000 */
.L_x_1787:
[----:B------:R-:W-:Y:S05]  /*2a0c0*/  BRA `(.L_x_1789) ;  /* 0xffffff9c00e87947 */ /* 0x000fea000383ffff */
.L_x_1634:
[----:B0-----:R0:W1:Y:S02]  /*2a0d0*/  SYNCS.PHASECHK.TRANS64.TRYWAIT P0, [R12+URZ+0x30820], R8 ;  /* 0x030820080c0075a7 */ /* 0x001064000800017f */
[----:B-1----:R-:W-:Y:S05]  /*2a0e0*/  @!P0 NANOSLEEP.SYNCS 0x989680 ;  /* 0x009896800000895d */ /* 0x002fea0003900000 */
[----:B------:R-:W1:Y:S02]  /*2a0f0*/  @!P0 SYNCS.PHASECHK.TRANS64 P0, [R12+URZ+0x30820], R8 ;  /* 0x030820080c0085a7 */ /* 0x000e64000800007f */
[----:B-1----:R-:W-:Y:S05]  /*2a100*/  @!P0 BRA `(.L_x_1634) ;  /* 0xfffffffc00f08947 */ /* 0x002fea000383ffff */
[----:B------:R-:W-:Y:S05]  /*2a110*/  BRA `(.L_x_1790) ;  /* 0xffffffa000047947 */ /* 0x000fea000383ffff */
.L_x_1637:
[----:B-1----:R1:W2:Y:S02]  /*2a120*/  SYNCS.PHASECHK.TRANS64.TRYWAIT P0, [R9+URZ+0x308a0], R11 ;  /* 0x0308a00b090075a7 */ /* 0x0022a4000800017f */
[----:B--2---:R-:W-:Y:S05]  /*2a130*/  @!P0 NANOSLEEP.SYNCS 0x989680 ;  /* 0x009896800000895d */ /* 0x004fea0003900000 */
[----:B------:R-:W2:Y:S02]  /*2a140*/  @!P0 SYNCS.PHASECHK.TRANS64 P0, [R9+URZ+0x308a0], R11 ;  /* 0x0308a00b090085a7 */ /* 0x000ea4000800007f */
[----:B--2---:R-:W-:Y:S05]  /*2a150*/  @!P0 BRA `(.L_x_1637) ;  /* 0xfffffffc00f08947 */ /* 0x004fea000383ffff */
[----:B------:R-:W-:Y:S05]  /*2a160*/  BRA `(.L_x_1791) ;  /* 0xffffffa000107947 */ /* 0x000fea000383ffff */
.L_x_1639:
[----:B0-----:R0:W2:Y:S02]  /*2a170*/  SYNCS.PHASECHK.TRANS64.TRYWAIT P0, [R9+URZ+0x308c0], R11 ;  /* 0x0308c00b090075a7 */ /* 0x0010a4000800017f */
[----:B--2---:R-:W-:Y:S05]  /*2a180*/  @!P0 NANOSLEEP.SYNCS 0x989680 ;  /* 0x009896800000895d */ /* 0x004fea0003900000 */
[----:B------:R-:W2:Y:S02]  /*2a190*/  @!P0 SYNCS.PHASECHK.TRANS64 P0, [R9+URZ+0x308c0], R11 ;  /* 0x0308c00b090085a7 */ /* 0x000ea4000800007f */
[----:B--2---:R-:W-:Y:S05]  /*2a1a0*/  @!P0 BRA `(.L_x_1639) ;  /* 0xfffffffc00f08947 */ /* 0x004fea000383ffff */
[----:B------:R-:W-:Y:S05]  /*2a1b0*/  BRA `(.L_x_1792) ;  /* 0xffffffa000987947 */ /* 0x000fea000383ffff */
.L_x_1643:
[----:B0-----:R0:W1:Y:S02]  /*2a1c0*/  SYNCS.PHASECHK.TRANS64.TRYWAIT P0, [R8+URZ+0x308a0], R9 ;  /* 0x0308a009080075a7 */ /* 0x001064000800017f */
[----:B-1----:R-:W-:Y:S05]  /*2a1d0*/  @!P0 NANOSLEEP.SYNCS 0x989680 ;  /* 0x009896800000895d */ /* 0x002fea0003900000 */
[----:B------:R-:W1:Y:S02]  /*2a1e0*/  @!P0 SYNCS.PHASECHK.TRANS64 P0, [R8+URZ+0x308a0], R9 ;  /* 0x0308a009080085a7 */ /* 0x000e64000800007f */
[----:B-1----:R-:W-:Y:S05]  /*2a1f0*/  @!P0 BRA `(.L_x_1643) ;  /* 0xfffffffc00f08947 */ /* 0x002fea000383ffff */
[----:B------:R-:W-:Y:S05]  /*2a200*/  BRA `(.L_x_1793) ;  /* 0xffffffa400547947 */ /* 0x000fea000383ffff */
.L_x_1645:
[----:B-1----:R1:W2:Y:S02]  /*2a210*/  SYNCS.PHASECHK.TRANS64.TRYWAIT P1, [R8+URZ+0x308c0], R9 ;  /* 0x0308c009080075a7 */ /* 0x0022a4000802017f */
[----:B--2---:R-:W-:Y:S05]  /*2a220*/  @!P1 NANOSLEEP.SYNCS 0x989680 ;  /* 0x009896800000995d */ /* 0x004fea0003900000 */
[----:B------:R-:W2:Y:S02]  /*2a230*/  @!P1 SYNCS.PHASECHK.TRANS64 P1, [R8+URZ+0x308c0], R9 ;  /* 0x0308c009080095a7 */ /* 0x000ea4000802007f */
[----:B--2---:R-:W-:Y:S05]  /*2a240*/  @!P1 BRA `(.L_x_1645) ;  /* 0xfffffffc00f09947 */ /* 0x004fea000383ffff */
[----:B------:R-:W-:Y:S05]  /*2a250*/  BRA `(.L_x_1794) ;  /* 0xffffffa400d87947 */ /* 0x000fea000383ffff */
.L_x_1665:
[----:B------:R-:W0:Y:S01]  /*2a260*/  S2R R7, SR_TID.X ;  /* 0x0000000000077919 */ /* 0x000e220000002100 */
[----:B------:R-:W-:Y:S01]  /*2a270*/  BSSY B0, `(.L_x_1795) ;  /* 0x000000a000007945 */ /* 0x000fe20003800000 */
[----:B------:R-:W-:Y:S01]  /*2a280*/  IMAD.MOV.U32 R12, RZ, RZ, RZ ;  /* 0x000000ffff0c7224 */ /* 0x000fe200078e00ff */
[----:B------:R-:W-:Y:S01]  /*2a290*/  MOV R11, 0x1f ;  /* 0x0000001f000b7802 */ /* 0x000fe20000000f00 */
[----:B------:R-:W-:Y:S01]  /*2a2a0*/  IMAD.MOV.U32 R15, RZ, RZ, -0x1 ;  /* 0xffffffffff0f7424 */ /* 0x000fe200078e00ff */
[----:B0-----:R-:W-:-:S04]  /*2a2b0*/  SHF.R.U32.HI R7, RZ, 0x5, R7 ;  /* 0x00000005ff077819 */ /* 0x001fc80000011607 */
[----:B------:R-:W-:-:S05]  /*2a2c0*/  LOP3.LUT R7, R7, 0x3, RZ, 0xc0, !PT ;  /* 0x0000000307077812 */ /* 0x000fca00078ec0ff */
[----:B------:R-:W-:-:S07]  /*2a2d0*/  IMAD.MOV.U32 R13, RZ, RZ, R7 ;  /* 0x000000ffff0d7224 */ /* 0x000fce00078e0007 */
[----:B------:R-:W-:Y:S05]  /*2a2e0*/  WARPSYNC.COLLECTIVE R15, `(.L_x_1796) ;  /* 0x000000000f087348 */ /* 0x000fea0003c00000 */
[----:B------:R0:W1:Y:S02]  /*2a2f0*/  SHFL.IDX P6, R14, R13, R12, R11 ;  /* 0x0000000c0d0e7389 */ /* 0x00006400000c000b */
[----:B01----:R-:W-:Y:S01]  /*2a300*/  ENDCOLLECTIVE ;  /* 0x000000000000791b */ /* 0x003fe20003800000 */
.L_x_1796:
[----:B------:R-:W-:Y:S05]  /*2a310*/  BSYNC B0 ;  /* 0x0000000000007941 */ /* 0x000fea0003800000 */
.L_x_1795:
[----:B------:R-:W-:Y:S05]  /*2a320*/  BRA `(.L_x_1797) ;  /* 0xffffffb400c47947 */ /* 0x000fea000383ffff */
.L_x_1666:
[----:B------:R-:W-:Y:S01]  /*2a330*/  BSSY B0, `(.L_x_1798) ;  /* 0x0000006000007945 */ /* 0x000fe20003800000 */
[----:B------:R-:W-:-:S07]  /*2a340*/  IMAD.MOV.U32 R15, RZ, RZ, -0x1 ;  /* 0xffffffffff0f7424 */ /* 0x000fce00078e00ff */
[----:B------:R-:W-:Y:S05]  /*2a350*/  WARPSYNC.COLLECTIVE R15, `(.L_x_1799) ;  /* 0x000000000f0c7348 */ /* 0x000fea0003c00000 */
[----:B------:R-:W-:Y:S02]  /*2a360*/  ELECT P6, UR62, PT ;  /* 0x00000000003e782f */ /* 0x000fe400038c0000 */
[----:B------:R-:W-:Y:S01]  /*2a370*/  MOV R14, UR62 ;  /* 0x0000003e000e7c02 */ /* 0x000fe20008000f00 */
[----:B------:R-:W-:Y:S10]  /*2a380*/  ENDCOLLECTIVE ;  /* 0x000000000000791b */ /* 0x000ff40003800000 */
.L_x_1799:
[----:B------:R-:W-:Y:S05]  /*2a390*/  BSYNC B0 ;  /* 0x0000000000007941 */ /* 0x000fea0003800000 */
.L_x_1798:
[----:B------:R-:W-:Y:S05]  /*2a3a0*/  BRA `(.L_x_1800) ;  /* 0xffffffb400b47947 */ /* 0x000fea000383ffff */
.L_x_1669:
[----:B0-----:R0:W1:Y:S02]  /*2a3b0*/  SYNCS.PHASECHK.TRANS64.TRYWAIT P0, [R7+URZ+0x30840], R10 ;  /* 0x0308400a070075a7 */ /* 0x001064000800017f */
[----:B-1----:R-:W-:Y:S05]  /*2a3c0*/  @!P0 NANOSLEEP.SYNCS 0x989680 ;  /* 0x009896800000895d */ /* 0x002fea0003900000 */
[----:B------:R-:W1:Y:S02]  /*2a3d0*/  @!P0 SYNCS.PHASECHK.TRANS64 P0, [R7+URZ+0x30840], R10 ;  /* 0x0308400a070085a7 */ /* 0x000e64000800007f */
[----:B-1----:R-:W-:Y:S05]  /*2a3e0*/  @!P0 BRA `(.L_x_1669) ;  /* 0xfffffffc00f08947 */ /* 0x002fea000383ffff */
[----:B------:R-:W-:Y:S05]  /*2a3f0*/  BRA `(.L_x_1801) ;  /* 0xffffffb800147947 */ /* 0x000fea000383ffff */
.L_x_1672:
        /* <DEDUP_REMOVED lines=8> */
.L_x_1680:
[----:B0-----:R0:W1:Y:S02]  /*2a480*/  SYNCS.PHASECHK.TRANS64.TRYWAIT P0, [R3+URZ+0x30840], R8 ;  /* 0x03084008030075a7 */ /* 0x001064000800017f */
[----:B-1----:R-:W-:Y:S05]  /*2a490*/  @!P0 NANOSLEEP.SYNCS 0x989680 ;  /* 0x009896800000895d */ /* 0x002fea0003900000 */
[----:B------:R-:W1:Y:S02]  /*2a4a0*/  @!P0 SYNCS.PHASECHK.TRANS64 P0, [R3+URZ+0x30840], R8 ;  /* 0x03084008030085a7 */ /* 0x000e64000800007f */
[----:B-1----:R-:W-:Y:S05]  /*2a4b0*/  @!P0 BRA `(.L_x_1680) ;  /* 0xfffffffc00f08947 */ /* 0x002fea000383ffff */
[----:B------:R-:W-:Y:S05]  /*2a4c0*/  BRA `(.L_x_1803) ;  /* 0xffffffc000147947 */ /* 0x000fea000383ffff */
.L_x_1682:
[----:B0-----:R0:W1:Y:S02]  /*2a4d0*/  SYNCS.PHASECHK.TRANS64.TRYWAIT P0, [R8+URZ+0x60], R3 ;  /* 0x00006003080075a7 */ /* 0x001064000800017f */
[----:B-1----:R-:W-:Y:S05]  /*2a4e0*/  @!P0 NANOSLEEP.SYNCS 0x989680 ;  /* 0x009896800000895d */ /* 0x002fea0003900000 */
[----:B------:R-:W1:Y:S02]  /*2a4f0*/  @!P0 SYNCS.PHASECHK.TRANS64 P0, [R8+URZ+0x60], R3 ;  /* 0x00006003080085a7 */ /* 0x000e64000800007f */
[----:B-1----:R-:W-:Y:S05]  /*2a500*/  @!P0 BRA `(.L_x_1682) ;  /* 0xfffffffc00f08947 */ /* 0x002fea000383ffff */
[----:B------:R-:W-:Y:S05]  /*2a510*/  BRA `(.L_x_1804) ;  /* 0xffffffc000b47947 */ /* 0x000fea000383ffff */
.L_x_1687:
[----:B-1----:R1:W2:Y:S02]  /*2a520*/  SYNCS.PHASECHK.TRANS64.TRYWAIT P0, [R2+URZ+0x30840], R3 ;  /* 0x03084003020075a7 */ /* 0x0022a4000800017f */
[----:B--2---:R-:W-:Y:S05]  /*2a530*/  @!P0 NANOSLEEP.SYNCS 0x989680 ;  /* 0x009896800000895d */ /* 0x004fea0003900000 */
[----:B------:R-:W2:Y:S02]  /*2a540*/  @!P0 SYNCS.PHASECHK.TRANS64 P0, [R2+URZ+0x30840], R3 ;  /* 0x03084003020085a7 */ /* 0x000ea4000800007f */
[----:B--2---:R-:W-:Y:S05]  /*2a550*/  @!P0 BRA `(.L_x_1687) ;  /* 0xfffffffc00f08947 */ /* 0x004fea000383ffff */
[----:B------:R-:W-:Y:S05]  /*2a560*/  BRA `(.L_x_1805) ;  /* 0xffffffc8001c7947 */ /* 0x000fea000383ffff */
.L_x_1689:
[----:B0-----:R0:W1:Y:S02]  /*2a570*/  SYNCS.PHASECHK.TRANS64.TRYWAIT P1, [R2+URZ+0x60], R18 ;  /* 0x00006012020075a7 */ /* 0x001064000802017f */
[----:B-1----:R-:W-:Y:S05]  /*2a580*/  @!P1 NANOSLEEP.SYNCS 0x989680 ;  /* 0x009896800000995d */ /* 0x002fea0003900000 */
[----:B------:R-:W1:Y:S02]  /*2a590*/  @!P1 SYNCS.PHASECHK.TRANS64 P1, [R2+URZ+0x60], R18 ;  /* 0x00006012020095a7 */ /* 0x000e64000802007f */
[----:B-1----:R-:W-:Y:S05]  /*2a5a0*/  @!P1 BRA `(.L_x_1689) ;  /* 0xfffffffc00f09947 */ /* 0x002fea000383ffff */
[----:B------:R-:W-:Y:S05]  /*2a5b0*/  BRA `(.L_x_1806) ;  /* 0xffffffc800bc7947 */ /* 0x000fea000383ffff */
.L_x_1694:
[----:B-1----:R1:W2:Y:S02]  /*2a5c0*/  SYNCS.PHASECHK.TRANS64.TRYWAIT P0, [R2+URZ+0x30840], R3 ;  /* 0x03084003020075a7 */ /* 0x0022a4000800017f */
[----:B--2---:R-:W-:Y:S05]  /*2a5d0*/  @!P0 NANOSLEEP.SYNCS 0x989680 ;  /* 0x009896800000895d */ /* 0x004fea0003900000 */
[----:B------:R-:W2:Y:S02]  /*2a5e0*/  @!P0 SYNCS.PHASECHK.TRANS64 P0, [R2+URZ+0x30840], R3 ;  /* 0x03084003020085a7 */ /* 0x000ea4000800007f */
[----:B--2---:R-:W-:Y:S05]  /*2a5f0*/  @!P0 BRA `(.L_x_1694) ;  /* 0xfffffffc00f08947 */ /* 0x004fea000383ffff */
[----:B------:R-:W-:Y:S05]  /*2a600*/  BRA `(.L_x_1807) ;  /* 0xffffffcc00e87947 */ /* 0x000fea000383ffff */
.L_x_1696:
[----:B0-----:R0:W1:Y:S02]  /*2a610*/  SYNCS.PHASECHK.TRANS64.TRYWAIT P1, [R2+URZ+0x60], R9 ;  /* 0x00006009020075a7 */ /* 0x001064000802017f */
[----:B-1----:R-:W-:Y:S05]  /*2a620*/  @!P1 NANOSLEEP.SYNCS 0x989680 ;  /* 0x009896800000995d */ /* 0x002fea0003900000 */
[----:B------:R-:W1:Y:S02]  /*2a630*/  @!P1 SYNCS.PHASECHK.TRANS64 P1, [R2+URZ+0x60], R9 ;  /* 0x00006009020095a7 */ /* 0x000e64000802007f */
[----:B-1----:R-:W-:Y:S05]  /*2a640*/  @!P1 BRA `(.L_x_1696) ;  /* 0xfffffffc00f09947 */ /* 0x002fea000383ffff */
[----:B------:R-:W-:Y:S05]  /*2a650*/  BRA `(.L_x_1808) ;  /* 0xffffffd000907947 */ /* 0x000fea000383ffff */
.L_x_1703:
[----:B0-----:R0:W1:Y:S02]  /*2a660*/  SYNCS.PHASECHK.TRANS64.TRYWAIT P0, [R3+URZ+0x30860], R2 ;  /* 0x03086002030075a7 */ /* 0x001064000800017f */
[----:B-1----:R-:W-:Y:S05]  /*2a670*/  @!P0 NANOSLEEP.SYNCS 0x989680 ;  /* 0x009896800000895d */ /* 0x002fea0003900000 */
[----:B------:R-:W1:Y:S02]  /*2a680*/  @!P0 SYNCS.PHASECHK.TRANS64 P0, [R3+URZ+0x30860], R2 ;  /* 0x03086002030085a7 */ /* 0x000e64000800007f */
[----:B-1----:R-:W-:Y:S05]  /*2a690*/  @!P0 BRA `(.L_x_1703) ;  /* 0xfffffffc00f08947 */ /* 0x002fea000383ffff */
[----:B------:R-:W-:Y:S05]  /*2a6a0*/  BRA `(.L_x_1809) ;  /* 0xffffffd400a87947 */ /* 0x000fea000383ffff */
.L_x_1705:
[----:B---3--:R-:W3:Y:S01]  /*2a6b0*/  LDL R0, [R1] ;  /* 0x0000000001007983 */ /* 0x008ee20000100800 */
[----:B------:R-:W-:Y:S01]  /*2a6c0*/  BSSY B0, `(.L_x_1810) ;  /* 0x0000008000007945 */ /* 0x000fe20003800000 */
[----:B------:R-:W-:Y:S01]  /*2a6d0*/  IMAD.MOV.U32 R12, RZ, RZ, RZ ;  /* 0x000000ffff0c7224 */ /* 0x000fe200078e00ff */
[----:B------:R-:W-:Y:S01]  /*2a6e0*/  MOV R15, 0xffffffff ;  /* 0xffffffff000f7802 */ /* 0x000fe20000000f00 */
[----:B------:R-:W-:Y:S01]  /*2a6f0*/  IMAD.MOV.U32 R11, RZ, RZ, 0x1f ;  /* 0x0000001fff0b7424 */ /* 0x000fe200078e00ff */
[----:B---3--:R-:W-:-:S07]  /*2a700*/  MOV R13, R0 ;  /* 0x00000000000d7202 */ /* 0x008fce0000000f00 */
[----:B012---:R-:W-:Y:S05]  /*2a710*/  WARPSYNC.COLLECTIVE R15, `(.L_x_1811) ;  /* 0x000000000f087348 */ /* 0x007fea0003c00000 */
[----:B------:R3:W4:Y:S02]  /*2a720*/  SHFL.IDX P6, R14, R13, R12, R11 ;  /* 0x0000000c0d0e7389 */ /* 0x00072400000c000b */
[----:B01234-:R-:W-:Y:S01]  /*2a730*/  ENDCOLLECTIVE ;  /* 0x000000000000791b */ /* 0x01ffe20003800000 */
.L_x_1811:
[----:B------:R-:W-:Y:S05]  /*2a740*/  BSYNC B0 ;  /* 0x0000000000007941 */ /* 0x000fea0003800000 */
.L_x_1810:
[----:B------:R-:W-:Y:S01]  /*2a750*/  IMAD.MOV.U32 R13, RZ, RZ, R0 ;  /* 0x000000ffff0d7224 */ /* 0x000fe200078e0000 */
[----:B------:R-:W-:Y:S01]  /*2a760*/  MOV R12, 0x1 ;  /* 0x00000001000c7802 */ /* 0x000fe20000000f00 */
[----:B------:R-:W-:Y:S02]  /*2a770*/  IMAD.MOV.U32 R11, RZ, RZ, 0x1f ;  /* 0x0000001fff0b7424 */ /* 0x000fe400078e00ff */
[----:B------:R-:W-:Y:S02]  /*2a780*/  IMAD.MOV.U32 R15, RZ, RZ, -0x1 ;  /* 0xffffffffff0f7424 */ /* 0x000fe400078e00ff */
[----:B------:R-:W-:-:S07]  /*2a790*/  IMAD.MOV.U32 R4, RZ, RZ, R14 ;  /* 0x000000ffff047224 */ /* 0x000fce00078e000e */
[----:B------:R-:W-:Y:S05]  /*2a7a0*/  WARPSYNC.COLLECTIVE R15, `(.L_x_1812) ;  /* 0x000000000f087348 */ /* 0x000fea0003c00000 */
[----:B------:R0:W1:Y:S02]  /*2a7b0*/  SHFL.IDX P6, R14, R13, R12, R11 ;  /* 0x0000000c0d0e7389 */ /* 0x00006400000c000b */
[----:B01----:R-:W-:Y:S01]  /*2a7c0*/  ENDCOLLECTIVE ;  /* 0x000000000000791b */ /* 0x003fe20003800000 */
.L_x_1812:
[----:B------:R-:W-:Y:S01]  /*2a7d0*/  MOV R7, R14 ;  /* 0x0000000e00077202 */ /* 0x000fe20000000f00 */
[----:B------:R-:W-:Y:S06]  /*2a7e0*/  BRA `(.L_x_1813) ;  /* 0xffffffd800307947 */ /* 0x000fec000383ffff */
.L_x_1708:
[----:B------:R-:W-:Y:S01]  /*2a7f0*/  BSSY B0, `(.L_x_1814) ;  /* 0x0000008000007945 */ /* 0x000fe20003800000 */
[----:B-----5:R-:W-:Y:S01]  /*2a800*/  IMAD.MOV.U32 R13, RZ, RZ, R5 ;  /* 0x000000ffff0d7224 */ /* 0x020fe200078e0005 */
[----:B------:R-:W-:Y:S01]  /*2a810*/  MOV R11, RZ ;  /* 0x000000ff000b7202 */ /* 0x000fe20000000f00 */
[----:B------:R-:W-:Y:S02]  /*2a820*/  IMAD.MOV.U32 R12, RZ, RZ, 0x1 ;  /* 0x00000001ff0c7424 */ /* 0x000fe400078e00ff */
[----:B------:R-:W-:-:S07]  /*2a830*/  IMAD.MOV.U32 R15, RZ, RZ, -0x1 ;  /* 0xffffffffff0f7424 */ /* 0x000fce00078e00ff */
[----:B0-2-4-:R-:W-:Y:S05]  /*2a840*/  WARPSYNC.COLLECTIVE R15, `(.L_x_1815) ;  /* 0x000000000f087348 */ /* 0x015fea0003c00000 */
[----:B------:R1:W3:Y:S02]  /*2a850*/  SHFL.UP P6, R14, R13, R12, R11 ;  /* 0x0400000c0d0e7389 */ /* 0x0002e400000c000b */
[----:B01234-:R-:W-:Y:S01]  /*2a860*/  ENDCOLLECTIVE ;  /* 0x000000000000791b */ /* 0x01ffe20003800000 */
.L_x_1815:
[----:B------:R-:W-:Y:S05]  /*2a870*/  BSYNC B0 ;  /* 0x0000000000007941 */ /* 0x000fea0003800000 */
.L_x_1814:
[----:B------:R-:W-:Y:S01]  /*2a880*/  ISETP.NE.AND P0, PT, R10, RZ, PT ;  /* 0x000000ff0a00720c */ /* 0x000fe20003f05270 */
[----:B------:R-:W-:Y:S01]  /*2a890*/  IMAD.MOV.U32 R11, RZ, RZ, RZ ;  /* 0x000000ffff0b7224 */ /* 0x000fe200078e00ff */
[----:B------:R-:W-:Y:S01]  /*2a8a0*/  MOV R12, 0x2 ;  /* 0x00000002000c7802 */ /* 0x000fe20000000f00 */
[----:B------:R-:W-:Y:S01]  /*2a8b0*/  IMAD.MOV.U32 R15, RZ, RZ, -0x1 ;  /* 0xffffffffff0f7424 */ /* 0x000fe200078e00ff */
[----:B------:R-:W-:Y:S02]  /*2a8c0*/  SEL R14, R14, RZ, P0 ;  /* 0x000000ff0e0e7207 */ /* 0x000fe40000000000 */
[----:B------:R-:W-:-:S03]  /*2a8d0*/  ISETP.GE.U32.AND P0, PT, R10, 0x2, PT ;  /* 0x000000020a00780c */ /* 0x000fc60003f06070 */
[----:B------:R-:W-:-:S10]  /*2a8e0*/  IMAD.IADD R13, R5, 0x1, R14 ;  /* 0x00000001050d7824 */ /* 0x000fd400078e020e */
[----:B------:R-:W-:Y:S05]  /*2a8f0*/  WARPSYNC.COLLECTIVE R15, `(.L_x_1816) ;  /* 0x000000000f087348 */ /* 0x000fea0003c00000 */
[----:B------:R0:W1:Y:S02]  /*2a900*/  SHFL.UP P6, R14, R13, R12, R11 ;  /* 0x0400000c0d0e7389 */ /* 0x00006400000c000b */
[----:B01----:R-:W-:Y:S01]  /*2a910*/  ENDCOLLECTIVE ;  /* 0x000000000000791b */ /* 0x003fe20003800000 */
.L_x_1816:
[----:B------:R-:W-:Y:S01]  /*2a920*/  IMAD.MOV.U32 R12, RZ, RZ, 0x4 ;  /* 0x00000004ff0c7424 */ /* 0x000fe200078e00ff */
[----:B------:R-:W-:Y:S02]  /*2a930*/  SEL R14, R14, RZ, P0 ;  /* 0x000000ff0e0e7207 */ /* 0x000fe40000000000 */
[----:B------:R-:W-:Y:S02]  /*2a940*/  ISETP.GE.U32.AND P0, PT, R10, 0x4, PT ;  /* 0x000000040a00780c */ /* 0x000fe40003f06070 */
[----:B------:R-:W-:-:S05]  /*2a950*/  IADD3 R3, R13, R14, RZ ;  /* 0x0000000e0d037210 */ /* 0x000fca0007ffe0ff */
[----:B------:R-:W-:-:S07]  /*2a960*/  IMAD.MOV.U32 R13, RZ, RZ, R3 ;  /* 0x000000ffff0d7224 */ /* 0x000fce00078e0003 */
[----:B------:R-:W-:Y:S05]  /*2a970*/  WARPSYNC.COLLECTIVE R15, `(.L_x_1817) ;  /* 0x000000000f087348 */ /* 0x000fea0003c00000 */
[----:B------:R0:W1:Y:S02]  /*2a980*/  SHFL.UP P6, R14, R13, R12, R11 ;  /* 0x0400000c0d0e7389 */ /* 0x00006400000c000b */
[----:B01----:R-:W-:Y:S01]  /*2a990*/  ENDCOLLECTIVE ;  /* 0x000000000000791b */ /* 0x003fe20003800000 */
.L_x_1817:
        /* <DEDUP_REMOVED lines=8> */
.L_x_1818:
        /* <DEDUP_REMOVED lines=8> */
.L_x_1819:
[----:B------:R-:W-:Y:S01]  /*2aaa0*/  IMAD.MOV.U32 R12, RZ, RZ, 0x1f ;  /* 0x0000001fff0c7424 */ /* 0x000fe200078e00ff */
[----:B------:R-:W-:Y:S02]  /*2aab0*/  MOV R11, 0x1f ;  /* 0x0000001f000b7802 */ /* 0x000fe40000000f00 */
[----:B------:R-:W-:-:S04]  /*2aac0*/  SEL R3, R14, RZ, P0 ;  /* 0x000000ff0e037207 */ /* 0x000fc80000000000 */
[----:B------:R-:W-:-:S05]  /*2aad0*/  IADD3 R2, R8, R3, RZ ;  /* 0x0000000308027210 */ /* 0x000fca0007ffe0ff */
[----:B------:R-:W-:-:S07]  /*2aae0*/  IMAD.MOV.U32 R13, RZ, RZ, R2 ;  /* 0x000000ffff0d7224 */ /* 0x000fce00078e0002 */
[----:B------:R-:W-:Y:S05]  /*2aaf0*/  WARPSYNC.COLLECTIVE R15, `(.L_x_1820) ;  /* 0x000000000f087348 */ /* 0x000fea0003c00000 */
[----:B------:R0:W1:Y:S02]  /*2ab00*/  SHFL.IDX P6, R14, R13, R12, R11 ;  /* 0x0000000c0d0e7389 */ /* 0x00006400000c000b */
[----:B01----:R-:W-:Y:S01]  /*2ab10*/  ENDCOLLECTIVE ;  /* 0x000000000000791b */ /* 0x003fe20003800000 */
.L_x_1820:
[----:B------:R-:W-:Y:S05]  /*2ab20*/  BRA `(.L_x_1821) ;  /* 0xffffffd400fc7947 */ /* 0x000fea000383ffff */
.L_x_1713:
[----:B------:R-:W-:Y:S01]  /*2ab30*/  BSSY B0, `(.L_x_1822) ;  /* 0x0000008000007945 */ /* 0x000fe20003800000 */
[----:B-----5:R-:W-:Y:S01]  /*2ab40*/  IMAD.MOV.U32 R13, RZ, RZ, R5 ;  /* 0x000000ffff0d7224 */ /* 0x020fe200078e0005 */
[----:B------:R-:W-:Y:S01]  /*2ab50*/  MOV R11, RZ ;  /* 0x000000ff000b7202 */ /* 0x000fe20000000f00 */
[----:B------:R-:W-:Y:S02]  /*2ab60*/  IMAD.MOV.U32 R12, RZ, RZ, 0x1 ;  /* 0x00000001ff0c7424 */ /* 0x000fe400078e00ff */
[----:B------:R-:W-:-:S07]  /*2ab70*/  IMAD.MOV.U32 R15, RZ, RZ, -0x1 ;  /* 0xffffffffff0f7424 */ /* 0x000fce00078e00ff */
[----:B0-----:R-:W-:Y:S05]  /*2ab80*/  WARPSYNC.COLLECTIVE R15, `(.L_x_1823) ;  /* 0x000000000f087348 */ /* 0x001fea0003c00000 */
[----:B------:R1:W2:Y:S02]  /*2ab90*/  SHFL.UP P6, R14, R13, R12, R11 ;  /* 0x0400000c0d0e7389 */ /* 0x0002a400000c000b */
[----:B012---:R-:W-:Y:S01]  /*2aba0*/  ENDCOLLECTIVE ;  /* 0x000000000000791b */ /* 0x007fe20003800000 */
.L_x_1823:
[----:B------:R-:W-:Y:S05]  /*2abb0*/  BSYNC B0 ;  /* 0x0000000000007941 */ /* 0x000fea0003800000 */
.L_x_1822:
        /* <DEDUP_REMOVED lines=10> */
.L_x_1824:
        /* <DEDUP_REMOVED lines=8> */
.L_x_1825:
        /* <DEDUP_REMOVED lines=8> */
.L_x_1826:
        /* <DEDUP_REMOVED lines=8> */
.L_x_1827:
        /* <DEDUP_REMOVED lines=8> */
.L_x_1828:
[----:B------:R-:W-:Y:S05]  /*2ae60*/  BRA `(.L_x_1829) ;  /* 0xffffffd400f07947 */ /* 0x000fea000383ffff */
.L_x_1715:
[----:B------:R-:W-:Y:S01]  /*2ae70*/  BSSY B0, `(.L_x_1830) ;  /* 0x0000006000007945 */ /* 0x000fe20003800000 */
[----:B------:R-:W-:Y:S01]  /*2ae80*/  PLOP3.LUT P6, PT, P6, PT, PT, 0x8, 0x0 ;  /* 0x000000000000781c */ /* 0x000fe200037ce170 */
[----:B------:R-:W-:-:S12]  /*2ae90*/  IMAD.MOV.U32 R15, RZ, RZ, -0x1 ;  /* 0xffffffffff0f7424 */ /* 0x000fd800078e00ff */
[----:B0-----:R-:W-:Y:S05]  /*2aea0*/  WARPSYNC.COLLECTIVE R15, `(.L_x_1831) ;  /* 0x000000000f087348 */ /* 0x001fea0003c00000 */
[----:B------:R-:W-:Y:S01]  /*2aeb0*/  VOTE.ANY R14, PT, P6 ;  /* 0x00000000000e7806 */ /* 0x000fe200030e0100 */
[----:B0-----:R-:W-:Y:S06]  /*2aec0*/  ENDCOLLECTIVE ;  /* 0x000000000000791b */ /* 0x001fec0003800000 */
.L_x_1831:
[----:B------:R-:W-:Y:S05]  /*2aed0*/  BSYNC B0 ;  /* 0x0000000000007941 */ /* 0x000fea0003800000 */
.L_x_1830:
[----:B------:R-:W-:Y:S01]  /*2aee0*/  IMAD.MOV.U32 R3, RZ, RZ, R14 ;  /* 0x000000ffff037224 */ /* 0x000fe200078e000e */
[----:B------:R-:W-:Y:S01]  /*2aef0*/  MOV R13, R5 ;  /* 0x00000005000d7202 */ /* 0x000fe20000000f00 */
[----:B------:R-:W-:Y:S01]  /*2af00*/  IMAD.MOV.U32 R11, RZ, RZ, 0x1f ;  /* 0x0000001fff0b7424 */ /* 0x000fe200078e00ff */
[----:B------:R-:W-:Y:S01]  /*2af10*/  MOV R15, 0xffffffff ;  /* 0xffffffff000f7802 */ /* 0x000fe20000000f00 */
[----:B------:R-:W0:Y:S02]  /*2af20*/  POPC R8, R3 ;  /* 0x0000000300087309 */ /* 0x000e240000000000 */
[----:B0-----:R-:W-:-:S07]  /*2af30*/  IMAD.MOV.U32 R12, RZ, RZ, R8 ;  /* 0x000000ffff0c7224 */ /* 0x001fce00078e0008 */
[----:B------:R-:W-:Y:S05]  /*2af40*/  WARPSYNC.COLLECTIVE R15, `(.L_x_1832) ;  /* 0x000000000f087348 */ /* 0x000fea0003c00000 */
[----:B------:R0:W1:Y:S02]  /*2af50*/  SHFL.IDX P6, R14, R13, R12, R11 ;  /* 0x0000000c0d0e7389 */ /* 0x00006400000c000b */
[----:B01----:R-:W-:Y:S01]  /*2af60*/  ENDCOLLECTIVE ;  /* 0x000000000000791b */ /* 0x003fe20003800000 */
.L_x_1832:
[----:B------:R-:W-:Y:S01]  /*2af70*/  IMAD.MOV.U32 R5, RZ, RZ, R14 ;  /* 0x000000ffff057224 */ /* 0x000fe200078e000e */
[----:B------:R-:W-:Y:S06]  /*2af80*/  BRA `(.L_x_1833) ;  /* 0xffffffd400e07947 */ /* 0x000fec000383ffff */
.L_x_1717:
[----:B------:R-:W-:Y:S01]  /*2af90*/  BSSY B0, `(.L_x_1834) ;  /* 0x0000007000007945 */ /* 0x000fe20003800000 */
[----:B------:R-:W-:Y:S01]  /*2afa0*/  IMAD.MOV.U32 R13, RZ, RZ, R2 ;  /* 0x000000ffff0d7224 */ /* 0x000fe200078e0002 */
[----:B------:R-:W-:Y:S01]  /*2afb0*/  MOV R11, 0x1f ;  /* 0x0000001f000b7802 */ /* 0x000fe20000000f00 */
[----:B------:R-:W-:-:S07]  /*2afc0*/  IMAD.MOV.U32 R15, RZ, RZ, -0x1 ;  /* 0xffffffffff0f7424 */ /* 0x000fce00078e00ff */
[----:B012---:R-:W-:Y:S05]  /*2afd0*/  WARPSYNC.COLLECTIVE R15, `(.L_x_1835) ;  /* 0x000000000f087348 */ /* 0x007fea0003c00000 */
[----:B------:R3:W4:Y:S02]  /*2afe0*/  SHFL.IDX P6, R14, R13, R12, R11 ;  /* 0x0000000c0d0e7389 */ /* 0x00072400000c000b */
[----:B01234-:R-:W-:Y:S01]  /*2aff0*/  ENDCOLLECTIVE ;  /* 0x000000000000791b */ /* 0x01ffe20003800000 */
.L_x_1835:
[----:B------:R-:W-:Y:S05]  /*2b000*/  BSYNC B0 ;  /* 0x0000000000007941 */ /* 0x000fea0003800000 */
.L_x_1834:
[----:B------:R-:W-:Y:S01]  /*2b010*/  IMAD.MOV.U32 R9, RZ, RZ, R14 ;  /* 0x000000ffff097224 */ /* 0x000fe200078e000e */
[----:B------:R-:W-:Y:S06]  /*2b020*/  BRA `(.L_x_1716) ;  /* 0xffffffd400d47947 */ /* 0x000fec000383ffff */
.L_x_1721:
[----:B0-----:R0:W1:Y:S02]  /*2b030*/  SYNCS.PHASECHK.TRANS64.TRYWAIT P0, [R0+URZ+0x30820], R3 ;  /* 0x03082003000075a7 */ /* 0x001064000800017f */
[----:B-1----:R-:W-:Y:S05]  /*2b040*/  @!P0 NANOSLEEP.SYNCS 0x989680 ;  /* 0x009896800000895d */ /* 0x002fea0003900000 */
[----:B------:R-:W1:Y:S02]  /*2b050*/  @!P0 SYNCS.PHASECHK.TRANS64 P0, [R0+URZ+0x30820], R3 ;  /* 0x03082003000085a7 */ /* 0x000e64000800007f */
[----:B-1----:R-:W-:Y:S05]  /*2b060*/  @!P0 BRA `(.L_x_1721) ;  /* 0xfffffffc00f08947 */ /* 0x002fea000383ffff */
[----:B------:R-:W-:Y:S05]  /*2b070*/  BRA `(.L_x_1836) ;  /* 0xffffffdc00747947 */ /* 0x000fea000383ffff */
.L_x_1722:
[----:B------:R-:W1:Y:S01]  /*2b080*/  S2R R2, SR_TID.X ;  /* 0x0000000000027919 */ /* 0x000e620000002100 */
[----:B------:R-:W-:Y:S01]  /*2b090*/  BSSY B0, `(.L_x_1837) ;  /* 0x000000a000007945 */ /* 0x000fe20003800000 */
[----:B------:R-:W-:Y:S01]  /*2b0a0*/  IMAD.MOV.U32 R12, RZ, RZ, RZ ;  /* 0x000000ffff0c7224 */ /* 0x000fe200078e00ff */
[----:B------:R-:W-:Y:S01]  /*2b0b0*/  MOV R15, 0xffffffff ;  /* 0xffffffff000f7802 */ /* 0x000fe20000000f00 */
[----:B------:R-:W-:Y:S01]  /*2b0c0*/  IMAD.MOV.U32 R11, RZ, RZ, 0x1f ;  /* 0x0000001fff0b7424 */ /* 0x000fe200078e00ff */
[----:B-1----:R-:W-:-:S04]  /*2b0d0*/  SHF.R.U32.HI R2, RZ, 0x5, R2 ;  /* 0x00000005ff027819 */ /* 0x002fc80000011602 */
[----:B------:R-:W-:-:S04]  /*2b0e0*/  LOP3.LUT R2, R2, 0x3, RZ, 0xc0, !PT ;  /* 0x0000000302027812 */ /* 0x000fc800078ec0ff */
[----:B------:R-:W-:-:S07]  /*2b0f0*/  MOV R13, R2 ;  /* 0x00000002000d7202 */ /* 0x000fce0000000f00 */
[----:B0-----:R-:W-:Y:S05]  /*2b100*/  WARPSYNC.COLLECTIVE R15, `(.L_x_1838) ;  /* 0x000000000f087348 */ /* 0x001fea0003c00000 */
[----:B------:R1:W2:Y:S02]  /*2b110*/  SHFL.IDX P6, R14, R13, R12, R11 ;  /* 0x0000000c0d0e7389 */ /* 0x0002a400000c000b */
[----:B012---:R-:W-:Y:S01]  /*2b120*/  ENDCOLLECTIVE ;  /* 0x000000000000791b */ /* 0x007fe20003800000 */
.L_x_1838:
[----:B------:R-:W-:Y:S05]  /*2b130*/  BSYNC B0 ;  /* 0x0000000000007941 */ /* 0x000fea0003800000 */
.L_x_1837:
[----:B------:R-:W-:Y:S05]  /*2b140*/  BRA `(.L_x_1839) ;  /* 0xffffffdc005c7947 */ /* 0x000fea000383ffff */
.L_x_1723:
[----:B------:R-:W-:Y:S01]  /*2b150*/  BSSY B0, `(.L_x_1840) ;  /* 0x0000006000007945 */ /* 0x000fe20003800000 */
[----:B------:R-:W-:-:S07]  /*2b160*/  IMAD.MOV.U32 R15, RZ, RZ, -0x1 ;  /* 0xffffffffff0f7424 */ /* 0x000fce00078e00ff */
[----:B01----:R-:W-:Y:S05]  /*2b170*/  WARPSYNC.COLLECTIVE R15, `(.L_x_1841) ;  /* 0x000000000f0c7348 */ /* 0x003fea0003c00000 */
[----:B------:R-:W-:Y:S02]  /*2b180*/  ELECT P6, UR62, PT ;  /* 0x00000000003e782f */ /* 0x000fe400038c0000 */
[----:B------:R-:W-:Y:S01]  /*2b190*/  MOV R14, UR62 ;  /* 0x0000003e000e7c02 */ /* 0x000fe20008000f00 */
[----:B01----:R-:W-:Y:S10]  /*2b1a0*/  ENDCOLLECTIVE ;  /* 0x000000000000791b */ /* 0x003ff40003800000 */
.L_x_1841:
[----:B------:R-:W-:Y:S05]  /*2b1b0*/  BSYNC B0 ;  /* 0x0000000000007941 */ /* 0x000fea0003800000 */
.L_x_1840:
[----:B------:R-:W-:Y:S05]  /*2b1c0*/  BRA `(.L_x_1842) ;  /* 0xffffffdc00507947 */ /* 0x000fea000383ffff */
.L_x_1725:
[----:B0-----:R0:W1:Y:S02]  /*2b1d0*/  SYNCS.PHASECHK.TRANS64.TRYWAIT P0, [R7+URZ], R4 ;  /* 0x00000004070075a7 */ /* 0x001064000800017f */
[----:B-1----:R-:W-:Y:S05]  /*2b1e0*/  @!P0 NANOSLEEP.SYNCS 0x989680 ;  /* 0x009896800000895d */ /* 0x002fea0003900000 */
[----:B------:R-:W1:Y:S02]  /*2b1f0*/  @!P0 SYNCS.PHASECHK.TRANS64 P0, [R7+URZ], R4 ;  /* 0x00000004070085a7 */ /* 0x000e64000800007f */
[----:B-1----:R-:W-:Y:S05]  /*2b200*/  @!P0 BRA `(.L_x_1725) ;  /* 0xfffffffc00f08947 */ /* 0x002fea000383ffff */
[----:B------:R-:W-:Y:S05]  /*2b210*/  BRA `(.L_x_1843) ;  /* 0xffffffdc00847947 */ /* 0x000fea000383ffff */
.L_x_1726:
[----:B-1----:R1:W2:Y:S02]  /*2b220*/  SYNCS.PHASECHK.TRANS64.TRYWAIT P0, [R3+URZ], R2 ;  /* 0x00000002030075a7 */ /* 0x0022a4000800017f */
[----:B--2---:R-:W-:Y:S05]  /*2b230*/  @!P0 NANOSLEEP.SYNCS 0x989680 ;  /* 0x009896800000895d */ /* 0x004fea0003900000 */
[----:B------:R-:W2:Y:S02]  /*2b240*/  @!P0 SYNCS.PHASECHK.TRANS64 P0, [R3+URZ], R2 ;  /* 0x00000002030085a7 */ /* 0x000ea4000800007f */
[----:B--2---:R-:W-:Y:S05]  /*2b250*/  @!P0 BRA `(.L_x_1726) ;  /* 0xfffffffc00f08947 */ /* 0x004fea000383ffff */
[----:B------:R-:W-:Y:S05]  /*2b260*/  BRA `(.L_x_1844) ;  /* 0xffffffdc00787947 */ /* 0x000fea000383ffff */
.L_x_1728:
[----:B-1----:R1:W2:Y:S02]  /*2b270*/  SYNCS.PHASECHK.TRANS64.TRYWAIT P0, [R5+URZ], R4 ;  /* 0x00000004050075a7 */ /* 0x0022a4000800017f */
[----:B--2---:R-:W-:Y:S05]  /*2b280*/  @!P0 NANOSLEEP.SYNCS 0x989680 ;  /* 0x009896800000895d */ /* 0x004fea0003900000 */
[----:B------:R-:W2:Y:S02]  /*2b290*/  @!P0 SYNCS.PHASECHK.TRANS64 P0, [R5+URZ], R4 ;  /* 0x00000004050085a7 */ /* 0x000ea4000800007f */
[----:B--2---:R-:W-:Y:S05]  /*2b2a0*/  @!P0 BRA `(.L_x_1728) ;  /* 0xfffffffc00f08947 */ /* 0x004fea000383ffff */
[----:B------:R-:W-:Y:S05]  /*2b2b0*/  BRA `(.L_x_1845) ;  /* 0xffffffdc007c7947 */ /* 0x000fea000383ffff */
.L_x_1846:
        /* <DEDUP_REMOVED lines=12> */
.L_x_2661:


//--------------------- .text._ZN7cutlass13device_kernelIN5flash11enable_sm90INS1_16FlashAttnFwdSm90INS1_25CollectiveMainloopFwdSm90ILi2EN4cute5tupleIJNS5_1CILi1EEES8_S8_EEENS6_IJNS7_ILi128EEENS7_ILi112EEENS7_ILi192EEEEEELi192ENS_6half_tEfNS_4arch4Sm90ELb1ELb0ELb1ELb0ELb0ELb0ELb0ELb1ELb1ELb0ELb0ELb0EEENS1_21CollectiveEpilogueFwdINS6_IJSA_SC_SB_EEES9_SE_SG_Li256ELb0ELb0ELb0ELb0EEENS1_30DynamicPersistentTileSchedulerILi256ELi32ELb0ELb0ELb1EEEEEEEEEvNT_6ParamsE --------------------------
	.section	.text._ZN7cutlass13device_kernelIN5flash11enable_sm90INS1_16FlashAttnFwdSm90INS1_25CollectiveMainloopFwdSm90ILi2EN4cute5tupleIJNS5_1CILi1EEES8_S8_EEENS6_IJNS7_ILi128EEENS7_ILi112EEENS7_ILi192EEEEEELi192ENS_6half_tEfNS_4arch4Sm90ELb1ELb0ELb1ELb0ELb0ELb0ELb0ELb1ELb1ELb0ELb0ELb0EEENS1_21CollectiveEpilogueFwdINS6_IJSA_SC_SB_EEES9_SE_SG_Li256ELb0ELb0ELb0ELb0EEENS1_30DynamicPersistentTileSchedulerILi256ELi32ELb0ELb0ELb1EEEEEEEEEvNT_6ParamsE,"ax",@progbits
	.align	128
.text._ZN7cutlass13device_kernelIN5flash11enable_sm90INS1_16FlashAttnFwdSm90INS1_25CollectiveMainloopFwdSm90ILi2EN4cute5tupleIJNS5_1CILi1EEES8_S8_EEENS6_IJNS7_ILi128EEENS7_ILi112EEENS7_ILi192EEEEEELi192ENS_6half_tEfNS_4arch4Sm90ELb1ELb0ELb1ELb0ELb0ELb0ELb0ELb1ELb1ELb0ELb0ELb0EEENS1_21CollectiveEpilogueFwdINS6_IJSA_SC_SB_EEES9_SE_SG_Li256ELb0ELb0ELb0ELb0EEENS1_30DynamicPersistentTileSchedulerILi256ELi32ELb0ELb0ELb1EEEEEEEEEvNT_6ParamsE:
        .type           _ZN7cutlass13device_kernelIN5flash11enable_sm90INS1_16FlashAttnFwdSm90INS1_25CollectiveMainloopFwdSm90ILi2EN4cute5tupleIJNS5_1CILi1EEES8_S8_EEENS6_IJNS7_ILi128EEENS7_ILi112EEENS7_ILi192EEEEEELi192ENS_6half_tEfNS_4arch4Sm90ELb1ELb0ELb1ELb0ELb0ELb0ELb0ELb1ELb1ELb0ELb0ELb0EEENS1_21CollectiveEpilogueFwdINS6_IJSA_SC_SB_EEES9_SE_SG_Li256ELb0ELb0ELb0ELb0EEENS1_30DynamicPersistentTileSchedulerILi256ELi32ELb0ELb0ELb1EEEEEEEEEvNT_6ParamsE,@function
        .size           _ZN7cutlass13device_kernelIN5flash11enable_sm90INS1_16FlashAttnFwdSm90INS1_25CollectiveMainloopFwdSm90ILi2EN4cute5tupleIJNS5_1CILi1EEES8_S8_EEENS6_IJNS7_ILi128EEENS7_ILi112EEENS7_ILi192EEEEEELi192ENS_6half_tEfNS_4arch4Sm90ELb1ELb0ELb1ELb0ELb0ELb0ELb0ELb1ELb1ELb0ELb0ELb0EEENS1_21CollectiveEpilogueFwdINS6_IJSA_SC_SB_EEES9_SE_SG_Li256ELb0ELb0ELb0ELb0EEENS1_30DynamicPersistentTileSchedulerILi256ELi32ELb0ELb0ELb1EEEEEEEEEvNT_6ParamsE,(.L_x_2662 - _ZN7cutlass13device_kernelIN5flash11enable_sm90INS1_16FlashAttnFwdSm90INS1_25CollectiveMainloopFwdSm90ILi2EN4cute5tupleIJNS5_1CILi1EEES8_S8_EEENS6_IJNS7_ILi128EEENS7_ILi112EEENS7_ILi192EEEEEELi192ENS_6half_tEfNS_4arch4Sm90ELb1ELb0ELb1ELb0ELb0ELb0ELb0ELb1ELb1ELb0ELb0ELb0EEENS1_21CollectiveEpilogueFwdINS6_IJSA_SC_SB_EEES9_SE_SG_Li256ELb0ELb0ELb0ELb0EEENS1_30DynamicPersistentTileSchedulerILi256ELi32ELb0ELb0ELb1EEEEEEEEEvNT_6ParamsE)
        .other          _ZN7cutlass13device_kernelIN5flash11enable_sm90INS1_16FlashAttnFwdSm90INS1_25CollectiveMainloopFwdSm90ILi2EN4cute5tupleIJNS5_1CILi1EEES8_S8_EEENS6_IJNS7_ILi128EEENS7_ILi112EEENS7_ILi192EEEEEELi192ENS_6half_tEfNS_4arch4Sm90ELb1ELb0ELb1ELb0ELb0ELb0ELb0ELb1ELb1ELb0ELb0ELb0EEENS1_21CollectiveEpilogueFwdINS6_IJSA_SC_SB_EEES9_SE_SG_Li256ELb0ELb0ELb0ELb0EEENS1_30DynamicPersistentTileSchedulerILi256ELi32ELb0ELb0ELb1EEEEEEEEEvNT_6ParamsE,@"STO_CUDA_ENTRY STV_DEFAULT"
_ZN7cutlass13device_kernelIN5flash11enable_sm90INS1_16FlashAttnFwdSm90INS1_25CollectiveMainloopFwdSm90ILi2EN4cute5tupleIJNS5_1CILi1EEES8_S8_EEENS6_IJNS7_ILi128EEENS7_ILi112EEENS7_ILi192EEEEEELi192ENS_6half_tEfNS_4arch4Sm90ELb1ELb0ELb1ELb0ELb0ELb0ELb0ELb1ELb1ELb0ELb0ELb0EEENS1_21CollectiveEpilogueFwdINS6_IJSA_SC_SB_EEES9_SE_SG_Li256ELb0ELb0ELb0ELb0EEENS1_30DynamicPersistentTileSchedulerILi256ELi32ELb0ELb0ELb1EEEEEEEEEvNT_6ParamsE:
        /* <DEDUP_REMOVED lines=23> */
.L_x_1848:
[----:B------:R-:W-:Y:S05]  /*0170*/  BSYNC B0 ;  /* 0x0000000000007941 */ /* 0x000fea0003800000 */
.L_x_1847:
[----:B------:R-:W-:Y:S01]  /*0180*/  VOTEU.ANY UP0, P0 ;  /* 0x00000000003f7886 */ /* 0x000fe20000000100 */
[----:B------:R-:W1:Y:S01]  /*0190*/  SHFL.IDX PT, R2, R0, RZ, 0x1f ;  /* 0x00001fff00027589 */ /* 0x000e6200000e0000 */
[----:B------:R-:W-:Y:S01]  /*01a0*/  UMOV UR4, 0x1 ;  /* 0x0000000100047882 */ /* 0x000fe20000000000 */
[----:B------:R-:W-:Y:S02]  /*01b0*/  VOTEU.ANY UP1, P0 ;  /* 0x00000000003f7886 */ /* 0x000fe40000020100 */
[----:B------:R-:W2:Y:S01]  /*01c0*/  @UP0 S2UR UR7, SR_CgaCtaId ;  /* 0x00000000000709c3 */ /* 0x000ea20000008800 */
[----:B------:R-:W-:Y:S01]  /*01d0*/  @UP0 UMOV UR6, 0x400 ;  /* 0x0000040000060882 */ /* 0x000fe20000000000 */
[----:B------:R-:W-:-:S04]  /*01e0*/  @UP0 UIADD3 UR4, -UR4, 0x100000, URZ ;  /* 0x0010000004040890 */ /* 0x000fc8000fffe13f */
[----:B------:R-:W-:Y:S02]  /*01f0*/  @UP0 USHF.L.U32 UR5, UR4, 0xb, URZ ;  /* 0x0000000b04050899 */ /* 0x000fe4000800063f */
[----:B------:R-:W-:Y:S01]  /*0200*/  @UP0 USHF.L.U32 UR4, UR4, 0x1, URZ ;  /* 0x0000000104040899 */ /* 0x000fe2000800063f */
[----:B-1----:R-:W-:Y:S02]  /*0210*/  ISETP.NE.AND P1, PT, R2, RZ, PT ;  /* 0x000000ff0200720c */ /* 0x002fe40003f25270 */
[----:B------:R-:W-:Y:S01]  /*0220*/  SHF.R.U32.HI R2, RZ, 0x7, R3 ;  /* 0x00000007ff027819 */ /* 0x000fe20000011603 */
[----:B--2---:R-:W-:Y:S01]  /*0230*/  @UP0 ULEA UR6, UR7, UR6, 0x18 ;  /* 0x0000000607060291 */ /* 0x004fe2000f8ec03f */
[----:B------:R-:W-:-:S04]  /*0240*/  VOTEU.ANY UP0, P0 ;  /* 0x00000000003f7886 */ /* 0x000fc80000000100 */
[----:B------:R-:W1:Y:S04]  /*0250*/  SHFL.IDX PT, R2, R2, RZ, 0x1f ;  /* 0x00001fff02027589 */ /* 0x000e6800000e0000 */
[----:B------:R-:W2:Y:S03]  /*0260*/  FENCE.VIEW.ASYNC.S ;  /* 0x00000000000073c6 */ /* 0x000ea60000000000 */
[----:B--2---:R2:W3:Y:S01]  /*0270*/  @UP0 SYNCS.EXCH.64 URZ, [UR6+0x36800], UR4 ;  /* 0x03680004063f05b2 */ /* 0x0044e20008000100 */
[----:B------:R2:W4:Y:S01]  /*0280*/  @UP1 SYNCS.EXCH.64 URZ, [UR6+0x36820], UR4 ;  /* 0x03682004063f15b2 */ /* 0x0005220008000100 */
[----:B------:R-:W-:Y:S05]  /*0290*/  @P1 BRA `(.L_x_1849) ;  /* 0x0000000000481947 */ /* 0x000fea0003800000 */
[----:B--2---:R-:W2:Y:S01]  /*02a0*/  S2UR UR5, SR_CgaCtaId ;  /* 0x00000000000579c3 */ /* 0x004ea20000008800 */
[----:B------:R-:W-:Y:S01]  /*02b0*/  UMOV UR4, 0x400 ;  /* 0x0000040000047882 */ /* 0x000fe20000000000 */
[----:B------:R-:W-:Y:S01]  /*02c0*/  UMOV UR6, 0x1 ;  /* 0x0000000100067882 */ /* 0x000fe20000000000 */
[----:B------:R-:W-:Y:S01]  /*02d0*/  UMOV UR9, 0x2 ;  /* 0x0000000200097882 */ /* 0x000fe20000000000 */
[----:B------:R-:W-:-:S04]  /*02e0*/  UIADD3 UR6, -UR6, 0x100000, URZ ;  /* 0x0010000006067890 */ /* 0x000fc8000fffe13f */
[----:B------:R-:W-:Y:S02]  /*02f0*/  USHF.L.U32 UR7, UR6, 0xb, URZ ;  /* 0x0000000b06077899 */ /* 0x000fe4000800063f */
[----:B------:R-:W-:Y:S01]  /*0300*/  USHF.L.U32 UR6, UR6, 0x1, URZ ;  /* 0x0000000106067899 */ /* 0x000fe2000800063f */
[----:B------:R-:W-:Y:S01]  /*0310*/  ELECT P0, URZ, PT ;  /* 0x00000000003f782f */ /* 0x000fe20003800000 */
[----:B--2---:R-:W-:Y:S02]  /*0320*/  ULEA UR8, UR5, UR4, 0x18 ;  /* 0x0000000405087291 */ /* 0x004fe4000f8ec03f */
[----:B------:R-:W-:-:S04]  /*0330*/  UIADD3 UR4, -UR9, 0x100000, URZ ;  /* 0x0010000009047890 */ /* 0x000fc8000fffe13f */
[----:B------:R-:W-:Y:S02]  /*0340*/  USHF.L.U32 UR5, UR4, 0xb, URZ ;  /* 0x0000000b04057899 */ /* 0x000fe4000800063f */
[----:B------:R-:W-:Y:S01]  /*0350*/  USHF.L.U32 UR4, UR4, 0x1, URZ ;  /* 0x0000000104047899 */ /* 0x000fe2000800063f */
[----:B------:R-:W2:Y:S03]  /*0360*/  FENCE.VIEW.ASYNC.S ;  /* 0x00000000000073c6 */ /* 0x000ea60000000000 */
[----:B--2---:R2:W1:Y:S08]  /*0370*/  SYNCS.EXCH.64 URZ, [UR8+0x36830], UR6 ;  /* 0x03683006083f75b2 */ /* 0x0044700008000100 */
[----:B------:R2:W1:Y:S01]  /*0380*/  SYNCS.EXCH.64 URZ, [UR8+0x36840], UR4 ;  /* 0x03684004083f75b2 */ /* 0x0004620008000100 */
[----:B------:R2:W1:Y:S01]  /*0390*/  SYNCS.EXCH.64 URZ, [UR8+0x36838], UR6 ;  /* 0x03683806083f75b2 */ /* 0x0004620008000100 */
[----:B------:R2:W1:Y:S01]  /*03a0*/  SYNCS.EXCH.64 URZ, [UR8+0x36848], UR4 ;  /* 0x03684804083f75b2 */ /* 0x0004620008000100 */
[----:B------:R-:W-:Y:S01]  /*03b0*/  NOP ;  /* 0x0000000000007918 */ /* 0x000fe20000000000 */
.L_x_1849:
[----:B------:R-:W5:Y:S01]  /*03c0*/  SHFL.IDX PT, R3, R0, RZ, 0x1f ;  /* 0x00001fff00037589 */ /* 0x000f6200000e0000 */
[----:B------:R-:W-:Y:S01]  /*03d0*/  NOP ;  /* 0x0000000000007918 */ /* 0x000fe20000000000 */
[----:B-----5:R-:W-:-:S13]  /*03e0*/  ISETP.NE.AND P0, PT, R3, RZ, PT ;  /* 0x000000ff0300720c */ /* 0x020fda0003f05270 */
[----:B------:R-:W-:Y:S05]  /*03f0*/  @P0 BRA `(.L_x_1850) ;  /* 0x0000000000480947 */ /* 0x000fea0003800000 */
[----:B--2---:R-:W2:Y:S01]  /*0400*/  S2UR UR5, SR_CgaCtaId ;  /* 0x00000000000579c3 */ /* 0x004ea20000008800 */
[----:B------:R-:W-:Y:S01]  /*0410*/  UMOV UR4, 0x400 ;  /* 0x0000040000047882 */ /* 0x000fe20000000000 */
[----:B------:R-:W-:Y:S01]  /*0420*/  UMOV UR6, 0x1 ;  /* 0x0000000100067882 */ /* 0x000fe20000000000 */
[----:B------:R-:W-:Y:S01]  /*0430*/  UMOV UR7, 0x2 ;  /* 0x0000000200077882 */ /* 0x000fe20000000000 */
[----:B------:R-:W-:Y:S01]  /*0440*/  ELECT P0, URZ, PT ;  /* 0x00000000003f782f */ /* 0x000fe20003800000 */
[----:B--2---:R-:W-:Y:S02]  /*0450*/  ULEA UR8, UR5, UR4, 0x18 ;  /* 0x0000000405087291 */ /* 0x004fe4000f8ec03f */
[----:B------:R-:W-:-:S04]  /*0460*/  UIADD3 UR4, -UR6, 0x100000, URZ ;  /* 0x0010000006047890 */ /* 0x000fc8000fffe13f */
[----:B------:R-:W-:Y:S02]  /*0470*/  USHF.L.U32 UR5, UR4, 0xb, URZ ;  /* 0x0000000b04057899 */ /* 0x000fe4000800063f */
[----:B------:R-:W-:Y:S02]  /*0480*/  USHF.L.U32 UR4, UR4, 0x1, URZ ;  /* 0x0000000104047899 */ /* 0x000fe4000800063f */
        /* <DEDUP_REMOVED lines=9> */
.L_x_1850:
[----:B------:R-:W5:Y:S01]  /*0520*/  SHFL.IDX PT, R3, R0, RZ, 0x1f ;  /* 0x00001fff00037589 */ /* 0x000f6200000e0000 */
[----:B------:R-:W-:Y:S01]  /*0530*/  NOP ;  /* 0x0000000000007918 */ /* 0x000fe20000000000 */
[----:B-----5:R-:W-:-:S13]  /*0540*/  ISETP.NE.AND P0, PT, R3, RZ, PT ;  /* 0x000000ff0300720c */ /* 0x020fda0003f05270 */
[----:B------:R-:W-:Y:S05]  /*0550*/  @P0 BRA `(.L_x_1851) ;  /* 0x0000000000380947 */ /* 0x000fea0003800000 */
[----:B--2---:R-:W2:Y:S01]  /*0560*/  S2UR UR5, SR_CgaCtaId ;  /* 0x00000000000579c3 */ /* 0x004ea20000008800 */
[----:B------:R-:W-:Y:S01]  /*0570*/  UMOV UR4, 0x400 ;  /* 0x0000040000047882 */ /* 0x000fe20000000000 */
[----:B------:R-:W-:Y:S01]  /*0580*/  UMOV UR7, 0x1 ;  /* 0x0000000100077882 */ /* 0x000fe20000000000 */
[----:B------:R-:W-:Y:S01]  /*0590*/  ELECT P0, URZ, PT ;  /* 0x00000000003f782f */ /* 0x000fe20003800000 */
[----:B--2---:R-:W-:Y:S02]  /*05a0*/  ULEA UR6, UR5, UR4, 0x18 ;  /* 0x0000000405067291 */ /* 0x004fe4000f8ec03f */
[----:B------:R-:W-:-:S04]  /*05b0*/  UIADD3 UR4, -UR7, 0x100000, URZ ;  /* 0x0010000007047890 */ /* 0x000fc8000fffe13f */
[----:B------:R-:W-:Y:S02]  /*05c0*/  USHF.L.U32 UR5, UR4, 0xb, URZ ;  /* 0x0000000b04057899 */ /* 0x000fe4000800063f */
[----:B------:R-:W-:Y:S01]  /*05d0*/  USHF.L.U32 UR4, UR4, 0x1, URZ ;  /* 0x0000000104047899 */ /* 0x000fe2000800063f */
[----:B------:R-:W2:Y:S11]  /*05e0*/  FENCE.VIEW.ASYNC.S ;  /* 0x00000000000073c6 */ /* 0x000eb60000000000 */
[----:B--2---:R2:W1:Y:S01]  /*05f0*/  SYNCS.EXCH.64 URZ, [UR6+0x36870], UR4 ;  /* 0x03687004063f75b2 */ /* 0x0044620008000100 */
[----:B------:R2:W1:Y:S01]  /*0600*/  SYNCS.EXCH.64 URZ, [UR6+0x36880], UR4 ;  /* 0x03688004063f75b2 */ /* 0x0004620008000100 */
[----:B------:R2:W1:Y:S01]  /*0610*/  SYNCS.EXCH.64 URZ, [UR6+0x36878], UR4 ;  /* 0x03687804063f75b2 */ /* 0x0004620008000100 */
[----:B------:R2:W1:Y:S01]  /*0620*/  SYNCS.EXCH.64 URZ, [UR6+0x36888], UR4 ;  /* 0x03688804063f75b2 */ /* 0x0004620008000100 */
[----:B------:R-:W-:Y:S01]  /*0630*/  NOP ;  /* 0x0000000000007918 */ /* 0x000fe20000000000 */
.L_x_1851:
        /* <DEDUP_REMOVED lines=22> */
.L_x_1852:
        /* <DEDUP_REMOVED lines=22> */
.L_x_1853:
[----:B-1----:R-:W-:Y:S01]  /*0900*/  ISETP.NE.AND P0, PT, R2, RZ, PT ;  /* 0x000000ff0200720c */ /* 0x002fe20003f05270 */
[----:B------:R-:W-:Y:S01]  /*0910*/  IMAD.MOV.U32 R2, RZ, RZ, 0x1 ;  /* 0x00000001ff027424 */ /* 0x000fe200078e00ff */
[----:B------:R-:W-:-:S04]  /*0920*/  NOP ;  /* 0x0000000000007918 */ /* 0x000fc80000000000 */
[----:B------:R-:W-:-:S05]  /*0930*/  SEL R2, R2, 0x2, !P0 ;  /* 0x0000000202027807 */ /* 0x000fca0004000000 */
[----:B------:R1:W-:Y:S01]  /*0940*/  STL [R1+0x8], R2 ;  /* 0x0000080201007387 */ /* 0x0003e20000100800 */
[----:B---34-:R-:W-:Y:S06]  /*0950*/  BAR.SYNC.DEFER_BLOCKING 0x0 ;  /* 0x0000000000007b1d */ /* 0x018fec0000010000 */
[----:B------:R-:W-:Y:S05]  /*0960*/  @!P0 BRA `(.L_x_1854) ;  /* 0x00000114009c8947 */ /* 0x000fea0003800000 */
.L_x_1855:
[----:B------:R-:W-:-:S08]  /*0970*/  NOP ;  /* 0x0000000000007918 */ /* 0x000fd00000000000 */
[----:B------:R-:W3:Y:S02]  /*0980*/  USETMAXREG.TRY_ALLOC.CTAPOOL UP0, 0xf0 ;  /* 0x000000f0000079c8 */ /* 0x000ee40008000600 */
[----:B---3--:R-:W-:-:S13]  /*0990*/  PLOP3.LUT P0, PT, PT, PT, UP0, 0x80, 0x0 ;  /* 0x000000000000781c */ /* 0x008fda0003f0f008 */
[----:B------:R-:W-:Y:S05]  /*09a0*/  @!P0 BRA `(.L_x_1855) ;  /* 0xfffffffc00f08947 */ /* 0x000fea000383ffff */
[----:B--2---:R-:W2:Y:S08]  /*09b0*/  S2UR UR7, SR_CTAID.X ;  /* 0x00000000000779c3 */ /* 0x004eb00000002500 */
[----:B------:R-:W-:Y:S08]  /*09c0*/  BAR.ARV 0x4, 0x120 ;  /* 0x0104800000007b1d */ /* 0x000ff00000002000 */
[----:B------:R-:W2:Y:S08]  /*09d0*/  LDC R0, c[0x0][0xda8] ;  /* 0x00036a00ff007b82 */ /* 0x000eb00000000800 */
[----:B------:R-:W-:Y:S06]  /*09e0*/  BAR.ARV 0x8, 0x120 ;  /* 0x0204800000007b1d */ /* 0x000fec0000002000 */
        /* <DEDUP_REMOVED lines=8> */
[CC--:B------:R-:W-:Y:S02]  /*0a70*/  LEA.HI R5, R3.reuse, R214.reuse, RZ, 0x7 ;  /* 0x000000d603057211 */ /* 0x0c0fe400078f38ff */
[-C--:B------:R-:W-:Y:S02]  /*0a80*/  LEA.HI R0, R3, R214.reuse, RZ, 0x4 ;  /* 0x000000d603007211 */ /* 0x080fe400078f20ff */
[----:B------:R-:W-:Y:S02]  /*0a90*/  LOP3.LUT R211, R5, 0xffffff80, RZ, 0xc0, !PT ;  /* 0xffffff8005d37812 */ /* 0x000fe400078ec0ff */
[----:B------:R-:W-:Y:S02]  /*0aa0*/  SHF.R.S32.HI R9, RZ, 0x4, R0 ;  /* 0x00000004ff097819 */ /* 0x000fe40000011400 */
[----:B------:R-:W-:Y:S01]  /*0ab0*/  LEA.HI R213, R3, R214, RZ, 0x5 ;  /* 0x000000d603d57211 */ /* 0x000fe200078f28ff */
[----:B------:R-:W-:Y:S01]  /*0ac0*/  IMAD.IADD R211, R214, 0x1, -R211 ;  /* 0x00000001d6d37824 */ /* 0x000fe200078e0ad3 */
[----:B------:R-:W-:-:S02]  /*0ad0*/  LEA.HI R2, R0, R9, RZ, 0x1 ;  /* 0x0000000900027211 */ /* 0x000fc400078f08ff */
[----:B------:R-:W-:Y:S02]  /*0ae0*/  LOP3.LUT R7, R0, 0x3fffff0, RZ, 0xc0, !PT ;  /* 0x03fffff000077812 */ /* 0x000fe400078ec0ff */
[----:B------:R-:W-:Y:S02]  /*0af0*/  SHF.R.S32.HI R4, RZ, 0x1f, R211 ;  /* 0x0000001fff047819 */ /* 0x000fe400000114d3 */
[----:B------:R-:W-:Y:S01]  /*0b00*/  LOP3.LUT R2, R2, 0x1ffffffe, RZ, 0xc0, !PT ;  /* 0x1ffffffe02027812 */ /* 0x000fe200078ec0ff */
[----:B------:R-:W-:Y:S01]  /*0b10*/  IMAD.IADD R0, R214, 0x1, -R7 ;  /* 0x00000001d6007824 */ /* 0x000fe200078e0a07 */
[----:B------:R-:W-:Y:S01]  /*0b20*/  SHF.R.S32.HI R213, RZ, 0x5, R213 ;  /* 0x00000005ffd57819 */ /* 0x000fe200000114d5 */
[----:B------:R-:W-:Y:S01]  /*0b30*/  UMOV UR61, 0x400 ;  /* 0x00000400003d7882 */ /* 0x000fe20000000000 */
[----:B------:R-:W-:Y:S02]  /*0b40*/  LEA.HI R6, R4, R211, RZ, 0x2 ;  /* 0x000000d304067211 */ /* 0x000fe400078f10ff */
[----:B------:R-:W-:Y:S01]  /*0b50*/  IADD3 R2, R9, -R2, RZ ;  /* 0x8000000209027210 */ /* 0x000fe20007ffe0ff */
[----:B------:R-:W-:Y:S01]  /*0b60*/  IMAD R7, R213, 0x10, R0 ;  /* 0x00000010d5077824 */ /* 0x000fe200078e0200 */
[----:B------:R-:W-:Y:S01]  /*0b70*/  SHF.R.S32.HI R212, RZ, 0x7, R5 ;  /* 0x00000007ffd47819 */ /* 0x000fe20000011405 */
[----:B---3--:R-:W-:Y:S01]  /*0b80*/  ULEA UR61, UR4, UR61, 0x18 ;  /* 0x0000003d043d7291 */ /* 0x008fe2000f8ec03f */
[----:B------:R-:W-:Y:S01]  /*0b90*/  SHF.R.S32.HI R8, RZ, 0x2, R6 ;  /* 0x00000002ff087819 */ /* 0x000fe20000011406 */
[----:B------:R-:W-:Y:S01]  /*0ba0*/  IMAD R2, R7, 0x8, R2 ;  /* 0x0000000807027824 */ /* 0x000fe200078e0202 */
[----:B------:R-:W-:-:S02]  /*0bb0*/  SHF.R.S32.HI R11, RZ, 0x1f, R6 ;  /* 0x0000001fff0b7819 */ /* 0x000fc40000011406 */
[----:B------:R-:W-:Y:S02]  /*0bc0*/  LEA.HI R5, R5, R212, RZ, 0x1 ;  /* 0x000000d405057211 */ /* 0x000fe400078f08ff */
[----:B------:R-:W-:Y:S01]  /*0bd0*/  LEA.HI R11, R11, R8, RZ, 0x3 ;  /* 0x000000080b0b7211 */ /* 0x000fe200078f18ff */
[----:B------:R-:W-:Y:S01]  /*0be0*/  UMOV UR4, UR61 ;  /* 0x0000003d00047c82 */ /* 0x000fe20008000000 */
[----:B----4-:R-:W-:Y:S01]  /*0bf0*/  UMOV UR5, UR6 ;  /* 0x0000000600057c82 */ /* 0x010fe20008000000 */
[----:B------:R-:W-:Y:S01]  /*0c00*/  LOP3.LUT R7, R5, 0x3fffffe, RZ, 0xc0, !PT ;  /* 0x03fffffe05077812 */ /* 0x000fe200078ec0ff */
[----:B------:R-:W-:Y:S01]  /*0c10*/  IMAD.U32 R18, RZ, RZ, UR4 ;  /* 0x00000004ff127e24 */ /* 0x000fe2000f8e00ff */
[----:B------:R-:W-:Y:S01]  /*0c20*/  SHF.L.U32 R5, R2, 0x3, RZ ;  /* 0x0000000302057819 */ /* 0x000fe200000006ff */
[----:B------:R-:W-:Y:S01]  /*0c30*/  IMAD.U32 R19, RZ, RZ, UR5 ;  /* 0x00000005ff137e24 */ /* 0x000fe2000f8e00ff */
[----:B------:R-:W-:Y:S02]  /*0c40*/  LOP3.LUT R11, R11, 0xfffffff8, RZ, 0xc0, !PT ;  /* 0xfffffff80b0b7812 */ /* 0x000fe400078ec0ff */
[----:B------:R-:W-:-:S02]  /*0c50*/  LEA.HI R4, R4, R211, RZ, 0x5 ;  /* 0x000000d304047211 */ /* 0x000fc400078f28ff */
[----:B------:R-:W-:Y:S01]  /*0c60*/  LEA.HI R3, R3, R214, RZ, 0x3 ;  /* 0x000000d603037211 */ /* 0x000fe200078f18ff */
[----:B------:R-:W-:Y:S01]  /*0c70*/  IMAD.WIDE R18, R5, 0x2, R18 ;  /* 0x0000000205127825 */ /* 0x000fe200078e0212 */
[----:B------:R-:W-:Y:S02]  /*0c80*/  IADD3 R11, R8, -R11, RZ ;  /* 0x8000000b080b7210 */ /* 0x000fe40007ffe0ff */
[----:B------:R-:W-:Y:S02]  /*0c90*/  SHF.R.S32.HI R4, RZ, 0x5, R4 ;  /* 0x00000005ff047819 */ /* 0x000fe40000011404 */
[----:B------:R-:W-:Y:S01]  /*0ca0*/  LOP3.LUT R5, R3, 0x1ffffff8, RZ, 0xc0, !PT ;  /* 0x1ffffff803057812 */ /* 0x000fe200078ec0ff */
[----:B------:R-:W-:Y:S01]  /*0cb0*/  IMAD.IADD R7, R212, 0x1, -R7 ;  /* 0x00000001d4077824 */ /* 0x000fe200078e0a07 */
[----:B------:R-:W-:Y:S01]  /*0cc0*/  LOP3.LUT R204, R6, 0x7ffffffc, RZ, 0xc0, !PT ;  /* 0x7ffffffc06cc7812 */ /* 0x000fe200078ec0ff */
[----:B------:R-:W-:Y:S02]  /*0cd0*/  IMAD R4, R4, 0x10, R11 ;  /* 0x0000001004047824 */ /* 0x000fe400078e020b */
[----:B------:R-:W-:Y:S01]  /*0ce0*/  IMAD.IADD R5, R214, 0x1, -R5 ;  /* 0x00000001d6057824 */ /* 0x000fe200078e0a05 */
[----:B------:R-:W-:Y:S01]  /*0cf0*/  UMOV UR5, URZ ;  /* 0x0000003f00057c82 */ /* 0x000fe20008000000 */
[----:B------:R-:W-:Y:S01]  /*0d00*/  IMAD.MOV.U32 R209, RZ, RZ, RZ ;  /* 0x000000ffffd17224 */ /* 0x000fe200078e00ff */
[----:B------:R-:W-:Y:S01]  /*0d10*/  LEA R205, R7, R4, 0x6 ;  /* 0x0000000407cd7211 */ /* 0x000fe200078e30ff */
[----:B------:R-:W-:Y:S01]  /*0d20*/  IMAD.IADD R204, R211, 0x1, -R204 ;  /* 0x00000001d3cc7824 */ /* 0x000fe200078e0acc */
[----:B------:R-:W-:Y:S01]  /*0d30*/  SHF.R.S32.HI R206, RZ, 0x3, R3 ;  /* 0x00000003ffce7819 */ /* 0x000fe20000011403 */
[----:B------:R-:W-:Y:S01]  /*0d40*/  IMAD.U32 R16, RZ, RZ, UR5 ;  /* 0x00000005ff107e24 */ /* 0x000fe2000f8e00ff */
[----:B------:R-:W-:Y:S01]  /*0d50*/  SHF.L.U32 R22, R5, 0x3, RZ ;  /* 0x0000000305167819 */ /* 0x000fe200000006ff */
[----:B------:R-:W-:Y:S01]  /*0d60*/  UMOV UR4, UR7 ;  /* 0x0000000700047c82 */ /* 0x000fe20008000000 */
[----:B------:R-:W-:Y:S01]  /*0d70*/  UMOV UR46, URZ ;  /* 0x0000003f002e7c82 */ /* 0x000fe20008000000 */
[----:B--2---:R-:W-:-:S07]  /*0d80*/  LOP3.LUT R17, R10, 0x1, RZ, 0xfc, !PT ;  /* 0x000000010a117812 */ /* 0x004fce00078efcff */
.L_x_1902:
        /* <DEDUP_REMOVED lines=11> */
[----:B---34-:R-:W-:Y:S05]  /*0e40*/  @!P0 BRA `(.L_x_1856) ;  /* 0x0000000000248947 */ /* 0x018fea0003800000 */
[----:B------:R-:W-:Y:S01]  /*0e50*/  ULDC UR6, c[0x0][0xddc] ;  /* 0x0003770000067ab9 */ /* 0x000fe20000000800 */
[----:B------:R-:W-:Y:S01]  /*0e60*/  UMOV UR9, UR7 ;  /* 0x0000000700097c82 */ /* 0x000fe20008000000 */
[----:B------:R-:W-:-:S11]  /*0e70*/  UISETP.NE.AND UP0, UPT, UR6, 0x1, UPT ;  /* 0x000000010600788c */ /* 0x000fd6000bf05270 */
[----:B------:R-:W-:Y:S02]  /*0e80*/  @UP0 ULDC.64 UR10, c[0x0][0xde0] ;  /* 0x00037800000a0ab9 */ /* 0x000fe40000000a00 */
[----:B------:R-:W-:-:S04]  /*0e90*/  UIMAD.WIDE.U32 UR4, UR7, UR10, URZ ;  /* 0x0000000a070472a5 */ /* 0x000fc8000f8e003f */
[----:B------:R-:W-:-:S04]  /*0ea0*/  @UP0 USHF.R.U32.HI UR9, URZ, UR11, UR5 ;  /* 0x0000000b3f090299 */ /* 0x000fc80008011605 */
[----:B------:R-:W-:Y:S02]  /*0eb0*/  UIMAD UR4, UR9, UR6, URZ ;  /* 0x00000006090472a4 */ /* 0x000fe4000f8e023f */
[----:B------:R-:W-:Y:S01]  /*0ec0*/  MOV R208, UR9 ;  /* 0x0000000900d07c02 */ /* 0x000fe20008000f00 */
[----:B------:R-:W-:Y:S09]  /*0ed0*/  BRA `(.L_x_1857) ;  /* 0x0000000000207947 */ /* 0x000ff20003800000 */
.L_x_1856:
        /* <DEDUP_REMOVED lines=8> */
.L_x_1857:
[----:B------:R-:W-:Y:S01]  /*0f60*/  R2UR UR5, R208 ;  /* 0x00000000d00572ca */ /* 0x000fe200000e0000 */
[----:B------:R-:W1:Y:S01]  /*0f70*/  LDC R82, c[0x0][0x2e0] ;  /* 0x0000b800ff527b82 */ /* 0x000e620000000800 */
[----:B------:R-:W-:Y:S01]  /*0f80*/  ULDC UR6, c[0x0][0xdac] ;  /* 0x00036b0000067ab9 */ /* 0x000fe20000000800 */
[----:B------:R-:W-:Y:S01]  /*0f90*/  ULDC.64 UR10, c[0x0][0x3f8] ;  /* 0x0000fe00000a7ab9 */ /* 0x000fe20000000a00 */
[----:B------:R-:W-:Y:S01]  /*0fa0*/  MOV R4, RZ ;  /* 0x000000ff00047202 */ /* 0x000fe20000000f00 */
[----:B------:R-:W-:Y:S01]  /*0fb0*/  UISETP.NE.U32.AND UP0, UPT, UR10, URZ, UPT ;  /* 0x0000003f0a00728c */ /* 0x000fe2000bf05070 */
[----:B------:R-:W-:Y:S01]  /*0fc0*/  IMAD.MOV.U32 R2, RZ, RZ, RZ ;  /* 0x000000ffff027224 */ /* 0x000fe200078e00ff */
[----:B------:R-:W-:Y:S01]  /*0fd0*/  ULDC UR43, c[0x0][0xdb8] ;  /* 0x00036e00002b7ab9 */ /* 0x000fe20000000800 */
[----:B------:R-:W-:Y:S01]  /*0fe0*/  UIADD3 UR4, UR7, -UR4, URZ ;  /* 0x8000000407047290 */ /* 0x000fe2000fffe03f */
[----:B------:R-:W2:Y:S01]  /*0ff0*/  LDC R5, c[0x0][0x288] ;  /* 0x0000a200ff057b82 */ /* 0x000ea20000000800 */
[----:B------:R-:W-:Y:S01]  /*1000*/  UISETP.NE.AND.EX UP0, UPT, UR11, URZ, UPT, UP0 ;  /* 0x0000003f0b00728c */ /* 0x000fe2000bf05300 */
[----:B------:R-:W-:Y:S01]  /*1010*/  PLOP3.LUT P0, PT, PT, PT, PT, 0x80, 0x0 ;  /* 0x000000000000781c */ /* 0x000fe20003f0f070 */
[----:B------:R-:W-:Y:S01]  /*1020*/  IMAD.MOV.U32 R0, RZ, RZ, RZ ;  /* 0x000000ffff007224 */ /* 0x000fe200078e00ff */
[----:B------:R-:W-:Y:S01]  /*1030*/  ULOP3.LUT UR5, URZ, UR5, URZ, 0x33, !UPT ;  /* 0x000000053f057292 */ /* 0x000fe2000f8e333f */
[----:B------:R-:W-:-:S02]  /*1040*/  CS2R R118, SRZ ;  /* 0x0000000000767805 */ /* 0x000fc4000001ff00 */
[----:B------:R-:W-:Y:S02]  /*1050*/  CS2R R116, SRZ ;  /* 0x0000000000747805 */ /* 0x000fe4000001ff00 */
[----:B------:R-:W-:Y:S01]  /*1060*/  CS2R R114, SRZ ;  /* 0x0000000000727805 */ /* 0x000fe2000001ff00 */
[----:B------:R-:W-:Y:S01]  /*1070*/  UIADD3 UR5, UR5, UR6, URZ ;  /* 0x0000000605057290 */ /* 0x000fe2000fffe03f */
[----:B------:R-:W-:Y:S02]  /*1080*/  CS2R R112, SRZ ;  /* 0x0000000000707805 */ /* 0x000fe4000001ff00 */
[----:B------:R-:W-:Y:S01]  /*1090*/  CS2R R110, SRZ ;  /* 0x00000000006e7805 */ /* 0x000fe2000001ff00 */
[----:B------:R-:W-:Y:S01]  /*10a0*/  ULDC UR6, c[0x0][0x404] ;  /* 0x0001010000067ab9 */ /* 0x000fe20000000800 */
[----:B------:R-:W-:Y:S01]  /*10b0*/  USHF.L.U32 UR42, UR5, 0x7, URZ ;  /* 0x00000007052a7899 */ /* 0x000fe2000800063f */
[----:B------:R-:W-:Y:S01]  /*10c0*/  CS2R R108, SRZ ;  /* 0x00000000006c7805 */ /* 0x000fe2000001ff00 */
[----:B------:R-:W-:Y:S01]  /*10d0*/  USEL UR5, UR6, 0x1, UP0 ;  /* 0x0000000106057887 */ /* 0x000fe20008000000 */
[----:B------:R-:W-:Y:S01]  /*10e0*/  CS2R R106, SRZ ;  /* 0x00000000006a7805 */ /* 0x000fe2000001ff00 */
[----:B------:R-:W-:Y:S01]  /*10f0*/  UISETP.NE.AND UP0, UPT, UR43, 0x1, UPT ;  /* 0x000000012b00788c */ /* 0x000fe2000bf05270 */
[----:B------:R-:W-:Y:S01]  /*1100*/  CS2R R104, SRZ ;  /* 0x0000000000687805 */ /* 0x000fe2000001ff00 */
[----:B------:R-:W-:Y:S01]  /*1110*/  IMAD.U32 R210, RZ, RZ, UR42 ;  /* 0x0000002affd27e24 */ /* 0x000fe2000f8e00ff */
[----:B------:R-:W-:Y:S01]  /*1120*/  CS2R R102, SRZ ;  /* 0x0000000000667805 */ /* 0x000fe2000001ff00 */
[----:B-1----:R-:W-:Y:S01]  /*1130*/  IMAD R82, R82, UR5, RZ ;  /* 0x0000000552527c24 */ /* 0x002fe2000f8e02ff */
[----:B------:R-:W-:Y:S01]  /*1140*/  ULDC UR5, c[0x0][0xdc4] ;  /* 0x0003710000057ab9 */ /* 0x000fe20000000800 */
[----:B------:R-:W-:Y:S01]  /*1150*/  CS2R R100, SRZ ;  /* 0x0000000000647805 */ /* 0x000fe2000001ff00 */
[----:B------:R-:W-:Y:S01]  /*1160*/  UIMAD UR8, UR8, UR5, UR4 ;  /* 0x00000005080872a4 */ /* 0x000fe2000f8e0204 */
[----:B--2---:R-:W-:-:S02]  /*1170*/  IADD3 R5, R210, 0xef, -R5 ;  /* 0x000000efd2057810 */ /* 0x004fc40007ffe805 */
[----:B------:R-:W-:Y:S02]  /*1180*/  CS2R R98, SRZ ;  /* 0x0000000000627805 */ /* 0x000fe4000001ff00 */
[C---:B------:R-:W-:Y:S01]  /*1190*/  IADD3 R3, R82.reuse, 0x6f, RZ ;  /* 0x0000006f52037810 */ /* 0x040fe20007ffe0ff */
[----:B------:R-:W-:Y:S01]  /*11a0*/  @UP0 ULDC UR4, c[0x0][0xdbc] ;  /* 0x00036f0000040ab9 */ /* 0x000fe20000000800 */
[----:B------:R-:W-:Y:S01]  /*11b0*/  @UP0 ULDC UR6, c[0x0][0xdc0] ;  /* 0x0003700000060ab9 */ /* 0x000fe20000000800 */
[----:B------:R-:W-:Y:S01]  /*11c0*/  IMAD.IADD R5, R82, 0x1, R5 ;  /* 0x0000000152057824 */ /* 0x000fe200078e0205 */
[----:B------:R-:W-:Y:S01]  /*11d0*/  UIMAD.WIDE.U32 UR4, UR8, UR4, URZ ;  /* 0x00000004080472a5 */ /* 0x000fe2000f8e003f */
[----:B------:R-:W-:Y:S01]  /*11e0*/  IMAD.HI R2, R3, -0x6db6db6d, R2 ;  /* 0x9249249303027827 */ /* 0x000fe200078e0202 */
[----:B------:R-:W-:Y:S01]  /*11f0*/  UMOV UR44, UR8 ;  /* 0x00000008002c7c82 */ /* 0x000fe20008000000 */
[----:B------:R-:W-:Y:S01]  /*1200*/  CS2R R96, SRZ ;  /* 0x0000000000607805 */ /* 0x000fe2000001ff00 */
[----:B------:R-:W-:Y:S01]  /*1210*/  @UP0 USHF.R.U32.HI UR44, URZ, UR6, UR5 ;  /* 0x000000063f2c0299 */ /* 0x000fe20008011605 */
[----:B------:R-:W-:Y:S01]  /*1220*/  IMAD.HI R4, R5, -0x6db6db6d, R4 ;  /* 0x9249249305047827 */ /* 0x000fe200078e0204 */
[----:B------:R-:W-:-:S02]  /*1230*/  SHF.R.U32.HI R3, RZ, 0x1f, R2 ;  /* 0x0000001fff037819 */ /* 0x000fc40000011602 */
[----:B------:R-:W-:Y:S01]  /*1240*/  CS2R R94, SRZ ;  /* 0x00000000005e7805 */ /* 0x000fe2000001ff00 */
[----:B------:R-:W-:Y:S01]  /*1250*/  UIADD3 UR4, -UR44, URZ, URZ ;  /* 0x0000003f2c047290 */ /* 0x000fe2000fffe13f */
[----:B------:R-:W-:Y:S02]  /*1260*/  CS2R R92, SRZ ;  /* 0x00000000005c7805 */ /* 0x000fe4000001ff00 */
[----:B------:R-:W-:Y:S02]  /*1270*/  SHF.R.U32.HI R5, RZ, 0x1f, R4 ;  /* 0x0000001fff057819 */ /* 0x000fe40000011604 */
[----:B------:R-:W-:Y:S02]  /*1280*/  CS2R R90, SRZ ;  /* 0x00000000005a7805 */ /* 0x000fe4000001ff00 */
[----:B------:R-:W-:Y:S01]  /*1290*/  LEA.HI.SX32 R3, R2, R3, 0x1a ;  /* 0x0000000302037211 */ /* 0x000fe200078fd2ff */
[----:B------:R-:W-:Y:S01]  /*12a0*/  UIMAD UR43, UR43, UR4, UR8 ;  /* 0x000000042b2b72a4 */ /* 0x000fe2000f8e0208 */
[----:B------:R-:W-:-:S02]  /*12b0*/  LEA.HI.SX32 R4, R4, R5, 0x1a ;  /* 0x0000000504047211 */ /* 0x000fc400078fd2ff */
[----:B------:R-:W-:Y:S02]  /*12c0*/  CS2R R88, SRZ ;  /* 0x0000000000587805 */ /* 0x000fe4000001ff00 */
[----:B------:R-:W-:Y:S02]  /*12d0*/  CS2R R86, SRZ ;  /* 0x0000000000567805 */ /* 0x000fe4000001ff00 */
[----:B------:R-:W-:Y:S02]  /*12e0*/  CS2R R84, SRZ ;  /* 0x0000000000547805 */ /* 0x000fe4000001ff00 */
[----:B------:R-:W-:Y:S02]  /*12f0*/  VIMNMX R83, R3, R4, PT ;  /* 0x0000000403537248 */ /* 0x000fe40003fe0100 */
[----:B------:R-:W-:Y:S02]  /*1300*/  CS2R R2, SRZ ;  /* 0x0000000000027805 */ /* 0x000fe4000001ff00 */
[----:B------:R-:W-:-:S02]  /*1310*/  CS2R R38, SRZ ;  /* 0x0000000000267805 */ /* 0x000fc4000001ff00 */
[----:B------:R-:W-:Y:S02]  /*1320*/  CS2R R80, SRZ ;  /* 0x0000000000507805 */ /* 0x000fe4000001ff00 */
[----:B------:R-:W-:Y:S02]  /*1330*/  ISETP.GE.AND P1, PT, R83, 0x1, PT ;  /* 0x000000015300780c */ /* 0x000fe40003f26270 */
        /* <DEDUP_REMOVED lines=19> */
[----:B------:R-:W-:Y:S01]  /*1470*/  CS2R R40, SRZ ;  /* 0x0000000000287805 */ /* 0x000fe2000001ff00 */
[----:B------:R-:W-:Y:S01]  /*1480*/  IMAD.MOV.U32 R124, RZ, RZ, RZ ;  /* 0x000000ffff7c7224 */ /* 0x000fe200078e00ff */
[----:B------:R-:W-:Y:S02]  /*1490*/  CS2R R30, SRZ ;  /* 0x00000000001e7805 */ /* 0x000fe4000001ff00 */
[----:B------:R-:W-:-:S02]  /*14a0*/  CS2R R36, SRZ ;  /* 0x0000000000247805 */ /* 0x000fc4000001ff00 */
[----:B------:R-:W-:Y:S02]  /*14b0*/  MOV R126, RZ ;  /* 0x000000ff007e7202 */ /* 0x000fe40000000f00 */
[----:B------:R-:W-:Y:S02]  /*14c0*/  CS2R R32, SRZ ;  /* 0x0000000000207805 */ /* 0x000fe4000001ff00 */
[----:B------:R-:W-:Y:S01]  /*14d0*/  CS2R R120, SRZ ;  /* 0x0000000000787805 */ /* 0x000fe2000001ff00 */
[----:B------:R-:W-:Y:S01]  /*14e0*/  IMAD.MOV.U32 R27, RZ, RZ, RZ ;  /* 0x000000ffff1b7224 */ /* 0x000fe200078e00ff */
[----:B------:R-:W-:Y:S01]  /*14f0*/  CS2R R6, SRZ ;  /* 0x0000000000067805 */ /* 0x000fe2000001ff00 */
[----:B------:R-:W-:Y:S01]  /*1500*/  IMAD.MOV.U32 R29, RZ, RZ, RZ ;  /* 0x000000ffff1d7224 */ /* 0x000fe200078e00ff */
[----:B------:R-:W-:Y:S01]  /*1510*/  MOV R122, RZ ;  /* 0x000000ff007a7202 */ /* 0x000fe20000000f00 */
        /* <DEDUP_REMOVED lines=29> */
.L_x_1859:
[----:B------:R-:W-:Y:S02]  /*16f0*/  LEA.HI R0, R209, R209, RZ, 0x1 ;  /* 0x000000d1d1007211 */ /* 0x000fe400078f08ff */
[----:B------:R-:W-:Y:S02]  /*1700*/  ISETP.NE.AND P0, PT, R17, 0x3, PT ;  /* 0x000000031100780c */ /* 0x000fe40003f05270 */
[----:B------:R-:W-:-:S05]  /*1710*/  LOP3.LUT R0, R0, 0xfffffffe, RZ, 0xc0, !PT ;  /* 0xfffffffe00007812 */ /* 0x000fca00078ec0ff */
[----:B------:R-:W-:-:S05]  /*1720*/  IMAD.IADD R0, R209, 0x1, -R0 ;  /* 0x00000001d1007824 */ /* 0x000fca00078e0a00 */
[----:B------:R-:W-:-:S04]  /*1730*/  SHF.L.U32 R0, R0, 0x1f, RZ ;  /* 0x0000001f00007819 */ /* 0x000fc800000006ff */
[----:B------:R-:W1:Y:S02]  /*1740*/  SYNCS.PHASECHK.TRANS64.TRYWAIT P1, [UR61+0x36800], R0 ;  /* 0x03680000ff0075a7 */ /* 0x000e64000802017d */
[----:B-1----:R-:W-:Y:S05]  /*1750*/  @!P1 BRA `(.L_x_1860) ;  /* 0x0000013800bc9947 */ /* 0x002fea0003800000 */
.L_x_1961:
[----:B------:R-:W-:Y:S05]  /*1760*/  @!P0 BRA `(.L_x_1861) ;  /* 0x0000000000048947 */ /* 0x000fea0003800000 */
[----:B------:R-:W-:Y:S01]  /*1770*/  BPT.TRAP 0x1 ;  /* 0x000000040000795c */ /* 0x000fe20000300000 */
.L_x_1861:
[----:B------:R-:W-:Y:S01]  /*1780*/  R2UR UR4, R16 ;  /* 0x00000000100472ca */ /* 0x000fe200000e0000 */
[----:B-1----:R-:W-:-:S05]  /*1790*/  IMAD.U32 R0, RZ, RZ, UR46 ;  /* 0x0000002eff007e24 */ /* 0x002fca000f8e00ff */
[----:B------:R-:W-:-:S07]  /*17a0*/  LEA R0, R0, UR61, 0x3 ;  /* 0x0000003d00007c11 */ /* 0x000fce000f8e18ff */
[----:B------:R-:W-:-:S04]  /*17b0*/  MOV R3, UR4 ;  /* 0x0000000400037c02 */ /* 0x000fc80008000f00 */
[----:B------:R-:W-:-:S04]  /*17c0*/  SHF.L.U32 R3, R3, 0x1f, RZ ;  /* 0x0000001f03037819 */ /* 0x000fc800000006ff */
[----:B------:R1:W2:Y:S01]  /*17d0*/  SYNCS.PHASECHK.TRANS64.TRYWAIT P2, [R0+URZ+0x36830], R3 ;  /* 0x03683003000075a7 */ /* 0x0002a2000804017f */
[----:B------:R-:W-:Y:S05]  /*17e0*/  @!P0 BRA `(.L_x_1862) ;  /* 0x0000000000048947 */ /* 0x000fea0003800000 */
[----:B------:R-:W-:Y:S01]  /*17f0*/  BPT.TRAP 0x1 ;  /* 0x000000040000795c */ /* 0x000fe20000300000 */
.L_x_1862:
[----:B------:R-:W3:Y:S01]  /*1800*/  S2R R2, SR_TID.X ;  /* 0x0000000000027919 */ /* 0x000ee20000002100 */
[----:B------:R-:W-:Y:S01]  /*1810*/  IMAD.MOV.U32 R119, RZ, RZ, RZ ;  /* 0x000000ffff777224 */ /* 0x000fe200078e00ff */
[----:B---3--:R-:W-:Y:S01]  /*1820*/  LOP3.LUT P1, RZ, R2, 0x7f, RZ, 0xc0, !PT ;  /* 0x0000007f02ff7812 */ /* 0x008fe2000782c0ff */
[----:B--2---:R-:W-:-:S12]  /*1830*/  @P2 BRA `(.L_x_1863) ;  /* 0x0000000000082947 */ /* 0x004fd80003800000 */
[----:B------:R-:W2:Y:S02]  /*1840*/  SYNCS.PHASECHK.TRANS64.TRYWAIT P2, [R0+URZ+0x36830], R3 ;  /* 0x03683003000075a7 */ /* 0x000ea4000804017f */
[----:B--2---:R-:W-:Y:S05]  /*1850*/  @!P2 BRA `(.L_x_1864) ;  /* 0x000001380094a947 */ /* 0x004fea0003800000 */
.L_x_1863:
[----:B------:R-:W-:Y:S05]  /*1860*/  WARPSYNC.ALL ;  /* 0x0000000000007948 */ /* 0x000fea0003800000 */
[----:B------:R-:W-:Y:S01]  /*1870*/  UIADD3 UR4, UR61, 0x21400, URZ ;  /* 0x000214003d047890 */ /* 0x000fe2000fffe03f */
[----:B------:R-:W-:Y:S01]  /*1880*/  WARPGROUP.ARRIVE ;  /* 0x00000000000079c5 */ /* 0x000fe20000000000 */
[----:B------:R-:W-:Y:S01]  /*1890*/  UMOV UR5, 0x40000040 ;  /* 0x4000004000057882 */ /* 0x000fe20000000000 */
[----:B------:R-:W-:Y:S01]  /*18a0*/  UMOV UR7, 0x40000040 ;  /* 0x4000004000077882 */ /* 0x000fe20000000000 */
[----:B------:R-:W-:Y:S01]  /*18b0*/  USHF.R.U32.HI UR4, URZ, 0x4, UR4 ;  /* 0x000000043f047899 */ /* 0x000fe20008011604 */
[----:B------:R-:W-:Y:S01]  /*18c0*/  MOV R4, UR46 ;  /* 0x0000002e00047c02 */ /* 0x000fe20008000f00 */
[----:B------:R-:W-:Y:S01]  /*18d0*/  UMOV UR9, UR5 ;  /* 0x0000000500097c82 */ /* 0x000fe20008000000 */
[----:B------:R-:W-:Y:S01]  /*18e0*/  UMOV UR11, 0x40000040 ;  /* 0x40000040000b7882 */ /* 0x000fe20000000000 */
[----:B------:R-:W-:Y:S01]  /*18f0*/  ULOP3.LUT UR4, UR4, 0x3fff, URZ, 0xc0, !UPT ;  /* 0x00003fff04047892 */ /* 0x000fe2000f8ec03f */
[----:B------:R-:W-:Y:S01]  /*1900*/  MOV R5, UR44 ;  /* 0x0000002c00057c02 */ /* 0x000fe20008000f00 */
[----:B------:R-:W-:Y:S01]  /*1910*/  UMOV UR13, UR5 ;  /* 0x00000005000d7c82 */ /* 0x000fe20008000000 */
[----:B------:R-:W-:Y:S01]  /*1920*/  UMOV UR15, 0x40000040 ;  /* 0x40000040000f7882 */ /* 0x000fe20000000000 */
[----:B------:R-:W-:Y:S01]  /*1930*/  ULOP3.LUT UR40, UR4, 0x10000, URZ, 0xfc, !UPT ;  /* 0x0001000004287892 */ /* 0x000fe2000f8efc3f */
[----:B------:R-:W-:Y:S01]  /*1940*/  MOV R6, UR43 ;  /* 0x0000002b00067c02 */ /* 0x000fe20008000f00 */
[----:B------:R-:W-:Y:S01]  /*1950*/  ULOP3.LUT UR4, UR36, 0x10000, URZ, 0xfc, !UPT ;  /* 0x0001000024047892 */ /* 0x000fe2000f8efc3f */
[----:B------:R-:W-:Y:S01]  /*1960*/  MOV R7, UR42 ;  /* 0x0000002a00077c02 */ /* 0x000fe20008000f00 */
[----:B------:R-:W-:Y:S01]  /*1970*/  UIMAD UR6, UR46, 0xa80, UR40 ;  /* 0x00000a802e0678a4 */ /* 0x000fe2000f8e0228 */
[----:B-12---:R-:W-:Y:S01]  /*1980*/  @!P1 VIADD R0, R0, 0x36840 ;  /* 0x0003684000009836 */ /* 0x006fe20000000000 */
[----:B------:R-:W-:Y:S01]  /*1990*/  UMOV UR17, UR5 ;  /* 0x0000000500117c82 */ /* 0x000fe20008000000 */
[----:B------:R-:W-:Y:S01]  /*19a0*/  UMOV UR19, 0x40000040 ;  /* 0x4000004000137882 */ /* 0x000fe20000000000 */
[----:B------:R-:W-:Y:S01]  /*19b0*/  UIADD3 UR10, UR6, 0x80, URZ ;  /* 0x00000080060a7890 */ /* 0x000fe2000fffe03f */
[----:B------:R-:W-:Y:S01]  /*19c0*/  MOV R8, UR40 ;  /* 0x0000002800087c02 */ /* 0x000fe20008000f00 */
[----:B------:R-:W-:Y:S01]  /*19d0*/  UMOV UR8, UR4 ;  /* 0x0000000400087c82 */ /* 0x000fe20008000000 */
[----:B------:R-:W-:Y:S01]  /*19e0*/  UIADD3 UR14, UR6, 0x100, URZ ;  /* 0x00000100060e7890 */ /* 0x000fe2000fffe03f */
[----:B------:R-:W-:Y:S01]  /*19f0*/  @!P1 PRMT R0, RZ, 0x654, R0 ;  /* 0x00000654ff009816 */ /* 0x000fe20000000000 */
[----:B------:R-:W-:Y:S01]  /*1a00*/  HGMMA.64x16x16.F32 R72, gdesc[UR4], RZ, !UPT, gsb0 ;  /* 0x00200000044879f0 */ /* 0x000fe2000c0008ff */
[----:B------:R-:W-:Y:S01]  /*1a10*/  UMOV UR12, UR4 ;  /* 0x00000004000c7c82 */ /* 0x000fe20008000000 */
[----:B------:R-:W-:Y:S01]  /*1a20*/  UIADD3 UR18, UR6, 0x180, URZ ;  /* 0x0000018006127890 */ /* 0x000fe2000fffe03f */
[-C--:B------:R-:W-:Y:S01]  /*1a30*/  MOV R118, R119.reuse ;  /* 0x0000007700767202 */ /* 0x080fe20000000f00 */
[----:B------:R-:W-:Y:S01]  /*1a40*/  UMOV UR16, UR4 ;  /* 0x0000000400107c82 */ /* 0x000fe20008000000 */
[----:B------:R-:W-:Y:S01]  /*1a50*/  UIADD3 UR22, UR6, 0x200, URZ ;  /* 0x0000020006167890 */ /* 0x000fe2000fffe03f */
[--C-:B------:R-:W-:Y:S01]  /*1a60*/  IMAD.MOV.U32 R117, RZ, RZ, R119.reuse ;  /* 0x000000ffff757224 */ /* 0x100fe200078e0077 */
[----:B------:R-:W-:Y:S01]  /*1a70*/  UMOV UR20, UR4 ;  /* 0x0000000400147c82 */ /* 0x000fe20008000000 */
[----:B------:R-:W-:Y:S01]  /*1a80*/  UMOV UR21, UR5 ;  /* 0x0000000500157c82 */ /* 0x000fe20008000000 */
[----:B------:R-:W-:Y:S01]  /*1a90*/  UMOV UR23, 0x40000040 ;  /* 0x4000004000177882 */ /* 0x000fe20000000000 */
[----:B------:R-:W-:Y:S01]  /*1aa0*/  UIADD3 UR26, UR6, 0x280, URZ ;  /* 0x00000280061a7890 */ /* 0x000fe2000fffe03f */
[--C-:B------:R-:W-:Y:S01]  /*1ab0*/  IMAD.MOV.U32 R116, RZ, RZ, R119.reuse ;  /* 0x000000ffff747224 */ /* 0x100fe200078e0077 */
[----:B------:R-:W-:Y:S01]  /*1ac0*/  UMOV UR24, UR4 ;  /* 0x0000000400187c82 */ /* 0x000fe20008000000 */
[----:B------:R-:W-:Y:S01]  /*1ad0*/  UMOV UR25, UR5 ;  /* 0x0000000500197c82 */ /* 0x000fe20008000000 */
[----:B------:R-:W-:Y:S01]  /*1ae0*/  UMOV UR27, 0x40000040 ;  /* 0x40000040001b7882 */ /* 0x000fe20000000000 */
[----:B------:R-:W-:Y:S01]  /*1af0*/  UIADD3 UR7, UR4, 0x2, URZ ;  /* 0x0000000204077890 */ /* 0x000fe2000fffe03f */
[-C--:B------:R-:W-:Y:S01]  /*1b00*/  MOV R115, R119.reuse ;  /* 0x0000007700737202 */ /* 0x080fe20000000f00 */
        /* <DEDUP_REMOVED lines=19> */
[----:B------:R-:W-:Y:S01]  /*1c40*/  UMOV UR43, 0x40000040 ;  /* 0x40000040002b7882 */ /* 0x000fe20000000000 */
[-C--:B------:R-:W-:Y:S01]  /*1c50*/  MOV R106, R119.reuse ;  /* 0x00000077006a7202 */ /* 0x080fe20000000f00 */
[--C-:B------:R-:W-:Y:S01]  /*1c60*/  IMAD.MOV.U32 R104, RZ, RZ, R119.reuse ;  /* 0x000000ffff687224 */ /* 0x100fe200078e0077 */
        /* <DEDUP_REMOVED lines=8> */
[--C-:B------:R-:W-:Y:S01]  /*1cf0*/  IMAD.MOV.U32 R86, RZ, RZ, R119.reuse ;  /* 0x000000ffff567224 */ /* 0x100fe200078e0077 */
[----:B------:R-:W-:Y:S02]  /*1d00*/  WARPGROUP.DEPBAR.LE gsb0, 0x0 ;  /* 0x00008000000079c5 */ /* 0x000fe40000010000 */
[----:B------:R-:W-:Y:S01]  /*1d10*/  WARPGROUP.ARRIVE ;  /* 0x00000000000079c5 */ /* 0x000fe20000000000 */
[--C-:B------:R-:W-:Y:S02]  /*1d20*/  IMAD.MOV.U32 R84, RZ, RZ, R119.reuse ;  /* 0x000000ffff547224 */ /* 0x100fe400078e0077 */
[----:B------:R-:W-:-:S03]  /*1d30*/  IMAD.MOV.U32 R80, RZ, RZ, R119 ;  /* 0x000000ffff507224 */ /* 0x000fc600078e0077 */
        /* <DEDUP_REMOVED lines=355> */
[----:B------:R-:W-:-:S02]  /*3370*/  UIADD3 UR7, UR4, 0x802, URZ ;  /* 0x0000080204077890 */ /* 0x000fc4000fffe03f */
        /* <DEDUP_REMOVED lines=109> */
[----:B------:R-:W1:Y:S01]  /*3a50*/  LDC R3, c[0x0][0x288] ;  /* 0x0000a200ff037b82 */ /* 0x000e620000000800 */
        /* <DEDUP_REMOVED lines=11> */
[C---:B------:R-:W-:Y:S01]  /*3b10*/  IMAD R6, R83.reuse, -0x70, R82 ;  /* 0xffffff9053067824 */ /* 0x040fe200078e0252 */
[----:B------:R-:W-:Y:S02]  /*3b20*/  R2UR UR40, R8 ;  /* 0x00000000082872ca */ /* 0x000fe400000e0000 */
[----:B------:R-:W-:-:S04]  /*3b30*/  IADD3 R83, R83, -0x2, RZ ;  /* 0xfffffffe53537810 */ /* 0x000fc80007ffe0ff */
[----:B------:R-:W-:Y:S01]  /*3b40*/  R2UR UR47, R83 ;  /* 0x00000000532f72ca */ /* 0x000fe200000e0000 */
        /* <DEDUP_REMOVED lines=8> */
[----:B------:R-:W-:Y:S01]  /*3bd0*/  IMAD.U32 R4, RZ, RZ, UR56 ;  /* 0x00000038ff047e24 */ /* 0x000fe2000f8e00ff */
[----:B------:R-:W-:Y:S01]  /*3be0*/  MOV R5, UR57 ;  /* 0x0000003900057c02 */ /* 0x000fe20008000f00 */
[----:B------:R-:W-:Y:S01]  /*3bf0*/  ULDC UR7, c[0x0][0x9d8] ;  /* 0x0002760000077ab9 */ /* 0x000fe20000000800 */
        /* <DEDUP_REMOVED lines=25> */
[----:B------:R-:W2:Y:S01]  /*3d90*/  MUFU.TANH R74, R74 ;  /* 0x0000004a004a7308 */ /* 0x000ea20000002400 */
[----:B------:R-:W-:Y:S01]  /*3da0*/  UMOV UR56, UR10 ;  /* 0x0000000a00387c82 */ /* 0x000fe20008000000 */
[----:B------:R-:W-:Y:S01]  /*3db0*/  UMOV UR57, UR11 ;  /* 0x0000000b00397c82 */ /* 0x000fe20008000000 */
[----:B------:R-:W-:Y:S01]  /*3dc0*/  UMOV UR59, 0x40000040 ;  /* 0x40000040003b7882 */ /* 0x000fe20000000000 */
[----:B------:R-:W-:Y:S01]  /*3dd0*/  FMUL.FTZ R9, R77, UR7 ;  /* 0x000000074d097c20 */ /* 0x000fe20008410000 */
[----:B------:R-:W-:Y:S01]  /*3de0*/  FMUL.FTZ R2, R72, UR7 ;  /* 0x0000000748027c20 */ /* 0x000fe20008410000 */
[----:B------:R-:W-:Y:S01]  /*3df0*/  FMUL.FTZ R10, R76, UR7 ;  /* 0x000000074c0a7c20 */ /* 0x000fe20008410000 */
[----:B------:R-:W-:Y:S01]  /*3e00*/  MOV R76, R119 ;  /* 0x00000077004c7202 */ /* 0x000fe20000000f00 */
[----:B------:R-:W3:Y:S01]  /*3e10*/  MUFU.TANH R75, R75 ;  /* 0x0000004b004b7308 */ /* 0x000ee20000002400 */
[----:B------:R-:W-:-:S07]  /*3e20*/  IMAD.MOV.U32 R72, RZ, RZ, R119 ;  /* 0x000000ffff487224 */ /* 0x000fce00078e0077 */
[----:B------:R-:W4:Y:S08]  /*3e30*/  MUFU.TANH R78, R78 ;  /* 0x0000004e004e7308 */ /* 0x000f300000002400 */
[----:B------:R-:W5:Y:S08]  /*3e40*/  MUFU.TANH R79, R79 ;  /* 0x0000004f004f7308 */ /* 0x000f700000002400 */
[----:B------:R-:W-:Y:S08]  /*3e50*/  MUFU.TANH R2, R2 ;  /* 0x0000000200027308 */ /* 0x000ff00000002400 */
[----:B------:R-:W-:Y:S08]  /*3e60*/  MUFU.TANH R7, R7 ;  /* 0x0000000700077308 */ /* 0x000ff00000002400 */
[----:B------:R-:W-:Y:S01]  /*3e70*/  MUFU.TANH R10, R10 ;  /* 0x0000000a000a7308 */ /* 0x000fe20000002400 */
[----:B------:R-:W-:-:S02]  /*3e80*/  WARPGROUP.DEPBAR.LE gsb0, 0x0 ;  /* 0x00008000000079c5 */ /* 0x000fc40000010000 */
[----:B------:R-:W-:Y:S01]  /*3e90*/  WARPGROUP.ARRIVE ;  /* 0x00000000000079c5 */ /* 0x000fe20000000000 */
[----:B------:R-:W-:Y:S01]  /*3ea0*/  FMUL.FTZ R11, R64, UR7 ;  /* 0x00000007400b7c20 */ /* 0x000fe20008410000 */
[----:B------:R-:W-:Y:S02]  /*3eb0*/  VIADD R64, R205, UR42 ;  /* 0x0000002acd407c36 */ /* 0x000fe40008000000 */
[----:B------:R-:W-:Y:S01]  /*3ec0*/  FMUL.FTZ R66, R66, UR7 ;  /* 0x0000000742427c20 */ /* 0x000fe20008410000 */
        /* <DEDUP_REMOVED lines=8> */
[----:B------:R-:W5:Y:S01]  /*3f50*/  MUFU.TANH R66, R66 ;  /* 0x0000004200427308 */ /* 0x000f620000002400 */
[----:B------:R-:W-:Y:S01]  /*3f60*/  FMUL.FTZ R13, R69, UR7 ;  /* 0x00000007450d7c20 */ /* 0x000fe20008410000 */
[----:B------:R-:W-:Y:S01]  /*3f70*/  FMUL.FTZ R71, R71, UR7 ;  /* 0x0000000747477c20 */ /* 0x000fe20008410000 */
[----:B------:R-:W-:Y:S01]  /*3f80*/  FMUL.FTZ R14, R68, UR7 ;  /* 0x00000007440e7c20 */ /* 0x000fe20008410000 */
[----:B------:R-:W-:-:S04]  /*3f90*/  IMAD.MOV.U32 R68, RZ, RZ, R119 ;  /* 0x000000ffff447224 */ /* 0x000fc800078e0077 */
[----:B------:R-:W5:Y:S08]  /*3fa0*/  MUFU.TANH R67, R67 ;  /* 0x0000004300437308 */ /* 0x000f700000002400 */
[----:B------:R-:W5:Y:S08]  /*3fb0*/  MUFU.TANH R70, R70 ;  /* 0x0000004600467308 */ /* 0x000f700000002400 */
[----:B------:R-:W5:Y:S08]  /*3fc0*/  MUFU.TANH R71, R71 ;  /* 0x0000004700477308 */ /* 0x000f700000002400 */
[----:B------:R-:W-:Y:S08]  /*3fd0*/  MUFU.TANH R9, R9 ;  /* 0x0000000900097308 */ /* 0x000ff00000002400 */
[----:B------:R-:W-:Y:S01]  /*3fe0*/  MUFU.TANH R11, R11 ;  /* 0x0000000b000b7308 */ /* 0x000fe20000002400 */
[----:B------:R-:W-:-:S02]  /*3ff0*/  WARPGROUP.DEPBAR.LE gsb0, 0x0 ;  /* 0x00008000000079c5 */ /* 0x000fc40000010000 */
[----:B------:R-:W-:Y:S01]  /*4000*/  WARPGROUP.ARRIVE ;  /* 0x00000000000079c5 */ /* 0x000fe20000000000 */
[----:B------:R-:W-:Y:S01]  /*4010*/  FMUL.FTZ R21, R61, UR7 ;  /* 0x000000073d157c20 */ /* 0x000fe20008410000 */
[----:B-1----:R-:W-:Y:S01]  /*4020*/  IADD3 R61, -R3, 0x71, R6 ;  /* 0x00000071033d7810 */ /* 0x002fe20007ffe106 */
[----:B------:R-:W-:Y:S01]  /*4030*/  FMUL.FTZ R20, R57, UR7 ;  /* 0x0000000739147c20 */ /* 0x000fe20008410000 */
[----:B------:R-:W-:Y:S02]  /*4040*/  VIADD R57, R6, 0x70 ;  /* 0x0000007006397836 */ /* 0x000fe40000000000 */
[----:B------:R-:W-:Y:S01]  /*4050*/  FMUL.FTZ R15, R56, UR7 ;  /* 0x00000007380f7c20 */ /* 0x000fe20008410000 */
[----:B------:R-:W-:Y:S01]  /*4060*/  HGMMA.64x16x16.F32 R48, gdesc[UR56], R48, gsb0 ;  /* 0x00200000383079f0 */ /* 0x000fe20008000830 */
[----:B------:R-:W-:Y:S01]  /*4070*/  UIADD3 UR58, UR6, 0x906, URZ ;  /* 0x00000906063a7890 */ /* 0x000fe2000fffe03f */
[----:B------:R-:W-:Y:S01]  /*4080*/  IMAD R61, R204, -0x2, R61 ;  /* 0xfffffffecc3d7824 */ /* 0x000fe200078e023d */
[----:B------:R-:W-:Y:S01]  /*4090*/  UMOV UR56, UR10 ;  /* 0x0000000a00387c82 */ /* 0x000fe20008000000 */
[----:B------:R-:W-:Y:S01]  /*40a0*/  UMOV UR57, UR11 ;  /* 0x0000000b00397c82 */ /* 0x000fe20008000000 */
[----:B------:R-:W-:Y:S01]  /*40b0*/  UMOV UR59, 0x40000040 ;  /* 0x40000040003b7882 */ /* 0x000fe20000000000 */
[----:B------:R-:W-:Y:S01]  /*40c0*/  FMUL.FTZ R56, R60, UR7 ;  /* 0x000000073c387c20 */ /* 0x000fe20008410000 */
[----:B------:R-:W-:Y:S01]  /*40d0*/  IMAD R60, R204, -0x2, R57 ;  /* 0xfffffffecc3c7824 */ /* 0x000fe200078e0239 */
[----:B------:R-:W-:Y:S01]  /*40e0*/  IADD3 R57, R61, 0x8, R64 ;  /* 0x000000083d397810 */ /* 0x000fe20007ffe040 */
[----:B------:R-:W-:Y:S01]  /*40f0*/  FMUL.FTZ R58, R58, UR7 ;  /* 0x000000073a3a7c20 */ /* 0x000fe20008410000 */
[----:B------:R-:W-:Y:S01]  /*4100*/  FMUL.FTZ R59, R59, UR7 ;  /* 0x000000073b3b7c20 */ /* 0x000fe20008410000 */
[----:B------:R-:W-:Y:S01]  /*4110*/  FMUL.FTZ R62, R62, UR7 ;  /* 0x000000073e3e7c20 */ /* 0x000fe20008410000 */
[----:B------:R-:W-:Y:S01]  /*4120*/  VIMNMX R65, R60, R57, PT ;  /* 0x000000393c417248 */ /* 0x000fe20003fe0100 */
[----:B------:R-:W-:Y:S01]  /*4130*/  FMUL.FTZ R63, R63, UR7 ;  /* 0x000000073f3f7c20 */ /* 0x000fe20008410000 */
[----:B------:R-:W-:Y:S01]  /*4140*/  VIADDMNMX R60, R64, R61, R60, PT ;  /* 0x0000003d403c7246 */ /* 0x000fe2000380013c */
[----:B------:R-:W1:Y:S01]  /*4150*/  MUFU.TANH R58, R58 ;  /* 0x0000003a003a7308 */ /* 0x000e620000002400 */
[----:B------:R-:W-:-:S02]  /*4160*/  ISETP.GT.AND P3, PT, R65, RZ, PT ;  /* 0x000000ff4100720c */ /* 0x000fc40003f64270 */
[C---:B------:R-:W-:Y:S02]  /*4170*/  ISETP.GT.AND P4, PT, R65.reuse, 0x1, PT ;  /* 0x000000014100780c */ /* 0x040fe40003f84270 */
[----:B------:R-:W-:Y:S02]  /*4180*/  ISETP.GT.AND P5, PT, R65, 0x8, PT ;  /* 0x000000084100780c */ /* 0x000fe40003fa4270 */
[----:B--2---:R-:W-:Y:S01]  /*4190*/  FSEL R69, R74, -INF , P3 ;  /* 0xff8000004a457808 */ /* 0x004fe20001800000 */
[----:B------:R-:W2:Y:S01]  /*41a0*/  MUFU.TANH R59, R59 ;  /* 0x0000003b003b7308 */ /* 0x000ea20000002400 */
[----:B---3--:R-:W-:Y:S01]  /*41b0*/  FSEL R75, R75, -INF , P4 ;  /* 0xff8000004b4b7808 */ /* 0x008fe20002000000 */
[--C-:B------:R-:W-:Y:S01]  /*41c0*/  IMAD.MOV.U32 R74, RZ, RZ, R119.reuse ;  /* 0x000000ffff4a7224 */ /* 0x100fe200078e0077 */
[----:B------:R-:W-:Y:S02]  /*41d0*/  ISETP.GT.AND P6, PT, R65, 0x9, PT ;  /* 0x000000094100780c */ /* 0x000fe40003fc4270 */
[----:B----4-:R-:W-:Y:S01]  /*41e0*/  FSEL R73, R78, -INF , P5 ;  /* 0xff8000004e497808 */ /* 0x010fe20002800000 */
[----:B------:R-:W-:Y:S01]  /*41f0*/  IMAD.MOV.U32 R78, RZ, RZ, R119 ;  /* 0x000000ffff4e7224 */ /* 0x000fe200078e0077 */
[----:B------:R-:W-:Y:S01]  /*4200*/  FMNMX.FTZ R8, R69, R75, !PT ;  /* 0x0000004b45087209 */ /* 0x000fe20007810000 */
[----:B------:R-:W3:Y:S01]  /*4210*/  MUFU.TANH R62, R62 ;  /* 0x0000003e003e7308 */ /* 0x000ee20000002400 */
[----:B------:R-:W-:-:S02]  /*4220*/  ISETP.GT.AND P2, PT, R65, 0x10, PT ;  /* 0x000000104100780c */ /* 0x000fc40003f44270 */
[----:B-----5:R-:W-:Y:S02]  /*4230*/  FSEL R79, R79, -INF , P6 ;  /* 0xff8000004f4f7808 */ /* 0x020fe40003000000 */
[----:B------:R-:W-:Y:S02]  /*4240*/  FMNMX.FTZ R8, R73, R8, !PT ;  /* 0x0000000849087209 */ /* 0x000fe40007810000 */
[----:B------:R-:W-:Y:S01]  /*4250*/  ISETP.GT.AND P3, PT, R65, 0x11, PT ;  /* 0x000000114100780c */ /* 0x000fe20003f64270 */
[----:B------:R-:W4:Y:S01]  /*4260*/  MUFU.TANH R63, R63 ;  /* 0x0000003f003f7308 */ /* 0x000f220000002400 */
[----:B------:R-:W-:Y:S02]  /*4270*/  FSEL R77, R66, -INF , P2 ;  /* 0xff800000424d7808 */ /* 0x000fe40001000000 */
[----:B------:R-:W-:Y:S02]  /*4280*/  FMNMX.FTZ R8, R79, R8, !PT ;  /* 0x000000084f087209 */ /* 0x000fe40007810000 */
[----:B------:R-:W-:-:S02]  /*4290*/  ISETP.GT.AND P2, PT, R65, 0x18, PT ;  /* 0x000000184100780c */ /* 0x000fc40003f44270 */
[----:B------:R-:W-:Y:S01]  /*42a0*/  FSEL R81, R67, -INF , P3 ;  /* 0xff80000043517808 */ /* 0x000fe20001800000 */
[----:B------:R-:W-:Y:S01]  /*42b0*/  MUFU.TANH R12, R12 ;  /* 0x0000000c000c7308 */ /* 0x000fe20000002400 */
[----:B------:R-:W-:Y:S02]  /*42c0*/  FMNMX.FTZ R8, R77, R8, !PT ;  /* 0x000000084d087209 */ /* 0x000fe40007810000 */
[----:B------:R-:W-:Y:S01]  /*42d0*/  ISETP.GT.AND P3, PT, R65, 0x19, PT ;  /* 0x000000194100780c */ /* 0x000fe20003f64270 */
[----:B------:R-:W-:Y:S02]  /*42e0*/  WARPGROUP.DEPBAR.LE gsb0, 0x0 ;  /* 0x00008000000079c5 */ /* 0x000fe40000010000 */
[----:B------:R-:W-:Y:S01]  /*42f0*/  WARPGROUP.ARRIVE ;  /* 0x00000000000079c5 */ /* 0x000fe20000000000 */
[----:B------:R-:W-:Y:S01]  /*4300*/  FSEL R85, R70, -INF , P2 ;  /* 0xff80000046557808 */ /* 0x000fe20001000000 */
[----:B------:R-:W-:Y:S01]  /*4310*/  FMUL.FTZ R50, R50, UR7 ;  /* 0x0000000732327c20 */ /* 0x000fe20008410000 */
[----:B------:R-:W-:Y:S01]  /*4320*/  FMNMX.FTZ R66, R81, R8, !PT ;  /* 0x0000000851427209 */ /* 0x000fe20007810000 */
[----:B------:R-:W-:Y:S01]  /*4330*/  FMUL.FTZ R51, R51, UR7 ;  /* 0x0000000733337c20 */ /* 0x000fe20008410000 */
[----:B------:R-:W-:Y:S01]  /*4340*/  ISETP.GT.AND P2, PT, R65, 0x20, PT ;  /* 0x000000204100780c */ /* 0x000fe20003f44270 */
[----:B------:R-:W-:Y:S01]  /*4350*/  HGMMA.64x16x16.F32 R40, gdesc[UR56], R40, gsb0 ;  /* 0x00200000382879f0 */ /* 0x000fe20008000828 */
[----:B------:R-:W-:Y:S01]  /*4360*/  UIADD3 UR58, UR6, 0x986, URZ ;  /* 0x00000986063a7890 */ /* 0x000fe2000fffe03f */
[----:B------:R-:W-:Y:S01]  /*4370*/  FSEL R87, R71, -INF , P3 ;  /* 0xff80000047577808 */ /* 0x000fe20001800000 */
[----:B------:R-:W-:Y:S01]  /*4380*/  UMOV UR56, UR10 ;  /* 0x0000000a00387c82 */ /* 0x000fe20008000000 */
[----:B------:R-:W-:Y:S01]  /*4390*/  UMOV UR57, UR11 ;  /* 0x0000000b00397c82 */ /* 0x000fe20008000000 */
[----:B------:R-:W-:Y:S01]  /*43a0*/  UMOV UR59, 0x40000040 ;  /* 0x40000040003b7882 */ /* 0x000fe20000000000 */
[----:B------:R-:W-:Y:S01]  /*43b0*/  FMNMX.FTZ R66, R85, R66, !PT ;  /* 0x0000004255427209 */ /* 0x000fe20007810000 */
[----:B------:R-:W5:Y:S01]  /*43c0*/  MUFU.TANH R50, R50 ;  /* 0x0000003200327308 */ /* 0x000f620000002400 */
[----:B------:R-:W-:Y:S01]  /*43d0*/  ISETP.GT.AND P3, PT, R65, 0x21, PT ;  /* 0x000000214100780c */ /* 0x000fe20003f64270 */
[----:B------:R-:W-:Y:S01]  /*43e0*/  FMUL.FTZ R54, R54, UR7 ;  /* 0x0000000736367c20 */ /* 0x000fe20008410000 */
[----:B-1----:R-:W-:Y:S01]  /*43f0*/  FSEL R89, R58, -INF , P2 ;  /* 0xff8000003a597808 */ /* 0x002fe20001000000 */
[----:B------:R-:W-:Y:S01]  /*4400*/  FMUL.FTZ R55, R55, UR7 ;  /* 0x0000000737377c20 */ /* 0x000fe20008410000 */
[----:B------:R-:W-:Y:S01]  /*4410*/  FMNMX.FTZ R66, R87, R66, !PT ;  /* 0x0000004257427209 */ /* 0x000fe20007810000 */
[----:B------:R-:W-:Y:S01]  /*4420*/  FMUL.FTZ R48, R48, UR7 ;  /* 0x0000000730307c20 */ /* 0x000fe20008410000 */
[----:B------:R-:W-:Y:S01]  /*4430*/  ISETP.GT.AND P2, PT, R65, 0x28, PT ;  /* 0x000000284100780c */ /* 0x000fe20003f44270 */
[----:B------:R-:W1:Y:S01]  /*4440*/  MUFU.TANH R51, R51 ;  /* 0x0000003300337308 */ /* 0x000e620000002400 */
[----:B--2---:R-:W-:Y:S01]  /*4450*/  FSEL R91, R59, -INF , P3 ;  /* 0xff8000003b5b7808 */ /* 0x004fe20001800000 */
[----:B------:R-:W-:Y:S01]  /*4460*/  FMUL.FTZ R49, R49, UR7 ;  /* 0x0000000731317c20 */ /* 0x000fe20008410000 */
[----:B------:R-:W-:Y:S01]  /*4470*/  FMNMX.FTZ R66, R89, R66, !PT ;  /* 0x0000004259427209 */ /* 0x000fe20007810000 */
[----:B------:R-:W-:Y:S01]  /*4480*/  FMUL.FTZ R52, R52, UR7 ;  /* 0x0000000734347c20 */ /* 0x000fe20008410000 */
[----:B------:R-:W-:Y:S01]  /*4490*/  ISETP.GT.AND P3, PT, R65, 0x29, PT ;  /* 0x000000294100780c */ /* 0x000fe20003f64270 */
[----:B------:R-:W-:Y:S01]  /*44a0*/  FMUL.FTZ R53, R53, UR7 ;  /* 0x0000000735357c20 */ /* 0x000fe20008410000 */
[----:B---3--:R-:W-:Y:S01]  /*44b0*/  FSEL R93, R62, -INF , P2 ;  /* 0xff8000003e5d7808 */ /* 0x008fe20001000000 */
[----:B------:R-:W2:Y:S01]  /*44c0*/  MUFU.TANH R54, R54 ;  /* 0x0000003600367308 */ /* 0x000ea20000002400 */
[----:B------:R-:W-:Y:S01]  /*44d0*/  FMNMX.FTZ R66, R91, R66, !PT ;  /* 0x000000425b427209 */ /* 0x000fe20007810000 */
[----:B------:R-:W-:Y:S01]  /*44e0*/  IMAD.MOV.U32 R62, RZ, RZ, R119 ;  /* 0x000000ffff3e7224 */ /* 0x000fe200078e0077 */
[----:B------:R-:W-:-:S02]  /*44f0*/  ISETP.GT.AND P2, PT, R65, 0x30, PT ;  /* 0x000000304100780c */ /* 0x000fc40003f44270 */
[----:B----4-:R-:W-:Y:S02]  /*4500*/  FSEL R95, R63, -INF , P3 ;  /* 0xff8000003f5f7808 */ /* 0x010fe40001800000 */
[----:B------:R-:W-:Y:S01]  /*4510*/  FMNMX.FTZ R66, R93, R66, !PT ;  /* 0x000000425d427209 */ /* 0x000fe20007810000 */
[----:B------:R-:W-:Y:S01]  /*4520*/  MUFU.TANH R55, R55 ;  /* 0x0000003700377308 */ /* 0x000fe20000002400 */
[----:B------:R-:W-:Y:S02]  /*4530*/  ISETP.GT.AND P3, PT, R65, 0x31, PT ;  /* 0x000000314100780c */ /* 0x000fe40003f64270 */
[----:B-----5:R-:W-:Y:S02]  /*4540*/  FSEL R97, R50, -INF , P2 ;  /* 0xff80000032617808 */ /* 0x020fe40001000000 */
[----:B------:R-:W-:Y:S02]  /*4550*/  FMNMX.FTZ R66, R95, R66, !PT ;  /* 0x000000425f427209 */ /* 0x000fe40007810000 */
[----:B------:R-:W-:Y:S01]  /*4560*/  ISETP.GT.AND P2, PT, R65, 0x38, PT ;  /* 0x000000384100780c */ /* 0x000fe20003f44270 */
[----:B------:R-:W-:Y:S01]  /*4570*/  MUFU.TANH R14, R14 ;  /* 0x0000000e000e7308 */ /* 0x000fe20000002400 */
[----:B------:R-:W-:-:S02]  /*4580*/  FMNMX.FTZ R66, R97, R66, !PT ;  /* 0x0000004261427209 */ /* 0x000fc40007810000 */
[----:B------:R-:W-:Y:S02]  /*4590*/  ISETP.GT.AND P4, PT, R60, 0x8, PT ;  /* 0x000000083c00780c */ /* 0x000fe40003f84270 */
[-C--:B------:R-:W-:Y:S02]  /*45a0*/  MOV R70, R119.reuse ;  /* 0x0000007700467202 */ /* 0x080fe40000000f00 */
[----:B------:R-:W-:Y:S01]  /*45b0*/  FSEL R61, R10, -INF , P4 ;  /* 0xff8000000a3d7808 */ /* 0x000fe20002000000 */
[----:B------:R-:W-:Y:S01]  /*45c0*/  MUFU.TANH R13, R13 ;  /* 0x0000000d000d7308 */ /* 0x000fe20000002400 */
[-C--:B------:R-:W-:Y:S02]  /*45d0*/  MOV R64, R119.reuse ;  /* 0x0000007700407202 */ /* 0x080fe40000000f00 */
[----:B------:R-:W-:Y:S01]  /*45e0*/  MOV R58, R119 ;  /* 0x00000077003a7202 */ /* 0x000fe20000000f00 */
[----:B------:R-:W-:Y:S02]  /*45f0*/  WARPGROUP.DEPBAR.LE gsb0, 0x0 ;  /* 0x00008000000079c5 */ /* 0x000fe40000010000 */
[----:B------:R-:W-:Y:S01]  /*4600*/  WARPGROUP.ARRIVE ;  /* 0x00000000000079c5 */ /* 0x000fe20000000000 */
[----:B------:R-:W-:Y:S01]  /*4610*/  FMUL.FTZ R42, R42, UR7 ;  /* 0x000000072a2a7c20 */ /* 0x000fe20008410000 */
[----:B------:R-:W-:Y:S01]  /*4620*/  FMUL.FTZ R43, R43, UR7 ;  /* 0x000000072b2b7c20 */ /* 0x000fe20008410000 */
[----:B------:R-:W-:Y:S01]  /*4630*/  FMUL.FTZ R46, R46, UR7 ;  /* 0x000000072e2e7c20 */ /* 0x000fe20008410000 */
[----:B------:R-:W-:Y:S01]  /*4640*/  FMUL.FTZ R47, R47, UR7 ;  /* 0x000000072f2f7c20 */ /* 0x000fe20008410000 */
[----:B------:R-:W-:Y:S01]  /*4650*/  MUFU.TANH R15, R15 ;  /* 0x0000000f000f7308 */ /* 0x000fe20000002400 */
[----:B------:R-:W-:Y:S01]  /*4660*/  HGMMA.64x16x16.F32 R32, gdesc[UR56], R32, gsb0 ;  /* 0x00200000382079f0 */ /* 0x000fe20008000820 */
[----:B------:R-:W-:Y:S01]  /*4670*/  UIADD3 UR58, UR6, 0xa06, URZ ;  /* 0x00000a06063a7890 */ /* 0x000fe2000fffe03f */
[----:B------:R-:W-:Y:S01]  /*4680*/  FMUL.FTZ R40, R40, UR7 ;  /* 0x0000000728287c20 */ /* 0x000fe20008410000 */
[----:B------:R-:W-:Y:S01]  /*4690*/  UMOV UR56, UR10 ;  /* 0x0000000a00387c82 */ /* 0x000fe20008000000 */
[----:B------:R-:W-:Y:S01]  /*46a0*/  UMOV UR57, UR11 ;  /* 0x0000000b00397c82 */ /* 0x000fe20008000000 */
[----:B------:R-:W-:Y:S01]  /*46b0*/  UMOV UR59, 0x40000040 ;  /* 0x40000040003b7882 */ /* 0x000fe20000000000 */
[----:B------:R-:W-:Y:S01]  /*46c0*/  ULDC UR6, c[0x0][0x988] ;  /* 0x0002620000067ab9 */ /* 0x000fe20000000800 */
[----:B------:R-:W3:Y:S01]  /*46d0*/  MUFU.TANH R42, R42 ;  /* 0x0000002a002a7308 */ /* 0x000ee20000002400 */
[----:B------:R-:W-:Y:S01]  /*46e0*/  FMUL.FTZ R41, R41, UR7 ;  /* 0x0000000729297c20 */ /* 0x000fe20008410000 */
[----:B------:R-:W-:Y:S01]  /*46f0*/  FMUL.FTZ R44, R44, UR7 ;  /* 0x000000072c2c7c20 */ /* 0x000fe20008410000 */
[----:B------:R-:W-:-:S05]  /*4700*/  FMUL.FTZ R45, R45, UR7 ;  /* 0x000000072d2d7c20 */ /* 0x000fca0008410000 */
[----:B------:R4:W5:Y:S08]  /*4710*/  MUFU.TANH R6, R43 ;  /* 0x0000002b00067308 */ /* 0x0009700000002400 */
[----:B------:R-:W-:Y:S08]  /*4720*/  MUFU.TANH R46, R46 ;  /* 0x0000002e002e7308 */ /* 0x000ff00000002400 */
[----:B------:R3:W5:Y:S08]  /*4730*/  MUFU.TANH R8, R47 ;  /* 0x0000002f00087308 */ /* 0x0007700000002400 */
[----:B------:R-:W-:Y:S08]  /*4740*/  MUFU.TANH R20, R20 ;  /* 0x0000001400147308 */ /* 0x000ff00000002400 */
[----:B------:R-:W-:Y:S01]  /*4750*/  MUFU.TANH R56, R56 ;  /* 0x0000003800387308 */ /* 0x000fe20000002400 */
[----:B------:R-:W-:-:S02]  /*4760*/  WARPGROUP.DEPBAR.LE gsb0, 0x0 ;  /* 0x00008000000079c5 */ /* 0x000fc40000010000 */
[----:B------:R-:W-:Y:S01]  /*4770*/  WARPGROUP.ARRIVE ;  /* 0x00000000000079c5 */ /* 0x000fe20000000000 */
[----:B----4-:R-:W-:Y:S01]  /*4780*/  FMUL.FTZ R43, R35, UR7 ;  /* 0x00000007232b7c20 */ /* 0x010fe20008410000 */
[----:B-1----:R-:W-:Y:S01]  /*4790*/  FSEL R35, R51, -INF , P3 ;  /* 0xff80000033237808 */ /* 0x002fe20001800000 */
[----:B------:R-:W-:Y:S01]  /*47a0*/  FMUL.FTZ R50, R39, UR7 ;  /* 0x0000000727327c20 */ /* 0x000fe20008410000 */
[----:B------:R-:W-:Y:S01]  /*47b0*/  ISETP.GT.AND P3, PT, R65, 0x39, PT ;  /* 0x000000394100780c */ /* 0x000fe20003f64270 */
[----:B------:R-:W-:Y:S01]  /*47c0*/  FMUL.FTZ R34, R34, UR7 ;  /* 0x0000000722227c20 */ /* 0x000fe20008410000 */
[----:B------:R-:W-:Y:S01]  /*47d0*/  HGMMA.64x16x16.F32 R24, gdesc[UR56], R24, gsb0 ;  /* 0x00200000381879f0 */ /* 0x000fe20008000818 */
[----:B--2---:R-:W-:Y:S01]  /*47e0*/  FSEL R39, R54, -INF , P2 ;  /* 0xff80000036277808 */ /* 0x004fe20001000000 */
[----:B------:R1:W2:Y:S01]  /*47f0*/  MUFU.TANH R59, R43 ;  /* 0x0000002b003b7308 */ /* 0x0002a20000002400 */
[----:B------:R-:W-:Y:S01]  /*4800*/  FMNMX.FTZ R66, R35, R66, !PT ;  /* 0x0000004223427209 */ /* 0x000fe20007810000 */
[----:B------:R-:W-:Y:S01]  /*4810*/  FMUL.FTZ R38, R38, UR7 ;  /* 0x0000000726267c20 */ /* 0x000fe20008410000 */
[----:B------:R-:W-:Y:S01]  /*4820*/  ISETP.GT.AND P2, PT, R65, 0x40, PT ;  /* 0x000000404100780c */ /* 0x000fe20003f44270 */
[----:B------:R-:W-:Y:S01]  /*4830*/  FMUL.FTZ R32, R32, UR7 ;  /* 0x0000000720207c20 */ /* 0x000fe20008410000 */
[----:B------:R-:W-:Y:S01]  /*4840*/  FMNMX.FTZ R66, R39, R66, !PT ;  /* 0x0000004227427209 */ /* 0x000fe20007810000 */
[----:B------:R-:W-:Y:S01]  /*4850*/  FMUL.FTZ R33, R33, UR7 ;  /* 0x0000000721217c20 */ /* 0x000fe20008410000 */
[----:B---3--:R-:W-:Y:S01]  /*4860*/  FSEL R47, R42, -INF , P2 ;  /* 0xff8000002a2f7808 */ /* 0x008fe20001000000 */
[----:B------:R-:W-:Y:S01]  /*4870*/  MUFU.TANH R34, R34 ;  /* 0x0000002200227308 */ /* 0x000fe20000002400 */
[----:B-1----:R-:W-:Y:S01]  /*4880*/  FSEL R43, R55, -INF , P3 ;  /* 0xff800000372b7808 */ /* 0x002fe20001800000 */
[----:B------:R-:W-:Y:S01]  /*4890*/  FMUL.FTZ R36, R36, UR7 ;  /* 0x0000000724247c20 */ /* 0x000fe20008410000 */
[----:B------:R-:W-:Y:S01]  /*48a0*/  ISETP.GT.AND P3, PT, R65, 0x41, PT ;  /* 0x000000414100780c */ /* 0x000fe20003f64270 */
[----:B------:R-:W-:Y:S01]  /*48b0*/  FMUL.FTZ R37, R37, UR7 ;  /* 0x0000000725257c20 */ /* 0x000fe20008410000 */
[----:B------:R-:W-:Y:S01]  /*48c0*/  FMNMX.FTZ R66, R43, R66, !PT ;  /* 0x000000422b427209 */ /* 0x000fe20007810000 */
[----:B------:R-:W-:Y:S01]  /*48d0*/  IMAD.MOV.U32 R54, RZ, RZ, R119 ;  /* 0x000000ffff367224 */ /* 0x000fe200078e0077 */
[----:B------:R-:W-:Y:S01]  /*48e0*/  ISETP.GT.AND P2, PT, R65, 0x48, PT ;  /* 0x000000484100780c */ /* 0x000fe20003f44270 */
[----:B------:R-:W-:Y:S01]  /*48f0*/  MUFU.TANH R38, R38 ;  /* 0x0000002600267308 */ /* 0x000fe20000002400 */
[----:B-----5:R-:W-:-:S02]  /*4900*/  FSEL R51, R6, -INF , P3 ;  /* 0xff80000006337808 */ /* 0x020fc40001800000 */
[----:B------:R-:W-:Y:S02]  /*4910*/  FMNMX.FTZ R66, R47, R66, !PT ;  /* 0x000000422f427209 */ /* 0x000fe40007810000 */
[----:B------:R-:W-:Y:S02]  /*4920*/  ISETP.GT.AND P3, PT, R65, 0x49, PT ;  /* 0x000000494100780c */ /* 0x000fe40003f64270 */
[----:B------:R-:W-:Y:S01]  /*4930*/  FMNMX.FTZ R66, R51, R66, !PT ;  /* 0x0000004233427209 */ /* 0x000fe20007810000 */
[----:B------:R-:W1:Y:S01]  /*4940*/  MUFU.TANH R50, R50 ;  /* 0x0000003200327308 */ /* 0x000e620000002400 */
[----:B------:R-:W-:Y:S02]  /*4950*/  FSEL R55, R8, -INF , P3 ;  /* 0xff80000008377808 */ /* 0x000fe40001800000 */
[----:B------:R-:W-:-:S04]  /*4960*/  ISETP.GT.AND P3, PT, R65, 0x51, PT ;  /* 0x000000514100780c */ /* 0x000fc80003f64270 */
[----:B--2---:R-:W-:Y:S01]  /*4970*/  FSEL R59, R59, -INF , P3 ;  /* 0xff8000003b3b7808 */ /* 0x004fe20001800000 */
[----:B------:R-:W-:Y:S01]  /*4980*/  MUFU.TANH R21, R21 ;  /* 0x0000001500157308 */ /* 0x000fe20000002400 */
[----:B------:R-:W-:-:S07]  /*4990*/  ISETP.GT.AND P3, PT, R65, 0x59, PT ;  /* 0x000000594100780c */ /* 0x000fce0003f64270 */
[----:B------:R-:W-:Y:S01]  /*49a0*/  MUFU.TANH R48, R48 ;  /* 0x0000003000307308 */ /* 0x000fe20000002400 */
[----:B-1----:R-:W-:Y:S01]  /*49b0*/  FSEL R101, R50, -INF , P3 ;  /* 0xff80000032657808 */ /* 0x002fe20001800000 */
[----:B------:R-:W-:Y:S01]  /*49c0*/  IMAD.MOV.U32 R50, RZ, RZ, R119 ;  /* 0x000000ffff327224 */ /* 0x000fe200078e0077 */
[----:B------:R-:W-:-:S05]  /*49d0*/  ISETP.GT.AND P3, PT, R65, 0x61, PT ;  /* 0x000000614100780c */ /* 0x000fca0003f64270 */
[----:B------:R-:W-:Y:S01]  /*49e0*/  MUFU.TANH R49, R49 ;  /* 0x0000003100317308 */ /* 0x000fe20000002400 */
[----:B------:R-:W-:Y:S02]  /*49f0*/  WARPGROUP.DEPBAR.LE gsb0, 0x0 ;  /* 0x00008000000079c5 */ /* 0x000fe40000010000 */
[----:B------:R-:W-:Y:S01]  /*4a00*/  FMUL.FTZ R6, R27, UR7 ;  /* 0x000000071b067c20 */ /* 0x000fe20008410000 */
[----:B------:R-:W-:Y:S01]  /*4a10*/  FSEL R27, R46, -INF , P2 ;  /* 0xff8000002e1b7808 */ /* 0x000fe20001000000 */
[----:B------:R-:W-:Y:S01]  /*4a20*/  FMUL.FTZ R26, R26, UR7 ;  /* 0x000000071a1a7c20 */ /* 0x000fe20008410000 */
[----:B------:R-:W-:Y:S01]  /*4a30*/  ISETP.GT.AND P2, PT, R65, 0x50, PT ;  /* 0x000000504100780c */ /* 0x000fe20003f44270 */
[----:B------:R-:W-:Y:S01]  /*4a40*/  FMUL.FTZ R30, R30, UR7 ;  /* 0x000000071e1e7c20 */ /* 0x000fe20008410000 */
[----:B------:R-:W-:Y:S01]  /*4a50*/  FMNMX.FTZ R66, R27, R66, !PT ;  /* 0x000000421b427209 */ /* 0x000fe20007810000 */
[----:B------:R-:W1:Y:S01]  /*4a60*/  MUFU.TANH R6, R6 ;  /* 0x0000000600067308 */ /* 0x000e620000002400 */
        /* <DEDUP_REMOVED lines=8> */
[----:B------:R-:W-:Y:S01]  /*4af0*/  FSEL R99, R38, -INF , P2 ;  /* 0xff80000026637808 */ /* 0x000fe20001000000 */
[----:B------:R-:W-:Y:S01]  /*4b00*/  FMUL.FTZ R28, R28, UR7 ;  /* 0x000000071c1c7c20 */ /* 0x000fe20008410000 */
[----:B------:R-:W-:Y:S01]  /*4b10*/  FMNMX.FTZ R66, R59, R66, !PT ;  /* 0x000000423b427209 */ /* 0x000fe20007810000 */
[----:B------:R-:W-:Y:S01]  /*4b20*/  FMUL.FTZ R29, R29, UR7 ;  /* 0x000000071d1d7c20 */ /* 0x000fe20008410000 */
[----:B------:R-:W-:Y:S01]  /*4b30*/  ISETP.GT.AND P2, PT, R65, 0x60, PT ;  /* 0x000000604100780c */ /* 0x000fe20003f44270 */
[----:B------:R3:W-:Y:S01]  /*4b40*/  @!P1 SYNCS.ARRIVE.TRANS64.RED.A1T0 RZ, [R0+URZ], RZ ;  /* 0x000000ff00ff99a7 */ /* 0x0007e2000810043f */
[----:B------:R-:W-:Y:S01]  /*4b50*/  FMNMX.FTZ R66, R99, R66, !PT ;  /* 0x0000004263427209 */ /* 0x000fe20007810000 */
[----:B------:R-:W4:Y:S01]  /*4b60*/  MUFU.TANH R30, R30 ;  /* 0x0000001e001e7308 */ /* 0x000f220000002400 */
[----:B-1----:R-:W-:-:S02]  /*4b70*/  FSEL R105, R6, -INF , P3 ;  /* 0xff80000006697808 */ /* 0x002fc40001800000 */
[----:B------:R-:W-:Y:S02]  /*4b80*/  FMNMX.FTZ R66, R101, R66, !PT ;  /* 0x0000004265427209 */ /* 0x000fe40007810000 */
[C---:B------:R-:W-:Y:S02]  /*4b90*/  ISETP.GT.AND P3, PT, R65.reuse, 0x69, PT ;  /* 0x000000694100780c */ /* 0x040fe40003f64270 */
[----:B------:R-:W-:Y:S01]  /*4ba0*/  MOV R6, UR6 ;  /* 0x0000000600067c02 */ /* 0x000fe20008000f00 */
[----:B------:R-:W1:Y:S01]  /*4bb0*/  MUFU.TANH R31, R31 ;  /* 0x0000001f001f7308 */ /* 0x000e620000002400 */
[----:B--2---:R-:W-:Y:S02]  /*4bc0*/  FSEL R103, R26, -INF , P2 ;  /* 0xff8000001a677808 */ /* 0x004fe40001000000 */
[----:B------:R-:W-:Y:S02]  /*4bd0*/  ISETP.GT.AND P2, PT, R65, 0x68, PT ;  /* 0x000000684100780c */ /* 0x000fe40003f44270 */
[----:B------:R-:W-:-:S03]  /*4be0*/  FMNMX.FTZ R66, R103, R66, !PT ;  /* 0x0000004267427209 */ /* 0x000fc60007810000 */
[----:B------:R-:W2:Y:S01]  /*4bf0*/  MUFU.TANH R52, R52 ;  /* 0x0000003400347308 */ /* 0x000ea20000002400 */
[----:B----4-:R-:W-:Y:S02]  /*4c00*/  FSEL R107, R30, -INF , P2 ;  /* 0xff8000001e6b7808 */ /* 0x010fe40001000000 */
[----:B------:R-:W-:-:S04]  /*4c10*/  FMNMX.FTZ R66, R105, R66, !PT ;  /* 0x0000004269427209 */ /* 0x000fc80007810000 */
[----:B------:R-:W-:Y:S01]  /*4c20*/  FMNMX.FTZ R66, R107, R66, !PT ;  /* 0x000000426b427209 */ /* 0x000fe20007810000 */
[----:B------:R-:W4:Y:S01]  /*4c30*/  MUFU.TANH R53, R53 ;  /* 0x0000003500357308 */ /* 0x000f220000002400 */
[----:B-1----:R-:W-:Y:S02]  /*4c40*/  FSEL R109, R31, -INF , P3 ;  /* 0xff8000001f6d7808 */ /* 0x002fe40001800000 */
[C---:B------:R-:W-:Y:S02]  /*4c50*/  ISETP.GT.AND P3, PT, R60.reuse, 0x1, PT ;  /* 0x000000013c00780c */ /* 0x040fe40003f64270 */
[----:B------:R-:W-:Y:S02]  /*4c60*/  FMNMX.FTZ R66, R109, R66, !PT ;  /* 0x000000426d427209 */ /* 0x000fe40007810000 */
[----:B------:R-:W-:Y:S01]  /*4c70*/  FSEL R7, R7, -INF , P3 ;  /* 0xff80000007077808 */ /* 0x000fe20001800000 */
[----:B------:R-:W1:Y:S01]  /*4c80*/  MUFU.TANH R40, R40 ;  /* 0x0000002800287308 */ /* 0x000e620000002400 */
[----:B------:R-:W-:Y:S01]  /*4c90*/  ISETP.GT.AND P3, PT, R60, 0x10, PT ;  /* 0x000000103c00780c */ /* 0x000fe20003f64270 */
[----:B------:R-:W5:Y:S03]  /*4ca0*/  SHFL.BFLY PT, R31, R66, 0x2, 0x1f ;  /* 0x0c401f00421f7f89 */ /* 0x000f6600000e0000 */
[----:B------:R-:W-:-:S02]  /*4cb0*/  FSEL R11, R11, -INF , P3 ;  /* 0xff8000000b0b7808 */ /* 0x000fc40001800000 */
[----:B------:R-:W-:Y:S01]  /*4cc0*/  ISETP.GT.AND P3, PT, R60, 0x18, PT ;  /* 0x000000183c00780c */ /* 0x000fe20003f64270 */
[----:B------:R-:W3:Y:S03]  /*4cd0*/  MUFU.TANH R41, R41 ;  /* 0x0000002900297308 */ /* 0x000ee60000002400 */
[----:B------:R-:W-:Y:S02]  /*4ce0*/  FSEL R67, R14, -INF , P3 ;  /* 0xff8000000e437808 */ /* 0x000fe40001800000 */
[----:B------:R-:W-:-:S03]  /*4cf0*/  ISETP.GT.AND P3, PT, R60, 0x20, PT ;  /* 0x000000203c00780c */ /* 0x000fc60003f64270 */
[----:B------:R-:W3:Y:S01]  /*4d00*/  MUFU.TANH R44, R44 ;  /* 0x0000002c002c7308 */ /* 0x000ee20000002400 */
[----:B------:R-:W-:Y:S02]  /*4d10*/  FSEL R15, R15, -INF , P3 ;  /* 0xff8000000f0f7808 */ /* 0x000fe40001800000 */
[----:B------:R-:W-:-:S04]  /*4d20*/  ISETP.GT.AND P3, PT, R60, 0x28, PT ;  /* 0x000000283c00780c */ /* 0x000fc80003f64270 */
[----:B------:R-:W-:Y:S01]  /*4d30*/  FSEL R71, R56, -INF , P3 ;  /* 0xff80000038477808 */ /* 0x000fe20001800000 */
[----:B------:R-:W3:Y:S01]  /*4d40*/  MUFU.TANH R45, R45 ;  /* 0x0000002d002d7308 */ /* 0x000ee20000002400 */
[----:B------:R-:W-:Y:S01]  /*4d50*/  ISETP.GT.AND P3, PT, R60, 0x30, PT ;  /* 0x000000303c00780c */ /* 0x000fe20003f64270 */
[--C-:B------:R-:W-:Y:S01]  /*4d60*/  IMAD.MOV.U32 R56, RZ, RZ, R119.reuse ;  /* 0x000000ffff387224 */ /* 0x100fe200078e0077 */
[----:B-----5:R-:W-:Y:S01]  /*4d70*/  FMNMX.FTZ R31, R66, R31, !PT ;  /* 0x0000001f421f7209 */ /* 0x020fe20007810000 */
[----:B------:R-:W-:-:S04]  /*4d80*/  IMAD.MOV.U32 R66, RZ, RZ, R119 ;  /* 0x000000ffff427224 */ /* 0x000fc800078e0077 */
[----:B------:R-:W5:Y:S01]  /*4d90*/  SHFL.BFLY PT, R8, R31, 0x1, 0x1f ;  /* 0x0c201f001f087f89 */ /* 0x000f6200000e0000 */
[----:B------:R-:W3:Y:S08]  /*4da0*/  MUFU.TANH R32, R32 ;  /* 0x0000002000207308 */ /* 0x000ef00000002400 */
[----:B------:R-:W3:Y:S08]  /*4db0*/  MUFU.TANH R33, R33 ;  /* 0x0000002100217308 */ /* 0x000ef00000002400 */
[----:B------:R-:W3:Y:S01]  /*4dc0*/  MUFU.TANH R36, R36 ;  /* 0x0000002400247308 */ /* 0x000ee20000002400 */
[----:B-----5:R-:W-:-:S07]  /*4dd0*/  FMNMX.FTZ R8, R31, R8, !PT ;  /* 0x000000081f087209 */ /* 0x020fce0007810000 */
[----:B------:R-:W5:Y:S01]  /*4de0*/  MUFU.TANH R37, R37 ;  /* 0x0000002500257308 */ /* 0x000f620000002400 */
[C---:B------:R-:W-:Y:S01]  /*4df0*/  FSETP.NEU.FTZ.AND P2, PT, R8.reuse, -INF , PT ;  /* 0xff8000000800780b */ /* 0x040fe20003f5d000 */
[----:B------:R-:W-:-:S06]  /*4e00*/  FMUL.FTZ R26, R8, R6 ;  /* 0x00000006081a7220 */ /* 0x000fcc0000410000 */
[----:B------:R2:W5:Y:S01]  /*4e10*/  MUFU.TANH R30, R24 ;  /* 0x00000018001e7308 */ /* 0x0005620000002400 */
[----:B------:R-:W-:Y:S02]  /*4e20*/  FSEL R34, R26, RZ, P2 ;  /* 0x000000ff1a227208 */ /* 0x000fe40001000000 */
[----:B------:R-:W-:-:S03]  /*4e30*/  ISETP.GT.AND P2, PT, R60, RZ, PT ;  /* 0x000000ff3c00720c */ /* 0x000fc60003f44270 */
[-CC-:B------:R-:W-:Y:S01]  /*4e40*/  FFMA.FTZ R201, R69, R6.reuse, -R34.reuse ;  /* 0x0000000645c97223 */ /* 0x180fe20000010822 */
[----:B------:R-:W-:Y:S01]  /*4e50*/  FSEL R31, R2, -INF , P2 ;  /* 0xff800000021f7808 */ /* 0x000fe20001000000 */
[-CC-:B------:R-:W-:Y:S01]  /*4e60*/  FFMA.FTZ R203, R73, R6.reuse, -R34.reuse ;  /* 0x0000000649cb7223 */ /* 0x180fe20000010822 */
[C---:B------:R-:W-:Y:S01]  /*4e70*/  ISETP.GT.AND P2, PT, R60.reuse, 0x9, PT ;  /* 0x000000093c00780c */ /* 0x040fe20003f44270 */
[-CC-:B------:R-:W-:Y:S01]  /*4e80*/  FFMA.FTZ R2, R75, R6.reuse, -R34.reuse ;  /* 0x000000064b027223 */ /* 0x180fe20000010822 */
[----:B------:R-:W-:Y:S01]  /*4e90*/  FMNMX.FTZ R10, R31, R7, !PT ;  /* 0x000000071f0a7209 */ /* 0x000fe20007810000 */
[-CC-:B------:R-:W-:Y:S01]  /*4ea0*/  FFMA.FTZ R197, R77, R6.reuse, -R34.reuse ;  /* 0x000000064dc57223 */ /* 0x180fe20000010822 */
[----:B------:R-:W-:Y:S01]  /*4eb0*/  FSEL R63, R9, -INF , P2 ;  /* 0xff800000093f7808 */ /* 0x000fe20001000000 */
[--C-:B------:R-:W-:Y:S01]  /*4ec0*/  FFMA.FTZ R14, R81, R6, -R34.reuse ;  /* 0x00000006510e7223 */ /* 0x100fe20000010822 */
[----:B------:R-:W-:Y:S01]  /*4ed0*/  FMNMX.FTZ R10, R61, R10, !PT ;  /* 0x0000000a3d0a7209 */ /* 0x000fe20007810000 */
[----:B------:R-:W5:Y:S01]  /*4ee0*/  MUFU.TANH R25, R25 ;  /* 0x0000001900197308 */ /* 0x000f620000002400 */
[----:B------:R-:W-:Y:S01]  /*4ef0*/  ISETP.GT.AND P2, PT, R60, 0x11, PT ;  /* 0x000000113c00780c */ /* 0x000fe20003f44270 */
[--C-:B------:R-:W-:Y:S01]  /*4f00*/  FFMA.FTZ R199, R85, R6, -R34.reuse ;  /* 0x0000000655c77223 */ /* 0x100fe20000010822 */
[----:B------:R-:W-:Y:S01]  /*4f10*/  FMNMX.FTZ R10, R63, R10, !PT ;  /* 0x0000000a3f0a7209 */ /* 0x000fe20007810000 */
[-CC-:B------:R-:W-:Y:S01]  /*4f20*/  FFMA.FTZ R193, R89, R6.reuse, -R34.reuse ;  /* 0x0000000659c17223 */ /* 0x180fe20000010822 */
[----:B------:R-:W-:Y:S01]  /*4f30*/  FSEL R65, R12, -INF , P2 ;  /* 0xff8000000c417808 */ /* 0x000fe20001000000 */
[--C-:B------:R-:W-:Y:S01]  /*4f40*/  FFMA.FTZ R12, R79, R6, -R34.reuse ;  /* 0x000000064f0c7223 */ /* 0x100fe20000010822 */
[----:B------:R-:W-:Y:S01]  /*4f50*/  FMNMX.FTZ R10, R11, R10, !PT ;  /* 0x0000000a0b0a7209 */ /* 0x000fe20007810000 */
[----:B------:R-:W5:Y:S01]  /*4f60*/  MUFU.TANH R28, R28 ;  /* 0x0000001c001c7308 */ /* 0x000f620000002400 */
[C---:B------:R-:W-:Y:S01]  /*4f70*/  ISETP.GT.AND P2, PT, R60.reuse, 0x19, PT ;  /* 0x000000193c00780c */ /* 0x040fe20003f44270 */
[--C-:B--2---:R-:W-:Y:S01]  /*4f80*/  FFMA.FTZ R24, R91, R6, -R34.reuse ;  /* 0x000000065b187223 */ /* 0x104fe20000010822 */
[----:B------:R-:W-:Y:S01]  /*4f90*/  FMNMX.FTZ R10, R65, R10, !PT ;  /* 0x0000000a410a7209 */ /* 0x000fe20007810000 */
[-CC-:B------:R-:W-:Y:S01]  /*4fa0*/  FFMA.FTZ R195, R93, R6.reuse, -R34.reuse ;  /* 0x000000065dc37223 */ /* 0x180fe20000010822 */
[----:B------:R-:W-:Y:S01]  /*4fb0*/  FSEL R13, R13, -INF , P2 ;  /* 0xff8000000d0d7808 */ /* 0x000fe20001000000 */
[--C-:B------:R-:W-:Y:S01]  /*4fc0*/  FFMA.FTZ R26, R95, R6, -R34.reuse ;  /* 0x000000065f1a7223 */ /* 0x100fe20000010822 */
[----:B------:R-:W-:Y:S01]  /*4fd0*/  FMNMX.FTZ R10, R67, R10, !PT ;  /* 0x0000000a430a7209 */ /* 0x000fe20007810000 */
[----:B------:R-:W2:Y:S01]  /*4fe0*/  MUFU.TANH R29, R29 ;  /* 0x0000001d001d7308 */ /* 0x000ea20000002400 */
[----:B------:R-:W-:Y:S01]  /*4ff0*/  ISETP.GT.AND P2, PT, R60, 0x21, PT ;  /* 0x000000213c00780c */ /* 0x000fe20003f44270 */
[--C-:B------:R-:W-:Y:S01]  /*5000*/  FFMA.FTZ R97, R97, R6, -R34.reuse ;  /* 0x0000000661617223 */ /* 0x100fe20000010822 */
[----:B------:R-:W-:Y:S01]  /*5010*/  FMNMX.FTZ R10, R13, R10, !PT ;  /* 0x0000000a0d0a7209 */ /* 0x000fe20007810000 */
[-CC-:B------:R-:W-:Y:S01]  /*5020*/  FFMA.FTZ R35, R35, R6.reuse, -R34.reuse ;  /* 0x0000000623237223 */ /* 0x180fe20000010822 */
[----:B------:R-:W-:Y:S01]  /*5030*/  FSEL R69, R20, -INF , P2 ;  /* 0xff80000014457808 */ /* 0x000fe20001000000 */
[--C-:B------:R-:W-:Y:S01]  /*5040*/  FFMA.FTZ R20, R87, R6, -R34.reuse ;  /* 0x0000000657147223 */ /* 0x100fe20000010822 */
[----:B------:R-:W-:Y:S01]  /*5050*/  FMNMX.FTZ R10, R15, R10, !PT ;  /* 0x0000000a0f0a7209 */ /* 0x000fe20007810000 */
[----:B------:R-:W-:Y:S01]  /*5060*/  MUFU.EX2 R201, R201 ;  /* 0x000000c900c97308 */ /* 0x000fe20000000800 */
[C---:B------:R-:W-:Y:S01]  /*5070*/  ISETP.GT.AND P2, PT, R60.reuse, 0x29, PT ;  /* 0x000000293c00780c */ /* 0x040fe20003f44270 */
[--C-:B------:R-:W-:Y:S01]  /*5080*/  FFMA.FTZ R39, R39, R6, -R34.reuse ;  /* 0x0000000627277223 */ /* 0x100fe20000010822 */
[----:B------:R-:W-:Y:S01]  /*5090*/  FMNMX.FTZ R10, R69, R10, !PT ;  /* 0x0000000a450a7209 */ /* 0x000fe20007810000 */
[-CC-:B------:R-:W-:Y:S01]  /*50a0*/  FFMA.FTZ R43, R43, R6.reuse, -R34.reuse ;  /* 0x000000062b2b7223 */ /* 0x180fe20000010822 */
[----:B------:R-:W-:Y:S01]  /*50b0*/  FSEL R21, R21, -INF , P2 ;  /* 0xff80000015157808 */ /* 0x000fe20001000000 */
[--C-:B------:R-:W-:Y:S01]  /*50c0*/  FFMA.FTZ R47, R47, R6, -R34.reuse ;  /* 0x000000062f2f7223 */ /* 0x100fe20000010822 */
[----:B------:R-:W-:Y:S01]  /*50d0*/  FMNMX.FTZ R10, R71, R10, !PT ;  /* 0x0000000a470a7209 */ /* 0x000fe20007810000 */
[----:B------:R-:W-:Y:S01]  /*50e0*/  MUFU.EX2 R2, R2 ;  /* 0x0000000200027308 */ /* 0x000fe20000000800 */
[----:B------:R-:W-:Y:S01]  /*50f0*/  ISETP.GT.AND P2, PT, R60, 0x31, PT ;  /* 0x000000313c00780c */ /* 0x000fe20003f44270 */
[-CC-:B------:R-:W-:Y:S01]  /*5100*/  FFMA.FTZ R51, R51, R6.reuse, -R34.reuse ;  /* 0x0000000633337223 */ /* 0x180fe20000010822 */
[----:B------:R-:W-:Y:S01]  /*5110*/  FSEL R73, R48, -INF , P3 ;  /* 0xff80000030497808 */ /* 0x000fe20001800000 */
[--C-:B------:R-:W-:Y:S01]  /*5120*/  FFMA.FTZ R55, R55, R6, -R34.reuse ;  /* 0x0000000637377223 */ /* 0x100fe20000010822 */
[----:B------:R-:W-:Y:S01]  /*5130*/  FMNMX.FTZ R10, R21, R10, !PT ;  /* 0x0000000a150a7209 */ /* 0x000fe20007810000 */
[-CC-:B------:R-:W-:Y:S01]  /*5140*/  FFMA.FTZ R57, R57, R6.reuse, -R34.reuse ;  /* 0x0000000639397223 */ /* 0x180fe20000010822 */
[C---:B------:R-:W-:Y:S01]  /*5150*/  ISETP.GT.AND P3, PT, R60.reuse, 0x38, PT ;  /* 0x000000383c00780c */ /* 0x040fe20003f64270 */
[----:B------:R-:W-:Y:S01]  /*5160*/  MUFU.EX2 R203, R203 ;  /* 0x000000cb00cb7308 */ /* 0x000fe20000000800 */
[----:B------:R-:W-:Y:S01]  /*5170*/  FSEL R49, R49, -INF , P2 ;  /* 0xff80000031317808 */ /* 0x000fe20001000000 */
[--C-:B------:R-:W-:Y:S01]  /*5180*/  FFMA.FTZ R59, R59, R6, -R34.reuse ;  /* 0x000000063b3b7223 */ /* 0x100fe20000010822 */
[----:B------:R-:W-:Y:S01]  /*5190*/  FMNMX.FTZ R10, R73, R10, !PT ;  /* 0x0000000a490a7209 */ /* 0x000fe20007810000 */
[-CC-:B------:R-:W-:Y:S01]  /*51a0*/  FFMA.FTZ R99, R99, R6.reuse, -R34.reuse ;  /* 0x0000000663637223 */ /* 0x180fe20000010822 */
[----:B------:R-:W-:Y:S01]  /*51b0*/  ISETP.GT.AND P2, PT, R60, 0x39, PT ;  /* 0x000000393c00780c */ /* 0x000fe20003f44270 */
[--C-:B------:R-:W-:Y:S01]  /*51c0*/  FFMA.FTZ R101, R101, R6, -R34.reuse ;  /* 0x0000000665657223 */ /* 0x100fe20000010822 */
[----:B------:R-:W-:Y:S01]  /*51d0*/  FSEL R75, R52, -INF , P3 ;  /* 0xff800000344b7808 */ /* 0x000fe20001800000 */
[----:B------:R-:W-:Y:S01]  /*51e0*/  MUFU.EX2 R12, R12 ;  /* 0x0000000c000c7308 */ /* 0x000fe20000000800 */
[----:B------:R-:W-:Y:S01]  /*51f0*/  FMNMX.FTZ R10, R49, R10, !PT ;  /* 0x0000000a310a7209 */ /* 0x000fe20007810000 */
[-CC-:B------:R-:W-:Y:S01]  /*5200*/  FFMA.FTZ R103, R103, R6.reuse, -R34.reuse ;  /* 0x0000000667677223 */ /* 0x180fe20000010822 */
[C---:B------:R-:W-:Y:S01]  /*5210*/  ISETP.GT.AND P3, PT, R60.reuse, 0x40, PT ;  /* 0x000000403c00780c */ /* 0x040fe20003f64270 */
[-CC-:B------:R-:W-:Y:S01]  /*5220*/  FFMA.FTZ R105, R105, R6.reuse, -R34.reuse ;  /* 0x0000000669697223 */ /* 0x180fe20000010822 */
[----:B----4-:R-:W-:Y:S01]  /*5230*/  FSEL R53, R53, -INF , P2 ;  /* 0xff80000035357808 */ /* 0x010fe20001000000 */
[----:B------:R-:W-:Y:S01]  /*5240*/  FFMA.FTZ R107, R107, R6, -R34 ;  /* 0x000000066b6b7223 */ /* 0x000fe20000010822 */
[----:B------:R-:W-:Y:S01]  /*5250*/  FMNMX.FTZ R10, R75, R10, !PT ;  /* 0x0000000a4b0a7209 */ /* 0x000fe20007810000 */
[----:B------:R-:W-:Y:S01]  /*5260*/  MUFU.EX2 R197, R197 ;  /* 0x000000c500c57308 */ /* 0x000fe20000000800 */
[----:B------:R-:W-:Y:S01]  /*5270*/  ISETP.GT.AND P2, PT, R60, 0x41, PT ;  /* 0x000000413c00780c */ /* 0x000fe20003f44270 */
[--C-:B------:R-:W-:Y:S01]  /*5280*/  IMAD.MOV.U32 R95, RZ, RZ, R119.reuse ;  /* 0x000000ffff5f7224 */ /* 0x100fe200078e0077 */
[----:B-1----:R-:W-:Y:S01]  /*5290*/  FSEL R77, R40, -INF , P3 ;  /* 0xff800000284d7808 */ /* 0x002fe20001800000 */
[--C-:B------:R-:W-:Y:S01]  /*52a0*/  IMAD.MOV.U32 R93, RZ, RZ, R119.reuse ;  /* 0x000000ffff5d7224 */ /* 0x100fe200078e0077 */
[----:B------:R-:W-:Y:S01]  /*52b0*/  FMNMX.FTZ R10, R53, R10, !PT ;  /* 0x0000000a350a7209 */ /* 0x000fe20007810000 */
[----:B------:R-:W-:Y:S01]  /*52c0*/  IMAD.MOV.U32 R48, RZ, RZ, R119 ;  /* 0x000000ffff307224 */ /* 0x000fe200078e0077 */
[----:B------:R-:W-:Y:S01]  /*52d0*/  ISETP.GT.AND P3, PT, R60, 0x48, PT ;  /* 0x000000483c00780c */ /* 0x000fe20003f64270 */
[----:B------:R-:W-:Y:S01]  /*52e0*/  MUFU.EX2 R14, R14 ;  /* 0x0000000e000e7308 */ /* 0x000fe20000000800 */
[----:B---3--:R-:W-:-:S02]  /*52f0*/  FSEL R41, R41, -INF , P2 ;  /* 0xff80000029297808 */ /* 0x008fc40001000000 */
[----:B------:R-:W-:Y:S02]  /*5300*/  FMNMX.FTZ R10, R77, R10, !PT ;  /* 0x0000000a4d0a7209 */ /* 0x000fe40007810000 */
[----:B------:R-:W-:Y:S02]  /*5310*/  ISETP.GT.AND P2, PT, R60, 0x49, PT ;  /* 0x000000493c00780c */ /* 0x000fe40003f44270 */
[----:B------:R-:W-:Y:S01]  /*5320*/  FSEL R79, R44, -INF , P3 ;  /* 0xff8000002c4f7808 */ /* 0x000fe20001800000 */
[----:B------:R-:W-:Y:S01]  /*5330*/  MUFU.EX2 R199, R199 ;  /* 0x000000c700c77308 */ /* 0x000fe20000000800 */
[----:B------:R-:W-:Y:S02]  /*5340*/  FMNMX.FTZ R10, R41, R10, !PT ;  /* 0x0000000a290a7209 */ /* 0x000fe40007810000 */
[----:B------:R-:W-:Y:S02]  /*5350*/  ISETP.GT.AND P3, PT, R60, 0x50, PT ;  /* 0x000000503c00780c */ /* 0x000fe40003f64270 */
[----:B------:R-:W-:-:S02]  /*5360*/  FSEL R45, R45, -INF , P2 ;  /* 0xff8000002d2d7808 */ /* 0x000fc40001000000 */
[----:B------:R-:W-:Y:S01]  /*5370*/  FMNMX.FTZ R10, R79, R10, !PT ;  /* 0x0000000a4f0a7209 */ /* 0x000fe20007810000 */
[----:B------:R-:W-:Y:S01]  /*5380*/  MUFU.EX2 R20, R20 ;  /* 0x0000001400147308 */ /* 0x000fe20000000800 */
[----:B------:R-:W-:Y:S02]  /*5390*/  ISETP.GT.AND P2, PT, R60, 0x51, PT ;  /* 0x000000513c00780c */ /* 0x000fe40003f44270 */
[----:B------:R-:W-:Y:S02]  /*53a0*/  FSEL R81, R32, -INF , P3 ;  /* 0xff80000020517808 */ /* 0x000fe40001800000 */
[----:B------:R-:W-:Y:S02]  /*53b0*/  FMNMX.FTZ R10, R45, R10, !PT ;  /* 0x0000000a2d0a7209 */ /* 0x000fe40007810000 */
[----:B------:R-:W-:Y:S01]  /*53c0*/  ISETP.GT.AND P3, PT, R60, 0x58, PT ;  /* 0x000000583c00780c */ /* 0x000fe20003f64270 */
[----:B------:R-:W-:Y:S01]  /*53d0*/  MUFU.EX2 R193, R193 ;  /* 0x000000c100c17308 */ /* 0x000fe20000000800 */
[----:B------:R-:W-:-:S02]  /*53e0*/  FSEL R33, R33, -INF , P2 ;  /* 0xff80000021217808 */ /* 0x000fc40001000000 */
[----:B------:R-:W-:Y:S02]  /*53f0*/  FMNMX.FTZ R10, R81, R10, !PT ;  /* 0x0000000a510a7209 */ /* 0x000fe40007810000 */
[----:B------:R-:W-:Y:S02]  /*5400*/  ISETP.GT.AND P2, PT, R60, 0x59, PT ;  /* 0x000000593c00780c */ /* 0x000fe40003f44270 */
[----:B------:R-:W-:Y:S01]  /*5410*/  FSEL R85, R36, -INF , P3 ;  /* 0xff80000024557808 */ /* 0x000fe20001800000 */
[----:B------:R-:W-:Y:S01]  /*5420*/  MUFU.EX2 R24, R24 ;  /* 0x0000001800187308 */ /* 0x000fe20000000800 */
[----:B------:R-:W-:Y:S02]  /*5430*/  FMNMX.FTZ R10, R33, R10, !PT ;  /* 0x0000000a210a7209 */ /* 0x000fe40007810000 */
[----:B------:R-:W-:Y:S02]  /*5440*/  ISETP.GT.AND P3, PT, R60, 0x60, PT ;  /* 0x000000603c00780c */ /* 0x000fe40003f64270 */
[----:B-----5:R-:W-:-:S02]  /*5450*/  FSEL R37, R37, -INF , P2 ;  /* 0xff80000025257808 */ /* 0x020fc40001000000 */
        /* <DEDUP_REMOVED lines=9> */
[----:B------:R-:W-:Y:S01]  /*54f0*/  ISETP.GT.AND P2, PT, R60, 0x69, PT ;  /* 0x000000693c00780c */ /* 0x000fe20003f44270 */
[----:B------:R-:W-:Y:S01]  /*5500*/  IMAD.MOV.U32 R60, RZ, RZ, R119 ;  /* 0x000000ffff3c7224 */ /* 0x000fe200078e0077 */
[----:B------:R-:W-:Y:S01]  /*5510*/  FSEL R89, R28, -INF , P3 ;  /* 0xff8000001c597808 */ /* 0x000fe20001800000 */
[--C-:B------:R-:W-:Y:S01]  /*5520*/  FFMA.FTZ R28, R27, R6, -R34.reuse ;  /* 0x000000061b1c7223 */ /* 0x100fe20000010822 */
[----:B------:R-:W-:Y:S01]  /*5530*/  FMNMX.FTZ R10, R25, R10, !PT ;  /* 0x0000000a190a7209 */ /* 0x000fe20007810000 */
[----:B------:R-:W-:Y:S01]  /*5540*/  MUFU.EX2 R97, R97 ;  /* 0x0000006100617308 */ /* 0x000fe20000000800 */
[----:B--2---:R-:W-:Y:S01]  /*5550*/  FSEL R29, R29, -INF , P2 ;  /* 0xff8000001d1d7808 */ /* 0x004fe20001000000 */
[----:B------:R-:W-:Y:S01]  /*5560*/  FFMA.FTZ R34, R109, R6, -R34 ;  /* 0x000000066d227223 */ /* 0x000fe20000010822 */
[----:B------:R-:W-:-:S02]  /*5570*/  FMNMX.FTZ R10, R89, R10, !PT ;  /* 0x0000000a590a7209 */ /* 0x000fc40007810000 */
[-C--:B------:R-:W-:Y:S02]  /*5580*/  MOV R109, R119.reuse ;  /* 0x00000077006d7202 */ /* 0x080fe40000000f00 */
[----:B------:R-:W-:Y:S01]  /*5590*/  FMNMX.FTZ R10, R29, R10, !PT ;  /* 0x0000000a1d0a7209 */ /* 0x000fe20007810000 */
[----:B------:R-:W-:Y:S01]  /*55a0*/  MUFU.EX2 R187, R28 ;  /* 0x0000001c00bb7308 */ /* 0x000fe20000000800 */
[-C--:B------:R-:W-:Y:S02]  /*55b0*/  MOV R91, R119.reuse ;  /* 0x00000077005b7202 */ /* 0x080fe40000000f00 */
[----:B------:R-:W-:Y:S01]  /*55c0*/  MOV R52, R119 ;  /* 0x0000007700347202 */ /* 0x000fe20000000f00 */
[----:B------:R-:W1:Y:S04]  /*55d0*/  SHFL.BFLY PT, R9, R10, 0x2, 0x1f ;  /* 0x0c401f000a097f89 */ /* 0x000e6800000e0000 */
[----:B------:R2:W3:Y:S08]  /*55e0*/  MUFU.EX2 R30, R35 ;  /* 0x00000023001e7308 */ /* 0x0004f00000000800 */
[----:B------:R-:W-:Y:S01]  /*55f0*/  MUFU.EX2 R39, R39 ;  /* 0x0000002700277308 */ /* 0x000fe20000000800 */
[----:B--2---:R-:W-:-:S07]  /*5600*/  IMAD.MOV.U32 R35, RZ, RZ, R119 ;  /* 0x000000ffff237224 */ /* 0x004fce00078e0077 */
[----:B------:R2:W4:Y:S01]  /*5610*/  MUFU.EX2 R32, R43 ;  /* 0x0000002b00207308 */ /* 0x0005220000000800 */
[----:B---3--:R-:W-:Y:S02]  /*5620*/  F2FP.F16.F32.PACK_AB R189, R30, R97 ;  /* 0x000000611ebd723e */ /* 0x008fe400000000ff */
[----:B-1----:R-:W-:-:S05]  /*5630*/  FMNMX.FTZ R27, R10, R9, !PT ;  /* 0x000000090a1b7209 */ /* 0x002fca0007810000 */
[----:B------:R-:W-:Y:S01]  /*5640*/  MUFU.EX2 R47, R47 ;  /* 0x0000002f002f7308 */ /* 0x000fe20000000800 */
[----:B------:R-:W1:Y:S01]  /*5650*/  SHFL.BFLY PT, R10, R27, 0x1, 0x1f ;  /* 0x0c201f001b0a7f89 */ /* 0x000e6200000e0000 */
[----:B--2---:R-:W-:-:S06]  /*5660*/  MOV R43, R119 ;  /* 0x00000077002b7202 */ /* 0x004fcc0000000f00 */
[----:B------:R2:W3:Y:S01]  /*5670*/  MUFU.EX2 R36, R51 ;  /* 0x0000003300247308 */ /* 0x0004e20000000800 */
[----:B----4-:R-:W-:-:S07]  /*5680*/  F2FP.F16.F32.PACK_AB R191, R32, R39 ;  /* 0x0000002720bf723e */ /* 0x010fce00000000ff */
[----:B------:R4:W-:Y:S01]  /*5690*/  MUFU.EX2 R38, R55 ;  /* 0x0000003700267308 */ /* 0x0009e20000000800 */
[----:B--2---:R-:W-:-:S07]  /*56a0*/  IMAD.MOV.U32 R51, RZ, RZ, R119 ;  /* 0x000000ffff337224 */ /* 0x004fce00078e0077 */
[----:B------:R-:W-:Y:S01]  /*56b0*/  MUFU.EX2 R57, R57 ;  /* 0x0000003900397308 */ /* 0x000fe20000000800 */
[----:B-1----:R-:W-:Y:S01]  /*56c0*/  FMNMX.FTZ R9, R27, R10, !PT ;  /* 0x0000000a1b097209 */ /* 0x002fe20007810000 */
[----:B------:R-:W-:Y:S01]  /*56d0*/  IMAD.MOV.U32 R27, RZ, RZ, R119 ;  /* 0x000000ffff1b7224 */ /* 0x000fe200078e0077 */
[----:B---3--:R-:W-:Y:S02]  /*56e0*/  F2FP.F16.F32.PACK_AB R185, R36, R47 ;  /* 0x0000002f24b9723e */ /* 0x008fe400000000ff */
[C---:B------:R-:W-:Y:S01]  /*56f0*/  FSETP.NEU.FTZ.AND P2, PT, R9.reuse, -INF , PT ;  /* 0xff8000000900780b */ /* 0x040fe20003f5d000 */
[----:B------:R-:W-:Y:S01]  /*5700*/  FMUL.FTZ R10, R9, R6 ;  /* 0x00000006090a7220 */ /* 0x000fe20000410000 */
[----:B----4-:R-:W-:Y:S01]  /*5710*/  MOV R55, R119 ;  /* 0x0000007700377202 */ /* 0x010fe20000000f00 */
[----:B------:R-:W1:Y:S03]  /*5720*/  MUFU.EX2 R40, R59 ;  /* 0x0000003b00287308 */ /* 0x000e660000000800 */
[----:B------:R-:W-:Y:S01]  /*5730*/  FSEL R28, R10, RZ, P2 ;  /* 0x000000ff0a1c7208 */ /* 0x000fe20001000000 */
[----:B------:R-:W-:Y:S01]  /*5740*/  FADD.FTZ R10, R201, R2 ;  /* 0x00000002c90a7221 */ /* 0x000fe20000010000 */
[----:B------:R-:W-:-:S03]  /*5750*/  F2FP.F16.F32.PACK_AB R201, R2, R201 ;  /* 0x000000c902c9723e */ /* 0x000fc600000000ff */
        /* <DEDUP_REMOVED lines=12> */
[-C--:B------:R-:W-:Y:S01]  /*5820*/  FFMA.FTZ R21, R21, R6.reuse, -R28 ;  /* 0x0000000615157223 */ /* 0x080fe2000001081c */
[----:B------:R-:W3:Y:S01]  /*5830*/  MUFU.EX2 R31, R31 ;  /* 0x0000001f001f7308 */ /* 0x000ee20000000800 */
[----:B--2---:R-:W-:Y:S01]  /*5840*/  FADD.FTZ R7, R203, R10 ;  /* 0x0000000acb077221 */ /* 0x004fe20000010000 */
[-CC-:B------:R-:W-:Y:S01]  /*5850*/  FFMA.FTZ R73, R73, R6.reuse, -R28.reuse ;  /* 0x0000000649497223 */ /* 0x180fe2000001081c */
[-CC-:B------:R-:W-:Y:S01]  /*5860*/  FFMA.FTZ R49, R49, R6.reuse, -R28.reuse ;  /* 0x0000000631317223 */ /* 0x180fe2000001081c */
[-CC-:B------:R-:W-:Y:S01]  /*5870*/  FFMA.FTZ R75, R75, R6.reuse, -R28.reuse ;  /* 0x000000064b4b7223 */ /* 0x180fe2000001081c */
[----:B------:R-:W-:Y:S01]  /*5880*/  FADD.FTZ R10, R12, R7 ;  /* 0x000000070c0a7221 */ /* 0x000fe20000010000 */
[-CC-:B------:R-:W-:Y:S01]  /*5890*/  FFMA.FTZ R53, R53, R6.reuse, -R28.reuse ;  /* 0x0000000635357223 */ /* 0x180fe2000001081c */
[-CC-:B------:R-:W-:Y:S01]  /*58a0*/  FFMA.FTZ R77, R77, R6.reuse, -R28.reuse ;  /* 0x000000064d4d7223 */ /* 0x180fe2000001081c */
[----:B------:R-:W2:Y:S01]  /*58b0*/  MUFU.EX2 R61, R61 ;  /* 0x0000003d003d7308 */ /* 0x000ea20000000800 */
[-CC-:B------:R-:W-:Y:S01]  /*58c0*/  FFMA.FTZ R41, R41, R6.reuse, -R28.reuse ;  /* 0x0000000629297223 */ /* 0x180fe2000001081c */
[-CC-:B------:R-:W-:Y:S01]  /*58d0*/  FFMA.FTZ R79, R79, R6.reuse, -R28.reuse ;  /* 0x000000064f4f7223 */ /* 0x180fe2000001081c */
[-CC-:B------:R-:W-:Y:S01]  /*58e0*/  FFMA.FTZ R45, R45, R6.reuse, -R28.reuse ;  /* 0x000000062d2d7223 */ /* 0x180fe2000001081c */
[-CC-:B------:R-:W-:Y:S01]  /*58f0*/  FFMA.FTZ R81, R81, R6.reuse, -R28.reuse ;  /* 0x0000000651517223 */ /* 0x180fe2000001081c */
[-CC-:B------:R-:W-:Y:S01]  /*5900*/  FFMA.FTZ R33, R33, R6.reuse, -R28.reuse ;  /* 0x0000000621217223 */ /* 0x180fe2000001081c */
[-CC-:B------:R-:W-:Y:S01]  /*5910*/  FFMA.FTZ R85, R85, R6.reuse, -R28.reuse ;  /* 0x0000000655557223 */ /* 0x180fe2000001081c */
[-CC-:B------:R-:W-:Y:S01]  /*5920*/  FFMA.FTZ R37, R37, R6.reuse, -R28.reuse ;  /* 0x0000000625257223 */ /* 0x180fe2000001081c */
[----:B------:R4:W5:Y:S01]  /*5930*/  MUFU.EX2 R202, R63 ;  /* 0x0000003f00ca7308 */ /* 0x0009620000000800 */
[-CC-:B------:R-:W-:Y:S01]  /*5940*/  FFMA.FTZ R87, R87, R6.reuse, -R28.reuse ;  /* 0x0000000657577223 */ /* 0x180fe2000001081c */
[-CC-:B------:R-:W-:Y:S01]  /*5950*/  FFMA.FTZ R25, R25, R6.reuse, -R28.reuse ;  /* 0x0000000619197223 */ /* 0x180fe2000001081c */
[-CC-:B------:R-:W-:Y:S01]  /*5960*/  FFMA.FTZ R89, R89, R6.reuse, -R28.reuse ;  /* 0x0000000659597223 */ /* 0x180fe2000001081c */
[----:B------:R-:W-:Y:S01]  /*5970*/  FFMA.FTZ R28, R29, R6, -R28 ;  /* 0x000000061d1c7223 */ /* 0x000fe2000001081c */
[----:B-1----:R-:W-:Y:S01]  /*5980*/  F2FP.F16.F32.PACK_AB R181, R40, R57 ;  /* 0x0000003928b5723e */ /* 0x002fe200000000ff */
[--C-:B------:R-:W-:Y:S01]  /*5990*/  IMAD.MOV.U32 R59, RZ, RZ, R119.reuse ;  /* 0x000000ffff3b7224 */ /* 0x100fe200078e0077 */
[----:B------:R-:W-:Y:S01]  /*59a0*/  F2FP.F16.F32.PACK_AB R203, R12, R203 ;  /* 0x000000cb0ccb723e */ /* 0x000fe200000000ff */
[----:B------:R1:W5:Y:S01]  /*59b0*/  MUFU.EX2 R196, R11 ;  /* 0x0000000b00c47308 */ /* 0x0003620000000800 */
[----:B----4-:R-:W-:-:S02]  /*59c0*/  IMAD.MOV.U32 R63, RZ, RZ, R119 ;  /* 0x000000ffff3f7224 */ /* 0x010fc400078e0077 */
[----:B------:R-:W-:-:S05]  /*59d0*/  IMAD.MOV.U32 R29, RZ, RZ, R119 ;  /* 0x000000ffff1d7224 */ /* 0x000fca00078e0077 */
[----:B------:R-:W4:Y:S01]  /*59e0*/  MUFU.EX2 R65, R65 ;  /* 0x0000004100417308 */ /* 0x000f220000000800 */
[----:B-1----:R-:W-:Y:S01]  /*59f0*/  IADD3 R11, -R3, UR42, R82 ;  /* 0x0000002a030b7c10 */ /* 0x002fe2000fffe152 */
[----:B------:R-:W-:Y:S01]  /*5a00*/  FADD.FTZ R3, R197, R10 ;  /* 0x0000000ac5037221 */ /* 0x000fe20000010000 */
[----:B------:R-:W-:Y:S01]  /*5a10*/  IMAD.MOV.U32 R10, RZ, RZ, RZ ;  /* 0x000000ffff0a7224 */ /* 0x000fe200078e00ff */
[C---:B------:R-:W-:Y:S02]  /*5a20*/  F2FP.F16.F32.PACK_AB R197, R14.reuse, R197 ;  /* 0x000000c50ec5723e */ /* 0x040fe400000000ff */
[----:B------:R-:W-:Y:S01]  /*5a30*/  FADD.FTZ R46, R14, R3 ;  /* 0x000000030e2e7221 */ /* 0x000fe20000010000 */
[----:B------:R-:W-:-:S04]  /*5a40*/  IMAD.HI R11, R11, -0x6db6db6d, R10 ;  /* 0x924924930b0b7827 */ /* 0x000fc800078e020a */
[----:B---3--:R-:W-:Y:S01]  /*5a50*/  FADD.FTZ R10, R31, R200 ;  /* 0x000000c81f0a7221 */ /* 0x008fe20000010000 */
[----:B------:R-:W1:Y:S01]  /*5a60*/  MUFU.EX2 R67, R67 ;  /* 0x0000004300437308 */ /* 0x000e620000000800 */
[----:B------:R-:W-:Y:S01]  /*5a70*/  FADD.FTZ R7, R199, R46 ;  /* 0x0000002ec7077221 */ /* 0x000fe20000010000 */
[----:B------:R-:W-:Y:S01]  /*5a80*/  F2FP.F16.F32.PACK_AB R200, R200, R31 ;  /* 0x0000001fc8c8723e */ /* 0x000fe200000000ff */
[----:B--2---:R-:W-:Y:S01]  /*5a90*/  FADD.FTZ R3, R61, R10 ;  /* 0x0000000a3d037221 */ /* 0x004fe20000010000 */
[----:B------:R-:W-:Y:S01]  /*5aa0*/  SHF.R.U32.HI R46, RZ, 0x1f, R11 ;  /* 0x0000001fff2e7819 */ /* 0x000fe2000001160b */
[C---:B------:R-:W-:Y:S01]  /*5ab0*/  FADD.FTZ R10, R20.reuse, R7 ;  /* 0x00000007140a7221 */ /* 0x040fe20000010000 */
[----:B------:R-:W-:Y:S01]  /*5ac0*/  F2FP.F16.F32.PACK_AB R199, R20, R199 ;  /* 0x000000c714c7723e */ /* 0x000fe200000000ff */
[----:B-----5:R-:W-:Y:S01]  /*5ad0*/  FADD.FTZ R3, R202, R3 ;  /* 0x00000003ca037221 */ /* 0x020fe20000010000 */
[----:B------:R-:W2:Y:S01]  /*5ae0*/  MUFU.EX2 R198, R13 ;  /* 0x0000000d00c67308 */ /* 0x000ea20000000800 */
[----:B------:R-:W-:Y:S01]  /*5af0*/  FADD.FTZ R7, R193, R10 ;  /* 0x0000000ac1077221 */ /* 0x000fe20000010000 */
[----:B------:R-:W-:Y:S01]  /*5b00*/  LEA.HI.SX32 R46, R11, R46, 0x1a ;  /* 0x0000002e0b2e7211 */ /* 0x000fe200078fd2ff */
[----:B------:R-:W-:Y:S01]  /*5b10*/  FADD.FTZ R0, R196, R3 ;  /* 0x00000003c4007221 */ /* 0x000fe20000010000 */
[C---:B------:R-:W-:Y:S01]  /*5b20*/  F2FP.F16.F32.PACK_AB R193, R24.reuse, R193 ;  /* 0x000000c118c1723e */ /* 0x040fe200000000ff */
[----:B------:R-:W-:Y:S01]  /*5b30*/  FADD.FTZ R10, R24, R7 ;  /* 0x00000007180a7221 */ /* 0x000fe20000010000 */
[----:B------:R-:W-:Y:S01]  /*5b40*/  F2FP.F16.F32.PACK_AB R202, R202, R61 ;  /* 0x0000003dcaca723e */ /* 0x000fe200000000ff */
[----:B----4-:R-:W-:Y:S01]  /*5b50*/  FADD.FTZ R0, R65, R0 ;  /* 0x0000000041007221 */ /* 0x010fe20000010000 */
[----:B------:R-:W3:Y:S01]  /*5b60*/  MUFU.EX2 R15, R15 ;  /* 0x0000000f000f7308 */ /* 0x000ee20000000800 */
[----:B------:R-:W-:Y:S01]  /*5b70*/  FADD.FTZ R7, R195, R10 ;  /* 0x0000000ac3077221 */ /* 0x000fe20000010000 */
[C---:B------:R-:W-:Y:S01]  /*5b80*/  F2FP.F16.F32.PACK_AB R195, R26.reuse, R195 ;  /* 0x000000c31ac3723e */ /* 0x040fe200000000ff */
[----:B-1----:R-:W-:Y:S01]  /*5b90*/  FADD.FTZ R3, R67, R0 ;  /* 0x0000000043037221 */ /* 0x002fe20000010000 */
[----:B------:R-:W-:Y:S01]  /*5ba0*/  F2FP.F16.F32.PACK_AB R196, R65, R196 ;  /* 0x000000c441c4723e */ /* 0x000fe200000000ff */
[----:B------:R-:W-:Y:S01]  /*5bb0*/  FADD.FTZ R10, R26, R7 ;  /* 0x000000071a0a7221 */ /* 0x000fe20000010000 */
[----:B------:R-:W-:Y:S01]  /*5bc0*/  MOV R82, R119 ;  /* 0x0000007700527202 */ /* 0x000fe20000000f00 */
[----:B------:R-:W-:Y:S01]  /*5bd0*/  IMAD.MOV.U32 R65, RZ, RZ, R119 ;  /* 0x000000ffff417224 */ /* 0x000fe200078e0077 */
[----:B------:R1:W4:Y:S01]  /*5be0*/  MUFU.EX2 R192, R69 ;  /* 0x0000004500c07308 */ /* 0x0003220000000800 */
[C---:B--2---:R-:W-:Y:S01]  /*5bf0*/  FADD.FTZ R0, R198.reuse, R3 ;  /* 0x00000003c6007221 */ /* 0x044fe20000010000 */
[----:B------:R-:W-:Y:S01]  /*5c00*/  FADD.FTZ R7, R97, R10 ;  /* 0x0000000a61077221 */ /* 0x000fe20000010000 */
[----:B------:R-:W-:Y:S01]  /*5c10*/  VIMNMX R10, RZ, R46, !PT ;  /* 0x0000002eff0a7248 */ /* 0x000fe20007fe0100 */
[----:B------:R-:W-:Y:S01]  /*5c20*/  IMAD.MOV.U32 R26, RZ, RZ, R119 ;  /* 0x000000ffff1a7224 */ /* 0x000fe200078e0077 */
[----:B------:R-:W-:Y:S01]  /*5c30*/  F2FP.F16.F32.PACK_AB R198, R198, R67 ;  /* 0x00000043c6c6723e */ /* 0x000fe200000000ff */
[----:B------:R-:W-:Y:S01]  /*5c40*/  FADD.FTZ R46, R30, R7 ;  /* 0x000000071e2e7221 */ /* 0x000fe20000010000 */
[----:B------:R-:W-:Y:S01]  /*5c50*/  ISETP.GE.AND P2, PT, R83, R10, PT ;  /* 0x0000000a5300720c */ /* 0x000fe20003f46270 */
[----:B------:R-:W2:Y:S01]  /*5c60*/  MUFU.EX2 R71, R71 ;  /* 0x0000004700477308 */ /* 0x000ea20000000800 */
[----:B---3--:R-:W-:Y:S01]  /*5c70*/  FADD.FTZ R3, R15, R0 ;  /* 0x000000000f037221 */ /* 0x008fe20000010000 */
[----:B------:R-:W-:Y:S01]  /*5c80*/  FADD.FTZ R7, R39, R46 ;  /* 0x0000002e27077221 */ /* 0x000fe20000010000 */
[-C--:B------:R-:W-:Y:S01]  /*5c90*/  MOV R97, R119.reuse ;  /* 0x0000007700617202 */ /* 0x080fe20000000f00 */
[----:B------:R-:W-:Y:S01]  /*5ca0*/  IMAD.MOV.U32 R83, RZ, RZ, R119 ;  /* 0x000000ffff537224 */ /* 0x000fe200078e0077 */
[----:B------:R-:W-:Y:S01]  /*5cb0*/  MOV R67, R119 ;  /* 0x0000007700437202 */ /* 0x000fe20000000f00 */
[----:B------:R-:W-:Y:S01]  /*5cc0*/  FADD.FTZ R46, R32, R7 ;  /* 0x00000007202e7221 */ /* 0x000fe20000010000 */
[----:B-1----:R-:W-:Y:S01]  /*5cd0*/  IMAD.MOV.U32 R69, RZ, RZ, R119 ;  /* 0x000000ffff457224 */ /* 0x002fe200078e0077 */
[----:B------:R-:W1:Y:S01]  /*5ce0*/  MUFU.EX2 R194, R21 ;  /* 0x0000001500c27308 */ /* 0x000e620000000800 */
[C---:B----4-:R-:W-:Y:S01]  /*5cf0*/  FADD.FTZ R0, R192.reuse, R3 ;  /* 0x00000003c0007221 */ /* 0x050fe20000010000 */
[----:B------:R-:W-:Y:S01]  /*5d00*/  FADD.FTZ R7, R47, R46 ;  /* 0x0000002e2f077221 */ /* 0x000fe20000010000 */
[----:B------:R-:W-:Y:S01]  /*5d10*/  F2FP.F16.F32.PACK_AB R192, R192, R15 ;  /* 0x0000000fc0c0723e */ /* 0x000fe200000000ff */
[----:B------:R-:W-:Y:S01]  /*5d20*/  IMAD.MOV.U32 R47, RZ, RZ, R119 ;  /* 0x000000ffff2f7224 */ /* 0x000fe200078e0077 */
[----:B------:R-:W-:Y:S01]  /*5d30*/  MOV R61, R119 ;  /* 0x00000077003d7202 */ /* 0x000fe20000000f00 */
[----:B------:R-:W-:Y:S01]  /*5d40*/  FADD.FTZ R46, R36, R7 ;  /* 0x00000007242e7221 */ /* 0x000fe20000010000 */
[--C-:B------:R-:W-:Y:S01]  /*5d50*/  IMAD.MOV.U32 R39, RZ, RZ, R119.reuse ;  /* 0x000000ffff277224 */ /* 0x100fe200078e0077 */
[----:B------:R-:W3:Y:S01]  /*5d60*/  MUFU.EX2 R73, R73 ;  /* 0x0000004900497308 */ /* 0x000ee20000000800 */
[----:B--2---:R-:W-:Y:S01]  /*5d70*/  FADD.FTZ R3, R71, R0 ;  /* 0x0000000047037221 */ /* 0x004fe20000010000 */
[----:B------:R-:W-:Y:S01]  /*5d80*/  FADD.FTZ R7, R187, R46 ;  /* 0x0000002ebb077221 */ /* 0x000fe20000010000 */
[C---:B------:R-:W-:Y:S01]  /*5d90*/  F2FP.F16.F32.PACK_AB R187, R38.reuse, R187 ;  /* 0x000000bb26bb723e */ /* 0x040fe200000000ff */
[----:B------:R-:W-:Y:S01]  /*5da0*/  IMAD.MOV.U32 R36, RZ, RZ, R119 ;  /* 0x000000ffff247224 */ /* 0x000fe200078e0077 */
[----:B------:R-:W-:Y:S01]  /*5db0*/  MOV R46, R119 ;  /* 0x00000077002e7202 */ /* 0x000fe20000000f00 */
[----:B------:R-:W-:Y:S01]  /*5dc0*/  FADD.FTZ R2, R38, R7 ;  /* 0x0000000726027221 */ /* 0x000fe20000010000 */
[----:B------:R-:W-:Y:S01]  /*5dd0*/  IMAD.MOV.U32 R38, RZ, RZ, R119 ;  /* 0x000000ffff267224 */ /* 0x000fe200078e0077 */
[----:B------:R2:W4:Y:S01]  /*5de0*/  MUFU.EX2 R188, R49 ;  /* 0x0000003100bc7308 */ /* 0x0005220000000800 */
[C---:B-1----:R-:W-:Y:S01]  /*5df0*/  FADD.FTZ R0, R194.reuse, R3 ;  /* 0x00000003c2007221 */ /* 0x042fe20000010000 */
[----:B------:R-:W-:Y:S01]  /*5e00*/  FADD.FTZ R7, R57, R2 ;  /* 0x0000000239077221 */ /* 0x000fe20000010000 */
[----:B------:R-:W-:Y:S01]  /*5e10*/  F2FP.F16.F32.PACK_AB R194, R194, R71 ;  /* 0x00000047c2c2723e */ /* 0x000fe200000000ff */
[----:B------:R-:W-:Y:S01]  /*5e20*/  IMAD.MOV.U32 R71, RZ, RZ, R119 ;  /* 0x000000ffff477224 */ /* 0x000fe200078e0077 */
[-C--:B------:R-:W-:Y:S01]  /*5e30*/  MOV R31, R119.reuse ;  /* 0x00000077001f7202 */ /* 0x080fe20000000f00 */
[----:B------:R-:W-:Y:S01]  /*5e40*/  FADD.FTZ R2, R40, R7 ;  /* 0x0000000728027221 */ /* 0x000fe20000010000 */
[--C-:B------:R-:W-:Y:S01]  /*5e50*/  IMAD.MOV.U32 R57, RZ, RZ, R119.reuse ;  /* 0x000000ffff397224 */ /* 0x100fe200078e0077 */
[----:B------:R-:W1:Y:S01]  /*5e60*/  MUFU.EX2 R75, R75 ;  /* 0x0000004b004b7308 */ /* 0x000e620000000800 */
[----:B---3--:R-:W-:Y:S01]  /*5e70*/  FADD.FTZ R3, R73, R0 ;  /* 0x0000000049037221 */ /* 0x008fe20000010000 */
[-C--:B--2---:R-:W-:Y:S01]  /*5e80*/  MOV R49, R119.reuse ;  /* 0x0000007700317202 */ /* 0x084fe20000000f00 */
[--C-:B------:R-:W-:Y:S01]  /*5e90*/  IMAD.MOV.U32 R32, RZ, RZ, R119.reuse ;  /* 0x000000ffff207224 */ /* 0x100fe200078e0077 */
[----:B------:R-:W-:Y:S01]  /*5ea0*/  MOV R40, R119 ;  /* 0x0000007700287202 */ /* 0x000fe20000000f00 */
[----:B------:R-:W-:-:S02]  /*5eb0*/  IMAD.MOV.U32 R30, RZ, RZ, R119 ;  /* 0x000000ffff1e7224 */ /* 0x000fc400078e0077 */
[----:B------:R-:W-:Y:S01]  /*5ec0*/  IMAD.MOV.U32 R24, RZ, RZ, R119 ;  /* 0x000000ffff187224 */ /* 0x000fe200078e0077 */
[----:B------:R2:W3:Y:S01]  /*5ed0*/  MUFU.EX2 R190, R53 ;  /* 0x0000003500be7308 */ /* 0x0004e20000000800 */
[C---:B----4-:R-:W-:Y:S01]  /*5ee0*/  FADD.FTZ R0, R188.reuse, R3 ;  /* 0x00000003bc007221 */ /* 0x050fe20000010000 */
[----:B------:R-:W-:Y:S02]  /*5ef0*/  F2FP.F16.F32.PACK_AB R188, R188, R73 ;  /* 0x00000049bcbc723e */ /* 0x000fe400000000ff */
[----:B------:R-:W-:-:S04]  /*5f00*/  MOV R73, R119 ;  /* 0x0000007700497202 */ /* 0x000fc80000000f00 */
[----:B------:R-:W4:Y:S01]  /*5f10*/  MUFU.EX2 R77, R77 ;  /* 0x0000004d004d7308 */ /* 0x000f220000000800 */
[----:B-1----:R-:W-:Y:S01]  /*5f20*/  FADD.FTZ R3, R75, R0 ;  /* 0x000000004b037221 */ /* 0x002fe20000010000 */
[----:B--2---:R-:W-:-:S06]  /*5f30*/  IMAD.MOV.U32 R53, RZ, RZ, R119 ;  /* 0x000000ffff357224 */ /* 0x004fcc00078e0077 */
[----:B------:R1:W2:Y:S01]  /*5f40*/  MUFU.EX2 R184, R41 ;  /* 0x0000002900b87308 */ /* 0x0002a20000000800 */
[C---:B---3--:R-:W-:Y:S01]  /*5f50*/  FADD.FTZ R0, R190.reuse, R3 ;  /* 0x00000003be007221 */ /* 0x048fe20000010000 */
[----:B------:R-:W-:Y:S01]  /*5f60*/  F2FP.F16.F32.PACK_AB R190, R190, R75 ;  /* 0x0000004bbebe723e */ /* 0x000fe200000000ff */
[----:B------:R-:W-:-:S05]  /*5f70*/  IMAD.MOV.U32 R75, RZ, RZ, R119 ;  /* 0x000000ffff4b7224 */ /* 0x000fca00078e0077 */
[----:B------:R-:W3:Y:S01]  /*5f80*/  MUFU.EX2 R79, R79 ;  /* 0x0000004f004f7308 */ /* 0x000ee20000000800 */
[----:B----4-:R-:W-:Y:S01]  /*5f90*/  FADD.FTZ R3, R77, R0 ;  /* 0x000000004d037221 */ /* 0x010fe20000010000 */
[----:B-1----:R-:W-:-:S06]  /*5fa0*/  IMAD.MOV.U32 R41, RZ, RZ, R119 ;  /* 0x000000ffff297224 */ /* 0x002fcc00078e0077 */
[----:B------:R-:W1:Y:S01]  /*5fb0*/  MUFU.EX2 R99, R99 ;  /* 0x0000006300637308 */ /* 0x000e620000000800 */
[C---:B--2---:R-:W-:Y:S01]  /*5fc0*/  FADD.FTZ R0, R184.reuse, R3 ;  /* 0x00000003b8007221 */ /* 0x044fe20000010000 */
[----:B------:R-:W-:Y:S01]  /*5fd0*/  F2FP.F16.F32.PACK_AB R184, R184, R77 ;  /* 0x0000004db8b8723e */ /* 0x000fe200000000ff */
[----:B------:R-:W-:-:S05]  /*5fe0*/  IMAD.MOV.U32 R77, RZ, RZ, R119 ;  /* 0x000000ffff4d7224 */ /* 0x000fca00078e0077 */
[----:B------:R2:W4:Y:S01]  /*5ff0*/  MUFU.EX2 R186, R45 ;  /* 0x0000002d00ba7308 */ /* 0x0005220000000800 */
[----:B---3--:R-:W-:-:S07]  /*6000*/  FADD.FTZ R3, R79, R0 ;  /* 0x000000004f037221 */ /* 0x008fce0000010000 */
[----:B------:R3:W5:Y:S01]  /*6010*/  MUFU.EX2 R42, R101 ;  /* 0x00000065002a7308 */ /* 0x0007620000000800 */
[----:B-1----:R-:W-:Y:S01]  /*6020*/  FADD.FTZ R7, R99, R2 ;  /* 0x0000000263077221 */ /* 0x002fe20000010000 */
[----:B--2---:R-:W-:-:S06]  /*6030*/  IMAD.MOV.U32 R45, RZ, RZ, R119 ;  /* 0x000000ffff2d7224 */ /* 0x004fcc00078e0077 */
[----:B------:R-:W1:Y:S01]  /*6040*/  MUFU.EX2 R81, R81 ;  /* 0x0000005100517308 */ /* 0x000e620000000800 */
[C---:B----4-:R-:W-:Y:S01]  /*6050*/  FADD.FTZ R0, R186.reuse, R3 ;  /* 0x00000003ba007221 */ /* 0x050fe20000010000 */
[----:B------:R-:W-:Y:S01]  /*6060*/  F2FP.F16.F32.PACK_AB R186, R186, R79 ;  /* 0x0000004fbaba723e */ /* 0x000fe200000000ff */
[----:B---3--:R-:W-:Y:S01]  /*6070*/  IMAD.MOV.U32 R101, RZ, RZ, R119 ;  /* 0x000000ffff657224 */ /* 0x008fe200078e0077 */
[----:B------:R-:W-:-:S04]  /*6080*/  MOV R79, R119 ;  /* 0x00000077004f7202 */ /* 0x000fc80000000f00 */
        /* <DEDUP_REMOVED lines=13> */
[--C-:B-1----:R-:W-:Y:S02]  /*6160*/  IMAD.MOV.U32 R105, RZ, RZ, R119.reuse ;  /* 0x000000ffff697224 */ /* 0x102fe400078e0077 */
[----:B------:R-:W-:-:S03]  /*6170*/  IMAD.MOV.U32 R81, RZ, RZ, R119 ;  /* 0x000000ffff517224 */ /* 0x000fc600078e0077 */
[----:B------:R1:W3:Y:S01]  /*6180*/  MUFU.EX2 R182, R37 ;  /* 0x0000002500b67308 */ /* 0x0002e20000000800 */
[C---:B-----5:R-:W-:Y:S01]  /*6190*/  FADD.FTZ R2, R44.reuse, R7 ;  /* 0x000000072c027221 */ /* 0x060fe20000010000 */
[----:B------:R-:W-:Y:S01]  /*61a0*/  F2FP.F16.F32.PACK_AB R177, R44, R103 ;  /* 0x000000672cb1723e */ /* 0x000fe200000000ff */
[----:B------:R-:W-:Y:S01]  /*61b0*/  IMAD.MOV.U32 R44, RZ, RZ, R119 ;  /* 0x000000ffff2c7224 */ /* 0x000fe200078e0077 */
[----:B------:R-:W-:-:S04]  /*61c0*/  MOV R103, R119 ;  /* 0x0000007700677202 */ /* 0x000fc80000000f00 */
[----:B------:R-:W4:Y:S01]  /*61d0*/  MUFU.EX2 R87, R87 ;  /* 0x0000005700577308 */ /* 0x000f220000000800 */
[----:B--2---:R-:W-:Y:S01]  /*61e0*/  FADD.FTZ R7, R85, R0 ;  /* 0x0000000055077221 */ /* 0x004fe20000010000 */
[----:B-1----:R-:W-:-:S06]  /*61f0*/  MOV R37, R119 ;  /* 0x0000007700257202 */ /* 0x002fcc0000000f00 */
[----:B------:R1:W2:Y:S01]  /*6200*/  MUFU.EX2 R176, R25 ;  /* 0x0000001900b07308 */ /* 0x0002a20000000800 */
[C---:B---3--:R-:W-:Y:S01]  /*6210*/  FADD.FTZ R0, R182.reuse, R7 ;  /* 0x00000007b6007221 */ /* 0x048fe20000010000 */
[----:B------:R-:W-:Y:S02]  /*6220*/  F2FP.F16.F32.PACK_AB R182, R182, R85 ;  /* 0x00000055b6b6723e */ /* 0x000fe400000000ff */
[----:B------:R-:W-:-:S04]  /*6230*/  MOV R85, R119 ;  /* 0x0000007700557202 */ /* 0x000fc80000000f00 */
[----:B------:R-:W3:Y:S01]  /*6240*/  MUFU.EX2 R107, R107 ;  /* 0x0000006b006b7308 */ /* 0x000ee20000000800 */
[----:B----4-:R-:W-:Y:S01]  /*6250*/  FADD.FTZ R7, R87, R0 ;  /* 0x0000000057077221 */ /* 0x010fe20000010000 */
[----:B-1----:R-:W-:-:S06]  /*6260*/  MOV R25, R119 ;  /* 0x0000007700197202 */ /* 0x002fcc0000000f00 */
[----:B------:R-:W1:Y:S01]  /*6270*/  MUFU.EX2 R89, R89 ;  /* 0x0000005900597308 */ /* 0x000e620000000800 */
[C---:B--2---:R-:W-:Y:S01]  /*6280*/  FADD.FTZ R0, R176.reuse, R7 ;  /* 0x00000007b0007221 */ /* 0x044fe20000010000 */
[----:B------:R-:W-:Y:S01]  /*6290*/  F2FP.F16.F32.PACK_AB R176, R176, R87 ;  /* 0x00000057b0b0723e */ /* 0x000fe200000000ff */
[----:B------:R-:W-:-:S05]  /*62a0*/  IMAD.MOV.U32 R87, RZ, RZ, R119 ;  /* 0x000000ffff577224 */ /* 0x000fca00078e0077 */
[----:B------:R-:W2:Y:S01]  /*62b0*/  MUFU.EX2 R34, R34 ;  /* 0x0000002200227308 */ /* 0x000ea20000000800 */
[----:B---3--:R-:W-:Y:S01]  /*62c0*/  FADD.FTZ R3, R107, R2 ;  /* 0x000000026b037221 */ /* 0x008fe20000010000 */
[----:B------:R-:W-:-:S06]  /*62d0*/  IMAD.MOV.U32 R2, RZ, RZ, 0x3f800000 ;  /* 0x3f800000ff027424 */ /* 0x000fcc00078e00ff */
[----:B------:R-:W3:Y:S01]  /*62e0*/  MUFU.EX2 R28, R28 ;  /* 0x0000001c001c7308 */ /* 0x000ee20000000800 */
[----:B-1----:R-:W-:Y:S01]  /*62f0*/  FADD.FTZ R7, R89, R0 ;  /* 0x0000000059077221 */ /* 0x002fe20000010000 */
[----:B------:R-:W-:Y:S02]  /*6300*/  IMAD.MOV.U32 R0, RZ, RZ, 0x3f800000 ;  /* 0x3f800000ff007424 */ /* 0x000fe400078e00ff */
[C---:B--2---:R-:W-:Y:S01]  /*6310*/  FADD.FTZ R3, R34.reuse, R3 ;  /* 0x0000000322037221 */ /* 0x044fe20000010000 */
[----:B------:R-:W-:Y:S01]  /*6320*/  F2FP.F16.F32.PACK_AB R179, R34, R107 ;  /* 0x0000006b22b3723e */ /* 0x000fe200000000ff */
[----:B------:R-:W-:Y:S01]  /*6330*/  IMAD.MOV.U32 R107, RZ, RZ, R119 ;  /* 0x000000ffff6b7224 */ /* 0x000fe200078e0077 */
[----:B------:R-:W-:Y:S01]  /*6340*/  MOV R34, R119 ;  /* 0x0000007700227202 */ /* 0x000fe20000000f00 */
[C---:B---3--:R-:W-:Y:S01]  /*6350*/  FADD.FTZ R7, R28.reuse, R7 ;  /* 0x000000071c077221 */ /* 0x048fe20000010000 */
[----:B------:R-:W-:Y:S01]  /*6360*/  F2FP.F16.F32.PACK_AB R178, R28, R89 ;  /* 0x000000591cb2723e */ /* 0x000fe200000000ff */
[----:B------:R-:W-:Y:S01]  /*6370*/  IMAD.MOV.U32 R89, RZ, RZ, R119 ;  /* 0x000000ffff597224 */ /* 0x000fe200078e0077 */
[----:B------:R-:W-:Y:S01]  /*6380*/  MOV R28, R119 ;  /* 0x00000077001c7202 */ /* 0x000fe20000000f00 */
[----:B------:R-:W-:Y:S06]  /*6390*/  @!P2 BRA `(.L_x_1865) ;  /* 0x0000004c00f0a947 */ /* 0x000fec0003800000 */
[----:B------:R-:W-:Y:S01]  /*63a0*/  R2UR UR6, R16 ;  /* 0x00000000100672ca */ /* 0x000fe200000e0000 */
[----:B------:R-:W-:Y:S01]  /*63b0*/  IMAD.MOV.U32 R11, RZ, RZ, R8 ;  /* 0x000000ffff0b7224 */ /* 0x000fe200078e0008 */
[----:B------:R-:W-:Y:S01]  /*63c0*/  MOV R12, R9 ;  /* 0x00000009000c7202 */ /* 0x000fe20000000f00 */
[----:B------:R-:W-:Y:S01]  /*63d0*/  IMAD.MOV.U32 R2, RZ, RZ, 0x3f800000 ;  /* 0x3f800000ff027424 */ /* 0x000fe200078e00ff */
        /* <DEDUP_REMOVED lines=9> */
[----:B------:R-:W-:Y:S01]  /*6470*/  IMAD.U32 R13, RZ, RZ, UR6 ;  /* 0x00000006ff0d7e24 */ /* 0x000fe2000f8e00ff */
[----:B------:R-:W-:Y:S01]  /*6480*/  ULDC.64 UR6, c[0x0][0x3f8] ;  /* 0x0000fe0000067ab9 */ /* 0x000fe20000000a00 */
        /* <DEDUP_REMOVED lines=39> */
[----:B------:R-:W-:Y:S01]  /*6700*/  MOV R215, UR6 ;  /* 0x0000000600d77c02 */ /* 0x000fe20008000f00 */
[----:B------:R-:W-:Y:S01]  /*6710*/  IMAD.U32 R216, RZ, RZ, UR7 ;  /* 0x00000007ffd87e24 */ /* 0x000fe2000f8e00ff */
[----:B------:R-:W-:Y:S01]  /*6720*/  UMOV UR45, UR46 ;  /* 0x0000002e002d7c82 */ /* 0x000fe20008000000 */
[----:B------:R-:W-:-:S05]  /*6730*/  ULDC UR41, c[0x0][0x9d8] ;  /* 0x0002760000297ab9 */ /* 0x000fca0000000800 */
.L_x_1874:
[----:B------:R-:W-:Y:S01]  /*6740*/  R2UR UR10, R13 ;  /* 0x000000000d0a72ca */ /* 0x000fe200000e0000 */
        /* <DEDUP_REMOVED lines=8> */
.L_x_1866:
[----:B------:R-:W-:Y:S01]  /*67d0*/  R2UR UR6, R16 ;  /* 0x00000000100672ca */ /* 0x000fe200000e0000 */
[----:B------:R-:W-:-:S12]  /*67e0*/  ULEA UR60, UR46, UR61, 0x3 ;  /* 0x0000003d2e3c7291 */ /* 0x000fd8000f8e183f */
[----:B------:R-:W-:-:S04]  /*67f0*/  MOV R6, UR6 ;  /* 0x0000000600067c02 */ /* 0x000fc80008000f00 */
[----:B------:R-:W-:-:S04]  /*6800*/  SHF.L.U32 R6, R6, 0x1f, RZ ;  /* 0x0000001f06067819 */ /* 0x000fc800000006ff */
[----:B------:R1:W2:Y:S01]  /*6810*/  SYNCS.PHASECHK.TRANS64.TRYWAIT P2, [UR60+0x36830], R6 ;  /* 0x03683006ff0075a7 */ /* 0x0002a2000804017c */
[----:B------:R-:W-:Y:S05]  /*6820*/  @!P0 BRA `(.L_x_1867) ;  /* 0x0000000000048947 */ /* 0x000fea0003800000 */
[----:B------:R-:W-:Y:S01]  /*6830*/  BPT.TRAP 0x1 ;  /* 0x000000040000795c */ /* 0x000fe20000300000 */
.L_x_1867:
[----:B--2---:R-:W-:Y:S05]  /*6840*/  @P2 BRA `(.L_x_1868) ;  /* 0x0000000000082947 */ /* 0x004fea0003800000 */
[----:B------:R-:W2:Y:S02]  /*6850*/  SYNCS.PHASECHK.TRANS64.TRYWAIT P2, [UR60+0x36830], R6 ;  /* 0x03683006ff0075a7 */ /* 0x000ea4000804017c */
[----:B--2---:R-:W-:Y:S05]  /*6860*/  @!P2 BRA `(.L_x_1869) ;  /* 0x000000e800a4a947 */ /* 0x004fea0003800000 */
.L_x_1868:
[----:B------:R-:W-:Y:S01]  /*6870*/  UIMAD UR6, UR46, 0xa80, UR40 ;  /* 0x00000a802e0678a4 */ /* 0x000fe2000f8e0228 */
[----:B------:R-:W-:Y:S01]  /*6880*/  WARPGROUP.ARRIVE ;  /* 0x00000000000079c5 */ /* 0x000fe20000000000 */
[----:B------:R-:W-:Y:S01]  /*6890*/  UMOV UR7, 0x40000040 ;  /* 0x4000004000077882 */ /* 0x000fe20000000000 */
[----:B------:R-:W-:Y:S01]  /*68a0*/  UMOV UR56, UR4 ;  /* 0x0000000400387c82 */ /* 0x000fe20008000000 */
[----:B------:R-:W-:Y:S01]  /*68b0*/  UIADD3 UR58, UR6, 0x80, URZ ;  /* 0x00000080063a7890 */ /* 0x000fe2000fffe03f */
[-C--:B------:R-:W-:Y:S01]  /*68c0*/  FMUL.FTZ R24, R24, R0.reuse ;  /* 0x0000000018187220 */ /* 0x080fe20000410000 */
[----:B------:R-:W-:Y:S01]  /*68d0*/  UMOV UR57, UR5 ;  /* 0x0000000500397c82 */ /* 0x000fe20008000000 */
[----:B------:R-:W-:Y:S01]  /*68e0*/  UMOV UR59, 0x40000040 ;  /* 0x40000040003b7882 */ /* 0x000fe20000000000 */
[----:B------:R-:W-:Y:S02]  /*68f0*/  UIADD3 UR10, UR6, 0x180, URZ ;  /* 0x00000180060a7890 */ /* 0x000fe4000fffe03f */
[----:B------:R-:W-:Y:S01]  /*6900*/  HGMMA.64x16x16.F32 R168, gdesc[UR4], RZ, !UPT, gsb0 ;  /* 0x0020000004a879f0 */ /* 0x000fe2000c0008ff */
        /* <DEDUP_REMOVED lines=60> */
[----:B------:R-:W-:Y:S01]  /*6cd0*/  UMOV UR57, UR5 ;  /* 0x0000000500397c82 */ /* 0x000fe20008000000 */
        /* <DEDUP_REMOVED lines=71> */
[----:B------:R-:W-:-:S06]  /*7150*/  WARPGROUP.ARRIVE ;  /* 0x00000000000079c5 */ /* 0x000fcc0000000000 */
[----:B------:R-:W-:Y:S01]  /*7160*/  HGMMA.64x16x16.F32 R144, gdesc[UR56], RZ, !UPT, gsb0 ;  /* 0x00200000389079f0 */ /* 0x000fe2000c0008ff */
[----:B------:R-:W-:Y:S01]  /*7170*/  UMOV UR56, UR4 ;  /* 0x0000000400387c82 */ /* 0x000fe20008000000 */
[----:B------:R-:W-:Y:S01]  /*7180*/  UMOV UR57, UR5 ;  /* 0x0000000500397c82 */ /* 0x000fe20008000000 */
[----:B------:R-:W-:Y:S01]  /*7190*/  UMOV UR58, UR7 ;  /* 0x00000007003a7c82 */ /* 0x000fe20008000000 */
[----:B------:R-:W-:Y:S01]  /*71a0*/  UMOV UR59, 0x40000040 ;  /* 0x40000040003b7882 */ /* 0x000fe20000000000 */
[----:B------:R-:W-:Y:S01]  /*71b0*/  UIADD3 UR7, UR6, 0x300, URZ ;  /* 0x0000030006077890 */ /* 0x000fe2000fffe03f */
[----:B------:R-:W-:Y:S02]  /*71c0*/  WARPGROUP.DEPBAR.LE gsb0, 0x0 ;  /* 0x00008000000079c5 */ /* 0x000fe40000010000 */
        /* <DEDUP_REMOVED lines=99> */
[----:B------:R-:W-:Y:S02]  /*7800*/  R2UR UR14, R4 ;  /* 0x00000000040e72ca */ /* 0x000fe400000e0000 */
[----:B------:R-:W-:-:S11]  /*7810*/  R2UR UR15, R5 ;  /* 0x00000000050f72ca */ /* 0x000fd600000e0000 */
[----:B------:R-:W-:Y:S02]  /*7820*/  UMOV UR56, UR14 ;  /* 0x0000000e00387c82 */ /* 0x000fe40008000000 */
[----:B------:R-:W-:Y:S01]  /*7830*/  UMOV UR57, UR15 ;  /* 0x0000000f00397c82 */ /* 0x000fe20008000000 */
        /* <DEDUP_REMOVED lines=364> */
.L_x_1870:
[----:B------:R-:W-:Y:S01]  /*8f00*/  R2UR UR6, R13 ;  /* 0x000000000d0672ca */ /* 0x000fe200000e0000 */
[----:B------:R-:W-:-:S12]  /*8f10*/  ULEA UR10, UR45, UR61, 0x3 ;  /* 0x0000003d2d0a7291 */ /* 0x000fd8000f8e183f */
[----:B------:R-:W-:-:S05]  /*8f20*/  IMAD.U32 R0, RZ, RZ, UR6 ;  /* 0x00000006ff007e24 */ /* 0x000fca000f8e00ff */
[----:B------:R-:W-:-:S04]  /*8f30*/  SHF.L.U32 R0, R0, 0x1f, RZ ;  /* 0x0000001f00007819 */ /* 0x000fc800000006ff */
[----:B------:R3:W4:Y:S01]  /*8f40*/  SYNCS.PHASECHK.TRANS64.TRYWAIT P2, [UR10+0x36850], R0 ;  /* 0x03685000ff0075a7 */ /* 0x000722000804014a */
[----:B------:R-:W-:Y:S05]  /*8f50*/  @!P0 BRA `(.L_x_1871) ;  /* 0x0000000000048947 */ /* 0x000fea0003800000 */
[----:B------:R-:W-:Y:S01]  /*8f60*/  BPT.TRAP 0x1 ;  /* 0x000000040000795c */ /* 0x000fe20000300000 */
.L_x_1871:
[----:B----4-:R-:W-:Y:S05]  /*8f70*/  @P2 BRA `(.L_x_1872) ;  /* 0x0000000000082947 */ /* 0x010fea0003800000 */
[----:B------:R-:W4:Y:S02]  /*8f80*/  SYNCS.PHASECHK.TRANS64.TRYWAIT P2, [UR10+0x36850], R0 ;  /* 0x03685000ff0075a7 */ /* 0x000f24000804014a */
[----:B----4-:R-:W-:Y:S05]  /*8f90*/  @!P2 BRA `(.L_x_1873) ;  /* 0x000000c000f0a947 */ /* 0x010fea0003800000 */
.L_x_1872:
[----:B------:R-:W-:Y:S01]  /*8fa0*/  UIADD3 UR6, UR61, 0x400, URZ ;  /* 0x000004003d067890 */ /* 0x000fe2000fffe03f */
[----:B------:R-:W-:Y:S01]  /*8fb0*/  WARPGROUP.ARRIVE ;  /* 0x00000000000079c5 */ /* 0x000fe20000000000 */
[----:B------:R-:W-:Y:S01]  /*8fc0*/  UMOV UR7, 0x40000040 ;  /* 0x4000004000077882 */ /* 0x000fe20000000000 */
[----:B------:R-:W-:Y:S01]  /*8fd0*/  R2UR UR15, R215 ;  /* 0x00000000d70f72ca */ /* 0x000fe200000e0000 */
[----:B------:R-:W-:Y:S01]  /*8fe0*/  USHF.R.U32.HI UR6, URZ, 0x4, UR6 ;  /* 0x000000043f067899 */ /* 0x000fe20008011606 */
[----:B------:R-:W-:Y:S01]  /*8ff0*/  FMUL.FTZ R13, R175, UR41 ;  /* 0x00000029af0d7c20 */ /* 0x000fe20008410000 */
[----:B------:R-:W-:Y:S01]  /*9000*/  R2UR UR14, R216 ;  /* 0x00000000d80e72ca */ /* 0x000fe200000e0000 */
[----:B------:R-:W-:Y:S01]  /*9010*/  FMUL.FTZ R175, R153, UR41 ;  /* 0x0000002999af7c20 */ /* 0x000fe20008410000 */
[----:B------:R-:W-:Y:S01]  /*9020*/  ULOP3.LUT UR6, UR6, 0x3fff, URZ, 0xc0, !UPT ;  /* 0x00003fff06067892 */ /* 0x000fe2000f8ec03f */
[----:B------:R-:W-:Y:S01]  /*9030*/  FMUL.FTZ R153, R154, UR41 ;  /* 0x000000299a997c20 */ /* 0x000fe20008410000 */
[----:B------:R-:W-:Y:S01]  /*9040*/  FMUL.FTZ R154, R159, UR41 ;  /* 0x000000299f9a7c20 */ /* 0x000fe20008410000 */
[----:B-12---:R-:W-:Y:S01]  /*9050*/  FMUL.FTZ R6, R168, UR41 ;  /* 0x00000029a8067c20 */ /* 0x006fe20008410000 */
[----:B------:R-:W-:Y:S01]  /*9060*/  ULOP3.LUT UR6, UR6, 0x3800000, URZ, 0xfc, !UPT ;  /* 0x0380000006067892 */ /* 0x000fe2000f8efc3f */
[----:B------:R-:W1:Y:S01]  /*9070*/  LDC R159, c[0x0][0x288] ;  /* 0x0000a200ff9f7b82 */ /* 0x000e620000000800 */
[----:B------:R-:W-:Y:S01]  /*9080*/  FMUL.FTZ R9, R169, UR41 ;  /* 0x00000029a9097c20 */ /* 0x000fe20008410000 */
[----:B------:R-:W-:Y:S01]  /*9090*/  FMUL.FTZ R14, R163, UR41 ;  /* 0x00000029a30e7c20 */ /* 0x000fe20008410000 */
[----:B------:R-:W-:Y:S01]  /*90a0*/  UIMAD UR11, UR45, 0xa80, UR6 ;  /* 0x00000a802d0b78a4 */ /* 0x000fe2000f8e0206 */
[----:B------:R-:W2:Y:S01]  /*90b0*/  MUFU.TANH R6, R6 ;  /* 0x0000000600067308 */ /* 0x000ea20000002400 */
[----:B------:R-:W-:Y:S01]  /*90c0*/  UISETP.NE.U32.AND UP0, UPT, UR15, URZ, UPT ;  /* 0x0000003f0f00728c */ /* 0x000fe2000bf05070 */
[----:B------:R-:W-:Y:S01]  /*90d0*/  FMUL.FTZ R163, R157, UR41 ;  /* 0x000000299da37c20 */ /* 0x000fe20008410000 */
[----:B------:R-:W-:Y:S01]  /*90e0*/  FMUL.FTZ R168, R172, UR41 ;  /* 0x00000029aca87c20 */ /* 0x000fe20008410000 */
[----:B------:R-:W-:Y:S01]  /*90f0*/  ULDC UR15, c[0x0][0x404] ;  /* 0x00010100000f7ab9 */ /* 0x000fe20000000800 */
[----:B------:R-:W-:Y:S01]  /*9100*/  UISETP.NE.AND.EX UP0, UPT, UR14, URZ, UPT, UP0 ;  /* 0x0000003f0e00728c */ /* 0x000fe2000bf05300 */
[----:B------:R-:W-:Y:S01]  /*9110*/  FMUL.FTZ R157, R145, UR41 ;  /* 0x00000029919d7c20 */ /* 0x000fe20008410000 */
[----:B------:R-:W-:Y:S01]  /*9120*/  UMOV UR6, UR11 ;  /* 0x0000000b00067c82 */ /* 0x000fe20008000000 */
[----:B------:R-:W-:Y:S01]  /*9130*/  ULDC UR14, c[0x0][0x2e0] ;  /* 0x0000b800000e7ab9 */ /* 0x000fe20000000800 */
[----:B------:R-:W-:Y:S01]  /*9140*/  HGMMA.64x192x16.F32 R24, R200, gdesc[UR4].tnspB, R24, gsb0 ;  /* 0x42e00004c8187df0 */ /* 0x000fe20008000818 */
[----:B------:R-:W-:Y:S01]  /*9150*/  UIADD3 UR6, UR11, 0x80, URZ ;  /* 0x000000800b067890 */ /* 0x000fe2000fffe03f */
[----:B------:R-:W-:Y:S01]  /*9160*/  FMUL.FTZ R145, R146, UR41 ;  /* 0x0000002992917c20 */ /* 0x000fe20008410000 */
[----:B------:R-:W-:Y:S01]  /*9170*/  UMOV UR7, 0x40000040 ;  /* 0x4000004000077882 */ /* 0x000fe20000000000 */
        /* <DEDUP_REMOVED lines=13> */
[----:B---3--:R-:W-:Y:S01]  /*9250*/  FMUL.FTZ R0, R170, UR41 ;  /* 0x00000029aa007c20 */ /* 0x008fe20008410000 */
        /* <DEDUP_REMOVED lines=8> */
[----:B------:R-:W-:-:S02]  /*92e0*/  UMOV UR45, UR46 ;  /* 0x0000002e002d7c82 */ /* 0x000fc40008000000 */
        /* <DEDUP_REMOVED lines=36> */
[----:B------:R-:W-:Y:S01]  /*9530*/  UIMAD UR6, UR47, -0x70, UR42 ;  /* 0xffffff902f0678a4 */ /* 0x000fe2000f8e022a */
[----:B------:R-:W3:Y:S01]  /*9540*/  MUFU.TANH R199, R199 ;  /* 0x000000c700c77308 */ /* 0x000ee20000002400 */
[----:B------:R-:W-:Y:S01]  /*9550*/  USEL UR7, UR15, 0x1, UP0 ;  /* 0x000000010f077887 */ /* 0x000fe20008000000 */
[----:B------:R-:W-:Y:S01]  /*9560*/  FMUL.FTZ R144, R147, UR41 ;  /* 0x0000002993907c20 */ /* 0x000fe20008410000 */
[----:B------:R-:W-:Y:S01]  /*9570*/  UIADD3 UR6, UR6, 0x1, URZ ;  /* 0x0000000106067890 */ /* 0x000fe2000fffe03f */
[----:B------:R-:W-:Y:S01]  /*9580*/  FMUL.FTZ R147, R148, UR41 ;  /* 0x0000002994937c20 */ /* 0x000fe20008410000 */
[----:B------:R-:W-:Y:S02]  /*9590*/  FMUL.FTZ R148, R149, UR41 ;  /* 0x0000002995947c20 */ /* 0x000fe40008410000 */
[----:B------:R-:W-:Y:S01]  /*95a0*/  UIMAD UR6, UR7, UR14, UR6 ;  /* 0x0000000e070672a4 */ /* 0x000fe2000f8e0206 */
[----:B------:R-:W3:Y:S02]  /*95b0*/  MUFU.TANH R197, R197 ;  /* 0x000000c500c57308 */ /* 0x000ee40000002400 */
[----:B------:R-:W-:-:S03]  /*95c0*/  UMOV UR7, 0x40000040 ;  /* 0x4000004000077882 */ /* 0x000fc60000000000 */
[----:B-1----:R-:W-:Y:S01]  /*95d0*/  IADD3 R159, -R159, UR6, RZ ;  /* 0x000000069f9f7c10 */ /* 0x002fe2000fffe1ff */
[----:B------:R-:W-:Y:S02]  /*95e0*/  UIADD3 UR6, UR11, 0x180, URZ ;  /* 0x000001800b067890 */ /* 0x000fe4000fffe03f */
[----:B------:R-:W-:Y:S02]  /*95f0*/  MUFU.TANH R160, R160 ;  /* 0x000000a000a07308 */ /* 0x000fe40000002400 */
[----:B------:R-:W-:-:S04]  /*9600*/  IMAD R146, R204, -0x2, R159 ;  /* 0xfffffffecc927824 */ /* 0x000fc800078e029f */
[----:B------:R-:W-:Y:S02]  /*9610*/  IMAD.IADD R146, R205, 0x1, R146 ;  /* 0x00000001cd927824 */ /* 0x000fe400078e0292 */
[----:B------:R-:W-:Y:S03]  /*9620*/  MUFU.TANH R173, R173 ;  /* 0x000000ad00ad7308 */ /* 0x000fe60000002400 */
[C---:B------:R-:W-:Y:S02]  /*9630*/  ISETP.GT.AND P2, PT, R146.reuse, RZ, PT ;  /* 0x000000ff9200720c */ /* 0x040fe40003f44270 */
[----:B------:R-:W-:Y:S02]  /*9640*/  ISETP.GT.AND P3, PT, R146, 0x1, PT ;  /* 0x000000019200780c */ /* 0x000fe40003f64270 */
[----:B--2---:R-:W-:Y:S01]  /*9650*/  FSEL R217, R6, -INF , P2 ;  /* 0xff80000006d97808 */ /* 0x004fe20001000000 */
[----:B------:R-:W-:Y:S01]  /*9660*/  MUFU.TANH R156, R156 ;  /* 0x0000009c009c7308 */ /* 0x000fe20000002400 */
[----:B------:R-:W-:-:S02]  /*9670*/  ISETP.GT.AND P2, PT, R146, 0x8, PT ;  /* 0x000000089200780c */ /* 0x000fc40003f44270 */
[----:B----4-:R-:W-:Y:S02]  /*9680*/  FSEL R203, R9, -INF , P3 ;  /* 0xff80000009cb7808 */ /* 0x010fe40001800000 */
[----:B------:R-:W-:Y:S02]  /*9690*/  FMNMX.FTZ R6, R217, R12, !PT ;  /* 0x0000000cd9067209 */ /* 0x000fe40007810000 */
[----:B------:R-:W-:Y:S01]  /*96a0*/  ISETP.GT.AND P3, PT, R146, 0x9, PT ;  /* 0x000000099200780c */ /* 0x000fe20003f64270 */
[----:B------:R-:W-:Y:S01]  /*96b0*/  MUFU.TANH R147, R147 ;  /* 0x0000009300937308 */ /* 0x000fe20000002400 */
[----:B-----5:R-:W-:Y:S02]  /*96c0*/  FSEL R201, R168, -INF , P2 ;  /* 0xff800000a8c97808 */ /* 0x020fe40001000000 */
[----:B------:R-:W-:Y:S02]  /*96d0*/  ISETP.GT.AND P2, PT, R146, 0x10, PT ;  /* 0x000000109200780c */ /* 0x000fe40003f44270 */
[----:B---3--:R-:W-:-:S02]  /*96e0*/  FSEL R199, R199, -INF , P3 ;  /* 0xff800000c7c77808 */ /* 0x008fc40001800000 */
[C---:B------:R-:W-:Y:S01]  /*96f0*/  ISETP.GT.AND P3, PT, R146.reuse, 0x11, PT ;  /* 0x000000119200780c */ /* 0x040fe20003f64270 */
[----:B------:R-:W-:Y:S01]  /*9700*/  MUFU.TANH R148, R148 ;  /* 0x0000009400947308 */ /* 0x000fe20000002400 */
[----:B------:R-:W-:Y:S02]  /*9710*/  FSEL R197, R197, -INF , P2 ;  /* 0xff800000c5c57808 */ /* 0x000fe40001000000 */
[----:B------:R-:W-:-:S05]  /*9720*/  ISETP.GT.AND P2, PT, R146, 0x18, PT ;  /* 0x000000189200780c */ /* 0x000fca0003f44270 */
[----:B------:R-:W-:Y:S08]  /*9730*/  MUFU.TANH R9, R141 ;  /* 0x0000008d00097308 */ /* 0x000ff00000002400 */
[----:B------:R-:W-:Y:S01]  /*9740*/  MUFU.TANH R144, R144 ;  /* 0x0000009000907308 */ /* 0x000fe20000002400 */
[----:B------:R-:W-:Y:S02]  /*9750*/  WARPGROUP.DEPBAR.LE gsb0, 0x0 ;  /* 0x00008000000079c5 */ /* 0x000fe40000010000 */
        /* <DEDUP_REMOVED lines=8> */
[----:B------:R-:W1:Y:S01]  /*97e0*/  MUFU.TANH R195, R195 ;  /* 0x000000c300c37308 */ /* 0x000e620000002400 */
[----:B------:R-:W-:Y:S01]  /*97f0*/  UMOV UR7, 0x40000040 ;  /* 0x4000004000077882 */ /* 0x000fe20000000000 */
[----:B------:R-:W-:-:S04]  /*9800*/  FMNMX.FTZ R158, R203, R6, !PT ;  /* 0x00000006cb9e7209 */ /* 0x000fc80007810000 */
[----:B------:R-:W-:Y:S02]  /*9810*/  FMNMX.FTZ R158, R201, R158, !PT ;  /* 0x0000009ec99e7209 */ /* 0x000fe40007810000 */
[----:B------:R-:W2:Y:S02]  /*9820*/  MUFU.TANH R193, R193 ;  /* 0x000000c100c17308 */ /* 0x000ea40000002400 */
[----:B------:R-:W-:-:S04]  /*9830*/  FMNMX.FTZ R158, R199, R158, !PT ;  /* 0x0000009ec79e7209 */ /* 0x000fc80007810000 */
[----:B------:R-:W-:Y:S02]  /*9840*/  FMNMX.FTZ R158, R197, R158, !PT ;  /* 0x0000009ec59e7209 */ /* 0x000fe40007810000 */
[----:B------:R-:W3:Y:S01]  /*9850*/  MUFU.TANH R161, R161 ;  /* 0x000000a100a17308 */ /* 0x000ee20000002400 */
[----:B-1----:R-:W-:Y:S02]  /*9860*/  FSEL R195, R195, -INF , P3 ;  /* 0xff800000c3c37808 */ /* 0x002fe40001800000 */
[----:B------:R-:W-:Y:S02]  /*9870*/  ISETP.GT.AND P3, PT, R146, 0x19, PT ;  /* 0x000000199200780c */ /* 0x000fe40003f64270 */
[----:B------:R-:W-:-:S03]  /*9880*/  FMNMX.FTZ R158, R195, R158, !PT ;  /* 0x0000009ec39e7209 */ /* 0x000fc60007810000 */
[----:B------:R1:W4:Y:S01]  /*9890*/  MUFU.TANH R6, R137 ;  /* 0x0000008900067308 */ /* 0x0003220000002400 */
[----:B--2---:R-:W-:Y:S02]  /*98a0*/  FSEL R193, R193, -INF , P2 ;  /* 0xff800000c1c17808 */ /* 0x004fe40001000000 */
[----:B------:R-:W-:Y:S02]  /*98b0*/  ISETP.GT.AND P2, PT, R146, 0x20, PT ;  /* 0x000000209200780c */ /* 0x000fe40003f44270 */
[----:B------:R-:W-:-:S03]  /*98c0*/  FMNMX.FTZ R158, R193, R158, !PT ;  /* 0x0000009ec19e7209 */ /* 0x000fc60007810000 */
[----:B------:R-:W-:Y:S08]  /*98d0*/  MUFU.TANH R152, R152 ;  /* 0x0000009800987308 */ /* 0x000ff00000002400 */
[----:B------:R-:W-:Y:S01]  /*98e0*/  MUFU.TANH R155, R155 ;  /* 0x0000009b009b7308 */ /* 0x000fe20000002400 */
[----:B------:R-:W-:Y:S02]  /*98f0*/  WARPGROUP.DEPBAR.LE gsb0, 0x0 ;  /* 0x00008000000079c5 */ /* 0x000fe40000010000 */
[----:B------:R-:W-:Y:S01]  /*9900*/  WARPGROUP.ARRIVE ;  /* 0x00000000000079c5 */ /* 0x000fe20000000000 */
[----:B------:R-:W-:-:S02]  /*9910*/  FSEL R191, R160, -INF , P3 ;  /* 0xff800000a0bf7808 */ /* 0x000fc40001800000 */
[C---:B------:R-:W-:Y:S02]  /*9920*/  ISETP.GT.AND P3, PT, R146.reuse, 0x21, PT ;  /* 0x000000219200780c */ /* 0x040fe40003f64270 */
[----:B---3--:R-:W-:Y:S01]  /*9930*/  FSEL R189, R161, -INF , P2 ;  /* 0xff800000a1bd7808 */ /* 0x008fe20001000000 */
[----:B------:R-:W-:Y:S01]  /*9940*/  HGMMA.64x192x16.F32 R24, R184, gdesc[UR4].tnspB, R24, gsb0 ;  /* 0x42e00004b8187df0 */ /* 0x000fe20008000818 */
[----:B------:R-:W-:Y:S01]  /*9950*/  FMNMX.FTZ R158, R191, R158, !PT ;  /* 0x0000009ebf9e7209 */ /* 0x000fe20007810000 */
[----:B------:R2:W3:Y:S01]  /*9960*/  MUFU.TANH R161, R129 ;  /* 0x0000008100a17308 */ /* 0x0004e20000002400 */
[----:B------:R-:W-:Y:S01]  /*9970*/  ISETP.GT.AND P2, PT, R146, 0x28, PT ;  /* 0x000000289200780c */ /* 0x000fe20003f44270 */
[----:B------:R-:W-:Y:S01]  /*9980*/  UIADD3 UR6, UR11, 0x280, URZ ;  /* 0x000002800b067890 */ /* 0x000fe2000fffe03f */
[----:B------:R-:W-:Y:S01]  /*9990*/  FSEL R175, R175, -INF , P3 ;  /* 0xff800000afaf7808 */ /* 0x000fe20001800000 */
[----:B------:R-:W-:Y:S01]  /*99a0*/  UMOV UR7, 0x40000040 ;  /* 0x4000004000077882 */ /* 0x000fe20000000000 */
[----:B------:R-:W-:-:S02]  /*99b0*/  FMNMX.FTZ R158, R189, R158, !PT ;  /* 0x0000009ebd9e7209 */ /* 0x000fc40007810000 */
[C---:B------:R-:W-:Y:S02]  /*99c0*/  ISETP.GT.AND P3, PT, R146.reuse, 0x29, PT ;  /* 0x000000299200780c */ /* 0x040fe40003f64270 */
[----:B------:R-:W-:Y:S02]  /*99d0*/  FSEL R173, R173, -INF , P2 ;  /* 0xff800000adad7808 */ /* 0x000fe40001000000 */
[----:B------:R-:W-:Y:S02]  /*99e0*/  FMNMX.FTZ R158, R175, R158, !PT ;  /* 0x0000009eaf9e7209 */ /* 0x000fe40007810000 */
[----:B------:R-:W-:Y:S02]  /*99f0*/  ISETP.GT.AND P2, PT, R146, 0x30, PT ;  /* 0x000000309200780c */ /* 0x000fe40003f44270 */
[----:B------:R-:W-:Y:S02]  /*9a00*/  FSEL R163, R163, -INF , P3 ;  /* 0xff800000a3a37808 */ /* 0x000fe40001800000 */
[----:B------:R-:W-:-:S02]  /*9a10*/  FMNMX.FTZ R158, R173, R158, !PT ;  /* 0x0000009ead9e7209 */ /* 0x000fc40007810000 */
[----:B------:R-:W-:Y:S02]  /*9a20*/  ISETP.GT.AND P3, PT, R146, 0x31, PT ;  /* 0x000000319200780c */ /* 0x000fe40003f64270 */
[----:B------:R-:W-:Y:S01]  /*9a30*/  FSEL R149, R156, -INF , P2 ;  /* 0xff8000009c957808 */ /* 0x000fe20001000000 */
[----:B------:R-:W-:Y:S01]  /*9a40*/  FMUL.FTZ R156, R133, UR41 ;  /* 0x00000029859c7c20 */ /* 0x000fe20008410000 */
[----:B------:R-:W-:Y:S02]  /*9a50*/  FMNMX.FTZ R158, R163, R158, !PT ;  /* 0x0000009ea39e7209 */ /* 0x000fe40007810000 */
[----:B------:R-:W-:Y:S02]  /*9a60*/  ISETP.GT.AND P2, PT, R146, 0x38, PT ;  /* 0x000000389200780c */ /* 0x000fe40003f44270 */
[----:B-1----:R-:W-:Y:S01]  /*9a70*/  FSEL R137, R157, -INF , P3 ;  /* 0xff8000009d897808 */ /* 0x002fe20001800000 */
[----:B------:R-:W1:Y:S01]  /*9a80*/  MUFU.TANH R156, R156 ;  /* 0x0000009c009c7308 */ /* 0x000e620000002400 */
[----:B------:R-:W-:-:S02]  /*9a90*/  FMNMX.FTZ R158, R149, R158, !PT ;  /* 0x0000009e959e7209 */ /* 0x000fc40007810000 */
[C---:B------:R-:W-:Y:S02]  /*9aa0*/  ISETP.GT.AND P3, PT, R146.reuse, 0x39, PT ;  /* 0x000000399200780c */ /* 0x040fe40003f64270 */
[----:B------:R-:W-:Y:S02]  /*9ab0*/  FSEL R133, R147, -INF , P2 ;  /* 0xff80000093857808 */ /* 0x000fe40001000000 */
[----:B------:R-:W-:Y:S02]  /*9ac0*/  FMNMX.FTZ R158, R137, R158, !PT ;  /* 0x0000009e899e7209 */ /* 0x000fe40007810000 */
[----:B------:R-:W-:Y:S02]  /*9ad0*/  ISETP.GT.AND P2, PT, R146, 0x40, PT ;  /* 0x000000409200780c */ /* 0x000fe40003f44270 */
[----:B--2---:R-:W-:Y:S01]  /*9ae0*/  FSEL R129, R148, -INF , P3 ;  /* 0xff80000094817808 */ /* 0x004fe20001800000 */
[----:B------:R-:W-:Y:S01]  /*9af0*/  FMUL.FTZ R148, R134, UR41 ;  /* 0x0000002986947c20 */ /* 0x000fe20008410000 */
[----:B------:R-:W-:Y:S01]  /*9b00*/  FMNMX.FTZ R158, R133, R158, !PT ;  /* 0x0000009e859e7209 */ /* 0x000fe20007810000 */
[----:B------:R-:W-:Y:S01]  /*9b10*/  FMUL.FTZ R134, R135, UR41 ;  /* 0x0000002987867c20 */ /* 0x000fe20008410000 */
[----:B------:R-:W-:-:S02]  /*9b20*/  ISETP.GT.AND P3, PT, R146, 0x41, PT ;  /* 0x000000419200780c */ /* 0x000fc40003f64270 */
[----:B------:R-:W-:Y:S01]  /*9b30*/  FSEL R141, R136, -INF , P2 ;  /* 0xff800000888d7808 */ /* 0x000fe20001000000 */
[----:B------:R-:W-:Y:S01]  /*9b40*/  FMUL.FTZ R136, R138, UR41 ;  /* 0x000000298a887c20 */ /* 0x000fe20008410000 */
[----:B------:R-:W-:Y:S01]  /*9b50*/  FMNMX.FTZ R158, R129, R158, !PT ;  /* 0x0000009e819e7209 */ /* 0x000fe20007810000 */
[----:B------:R-:W-:Y:S01]  /*9b60*/  FMUL.FTZ R138, R139, UR41 ;  /* 0x000000298b8a7c20 */ /* 0x000fe20008410000 */
[----:B------:R-:W-:Y:S01]  /*9b70*/  ISETP.GT.AND P2, PT, R146, 0x48, PT ;  /* 0x000000489200780c */ /* 0x000fe20003f44270 */
[----:B------:R-:W-:Y:S01]  /*9b80*/  MUFU.TANH R148, R148 ;  /* 0x0000009400947308 */ /* 0x000fe20000002400 */
[----:B----4-:R-:W-:Y:S01]  /*9b90*/  FSEL R147, R6, -INF , P3 ;  /* 0xff80000006937808 */ /* 0x010fe20001800000 */
[----:B------:R-:W-:Y:S01]  /*9ba0*/  FMUL.FTZ R6, R121, UR41 ;  /* 0x0000002979067c20 */ /* 0x000fe20008410000 */
[----:B------:R-:W-:Y:S02]  /*9bb0*/  FMNMX.FTZ R158, R141, R158, !PT ;  /* 0x0000009e8d9e7209 */ /* 0x000fe40007810000 */
[----:B------:R-:W-:-:S02]  /*9bc0*/  ISETP.GT.AND P3, PT, R146, 0x49, PT ;  /* 0x000000499200780c */ /* 0x000fc40003f64270 */
[----:B------:R-:W-:Y:S01]  /*9bd0*/  FSEL R121, R140, -INF , P2 ;  /* 0xff8000008c797808 */ /* 0x000fe20001000000 */
[----:B------:R-:W2:Y:S01]  /*9be0*/  MUFU.TANH R6, R6 ;  /* 0x0000000600067308 */ /* 0x000ea20000002400 */
[----:B------:R-:W-:Y:S01]  /*9bf0*/  FMNMX.FTZ R158, R147, R158, !PT ;  /* 0x0000009e939e7209 */ /* 0x000fe20007810000 */
[----:B------:R-:W-:Y:S01]  /*9c00*/  FMUL.FTZ R140, R143, UR41 ;  /* 0x000000298f8c7c20 */ /* 0x000fe20008410000 */
[C---:B------:R-:W-:Y:S02]  /*9c10*/  ISETP.GT.AND P2, PT, R146.reuse, 0x50, PT ;  /* 0x000000509200780c */ /* 0x040fe40003f44270 */
[----:B------:R-:W-:Y:S01]  /*9c20*/  FSEL R157, R9, -INF , P3 ;  /* 0xff800000099d7808 */ /* 0x000fe20001800000 */
[----:B------:R-:W-:Y:S01]  /*9c30*/  FMUL.FTZ R9, R125, UR41 ;  /* 0x000000297d097c20 */ /* 0x000fe20008410000 */
[----:B------:R-:W-:Y:S01]  /*9c40*/  FMNMX.FTZ R158, R121, R158, !PT ;  /* 0x0000009e799e7209 */ /* 0x000fe20007810000 */
[----:B------:R-:W-:Y:S01]  /*9c50*/  MUFU.TANH R136, R136 ;  /* 0x0000008800887308 */ /* 0x000fe20000002400 */
[----:B------:R-:W-:-:S02]  /*9c60*/  ISETP.GT.AND P3, PT, R146, 0x51, PT ;  /* 0x000000519200780c */ /* 0x000fc40003f64270 */
[----:B------:R-:W-:Y:S01]  /*9c70*/  FSEL R159, R128, -INF , P2 ;  /* 0xff800000809f7808 */ /* 0x000fe20001000000 */
[----:B------:R-:W-:Y:S01]  /*9c80*/  FMUL.FTZ R128, R151, UR41 ;  /* 0x0000002997807c20 */ /* 0x000fe20008410000 */
[----:B------:R-:W-:Y:S02]  /*9c90*/  FMNMX.FTZ R158, R157, R158, !PT ;  /* 0x0000009e9d9e7209 */ /* 0x000fe40007810000 */
[C---:B------:R-:W-:Y:S01]  /*9ca0*/  ISETP.GT.AND P2, PT, R146.reuse, 0x58, PT ;  /* 0x000000589200780c */ /* 0x040fe20003f44270 */
[----:B------:R-:W4:Y:S01]  /*9cb0*/  MUFU.TANH R9, R9 ;  /* 0x0000000900097308 */ /* 0x000f220000002400 */
[----:B---3--:R-:W-:Y:S02]  /*9cc0*/  FSEL R161, R161, -INF , P3 ;  /* 0xff800000a1a17808 */ /* 0x008fe40001800000 */
[----:B------:R-:W-:Y:S02]  /*9cd0*/  FMNMX.FTZ R158, R159, R158, !PT ;  /* 0x0000009e9f9e7209 */ /* 0x000fe40007810000 */
[----:B------:R-:W-:-:S02]  /*9ce0*/  ISETP.GT.AND P3, PT, R146, 0x59, PT ;  /* 0x000000599200780c */ /* 0x000fc40003f64270 */
[----:B------:R-:W-:Y:S01]  /*9cf0*/  FSEL R125, R132, -INF , P2 ;  /* 0xff800000847d7808 */ /* 0x000fe20001000000 */
[----:B------:R-:W-:Y:S01]  /*9d00*/  FMUL.FTZ R132, R150, UR41 ;  /* 0x0000002996847c20 */ /* 0x000fe20008410000 */
[----:B------:R-:W-:Y:S01]  /*9d10*/  FMNMX.FTZ R158, R161, R158, !PT ;  /* 0x0000009ea19e7209 */ /* 0x000fe20007810000 */
[----:B------:R-:W-:Y:S01]  /*9d20*/  FMUL.FTZ R150, R122, UR41 ;  /* 0x000000297a967c20 */ /* 0x000fe20008410000 */
[----:B------:R-:W-:Y:S01]  /*9d30*/  ISETP.GT.AND P2, PT, R146, 0x60, PT ;  /* 0x000000609200780c */ /* 0x000fe20003f44270 */
[----:B------:R-:W-:Y:S01]  /*9d40*/  FMUL.FTZ R122, R127, UR41 ;  /* 0x000000297f7a7c20 */ /* 0x000fe20008410000 */
[----:B-1----:R-:W-:Y:S01]  /*9d50*/  FSEL R165, R156, -INF , P3 ;  /* 0xff8000009ca57808 */ /* 0x002fe20001800000 */
[----:B------:R-:W1:Y:S01]  /*9d60*/  MUFU.TANH R132, R132 ;  /* 0x0000008400847308 */ /* 0x000e620000002400 */
[----:B------:R-:W-:Y:S01]  /*9d70*/  FMNMX.FTZ R158, R125, R158, !PT ;  /* 0x0000009e7d9e7209 */ /* 0x000fe20007810000 */
[----:B------:R-:W-:Y:S01]  /*9d80*/  FMUL.FTZ R156, R123, UR41 ;  /* 0x000000297b9c7c20 */ /* 0x000fe20008410000 */
[----:B------:R-:W-:-:S02]  /*9d90*/  ISETP.GT.AND P3, PT, R146, 0x61, PT ;  /* 0x000000619200780c */ /* 0x000fc40003f64270 */
[----:B------:R-:W-:Y:S02]  /*9da0*/  FSEL R167, R120, -INF , P2 ;  /* 0xff80000078a77808 */ /* 0x000fe40001000000 */
[----:B------:R-:W-:Y:S01]  /*9db0*/  FMNMX.FTZ R158, R165, R158, !PT ;  /* 0x0000009ea59e7209 */ /* 0x000fe20007810000 */
[----:B------:R-:W3:Y:S01]  /*9dc0*/  MUFU.TANH R128, R128 ;  /* 0x0000008000807308 */ /* 0x000ee20000002400 */
[----:B------:R-:W-:Y:S02]  /*9dd0*/  ISETP.GT.AND P2, PT, R146, 0x68, PT ;  /* 0x000000689200780c */ /* 0x000fe40003f44270 */
[----:B--2---:R-:W-:Y:S02]  /*9de0*/  FSEL R169, R6, -INF , P3 ;  /* 0xff80000006a97808 */ /* 0x004fe40001800000 */
[----:B------:R-:W-:Y:S01]  /*9df0*/  FMNMX.FTZ R158, R167, R158, !PT ;  /* 0x0000009ea79e7209 */ /* 0x000fe20007810000 */
[----:B------:R-:W2:Y:S01]  /*9e00*/  LDC R6, c[0x0][0x988] ;  /* 0x00026200ff067b82 */ /* 0x000ea20000000800 */
[----:B------:R-:W-:Y:S01]  /*9e10*/  ISETP.GT.AND P3, PT, R146, 0x69, PT ;  /* 0x000000699200780c */ /* 0x000fe20003f64270 */
[----:B------:R-:W5:Y:S01]  /*9e20*/  MUFU.TANH R138, R138 ;  /* 0x0000008a008a7308 */ /* 0x000f620000002400 */
[----:B------:R-:W-:-:S02]  /*9e30*/  FSEL R171, R124, -INF , P2 ;  /* 0xff8000007cab7808 */ /* 0x000fc40001000000 */
[----:B------:R-:W-:Y:S02]  /*9e40*/  FMNMX.FTZ R158, R169, R158, !PT ;  /* 0x0000009ea99e7209 */ /* 0x000fe40007810000 */
[----:B----4-:R-:W-:Y:S02]  /*9e50*/  FSEL R151, R9, -INF , P3 ;  /* 0xff80000009977808 */ /* 0x010fe40001800000 */
[----:B------:R-:W-:Y:S01]  /*9e60*/  FMNMX.FTZ R158, R171, R158, !PT ;  /* 0x0000009eab9e7209 */ /* 0x000fe20007810000 */
[----:B------:R-:W4:Y:S01]  /*9e70*/  MUFU.TANH R140, R140 ;  /* 0x0000008c008c7308 */ /* 0x000f220000002400 */
[----:B------:R-:W-:Y:S02]  /*9e80*/  IADD3 R146, R146, 0x8, RZ ;  /* 0x0000000892927810 */ /* 0x000fe40007ffe0ff */
[----:B------:R-:W-:Y:S02]  /*9e90*/  FMNMX.FTZ R158, R151, R158, !PT ;  /* 0x0000009e979e7209 */ /* 0x000fe40007810000 */
[----:B------:R-:W-:-:S02]  /*9ea0*/  ISETP.GT.AND P3, PT, R146, RZ, PT ;  /* 0x000000ff9200720c */ /* 0x000fc40003f64270 */
[----:B------:R-:W-:Y:S01]  /*9eb0*/  ISETP.GT.AND P4, PT, R146, 0x1, PT ;  /* 0x000000019200780c */ /* 0x000fe20003f84270 */
[----:B------:R-:W1:Y:S01]  /*9ec0*/  SHFL.BFLY PT, R9, R158, 0x2, 0x1f ;  /* 0x0c401f009e097f89 */ /* 0x000e6200000e0000 */
[----:B------:R-:W-:Y:S01]  /*9ed0*/  FSEL R124, R0, -INF , P3 ;  /* 0xff800000007c7808 */ /* 0x000fe20001800000 */
[----:B------:R-:W4:Y:S01]  /*9ee0*/  MUFU.TANH R134, R134 ;  /* 0x0000008600867308 */ /* 0x000f220000002400 */
[----:B------:R-:W-:Y:S02]  /*9ef0*/  ISETP.GT.AND P3, PT, R146, 0x8, PT ;  /* 0x000000089200780c */ /* 0x000fe40003f64270 */
[----:B------:R-:W-:Y:S02]  /*9f00*/  FSEL R127, R2, -INF , P4 ;  /* 0xff800000027f7808 */ /* 0x000fe40002000000 */
[----:B------:R-:W-:Y:S02]  /*9f10*/  FMNMX.FTZ R0, R124, R11, !PT ;  /* 0x0000000b7c007209 */ /* 0x000fe40007810000 */
[----:B------:R-:W-:Y:S01]  /*9f20*/  ISETP.GT.AND P4, PT, R146, 0x9, PT ;  /* 0x000000099200780c */ /* 0x000fe20003f84270 */
[----:B------:R-:W4:Y:S01]  /*9f30*/  MUFU.TANH R150, R150 ;  /* 0x0000009600967308 */ /* 0x000f220000002400 */
[----:B------:R-:W-:-:S02]  /*9f40*/  FSEL R131, R8, -INF , P3 ;  /* 0xff80000008837808 */ /* 0x000fc40001800000 */
[----:B------:R-:W-:Y:S02]  /*9f50*/  FMNMX.FTZ R0, R127, R0, !PT ;  /* 0x000000007f007209 */ /* 0x000fe40007810000 */
[C---:B------:R-:W-:Y:S02]  /*9f60*/  ISETP.GT.AND P3, PT, R146.reuse, 0x10, PT ;  /* 0x000000109200780c */ /* 0x040fe40003f64270 */
[----:B------:R-:W-:Y:S01]  /*9f70*/  FSEL R135, R13, -INF , P4 ;  /* 0xff8000000d877808 */ /* 0x000fe20002000000 */
[----:B------:R-:W4:Y:S01]  /*9f80*/  MUFU.TANH R156, R156 ;  /* 0x0000009c009c7308 */ /* 0x000f220000002400 */
[----:B------:R-:W-:Y:S02]  /*9f90*/  FMNMX.FTZ R0, R131, R0, !PT ;  /* 0x0000000083007209 */ /* 0x000fe40007810000 */
[----:B------:R-:W-:Y:S02]  /*9fa0*/  ISETP.GT.AND P4, PT, R146, 0x11, PT ;  /* 0x000000119200780c */ /* 0x000fe40003f84270 */
[----:B------:R-:W-:-:S02]  /*9fb0*/  FSEL R15, R15, -INF , P3 ;  /* 0xff8000000f0f7808 */ /* 0x000fc40001800000 */
[----:B-1----:R-:W-:Y:S01]  /*9fc0*/  FMNMX.FTZ R120, R158, R9, !PT ;  /* 0x000000099e787209 */ /* 0x002fe20007810000 */
[----:B------:R-:W1:Y:S01]  /*9fd0*/  MUFU.TANH R122, R122 ;  /* 0x0000007a007a7308 */ /* 0x000e620000002400 */
[----:B------:R-:W-:Y:S02]  /*9fe0*/  FMNMX.FTZ R0, R135, R0, !PT ;  /* 0x0000000087007209 */ /* 0x000fe40007810000 */
[----:B------:R-:W-:Y:S01]  /*9ff0*/  ISETP.GT.AND P3, PT, R146, 0x18, PT ;  /* 0x000000189200780c */ /* 0x000fe20003f64270 */
[----:B------:R-:W3:Y:S01]  /*a000*/  SHFL.BFLY PT, R9, R120, 0x1, 0x1f ;  /* 0x0c201f0078097f89 */ /* 0x000ee200000e0000 */
[----:B------:R-:W-:Y:S02]  /*a010*/  FSEL R139, R14, -INF , P4 ;  /* 0xff8000000e8b7808 */ /* 0x000fe40002000000 */
[----:B------:R-:W-:Y:S02]  /*a020*/  FMNMX.FTZ R0, R15, R0, !PT ;  /* 0x000000000f007209 */ /* 0x000fe40007810000 */
[----:B------:R-:W-:-:S02]  /*a030*/  ISETP.GT.AND P4, PT, R146, 0x19, PT ;  /* 0x000000199200780c */ /* 0x000fc40003f84270 */
[----:B------:R-:W-:Y:S02]  /*a040*/  FSEL R21, R21, -INF , P3 ;  /* 0xff80000015157808 */ /* 0x000fe40001800000 */
[----:B------:R-:W-:Y:S02]  /*a050*/  FMNMX.FTZ R0, R139, R0, !PT ;  /* 0x000000008b007209 */ /* 0x000fe40007810000 */
[C---:B------:R-:W-:Y:S02]  /*a060*/  ISETP.GT.AND P3, PT, R146.reuse, 0x20, PT ;  /* 0x000000209200780c */ /* 0x040fe40003f64270 */
[----:B------:R-:W-:Y:S02]  /*a070*/  FMNMX.FTZ R0, R21, R0, !PT ;  /* 0x0000000015007209 */ /* 0x000fe40007810000 */
[----:B------:R-:W-:Y:S02]  /*a080*/  FSEL R153, R153, -INF , P3 ;  /* 0xff80000099997808 */ /* 0x000fe40001800000 */
[----:B------:R-:W-:-:S04]  /*a090*/  ISETP.GT.AND P3, PT, R146, 0x28, PT ;  /* 0x000000289200780c */ /* 0x000fc80003f64270 */
[----:B------:R-:W-:Y:S02]  /*a0a0*/  FSEL R155, R155, -INF , P3 ;  /* 0xff8000009b9b7808 */ /* 0x000fe40001800000 */
[----:B------:R-:W-:Y:S02]  /*a0b0*/  ISETP.GT.AND P3, PT, R146, 0x30, PT ;  /* 0x000000309200780c */ /* 0x000fe40003f64270 */
[----:B---3--:R-:W-:-:S04]  /*a0c0*/  FMNMX.FTZ R9, R120, R9, !PT ;  /* 0x0000000978097209 */ /* 0x008fc80007810000 */
[C---:B------:R-:W-:Y:S01]  /*a0d0*/  FSETP.NEU.FTZ.AND P2, PT, R9.reuse, -INF , PT ;  /* 0xff8000000900780b */ /* 0x040fe20003f5d000 */
[----:B--2---:R-:W-:-:S05]  /*a0e0*/  FMUL.FTZ R120, R9, R6 ;  /* 0x0000000609787220 */ /* 0x004fca0000410000 */
[----:B------:R-:W-:-:S05]  /*a0f0*/  FSEL R120, R120, RZ, P2 ;  /* 0x000000ff78787208 */ /* 0x000fca0001000000 */
[-CC-:B------:R-:W-:Y:S01]  /*a100*/  FFMA.FTZ R198, R193, R6.reuse, -R120.reuse ;  /* 0x00000006c1c67223 */ /* 0x180fe20000010878 */
[-CC-:B------:R-:W-:Y:S01]  /*a110*/  FFMA.FTZ R2, R191, R6.reuse, -R120.reuse ;  /* 0x00000006bf027223 */ /* 0x180fe20000010878 */
[----:B------:R-:W-:Y:S01]  /*a120*/  FSEL R191, R145, -INF , P3 ;  /* 0xff80000091bf7808 */ /* 0x000fe20001800000 */
[-CC-:B------:R-:W-:Y:S01]  /*a130*/  FFMA.FTZ R143, R195, R6.reuse, -R120.reuse ;  /* 0x00000006c38f7223 */ /* 0x180fe20000010878 */
[----:B------:R-:W-:Y:S01]  /*a140*/  ISETP.GT.AND P3, PT, R146, 0x38, PT ;  /* 0x000000389200780c */ /* 0x000fe20003f64270 */
[-CC-:B------:R-:W-:Y:S01]  /*a150*/  FFMA.FTZ R192, R189, R6.reuse, -R120.reuse ;  /* 0x00000006bdc07223 */ /* 0x180fe20000010878 */
[-CC-:B------:R-:W-:Y:S01]  /*a160*/  FFMA.FTZ R196, R197, R6.reuse, -R120.reuse ;  /* 0x00000006c5c47223 */ /* 0x180fe20000010878 */
[-CC-:B------:R-:W-:Y:S01]  /*a170*/  FFMA.FTZ R13, R199, R6.reuse, -R120.reuse ;  /* 0x00000006c70d7223 */ /* 0x180fe20000010878 */
[----:B------:R-:W-:Y:S01]  /*a180*/  FSEL R189, R132, -INF , P3 ;  /* 0xff80000084bd7808 */ /* 0x000fe20001800000 */
[-CC-:B------:R-:W-:Y:S01]  /*a190*/  FFMA.FTZ R202, R201, R6.reuse, -R120.reuse ;  /* 0x00000006c9ca7223 */ /* 0x180fe20000010878 */
[----:B------:R-:W-:Y:S01]  /*a1a0*/  ISETP.GT.AND P3, PT, R146, 0x40, PT ;  /* 0x000000409200780c */ /* 0x000fe20003f64270 */
[-CC-:B------:R-:W-:Y:S01]  /*a1b0*/  FFMA.FTZ R194, R173, R6.reuse, -R120.reuse ;  /* 0x00000006adc27223 */ /* 0x180fe20000010878 */
[-CC-:B------:R-:W-:Y:S01]  /*a1c0*/  FFMA.FTZ R200, R203, R6.reuse, -R120.reuse ;  /* 0x00000006cbc87223 */ /* 0x180fe20000010878 */
[----:B------:R-:W-:Y:S01]  /*a1d0*/  FFMA.FTZ R123, R217, R6, -R120 ;  /* 0x00000006d97b7223 */ /* 0x000fe20000010878 */
[----:B------:R-:W-:-:S02]  /*a1e0*/  WARPGROUP.DEPBAR.LE gsb0, 0x0 ;  /* 0x00008000000079c5 */ /* 0x000fc40000010000 */
[----:B------:R-:W-:Y:S01]  /*a1f0*/  WARPGROUP.ARRIVE ;  /* 0x00000000000079c5 */ /* 0x000fe20000000000 */
[----:B------:R-:W-:Y:S01]  /*a200*/  FSEL R185, R20, -INF , P4 ;  /* 0xff80000014b97808 */ /* 0x000fe20002000000 */
[-CC-:B------:R-:W-:Y:S01]  /*a210*/  FFMA.FTZ R188, R149, R6.reuse, -R120.reuse ;  /* 0x0000000695bc7223 */ /* 0x180fe20000010878 */
[----:B------:R-:W-:Y:S01]  /*a220*/  ISETP.GT.AND P4, PT, R146, 0x21, PT ;  /* 0x000000219200780c */ /* 0x000fe20003f84270 */
[--C-:B------:R-:W-:Y:S01]  /*a230*/  FFMA.FTZ R184, R141, R6, -R120.reuse ;  /* 0x000000068db87223 */ /* 0x100fe20000010878 */
[----:B------:R-:W-:Y:S01]  /*a240*/  FMNMX.FTZ R0, R185, R0, !PT ;  /* 0x00000000b9007209 */ /* 0x000fe20007810000 */
[----:B------:R-:W-:Y:S01]  /*a250*/  HGMMA.64x192x16.F32 R24, R180, gdesc[UR4].tnspB, R24, gsb0 ;  /* 0x42e00004b4187df0 */ /* 0x000fe20008000818 */
[----:B------:R-:W-:Y:S01]  /*a260*/  FSEL R187, R152, -INF , P4 ;  /* 0xff80000098bb7808 */ /* 0x000fe20002000000 */
[----:B------:R-:W-:Y:S01]  /*a270*/  UIADD3 UR6, UR11, 0x300, URZ ;  /* 0x000003000b067890 */ /* 0x000fe2000fffe03f */
[----:B------:R-:W-:Y:S01]  /*a280*/  FMNMX.FTZ R0, R153, R0, !PT ;  /* 0x0000000099007209 */ /* 0x000fe20007810000 */
[----:B------:R-:W-:Y:S01]  /*a290*/  UMOV UR7, 0x40000040 ;  /* 0x4000004000077882 */ /* 0x000fe20000000000 */
[----:B------:R-:W-:Y:S01]  /*a2a0*/  ISETP.GT.AND P4, PT, R146, 0x29, PT ;  /* 0x000000299200780c */ /* 0x000fe20003f84270 */
[--C-:B------:R-:W-:Y:S01]  /*a2b0*/  FFMA.FTZ R186, R121, R6, -R120.reuse ;  /* 0x0000000679ba7223 */ /* 0x100fe20000010878 */
[----:B------:R-:W-:Y:S01]  /*a2c0*/  FMNMX.FTZ R0, R187, R0, !PT ;  /* 0x00000000bb007209 */ /* 0x000fe20007810000 */
[--C-:B------:R-:W-:Y:S01]  /*a2d0*/  FFMA.FTZ R121, R157, R6, -R120.reuse ;  /* 0x000000069d797223 */ /* 0x100fe20000010878 */
[----:B------:R-:W-:Y:S01]  /*a2e0*/  FSEL R193, R154, -INF , P4 ;  /* 0xff8000009ac17808 */ /* 0x000fe20002000000 */
[----:B------:R-:W-:Y:S01]  /*a2f0*/  MUFU.EX2 R123, R123 ;  /* 0x0000007b007b7308 */ /* 0x000fe20000000800 */
[----:B------:R-:W-:Y:S01]  /*a300*/  FMNMX.FTZ R0, R155, R0, !PT ;  /* 0x000000009b007209 */ /* 0x000fe20007810000 */
[-CC-:B------:R-:W-:Y:S01]  /*a310*/  FFMA.FTZ R190, R133, R6.reuse, -R120.reuse ;  /* 0x0000000685be7223 */ /* 0x180fe20000010878 */
[----:B------:R-:W-:Y:S01]  /*a320*/  ISETP.GT.AND P4, PT, R146, 0x31, PT ;  /* 0x000000319200780c */ /* 0x000fe20003f84270 */
[--C-:B------:R-:W-:Y:S01]  /*a330*/  FFMA.FTZ R133, R147, R6, -R120.reuse ;  /* 0x0000000693857223 */ /* 0x100fe20000010878 */
[----:B------:R-:W-:Y:S01]  /*a340*/  FMNMX.FTZ R0, R193, R0, !PT ;  /* 0x00000000c1007209 */ /* 0x000fe20007810000 */
[--C-:B------:R-:W-:Y:S01]  /*a350*/  FFMA.FTZ R175, R175, R6, -R120.reuse ;  /* 0x00000006afaf7223 */ /* 0x100fe20000010878 */
[----:B------:R-:W-:Y:S01]  /*a360*/  FSEL R195, R144, -INF , P4 ;  /* 0xff80000090c37808 */ /* 0x000fe20002000000 */
[----:B------:R2:W-:Y:S01]  /*a370*/  MUFU.EX2 R145, R2 ;  /* 0x0000000200917308 */ /* 0x0005e20000000800 */
[----:B------:R-:W-:Y:S01]  /*a380*/  FMNMX.FTZ R0, R191, R0, !PT ;  /* 0x00000000bf007209 */ /* 0x000fe20007810000 */
[-CC-:B------:R-:W-:Y:S01]  /*a390*/  FFMA.FTZ R163, R163, R6.reuse, -R120.reuse ;  /* 0x00000006a3a37223 */ /* 0x180fe20000010878 */
        /* <DEDUP_REMOVED lines=9> */
[-CC-:B------:R-:W-:Y:S01]  /*a430*/  FFMA.FTZ R14, R167, R6.reuse, -R120.reuse ;  /* 0x00000006a70e7223 */ /* 0x180fe20000010878 */
[----:B------:R-:W-:Y:S01]  /*a440*/  FSEL R199, R136, -INF , P3 ;  /* 0xff80000088c77808 */ /* 0x000fe20001800000 */
[--C-:B------:R-:W-:Y:S01]  /*a450*/  FFMA.FTZ R147, R169, R6, -R120.reuse ;  /* 0x00000006a9937223 */ /* 0x100fe20000010878 */
[----:B------:R-:W-:Y:S01]  /*a460*/  FMNMX.FTZ R0, R197, R0, !PT ;  /* 0x00000000c5007209 */ /* 0x000fe20007810000 */
[----:B------:R-:W-:Y:S01]  /*a470*/  MUFU.EX2 R202, R202 ;  /* 0x000000ca00ca7308 */ /* 0x000fe20000000800 */
[----:B------:R-:W-:Y:S01]  /*a480*/  ISETP.GT.AND P3, PT, R146, 0x48, PT ;  /* 0x000000489200780c */ /* 0x000fe20003f64270 */
[-CC-:B------:R-:W-:Y:S01]  /*a490*/  FFMA.FTZ R20, R171, R6.reuse, -R120.reuse ;  /* 0x00000006ab147223 */ /* 0x180fe20000010878 */
[----:B-----5:R-:W-:Y:S01]  /*a4a0*/  FSEL R201, R138, -INF , P4 ;  /* 0xff8000008ac97808 */ /* 0x020fe20002000000 */
[----:B------:R-:W-:Y:S01]  /*a4b0*/  FFMA.FTZ R151, R151, R6, -R120 ;  /* 0x0000000697977223 */ /* 0x000fe20000010878 */
[----:B------:R-:W-:Y:S01]  /*a4c0*/  FMNMX.FTZ R0, R199, R0, !PT ;  /* 0x00000000c7007209 */ /* 0x000fe20007810000 */
[----:B------:R-:W-:Y:S01]  /*a4d0*/  IMAD.U32 R138, RZ, RZ, UR60 ;  /* 0x0000003cff8a7e24 */ /* 0x000fe2000f8e00ff */
[----:B------:R-:W-:Y:S01]  /*a4e0*/  ISETP.GT.AND P4, PT, R146, 0x49, PT ;  /* 0x000000499200780c */ /* 0x000fe20003f84270 */
[----:B------:R-:W-:Y:S01]  /*a4f0*/  MUFU.EX2 R13, R13 ;  /* 0x0000000d000d7308 */ /* 0x000fe20000000800 */
[----:B------:R-:W-:-:S02]  /*a500*/  FSEL R173, R142, -INF , P3 ;  /* 0xff8000008ead7808 */ /* 0x000fc40001800000 */
[----:B------:R-:W-:Y:S02]  /*a510*/  FMNMX.FTZ R0, R201, R0, !PT ;  /* 0x00000000c9007209 */ /* 0x000fe40007810000 */
[----:B------:R-:W-:Y:S02]  /*a520*/  ISETP.GT.AND P3, PT, R146, 0x50, PT ;  /* 0x000000509200780c */ /* 0x000fe40003f64270 */
[----:B----4-:R-:W-:Y:S01]  /*a530*/  FSEL R203, R140, -INF , P4 ;  /* 0xff8000008ccb7808 */ /* 0x010fe20002000000 */
[----:B------:R-:W-:Y:S01]  /*a540*/  MUFU.EX2 R196, R196 ;  /* 0x000000c400c47308 */ /* 0x000fe20000000800 */
[----:B------:R-:W-:Y:S02]  /*a550*/  FMNMX.FTZ R0, R173, R0, !PT ;  /* 0x00000000ad007209 */ /* 0x000fe40007810000 */
[----:B------:R-:W-:Y:S02]  /*a560*/  ISETP.GT.AND P4, PT, R146, 0x51, PT ;  /* 0x000000519200780c */ /* 0x000fe40003f84270 */
[----:B------:R-:W-:-:S02]  /*a570*/  FSEL R217, R130, -INF , P3 ;  /* 0xff80000082d97808 */ /* 0x000fc40001800000 */
[----:B------:R-:W-:Y:S01]  /*a580*/  FMNMX.FTZ R0, R203, R0, !PT ;  /* 0x00000000cb007209 */ /* 0x000fe20007810000 */
[----:B------:R-:W-:Y:S01]  /*a590*/  MUFU.EX2 R143, R143 ;  /* 0x0000008f008f7308 */ /* 0x000fe20000000800 */
[C---:B------:R-:W-:Y:S02]  /*a5a0*/  ISETP.GT.AND P3, PT, R146.reuse, 0x58, PT ;  /* 0x000000589200780c */ /* 0x040fe40003f64270 */
        /* <DEDUP_REMOVED lines=21> */
[----:B-1----:R-:W-:Y:S02]  /*a700*/  FSEL R229, R122, -INF , P4 ;  /* 0xff8000007ae57808 */ /* 0x002fe40002000000 */
[----:B------:R-:W-:Y:S01]  /*a710*/  FMNMX.FTZ R0, R227, R0, !PT ;  /* 0x00000000e3007209 */ /* 0x000fe20007810000 */
[----:B------:R-:W-:Y:S03]  /*a720*/  MUFU.EX2 R163, R163 ;  /* 0x000000a300a37308 */ /* 0x000fe60000000800 */
[----:B------:R-:W-:-:S05]  /*a730*/  FMNMX.FTZ R0, R229, R0, !PT ;  /* 0x00000000e5007209 */ /* 0x000fca0007810000 */
[----:B------:R-:W1:Y:S01]  /*a740*/  SHFL.BFLY PT, R141, R0, 0x2, 0x1f ;  /* 0x0c401f00008d7f89 */ /* 0x000e6200000e0000 */
[----:B------:R-:W-:Y:S08]  /*a750*/  MUFU.EX2 R188, R188 ;  /* 0x000000bc00bc7308 */ /* 0x000ff00000000800 */
[----:B------:R-:W-:Y:S08]  /*a760*/  MUFU.EX2 R137, R137 ;  /* 0x0000008900897308 */ /* 0x000ff00000000800 */
        /* <DEDUP_REMOVED lines=8> */
[----:B-1----:R-:W-:-:S02]  /*a7f0*/  FMNMX.FTZ R8, R0, R157, !PT ;  /* 0x0000009d00087209 */ /* 0x002fc40007810000 */
[----:B------:R-:W-:Y:S02]  /*a800*/  FSEL R157, R9, RZ, P2 ;  /* 0x000000ff099d7208 */ /* 0x000fe40001000000 */
[C---:B------:R-:W-:Y:S01]  /*a810*/  FSETP.NEU.FTZ.AND P2, PT, R8.reuse, -INF , PT ;  /* 0xff8000000800780b */ /* 0x040fe20003f5d000 */
[CC--:B------:R-:W-:Y:S02]  /*a820*/  FMUL.FTZ R126, R8.reuse, R6.reuse ;  /* 0x00000006087e7220 */ /* 0x0c0fe40000410000 */
[----:B------:R-:W-:Y:S01]  /*a830*/  MUFU.EX2 R121, R121 ;  /* 0x0000007900797308 */ /* 0x000fe20000000800 */
[----:B------:R-:W-:Y:S01]  /*a840*/  FADD.FTZ R157, -R157, R12 ;  /* 0x0000000c9d9d7221 */ /* 0x000fe20000010100 */
[----:B--2---:R-:W-:Y:S02]  /*a850*/  FSEL R2, R8, RZ, P2 ;  /* 0x000000ff08027208 */ /* 0x004fe40001000000 */
[----:B------:R-:W-:Y:S01]  /*a860*/  FSEL R126, R126, RZ, P2 ;  /* 0x000000ff7e7e7208 */ /* 0x000fe20001000000 */
[----:B------:R-:W-:Y:S01]  /*a870*/  FMUL.FTZ R0, R157, R6 ;  /* 0x000000069d007220 */ /* 0x000fe20000410000 */
[----:B------:R-:W-:-:S02]  /*a880*/  ISETP.LT.AND P2, PT, R10, UR47, PT ;  /* 0x0000002f0a007c0c */ /* 0x000fc4000bf41270 */
[----:B------:R-:W-:Y:S01]  /*a890*/  MUFU.EX2 R141, R141 ;  /* 0x0000008d008d7308 */ /* 0x000fe20000000800 */
[-CC-:B------:R-:W-:Y:S01]  /*a8a0*/  FFMA.FTZ R122, R139, R6.reuse, -R126.reuse ;  /* 0x000000068b7a7223 */ /* 0x180fe2000001087e */
[----:B------:R-:W-:Y:S01]  /*a8b0*/  FADD.FTZ R139, -R2, R11 ;  /* 0x0000000b028b7221 */ /* 0x000fe20000010100 */
[-CC-:B------:R-:W-:Y:S01]  /*a8c0*/  FFMA.FTZ R157, R124, R6.reuse, -R126.reuse ;  /* 0x000000067c9d7223 */ /* 0x180fe2000001087e */
[-CC-:B------:R-:W-:Y:S01]  /*a8d0*/  FFMA.FTZ R12, R127, R6.reuse, -R126.reuse ;  /* 0x000000067f0c7223 */ /* 0x180fe2000001087e */
[-CC-:B------:R-:W-:Y:S01]  /*a8e0*/  FFMA.FTZ R127, R135, R6.reuse, -R126.reuse ;  /* 0x00000006877f7223 */ /* 0x180fe2000001087e */
[-C--:B------:R-:W-:Y:S01]  /*a8f0*/  FMUL.FTZ R139, R139, R6.reuse ;  /* 0x000000068b8b7220 */ /* 0x080fe20000410000 */
        /* <DEDUP_REMOVED lines=18> */
[----:B-1----:R-:W-:-:S04]  /*aa20*/  FFMA.FTZ R7, R0, R7, R123 ;  /* 0x0000000700077223 */ /* 0x002fc8000001007b */
[C---:B------:R-:W-:Y:S01]  /*aa30*/  FADD.FTZ R7, R200.reuse, R7 ;  /* 0x00000007c8077221 */ /* 0x040fe20000010000 */
[----:B------:R-:W-:Y:S02]  /*aa40*/  F2FP.F16.F32.PACK_AB R200, R200, R123 ;  /* 0x0000007bc8c8723e */ /* 0x000fe400000000ff */
[----:B------:R-:W1:Y:S01]  /*aa50*/  MUFU.EX2 R12, R12 ;  /* 0x0000000c000c7308 */ /* 0x000e620000000800 */
[----:B------:R-:W-:Y:S02]  /*aa60*/  WARPGROUP.DEPBAR.LE gsb0, 0x0 ;  /* 0x00008000000079c5 */ /* 0x000fe40000010000 */
[----:B------:R-:W-:Y:S01]  /*aa70*/  WARPGROUP.ARRIVE ;  /* 0x00000000000079c5 */ /* 0x000fe20000000000 */
[-CC-:B------:R-:W-:Y:S01]  /*aa80*/  FFMA.FTZ R182, R125, R6.reuse, -R120.reuse ;  /* 0x000000067db67223 */ /* 0x180fe20000010878 */
[-C--:B------:R-:W-:Y:S01]  /*aa90*/  FFMA.FTZ R125, R165, R6.reuse, -R120 ;  /* 0x00000006a57d7223 */ /* 0x080fe20000010878 */
[-CC-:B------:R-:W-:Y:S01]  /*aaa0*/  FFMA.FTZ R120, R131, R6.reuse, -R126.reuse ;  /* 0x0000000683787223 */ /* 0x180fe2000001087e */
[----:B------:R-:W-:Y:S01]  /*aab0*/  FADD.FTZ R134, R202, R7 ;  /* 0x00000007ca867221 */ /* 0x000fe20000010000 */
[----:B------:R-:W-:Y:S01]  /*aac0*/  MUFU.EX2 R127, R127 ;  /* 0x0000007f007f7308 */ /* 0x000fe20000000800 */
[----:B------:R-:W-:Y:S01]  /*aad0*/  HGMMA.64x192x16.F32 R24, R176, gdesc[UR4].tnspB, R24, gsb0 ;  /* 0x42e00004b0187df0 */ /* 0x000fe20008000818 */
[-C--:B------:R-:W-:Y:S01]  /*aae0*/  FFMA.FTZ R131, R187, R6.reuse, -R126 ;  /* 0x00000006bb837223 */ /* 0x080fe2000001087e */
[----:B------:R-:W-:Y:S01]  /*aaf0*/  FADD.FTZ R7, R13, R134 ;  /* 0x000000860d077221 */ /* 0x000fe20000010000 */
[-CC-:B------:R-:W-:Y:S01]  /*ab00*/  FFMA.FTZ R134, R197, R6.reuse, -R126.reuse ;  /* 0x00000006c5867223 */ /* 0x180fe2000001087e */
[-CC-:B------:R-:W-:Y:S01]  /*ab10*/  FFMA.FTZ R187, R173, R6.reuse, -R126.reuse ;  /* 0x00000006adbb7223 */ /* 0x180fe2000001087e */
[----:B------:R-:W-:Y:S01]  /*ab20*/  FFMA.FTZ R181, R217, R6, -R126 ;  /* 0x00000006d9b57223 */ /* 0x000fe2000001087e */
[----:B------:R-:W-:Y:S01]  /*ab30*/  FADD.FTZ R136, R196, R7 ;  /* 0x00000007c4887221 */ /* 0x000fe20000010000 */
[----:B------:R-:W3:Y:S01]  /*ab40*/  MUFU.EX2 R120, R120 ;  /* 0x0000007800787308 */ /* 0x000ee20000000800 */
[----:B--2---:R-:W-:Y:S01]  /*ab50*/  FFMA.FTZ R7, R2, R3, R157 ;  /* 0x0000000302077223 */ /* 0x004fe2000001009d */
[----:B------:R-:W-:-:S02]  /*ab60*/  @!P1 VIADD R3, R138, 0x36840 ;  /* 0x000368408a039836 */ /* 0x000fc40000000000 */
[----:B------:R-:W-:Y:S01]  /*ab70*/  FADD.FTZ R139, R143, R136 ;  /* 0x000000888f8b7221 */ /* 0x000fe20000010000 */
[----:B------:R-:W-:Y:S01]  /*ab80*/  R2UR UR7, R16 ;  /* 0x00000000100772ca */ /* 0x000fe200000e0000 */
[----:B-1----:R-:W-:Y:S01]  /*ab90*/  FADD.FTZ R7, R12, R7 ;  /* 0x000000070c077221 */ /* 0x002fe20000010000 */
[----:B------:R-:W-:Y:S01]  /*aba0*/  UIADD3 UR6, UR47, -0x1, URZ ;  /* 0xffffffff2f067890 */ /* 0x000fe2000fffe03f */
[----:B------:R-:W-:Y:S01]  /*abb0*/  FADD.FTZ R136, R198, R139 ;  /* 0x0000008bc6887221 */ /* 0x000fe20000010000 */
[----:B------:R-:W-:Y:S01]  /*abc0*/  MUFU.EX2 R15, R15 ;  /* 0x0000000f000f7308 */ /* 0x000fe20000000800 */
[----:B------:R-:W-:Y:S02]  /*abd0*/  @!P1 PRMT R3, RZ, 0x654, R3 ;  /* 0x00000654ff039816 */ /* 0x000fe40000000003 */
[----:B------:R-:W-:Y:S01]  /*abe0*/  FADD.FTZ R139, R145, R136 ;  /* 0x00000088918b7221 */ /* 0x000fe20000010000 */
[----:B------:R-:W-:Y:S01]  /*abf0*/  FFMA.FTZ R136, R201, R6, -R126 ;  /* 0x00000006c9887223 */ /* 0x000fe2000001087e */
[----:B------:R-:W-:Y:S01]  /*ac00*/  F2FP.F16.F32.PACK_AB R202, R13, R202 ;  /* 0x000000ca0dca723e */ /* 0x000fe200000000ff */
[----:B------:R-:W-:Y:S01]  /*ac10*/  UMOV UR47, UR6 ;  /* 0x00000006002f7c82 */ /* 0x000fe20008000000 */
[----:B------:R-:W-:Y:S01]  /*ac20*/  FADD.FTZ R140, R192, R139 ;  /* 0x0000008bc08c7221 */ /* 0x000fe20000010000 */
[----:B------:R-:W1:Y:S01]  /*ac30*/  MUFU.EX2 R122, R122 ;  /* 0x0000007a007a7308 */ /* 0x000e620000000800 */
[----:B---3--:R-:W-:Y:S01]  /*ac40*/  FADD.FTZ R138, R120, R7 ;  /* 0x00000007788a7221 */ /* 0x008fe20000010000 */
[----:B------:R-:W-:Y:S01]  /*ac50*/  MOV R139, UR10 ;  /* 0x0000000a008b7c02 */ /* 0x000fe20008000f00 */
[----:B------:R-:W-:Y:S01]  /*ac60*/  FADD.FTZ R7, R175, R140 ;  /* 0x0000008caf077221 */ /* 0x000fe20000010000 */
[----:B------:R-:W-:-:S02]  /*ac70*/  IMAD.U32 R13, RZ, RZ, UR7 ;  /* 0x00000007ff0d7e24 */ /* 0x000fc4000f8e00ff */
[----:B------:R-:W-:Y:S01]  /*ac80*/  FADD.FTZ R138, R127, R138 ;  /* 0x0000008a7f8a7221 */ /* 0x000fe20000010000 */
[----:B------:R-:W-:Y:S01]  /*ac90*/  F2FP.F16.F32.PACK_AB R201, R12, R157 ;  /* 0x0000009d0cc9723e */ /* 0x000fe200000000ff */
[----:B------:R-:W-:Y:S01]  /*aca0*/  @!P1 VIADD R139, R139, 0x36860 ;  /* 0x000368608b8b9836 */ /* 0x000fe20000000000 */
[----:B------:R-:W-:Y:S01]  /*acb0*/  MUFU.EX2 R21, R21 ;  /* 0x0000001500157308 */ /* 0x000fe20000000800 */
[----:B------:R-:W-:Y:S01]  /*acc0*/  F2FP.F16.F32.PACK_AB R196, R143, R196 ;  /* 0x000000c48fc4723e */ /* 0x000fe200000000ff */
[----:B------:R-:W-:Y:S01]  /*acd0*/  IMAD.MOV.U32 R12, RZ, RZ, R9 ;  /* 0x000000ffff0c7224 */ /* 0x000fe200078e0009 */
[----:B------:R-:W-:Y:S02]  /*ace0*/  F2FP.F16.F32.PACK_AB R198, R145, R198 ;  /* 0x000000c691c6723e */ /* 0x000fe400000000ff */
[----:B------:R-:W-:Y:S02]  /*acf0*/  @!P1 PRMT R139, RZ, 0x654, R139 ;  /* 0x00000654ff8b9816 */ /* 0x000fe4000000008b */
[----:B------:R-:W-:Y:S01]  /*ad00*/  F2FP.F16.F32.PACK_AB R192, R175, R192 ;  /* 0x000000c0afc0723e */ /* 0x000fe200000000ff */
[----:B------:R-:W2:Y:S01]  /*ad10*/  MUFU.EX2 R124, R124 ;  /* 0x0000007c007c7308 */ /* 0x000ea20000000800 */
[----:B-1----:R-:W-:-:S07]  /*ad20*/  F2FP.F16.F32.PACK_AB R197, R122, R15 ;  /* 0x0000000f7ac5723e */ /* 0x002fce00000000ff */
[----:B------:R-:W-:Y:S08]  /*ad30*/  MUFU.EX2 R128, R128 ;  /* 0x0000008000807308 */ /* 0x000ff00000000800 */
[----:B------:R-:W1:Y:S01]  /*ad40*/  MUFU.EX2 R131, R131 ;  /* 0x0000008300837308 */ /* 0x000e620000000800 */
[----:B--2---:R-:W-:-:S07]  /*ad50*/  F2FP.F16.F32.PACK_AB R199, R124, R21 ;  /* 0x000000157cc7723e */ /* 0x004fce00000000ff */
[----:B------:R-:W-:Y:S08]  /*ad60*/  MUFU.EX2 R130, R130 ;  /* 0x0000008200827308 */ /* 0x000ff00000000800 */
[----:B------:R-:W2:Y:S01]  /*ad70*/  MUFU.EX2 R135, R135 ;  /* 0x0000008700877308 */ /* 0x000ea20000000800 */
[----:B-1----:R-:W-:-:S07]  /*ad80*/  F2FP.F16.F32.PACK_AB R193, R131, R128 ;  /* 0x0000008083c1723e */ /* 0x002fce00000000ff */
[----:B------:R-:W-:Y:S08]  /*ad90*/  MUFU.EX2 R132, R132 ;  /* 0x0000008400847308 */ /* 0x000ff00000000800 */
[----:B------:R2:W1:Y:S08]  /*ada0*/  MUFU.EX2 R11, R195 ;  /* 0x000000c3000b7308 */ /* 0x0004700000000800 */
[----:B------:R-:W-:Y:S01]  /*adb0*/  MUFU.EX2 R191, R191 ;  /* 0x000000bf00bf7308 */ /* 0x000fe20000000800 */
[----:B--2---:R-:W-:-:S07]  /*adc0*/  F2FP.F16.F32.PACK_AB R195, R135, R130 ;  /* 0x0000008287c3723e */ /* 0x004fce00000000ff */
        /* <DEDUP_REMOVED lines=12> */
[----:B------:R-:W-:Y:S08]  /*ae90*/  MUFU.EX2 R183, R221 ;  /* 0x000000dd00b77308 */ /* 0x000ff00000000800 */
[----:B------:R-:W-:Y:S01]  /*aea0*/  MUFU.EX2 R148, R223 ;  /* 0x000000df00947308 */ /* 0x000fe20000000800 */
[----:B------:R-:W-:-:S02]  /*aeb0*/  WARPGROUP.DEPBAR.LE gsb0, 0x0 ;  /* 0x00008000000079c5 */ /* 0x000fc40000010000 */
[----:B------:R2:W-:Y:S05]  /*aec0*/  @!P1 SYNCS.ARRIVE.TRANS64.RED.A1T0 RZ, [R3+URZ], RZ ;  /* 0x000000ff03ff99a7 */ /* 0x0005ea000810043f */
[----:B------:R-:W-:Y:S01]  /*aed0*/  MUFU.EX2 R177, R225 ;  /* 0x000000e100b17308 */ /* 0x000fe20000000800 */
[----:B-1----:R-:W-:Y:S01]  /*aee0*/  F2FP.F16.F32.PACK_AB R176, R147, R14 ;  /* 0x0000000e93b0723e */ /* 0x002fe200000000ff */
[----:B--2---:R-:W-:Y:S01]  /*aef0*/  FADD.FTZ R3, R15, R138 ;  /* 0x0000008a0f037221 */ /* 0x004fe20000010000 */
[----:B------:R-:W-:-:S05]  /*af00*/  FADD.FTZ R138, R194, R7 ;  /* 0x00000007c28a7221 */ /* 0x000fca0000010000 */
[----:B------:R-:W-:Y:S01]  /*af10*/  MUFU.EX2 R20, R20 ;  /* 0x0000001400147308 */ /* 0x000fe20000000800 */
[----:B------:R1:W-:Y:S01]  /*af20*/  @!P1 SYNCS.ARRIVE.TRANS64.RED.A1T0 RZ, [R139+URZ], RZ ;  /* 0x000000ff8bff99a7 */ /* 0x0003e2000810043f */
[----:B------:R-:W-:Y:S01]  /*af30*/  FADD.FTZ R140, R122, R3 ;  /* 0x000000037a8c7221 */ /* 0x000fe20000010000 */
[----:B------:R-:W-:Y:S01]  /*af40*/  FADD.FTZ R7, R163, R138 ;  /* 0x0000008aa3077221 */ /* 0x000fe20000010000 */
[----:B------:R-:W-:Y:S01]  /*af50*/  FFMA.FTZ R138, R203, R6, -R126 ;  /* 0x00000006cb8a7223 */ /* 0x000fe2000001087e */
[----:B------:R-:W-:Y:S01]  /*af60*/  F2FP.F16.F32.PACK_AB R194, R163, R194 ;  /* 0x000000c2a3c2723e */ /* 0x000fe200000000ff */
[----:B------:R-:W-:Y:S01]  /*af70*/  FADD.FTZ R3, R21, R140 ;  /* 0x0000008c15037221 */ /* 0x000fe20000010000 */
[----:B------:R-:W-:Y:S01]  /*af80*/  FADD.FTZ R140, R188, R7 ;  /* 0x00000007bc8c7221 */ /* 0x000fe20000010000 */
[----:B------:R-:W2:Y:S01]  /*af90*/  MUFU.EX2 R151, R151 ;  /* 0x0000009700977308 */ /* 0x000ea20000000800 */
[C---:B------:R-:W-:Y:S01]  /*afa0*/  F2FP.F16.F32.PACK_AB R188, R137.reuse, R188 ;  /* 0x000000bc89bc723e */ /* 0x040fe200000000ff */
[----:B------:R-:W-:Y:S01]  /*afb0*/  FADD.FTZ R3, R124, R3 ;  /* 0x000000037c037221 */ /* 0x000fe20000010000 */
[----:B------:R-:W-:Y:S01]  /*afc0*/  FADD.FTZ R7, R137, R140 ;  /* 0x0000008c89077221 */ /* 0x000fe20000010000 */
[-CC-:B------:R-:W-:Y:S01]  /*afd0*/  FFMA.FTZ R140, R219, R6.reuse, -R126.reuse ;  /* 0x00000006db8c7223 */ /* 0x180fe2000001087e */
[----:B------:R-:W-:Y:S01]  /*afe0*/  FFMA.FTZ R126, R229, R6, -R126 ;  /* 0x00000006e57e7223 */ /* 0x000fe2000001087e */
[----:B------:R-:W-:Y:S01]  /*aff0*/  FADD.FTZ R142, R128, R3 ;  /* 0x00000003808e7221 */ /* 0x000fe20000010000 */
[----:B------:R-:W-:Y:S01]  /*b000*/  FADD.FTZ R144, R190, R7 ;  /* 0x00000007be907221 */ /* 0x000fe20000010000 */
[----:B------:R-:W3:Y:S01]  /*b010*/  MUFU.EX2 R138, R138 ;  /* 0x0000008a008a7308 */ /* 0x000ee20000000800 */
[----:B------:R-:W-:Y:S01]  /*b020*/  F2FP.F16.F32.PACK_AB R190, R129, R190 ;  /* 0x000000be81be723e */ /* 0x000fe200000000ff */
[----:B------:R-:W-:Y:S01]  /*b030*/  FADD.FTZ R3, R131, R142 ;  /* 0x0000008e83037221 */ /* 0x000fe20000010000 */
[----:B------:R-:W-:Y:S01]  /*b040*/  FADD.FTZ R7, R129, R144 ;  /* 0x0000009081077221 */ /* 0x000fe20000010000 */
[----:B------:R-:W-:-:S02]  /*b050*/  F2FP.F16.F32.PACK_AB R203, R127, R120 ;  /* 0x000000787fcb723e */ /* 0x000fc400000000ff */
[----:B------:R-:W-:Y:S01]  /*b060*/  FADD.FTZ R142, R130, R3 ;  /* 0x00000003828e7221 */ /* 0x000fe20000010000 */
[----:B------:R-:W-:Y:S01]  /*b070*/  FADD.FTZ R144, R184, R7 ;  /* 0x00000007b8907221 */ /* 0x000fe20000010000 */
[----:B------:R-:W4:Y:S01]  /*b080*/  MUFU.EX2 R140, R140 ;  /* 0x0000008c008c7308 */ /* 0x000f220000000800 */
[----:B------:R-:W-:Y:S01]  /*b090*/  F2FP.F16.F32.PACK_AB R184, R133, R184 ;  /* 0x000000b885b8723e */ /* 0x000fe200000000ff */
[----:B------:R-:W-:Y:S01]  /*b0a0*/  FADD.FTZ R3, R135, R142 ;  /* 0x0000008e87037221 */ /* 0x000fe20000010000 */
[----:B------:R-:W-:Y:S01]  /*b0b0*/  FADD.FTZ R7, R133, R144 ;  /* 0x0000009085077221 */ /* 0x000fe20000010000 */
[----:B--2---:R-:W-:Y:S02]  /*b0c0*/  F2FP.F16.F32.PACK_AB R178, R151, R20 ;  /* 0x0000001497b2723e */ /* 0x004fe400000000ff */
[----:B------:R-:W-:Y:S01]  /*b0d0*/  FADD.FTZ R142, R132, R3 ;  /* 0x00000003848e7221 */ /* 0x000fe20000010000 */
[----:B------:R-:W-:Y:S01]  /*b0e0*/  FADD.FTZ R144, R186, R7 ;  /* 0x00000007ba907221 */ /* 0x000fe20000010000 */
[----:B------:R-:W-:Y:S01]  /*b0f0*/  MUFU.EX2 R126, R126 ;  /* 0x0000007e007e7308 */ /* 0x000fe20000000800 */
[----:B------:R-:W-:Y:S01]  /*b100*/  F2FP.F16.F32.PACK_AB R186, R121, R186 ;  /* 0x000000ba79ba723e */ /* 0x000fe200000000ff */
[----:B------:R-:W-:Y:S01]  /*b110*/  FADD.FTZ R142, R11, R142 ;  /* 0x0000008e0b8e7221 */ /* 0x000fe20000010000 */
[----:B------:R-:W-:Y:S01]  /*b120*/  FADD.FTZ R7, R121, R144 ;  /* 0x0000009079077221 */ /* 0x000fe20000010000 */
[----:B------:R-:W-:-:S02]  /*b130*/  MOV R11, R8 ;  /* 0x00000008000b7202 */ /* 0x000fc40000000f00 */
[----:B------:R-:W-:Y:S01]  /*b140*/  FADD.FTZ R3, R191, R142 ;  /* 0x0000008ebf037221 */ /* 0x000fe20000010000 */
[----:B------:R-:W-:Y:S01]  /*b150*/  FADD.FTZ R144, R180, R7 ;  /* 0x00000007b4907221 */ /* 0x000fe20000010000 */
[C---:B------:R-:W-:Y:S02]  /*b160*/  F2FP.F16.F32.PACK_AB R180, R141.reuse, R180 ;  /* 0x000000b48db4723e */ /* 0x040fe400000000ff */
[C---:B------:R-:W-:Y:S01]  /*b170*/  FADD.FTZ R142, R134.reuse, R3 ;  /* 0x00000003868e7221 */ /* 0x040fe20000010000 */
[----:B------:R-:W-:Y:S01]  /*b180*/  FADD.FTZ R7, R141, R144 ;  /* 0x000000908d077221 */ /* 0x000fe20000010000 */
[----:B------:R-:W-:Y:S02]  /*b190*/  F2FP.F16.F32.PACK_AB R191, R134, R191 ;  /* 0x000000bf86bf723e */ /* 0x000fe400000000ff */
[----:B------:R-:W-:Y:S01]  /*b1a0*/  FADD.FTZ R3, R185, R142 ;  /* 0x0000008eb9037221 */ /* 0x000fe20000010000 */
[----:B------:R-:W-:Y:S01]  /*b1b0*/  FADD.FTZ R144, R182, R7 ;  /* 0x00000007b6907221 */ /* 0x000fe20000010000 */
[----:B------:R-:W-:-:S02]  /*b1c0*/  F2FP.F16.F32.PACK_AB R182, R125, R182 ;  /* 0x000000b67db6723e */ /* 0x000fc400000000ff */
[C---:B------:R-:W-:Y:S01]  /*b1d0*/  FADD.FTZ R142, R136.reuse, R3 ;  /* 0x00000003888e7221 */ /* 0x040fe20000010000 */
[----:B------:R-:W-:Y:S01]  /*b1e0*/  FADD.FTZ R7, R125, R144 ;  /* 0x000000907d077221 */ /* 0x000fe20000010000 */
[----:B------:R-:W-:Y:S02]  /*b1f0*/  F2FP.F16.F32.PACK_AB R185, R136, R185 ;  /* 0x000000b988b9723e */ /* 0x000fe400000000ff */
[----:B------:R-:W-:Y:S01]  /*b200*/  FADD.FTZ R3, R187, R142 ;  /* 0x0000008ebb037221 */ /* 0x000fe20000010000 */
[----:B------:R-:W-:Y:S01]  /*b210*/  FADD.FTZ R144, R14, R7 ;  /* 0x000000070e907221 */ /* 0x000fe20000010000 */
[C---:B---3--:R-:W-:Y:S01]  /*b220*/  F2FP.F16.F32.PACK_AB R187, R138.reuse, R187 ;  /* 0x000000bb8abb723e */ /* 0x048fe200000000ff */
[----:B------:R-:W2:Y:S01]  /*b230*/  MUFU.EX2 R14, R227 ;  /* 0x000000e3000e7308 */ /* 0x000ea20000000800 */
[----:B------:R-:W-:Y:S01]  /*b240*/  FADD.FTZ R142, R138, R3 ;  /* 0x000000038a8e7221 */ /* 0x000fe20000010000 */
[----:B------:R-:W-:-:S03]  /*b250*/  FADD.FTZ R7, R147, R144 ;  /* 0x0000009093077221 */ /* 0x000fc60000010000 */
[----:B------:R-:W-:Y:S01]  /*b260*/  FADD.FTZ R3, R181, R142 ;  /* 0x0000008eb5037221 */ /* 0x000fe20000010000 */
[----:B------:R-:W-:Y:S01]  /*b270*/  FADD.FTZ R142, R20, R7 ;  /* 0x00000007148e7221 */ /* 0x000fe20000010000 */
[C---:B----4-:R-:W-:Y:S02]  /*b280*/  F2FP.F16.F32.PACK_AB R181, R140.reuse, R181 ;  /* 0x000000b58cb5723e */ /* 0x050fe400000000ff */
[----:B------:R-:W-:Y:S01]  /*b290*/  FADD.FTZ R3, R140, R3 ;  /* 0x000000038c037221 */ /* 0x000fe20000010000 */
[----:B------:R-:W-:-:S03]  /*b2a0*/  FADD.FTZ R7, R151, R142 ;  /* 0x0000008e97077221 */ /* 0x000fc60000010000 */
[----:B------:R-:W-:-:S04]  /*b2b0*/  FADD.FTZ R3, R146, R3 ;  /* 0x0000000392037221 */ /* 0x000fc80000010000 */
[C---:B------:R-:W-:Y:S01]  /*b2c0*/  FADD.FTZ R3, R183.reuse, R3 ;  /* 0x00000003b7037221 */ /* 0x040fe20000010000 */
[----:B------:R-:W-:Y:S02]  /*b2d0*/  F2FP.F16.F32.PACK_AB R183, R183, R146 ;  /* 0x00000092b7b7723e */ /* 0x000fe400000000ff */
[----:B--2---:R-:W-:Y:S01]  /*b2e0*/  F2FP.F16.F32.PACK_AB R179, R126, R14 ;  /* 0x0000000e7eb3723e */ /* 0x004fe200000000ff */
[----:B------:R-:W-:-:S04]  /*b2f0*/  FADD.FTZ R3, R148, R3 ;  /* 0x0000000394037221 */ /* 0x000fc80000010000 */
[C---:B------:R-:W-:Y:S01]  /*b300*/  FADD.FTZ R3, R177.reuse, R3 ;  /* 0x00000003b1037221 */ /* 0x040fe20000010000 */
[----:B------:R-:W-:-:S03]  /*b310*/  F2FP.F16.F32.PACK_AB R177, R177, R148 ;  /* 0x00000094b1b1723e */ /* 0x000fc600000000ff */
[----:B------:R-:W-:-:S04]  /*b320*/  FADD.FTZ R3, R14, R3 ;  /* 0x000000030e037221 */ /* 0x000fc80000010000 */
[----:B------:R-:W-:Y:S01]  /*b330*/  FADD.FTZ R3, R126, R3 ;  /* 0x000000037e037221 */ /* 0x000fe20000010000 */
[----:B-1----:R-:W-:Y:S06]  /*b340*/  @P2 BRA `(.L_x_1874) ;  /* 0xffffffb000fc2947 */ /* 0x002fec000383ffff */
[----:B------:R-:W-:-:S05]  /*b350*/  UMOV UR47, UR6 ;  /* 0x00000006002f7c82 */ /* 0x000fca0008000000 */
.L_x_1865:
[----:B------:R-:W-:-:S13]  /*b360*/  ISETP.LE.AND P2, PT, RZ, UR47, PT ;  /* 0x0000002fff007c0c */ /* 0x000fda000bf43270 */
[----:B------:R-:W-:Y:S05]  /*b370*/  @!P2 BRA `(.L_x_1875) ;  /* 0x000000440000a947 */ /* 0x000fea0003800000 */
[----:B------:R-:W-:Y:S01]  /*b380*/  R2UR UR60, R16 ;  /* 0x00000000103c72ca */ /* 0x000fe200000e0000 */
[----:B------:R-:W-:Y:S01]  /*b390*/  IMAD.MOV.U32 R11, RZ, RZ, R8 ;  /* 0x000000ffff0b7224 */ /* 0x000fe200078e0008 */
[----:B------:R-:W-:Y:S01]  /*b3a0*/  MOV R10, R9 ;  /* 0x00000009000a7202 */ /* 0x000fe20000000f00 */
[----:B------:R-:W-:Y:S01]  /*b3b0*/  UMOV UR45, UR46 ;  /* 0x0000002e002d7c82 */ /* 0x000fe20008000000 */
[----:B------:R-:W-:-:S11]  /*b3c0*/  ULDC UR41, c[0x0][0x9d8] ;  /* 0x0002760000297ab9 */ /* 0x000fd60000000800 */
.L_x_1884:
        /* <DEDUP_REMOVED lines=8> */
.L_x_1876:
[----:B------:R-:W-:Y:S01]  /*b450*/  R2UR UR7, R16 ;  /* 0x00000000100772ca */ /* 0x000fe200000e0000 */
[----:B------:R-:W-:-:S12]  /*b460*/  ULEA UR6, UR46, UR61, 0x3 ;  /* 0x0000003d2e067291 */ /* 0x000fd8000f8e183f */
[----:B------:R-:W-:-:S05]  /*b470*/  IMAD.U32 R6, RZ, RZ, UR7 ;  /* 0x00000007ff067e24 */ /* 0x000fca000f8e00ff */
[----:B------:R-:W-:-:S04]  /*b480*/  SHF.L.U32 R6, R6, 0x1f, RZ ;  /* 0x0000001f06067819 */ /* 0x000fc800000006ff */
[----:B------:R1:W2:Y:S01]  /*b490*/  SYNCS.PHASECHK.TRANS64.TRYWAIT P2, [UR6+0x36830], R6 ;  /* 0x03683006ff0075a7 */ /* 0x0002a20008040146 */
[----:B------:R-:W-:Y:S05]  /*b4a0*/  @!P0 BRA `(.L_x_1877) ;  /* 0x0000000000048947 */ /* 0x000fea0003800000 */
[----:B------:R-:W-:Y:S01]  /*b4b0*/  BPT.TRAP 0x1 ;  /* 0x000000040000795c */ /* 0x000fe20000300000 */
.L_x_1877:
[----:B--2---:R-:W-:Y:S05]  /*b4c0*/  @P2 BRA `(.L_x_1878) ;  /* 0x0000000000082947 */ /* 0x004fea0003800000 */
[----:B------:R-:W2:Y:S02]  /*b4d0*/  SYNCS.PHASECHK.TRANS64.TRYWAIT P2, [UR6+0x36830], R6 ;  /* 0x03683006ff0075a7 */ /* 0x000ea40008040146 */
[----:B--2---:R-:W-:Y:S05]  /*b4e0*/  @!P2 BRA `(.L_x_1879) ;  /* 0x0000009c00b4a947 */ /* 0x004fea0003800000 */
.L_x_1878:
        /* <DEDUP_REMOVED lines=617> */
.L_x_1880:
[----:B------:R-:W-:Y:S01]  /*db80*/  ULEA UR7, UR45, UR61, 0x3 ;  /* 0x0000003d2d077291 */ /* 0x000fe2000f8e183f */
[----:B------:R-:W-:-:S04]  /*db90*/  MOV R0, UR60 ;  /* 0x0000003c00007c02 */ /* 0x000fc80008000f00 */
[----:B------:R-:W-:-:S04]  /*dba0*/  SHF.L.U32 R0, R0, 0x1f, RZ ;  /* 0x0000001f00007819 */ /* 0x000fc800000006ff */
[----:B------:R3:W4:Y:S01]  /*dbb0*/  SYNCS.PHASECHK.TRANS64.TRYWAIT P2, [UR7+0x36850], R0 ;  /* 0x03685000ff0075a7 */ /* 0x0007220008040147 */
[----:B------:R-:W-:Y:S05]  /*dbc0*/  @!P0 BRA `(.L_x_1881) ;  /* 0x0000000000048947 */ /* 0x000fea0003800000 */
[----:B------:R-:W-:Y:S01]  /*dbd0*/  BPT.TRAP 0x1 ;  /* 0x000000040000795c */ /* 0x000fe20000300000 */
.L_x_1881:
[----:B----4-:R-:W-:Y:S05]  /*dbe0*/  @P2 BRA `(.L_x_1882) ;  /* 0x0000000000082947 */ /* 0x010fea0003800000 */
[----:B------:R-:W4:Y:S02]  /*dbf0*/  SYNCS.PHASECHK.TRANS64.TRYWAIT P2, [UR7+0x36850], R0 ;  /* 0x03685000ff0075a7 */ /* 0x000f240008040147 */
[----:B----4-:R-:W-:Y:S05]  /*dc00*/  @!P2 BRA `(.L_x_1883) ;  /* 0x000000780004a947 */ /* 0x010fea0003800000 */
.L_x_1882:
[----:B------:R-:W-:Y:S01]  /*dc10*/  UIADD3 UR6, UR61, 0x400, URZ ;  /* 0x000004003d067890 */ /* 0x000fe2000fffe03f */
[----:B------:R-:W-:Y:S01]  /*dc20*/  WARPGROUP.ARRIVE ;  /* 0x00000000000079c5 */ /* 0x000fe20000000000 */
[----:B------:R-:W-:Y:S01]  /*dc30*/  UMOV UR11, 0x40000040 ;  /* 0x40000040000b7882 */ /* 0x000fe20000000000 */
[----:B------:R-:W-:Y:S01]  /*dc40*/  FMUL.FTZ R13, R168, UR41 ;  /* 0x00000029a80d7c20 */ /* 0x000fe20008410000 */
[----:B------:R-:W-:Y:S01]  /*dc50*/  USHF.R.U32.HI UR6, URZ, 0x4, UR6 ;  /* 0x000000043f067899 */ /* 0x000fe20008011606 */
[----:B------:R-:W-:Y:S01]  /*dc60*/  FMUL.FTZ R21, R169, UR41 ;  /* 0x00000029a9157c20 */ /* 0x000fe20008410000 */
        /* <DEDUP_REMOVED lines=11> */
[----:B------:R-:W4:Y:S01]  /*dd20*/  MUFU.TANH R21, R21 ;  /* 0x0000001500157308 */ /* 0x000f220000002400 */
        /* <DEDUP_REMOVED lines=9> */
[----:B------:R-:W5:Y:S01]  /*ddc0*/  MUFU.TANH R171, R171 ;  /* 0x000000ab00ab7308 */ /* 0x000f620000002400 */
[----:B------:R-:W-:Y:S01]  /*ddd0*/  UMOV UR11, 0x40000040 ;  /* 0x40000040000b7882 */ /* 0x000fe20000000000 */
[----:B--23--:R-:W-:Y:S01]  /*dde0*/  FMNMX.FTZ R0, R13, R10, !PT ;  /* 0x0000000a0d007209 */ /* 0x00cfe20007810000 */
[----:B------:R-:W-:Y:S01]  /*ddf0*/  FMUL.FTZ R169, R174, UR41 ;  /* 0x00000029aea97c20 */ /* 0x000fe20008410000 */
[----:B------:R-:W-:Y:S01]  /*de00*/  FMUL.FTZ R14, R141, UR41 ;  /* 0x000000298d0e7c20 */ /* 0x000fe20008410000 */
[----:B------:R-:W-:Y:S01]  /*de10*/  FMUL.FTZ R175, R175, UR41 ;  /* 0x00000029afaf7c20 */ /* 0x000fe20008410000 */
[----:B------:R-:W-:Y:S01]  /*de20*/  FMUL.FTZ R20, R128, UR41 ;  /* 0x0000002980147c20 */ /* 0x000fe20008410000 */
[----:B----4-:R-:W-:Y:S01]  /*de30*/  FMNMX.FTZ R0, R21, R0, !PT ;  /* 0x0000000015007209 */ /* 0x010fe20007810000 */
        /* <DEDUP_REMOVED lines=9> */
[----:B-----5:R-:W-:Y:S01]  /*ded0*/  FMNMX.FTZ R0, R171, R0, !PT ;  /* 0x00000000ab007209 */ /* 0x020fe20007810000 */
        /* <DEDUP_REMOVED lines=24> */
[----:B-1----:R-:W1:Y:S01]  /*e060*/  LDC R6, c[0x0][0x988] ;  /* 0x00026200ff067b82 */ /* 0x002e620000000800 */
[----:B------:R-:W-:Y:S01]  /*e070*/  FMUL.FTZ R127, R127, UR41 ;  /* 0x000000297f7f7c20 */ /* 0x000fe20008410000 */
[----:B------:R-:W-:Y:S01]  /*e080*/  IMAD.U32 R132, RZ, RZ, UR46 ;  /* 0x0000002eff847e24 */ /* 0x000fe2000f8e00ff */
[----:B------:R-:W-:Y:S01]  /*e090*/  MOV R136, UR7 ;  /* 0x0000000700887c02 */ /* 0x000fe20008000f00 */
[----:B------:R-:W-:Y:S01]  /*e0a0*/  UMOV UR45, UR46 ;  /* 0x0000002e002d7c82 */ /* 0x000fe20008000000 */
[----:B------:R-:W-:Y:S01]  /*e0b0*/  ISETP.LT.AND P2, PT, RZ, UR47, PT ;  /* 0x0000002fff007c0c */ /* 0x000fe2000bf41270 */
[----:B------:R-:W-:Y:S01]  /*e0c0*/  MUFU.TANH R225, R225 ;  /* 0x000000e100e17308 */ /* 0x000fe20000002400 */
[----:B------:R-:W-:-:S02]  /*e0d0*/  @!P1 LEA R132, R132, UR61, 0x3 ;  /* 0x0000003d84849c11 */ /* 0x000fc4000f8e18ff */
[----:B------:R-:W-:-:S03]  /*e0e0*/  R2UR UR60, R16 ;  /* 0x00000000103c72ca */ /* 0x000fc600000e0000 */
[----:B------:R-:W-:Y:S02]  /*e0f0*/  @!P1 VIADD R134, R132, 0x36840 ;  /* 0x0003684084869836 */ /* 0x000fe40000000000 */
[----:B------:R-:W-:Y:S03]  /*e100*/  MUFU.TANH R227, R227 ;  /* 0x000000e300e37308 */ /* 0x000fe60000002400 */
[----:B------:R-:W-:-:S05]  /*e110*/  @!P1 PRMT R134, RZ, 0x654, R134 ;  /* 0x00000654ff869816 */ /* 0x000fca0000000086 */
[----:B------:R-:W-:Y:S08]  /*e120*/  MUFU.TANH R229, R229 ;  /* 0x000000e500e57308 */ /* 0x000ff00000002400 */
[----:B------:R-:W2:Y:S08]  /*e130*/  MUFU.TANH R12, R12 ;  /* 0x0000000c000c7308 */ /* 0x000eb00000002400 */
[----:B------:R-:W-:Y:S08]  /*e140*/  MUFU.TANH R237, R237 ;  /* 0x000000ed00ed7308 */ /* 0x000ff00000002400 */
[----:B------:R-:W3:Y:S01]  /*e150*/  MUFU.TANH R15, R15 ;  /* 0x0000000f000f7308 */ /* 0x000ee20000002400 */
[----:B--2---:R-:W-:-:S07]  /*e160*/  FMNMX.FTZ R122, R12, R11, !PT ;  /* 0x0000000b0c7a7209 */ /* 0x004fce0007810000 */
[----:B------:R-:W-:Y:S08]  /*e170*/  MUFU.TANH R8, R8 ;  /* 0x0000000800087308 */ /* 0x000ff00000002400 */
[----:B------:R-:W2:Y:S01]  /*e180*/  MUFU.TANH R169, R169 ;  /* 0x000000a900a97308 */ /* 0x000ea20000002400 */
[----:B---3--:R-:W-:-:S07]  /*e190*/  FMNMX.FTZ R122, R15, R122, !PT ;  /* 0x0000007a0f7a7209 */ /* 0x008fce0007810000 */
        /* <DEDUP_REMOVED lines=110> */
[----:B------:R-:W-:-:S03]  /*e880*/  FMNMX.FTZ R122, R143, R122, !PT ;  /* 0x0000007a8f7a7209 */ /* 0x000fc60007810000 */
[----:B------:R-:W2:Y:S01]  /*e890*/  SHFL.BFLY PT, R0, R9, 0x2, 0x1f ;  /* 0x0c401f0009007f89 */ /* 0x000ea200000e0000 */
[----:B------:R-:W-:-:S04]  /*e8a0*/  FMNMX.FTZ R122, R123, R122, !PT ;  /* 0x0000007a7b7a7209 */ /* 0x000fc80007810000 */
[----:B------:R-:W-:-:S04]  /*e8b0*/  FMNMX.FTZ R122, R151, R122, !PT ;  /* 0x0000007a977a7209 */ /* 0x000fc80007810000 */
[----:B------:R-:W-:Y:S02]  /*e8c0*/  FMNMX.FTZ R122, R127, R122, !PT ;  /* 0x0000007a7f7a7209 */ /* 0x000fe40007810000 */
[----:B--2---:R-:W-:-:S05]  /*e8d0*/  FMNMX.FTZ R0, R9, R0, !PT ;  /* 0x0000000009007209 */ /* 0x004fca0007810000 */
[----:B------:R-:W2:Y:S02]  /*e8e0*/  SHFL.BFLY PT, R9, R0, 0x1, 0x1f ;  /* 0x0c201f0000097f89 */ /* 0x000ea400000e0000 */
[----:B--2---:R-:W-:Y:S01]  /*e8f0*/  FMNMX.FTZ R9, R0, R9, !PT ;  /* 0x0000000900097209 */ /* 0x004fe20007810000 */
[----:B------:R-:W-:Y:S02]  /*e900*/  WARPGROUP.DEPBAR.LE gsb0, 0x0 ;  /* 0x00008000000079c5 */ /* 0x000fe40000010000 */
[----:B------:R-:W-:Y:S02]  /*e910*/  WARPGROUP.ARRIVE ;  /* 0x00000000000079c5 */ /* 0x000fe40000000000 */
[C---:B------:R-:W-:Y:S01]  /*e920*/  FADD.FTZ R189, -R9.reuse, R10 ;  /* 0x0000000a09bd7221 */ /* 0x040fe20000010100 */
[----:B-1----:R-:W-:-:S03]  /*e930*/  FMUL.FTZ R10, R9, R6 ;  /* 0x00000006090a7220 */ /* 0x002fc60000410000 */
[-C--:B------:R-:W-:Y:S01]  /*e940*/  FMUL.FTZ R189, R189, R6.reuse ;  /* 0x00000006bdbd7220 */ /* 0x080fe20000410000 */
[----:B------:R-:W-:Y:S01]  /*e950*/  HGMMA.64x192x16.F32 R24, R184, gdesc[UR8].tnspB, R24, gsb0 ;  /* 0x42e00008b8187df0 */ /* 0x000fe20008000818 */
[----:B------:R-:W-:Y:S01]  /*e960*/  UIADD3 UR10, UR6, 0x280, URZ ;  /* 0x00000280060a7890 */ /* 0x000fe2000fffe03f */
[-CC-:B------:R-:W-:Y:S01]  /*e970*/  FFMA.FTZ R202, R171, R6.reuse, -R10.reuse ;  /* 0x00000006abca7223 */ /* 0x180fe2000001080a */
[----:B------:R-:W-:Y:S01]  /*e980*/  UMOV UR11, 0x40000040 ;  /* 0x40000040000b7882 */ /* 0x000fe20000000000 */
[----:B------:R-:W-:Y:S01]  /*e990*/  UIADD3 UR6, UR6, 0x300, URZ ;  /* 0x0000030006067890 */ /* 0x000fe2000fffe03f */
[-CC-:B------:R-:W-:Y:S01]  /*e9a0*/  FFMA.FTZ R171, R193, R6.reuse, -R10.reuse ;  /* 0x00000006c1ab7223 */ /* 0x180fe2000001080a */
[----:B------:R1:W-:Y:S01]  /*e9b0*/  MUFU.EX2 R0, R189 ;  /* 0x000000bd00007308 */ /* 0x0003e20000000800 */
[----:B------:R-:W2:Y:S01]  /*e9c0*/  SHFL.BFLY PT, R193, R122, 0x2, 0x1f ;  /* 0x0c401f007ac17f89 */ /* 0x000ea200000e0000 */
[-CC-:B------:R-:W-:Y:S01]  /*e9d0*/  FFMA.FTZ R200, R21, R6.reuse, -R10.reuse ;  /* 0x0000000615c87223 */ /* 0x180fe2000001080a */
[-CC-:B------:R-:W-:Y:S01]  /*e9e0*/  FFMA.FTZ R223, R173, R6.reuse, -R10.reuse ;  /* 0x00000006addf7223 */ /* 0x180fe2000001080a */
[-CC-:B------:R-:W-:Y:S01]  /*e9f0*/  FFMA.FTZ R13, R13, R6.reuse, -R10.reuse ;  /* 0x000000060d0d7223 */ /* 0x180fe2000001080a */
[-CC-:B------:R-:W-:Y:S01]  /*ea00*/  FFMA.FTZ R196, R199, R6.reuse, -R10.reuse ;  /* 0x00000006c7c47223 */ /* 0x180fe2000001080a */
[-CC-:B------:R-:W-:Y:S01]  /*ea10*/  FFMA.FTZ R197, R197, R6.reuse, -R10.reuse ;  /* 0x00000006c5c57223 */ /* 0x180fe2000001080a */
[-CC-:B------:R-:W-:Y:S01]  /*ea20*/  FFMA.FTZ R198, R203, R6.reuse, -R10.reuse ;  /* 0x00000006cbc67223 */ /* 0x180fe2000001080a */
[-CC-:B------:R-:W-:Y:S01]  /*ea30*/  FFMA.FTZ R21, R201, R6.reuse, -R10.reuse ;  /* 0x00000006c9157223 */ /* 0x180fe2000001080a */
[-CC-:B-1----:R-:W-:Y:S01]  /*ea40*/  FFMA.FTZ R189, R215, R6.reuse, -R10.reuse ;  /* 0x00000006d7bd7223 */ /* 0x182fe2000001080a */
        /* <DEDUP_REMOVED lines=8> */
[----:B------:R-:W1:Y:S01]  /*ead0*/  MUFU.EX2 R13, R13 ;  /* 0x0000000d000d7308 */ /* 0x000e620000000800 */
[----:B--2---:R-:W-:-:S07]  /*eae0*/  FMNMX.FTZ R193, R122, R193, !PT ;  /* 0x000000c17ac17209 */ /* 0x004fce0007810000 */
[----:B------:R-:W2:Y:S08]  /*eaf0*/  MUFU.EX2 R200, R200 ;  /* 0x000000c800c87308 */ /* 0x000eb00000000800 */
[----:B------:R-:W3:Y:S01]  /*eb00*/  MUFU.EX2 R202, R202 ;  /* 0x000000ca00ca7308 */ /* 0x000ee20000000800 */
[----:B-1----:R-:W-:-:S07]  /*eb10*/  FFMA.FTZ R7, R0, R7, R13 ;  /* 0x0000000700077223 */ /* 0x002fce000001000d */
[----:B------:R-:W1:Y:S01]  /*eb20*/  MUFU.EX2 R223, R223 ;  /* 0x000000df00df7308 */ /* 0x000e620000000800 */
[C---:B--2---:R-:W-:Y:S01]  /*eb30*/  FADD.FTZ R7, R200.reuse, R7 ;  /* 0x00000007c8077221 */ /* 0x044fe20000010000 */
[----:B------:R-:W-:-:S06]  /*eb40*/  F2FP.F16.F32.PACK_AB R200, R200, R13 ;  /* 0x0000000dc8c8723e */ /* 0x000fcc00000000ff */
[----:B------:R-:W2:Y:S01]  /*eb50*/  MUFU.EX2 R196, R196 ;  /* 0x000000c400c47308 */ /* 0x000ea20000000800 */
[----:B---3--:R-:W-:-:S07]  /*eb60*/  FADD.FTZ R138, R202, R7 ;  /* 0x00000007ca8a7221 */ /* 0x008fce0000010000 */
        /* <DEDUP_REMOVED lines=17> */
[----:B------:R-:W1:Y:S01]  /*ec80*/  SHFL.BFLY PT, R8, R193, 0x1, 0x1f ;  /* 0x0c201f00c1087f89 */ /* 0x000e6200000e0000 */
[-CC-:B------:R-:W-:Y:S01]  /*ec90*/  FFMA.FTZ R184, R229, R6.reuse, -R10.reuse ;  /* 0x00000006e5b87223 */ /* 0x180fe2000001080a */
[-CC-:B------:R-:W-:Y:S01]  /*eca0*/  FFMA.FTZ R185, R237, R6.reuse, -R10.reuse ;  /* 0x00000006edb97223 */ /* 0x180fe2000001080a */
[----:B------:R-:W-:Y:S01]  /*ecb0*/  HGMMA.64x192x16.F32 R24, R180, gdesc[UR8].tnspB, R24, gsb0 ;  /* 0x42e00008b4187df0 */ /* 0x000fe20008000818 */
[----:B------:R-:W-:Y:S01]  /*ecc0*/  UMOV UR10, UR6 ;  /* 0x00000006000a7c82 */ /* 0x000fe20008000000 */
[----:B------:R-:W-:Y:S01]  /*ecd0*/  UMOV UR11, 0x40000040 ;  /* 0x40000040000b7882 */ /* 0x000fe20000000000 */
[----:B------:R-:W-:Y:S01]  /*ece0*/  FFMA.FTZ R14, R233, R6, -R10 ;  /* 0x00000006e90e7223 */ /* 0x000fe2000001080a */
[----:B------:R-:W-:Y:S01]  /*ecf0*/  MUFU.EX2 R184, R184 ;  /* 0x000000b800b87308 */ /* 0x000fe20000000800 */
[----:B------:R-:W-:-:S07]  /*ed00*/  UIADD3 UR6, UR47, -0x1, URZ ;  /* 0xffffffff2f067890 */ /* 0x000fce000fffe03f */
[----:B------:R-:W-:Y:S01]  /*ed10*/  MUFU.EX2 R185, R185 ;  /* 0x000000b900b97308 */ /* 0x000fe20000000800 */
[----:B------:R-:W-:-:S07]  /*ed20*/  UMOV UR47, UR6 ;  /* 0x00000006002f7c82 */ /* 0x000fce0008000000 */
[----:B------:R-:W-:Y:S01]  /*ed30*/  MUFU.EX2 R186, R186 ;  /* 0x000000ba00ba7308 */ /* 0x000fe20000000800 */
[----:B-1----:R-:W-:-:S05]  /*ed40*/  FMNMX.FTZ R8, R193, R8, !PT ;  /* 0x00000008c1087209 */ /* 0x002fca0007810000 */
[----:B------:R-:W-:Y:S02]  /*ed50*/  FADD.FTZ R193, -R8, R11 ;  /* 0x0000000b08c17221 */ /* 0x000fe40000010100 */
[----:B------:R-:W-:Y:S02]  /*ed60*/  MUFU.EX2 R11, R120 ;  /* 0x00000078000b7308 */ /* 0x000fe40000000800 */
[----:B------:R-:W-:-:S06]  /*ed70*/  FMUL.FTZ R193, R193, R6 ;  /* 0x00000006c1c17220 */ /* 0x000fcc0000410000 */
[----:B------:R-:W-:Y:S08]  /*ed80*/  MUFU.EX2 R187, R187 ;  /* 0x000000bb00bb7308 */ /* 0x000ff00000000800 */
[----:B------:R-:W-:Y:S01]  /*ed90*/  MUFU.EX2 R14, R14 ;  /* 0x0000000e000e7308 */ /* 0x000fe20000000800 */
[----:B------:R-:W-:Y:S02]  /*eda0*/  WARPGROUP.DEPBAR.LE gsb0, 0x0 ;  /* 0x00008000000079c5 */ /* 0x000fe40000010000 */
        /* <DEDUP_REMOVED lines=8> */
[----:B------:R1:W-:Y:S03]  /*ee30*/  MUFU.EX2 R2, R193 ;  /* 0x000000c100027308 */ /* 0x0003e60000000800 */
[-CC-:B------:R-:W-:Y:S01]  /*ee40*/  FFMA.FTZ R201, R12, R6.reuse, -R10.reuse ;  /* 0x000000060cc97223 */ /* 0x180fe2000001080a */
[-CC-:B------:R-:W-:Y:S01]  /*ee50*/  FFMA.FTZ R12, R15, R6.reuse, -R10.reuse ;  /* 0x000000060f0c7223 */ /* 0x180fe2000001080a */
[-CC-:B------:R-:W-:Y:S01]  /*ee60*/  FFMA.FTZ R203, R169, R6.reuse, -R10.reuse ;  /* 0x00000006a9cb7223 */ /* 0x180fe2000001080a */
[-CC-:B------:R-:W-:Y:S01]  /*ee70*/  FFMA.FTZ R175, R175, R6.reuse, -R10.reuse ;  /* 0x00000006afaf7223 */ /* 0x180fe2000001080a */
[-CC-:B------:R-:W-:Y:S01]  /*ee80*/  FFMA.FTZ R15, R161, R6.reuse, -R10.reuse ;  /* 0x00000006a10f7223 */ /* 0x180fe2000001080a */
[-CC-:B------:R-:W-:Y:S01]  /*ee90*/  FFMA.FTZ R122, R163, R6.reuse, -R10.reuse ;  /* 0x00000006a37a7223 */ /* 0x180fe2000001080a */
[----:B------:R-:W3:Y:S01]  /*eea0*/  MUFU.EX2 R201, R201 ;  /* 0x000000c900c97308 */ /* 0x000ee20000000800 */
[-CC-:B------:R-:W-:Y:S01]  /*eeb0*/  FFMA.FTZ R130, R145, R6.reuse, -R10.reuse ;  /* 0x0000000691827223 */ /* 0x180fe2000001080a */
[-CC-:B------:R-:W-:Y:S01]  /*eec0*/  FFMA.FTZ R145, R147, R6.reuse, -R10.reuse ;  /* 0x0000000693917223 */ /* 0x180fe2000001080a */
[-CC-:B------:R-:W-:Y:S01]  /*eed0*/  FFMA.FTZ R199, R165, R6.reuse, -R10.reuse ;  /* 0x00000006a5c77223 */ /* 0x180fe2000001080a */
[-CC-:B------:R-:W-:Y:S01]  /*eee0*/  FFMA.FTZ R124, R167, R6.reuse, -R10.reuse ;  /* 0x00000006a77c7223 */ /* 0x180fe2000001080a */
[-CC-:B-1----:R-:W-:Y:S01]  /*eef0*/  FFMA.FTZ R193, R153, R6.reuse, -R10.reuse ;  /* 0x0000000699c17223 */ /* 0x182fe2000001080a */
[-CC-:B------:R-:W-:Y:S01]  /*ef00*/  FFMA.FTZ R7, R133, R6.reuse, -R10.reuse ;  /* 0x0000000685077223 */ /* 0x180fe2000001080a */
[-C--:B------:R-:W-:Y:S01]  /*ef10*/  FFMA.FTZ R125, R125, R6.reuse, -R10 ;  /* 0x000000067d7d7223 */ /* 0x080fe2000001080a */
[----:B------:R-:W1:Y:S01]  /*ef20*/  MUFU.EX2 R12, R12 ;  /* 0x0000000c000c7308 */ /* 0x000e620000000800 */
[----:B------:R-:W-:Y:S01]  /*ef30*/  FADD.FTZ R133, R223, R138 ;  /* 0x0000008adf857221 */ /* 0x000fe20000010000 */
[-CC-:B------:R-:W-:Y:S01]  /*ef40*/  FFMA.FTZ R126, R155, R6.reuse, -R10.reuse ;  /* 0x000000069b7e7223 */ /* 0x180fe2000001080a */
[-CC-:B------:R-:W-:Y:S01]  /*ef50*/  FFMA.FTZ R195, R157, R6.reuse, -R10.reuse ;  /* 0x000000069dc37223 */ /* 0x180fe2000001080a */
[-CC-:B------:R-:W-:Y:S01]  /*ef60*/  FFMA.FTZ R128, R159, R6.reuse, -R10.reuse ;  /* 0x000000069f807223 */ /* 0x180fe2000001080a */
[----:B--2---:R-:W-:Y:S01]  /*ef70*/  FADD.FTZ R140, R196, R133 ;  /* 0x00000085c48c7221 */ /* 0x004fe20000010000 */
[-CC-:B------:R-:W-:Y:S01]  /*ef80*/  FFMA.FTZ R149, R149, R6.reuse, -R10.reuse ;  /* 0x0000000695957223 */ /* 0x180fe2000001080a */
[-CC-:B------:R-:W-:Y:S01]  /*ef90*/  FFMA.FTZ R121, R121, R6.reuse, -R10.reuse ;  /* 0x0000000679797223 */ /* 0x180fe2000001080a */
[----:B------:R-:W2:Y:S01]  /*efa0*/  MUFU.EX2 R203, R203 ;  /* 0x000000cb00cb7308 */ /* 0x000ea20000000800 */
[----:B---3--:R-:W-:Y:S01]  /*efb0*/  FFMA.FTZ R147, R2, R3, R201 ;  /* 0x0000000302937223 */ /* 0x008fe200000100c9 */
[-CC-:B------:R-:W-:Y:S01]  /*efc0*/  FFMA.FTZ R139, R139, R6.reuse, -R10.reuse ;  /* 0x000000068b8b7223 */ /* 0x180fe2000001080a */
[-CC-:B------:R-:W-:Y:S01]  /*efd0*/  FFMA.FTZ R131, R131, R6.reuse, -R10.reuse ;  /* 0x0000000683837223 */ /* 0x180fe2000001080a */
[-CC-:B------:R-:W-:Y:S01]  /*efe0*/  FFMA.FTZ R141, R141, R6.reuse, -R10.reuse ;  /* 0x000000068d8d7223 */ /* 0x180fe2000001080a */
[-CC-:B------:R-:W-:Y:S01]  /*eff0*/  FFMA.FTZ R135, R135, R6.reuse, -R10.reuse ;  /* 0x0000000687877223 */ /* 0x180fe2000001080a */
[-CC-:B------:R-:W-:Y:S01]  /*f000*/  FFMA.FTZ R143, R143, R6.reuse, -R10.reuse ;  /* 0x000000068f8f7223 */ /* 0x180fe2000001080a */
[-CC-:B------:R-:W-:Y:S01]  /*f010*/  FFMA.FTZ R123, R123, R6.reuse, -R10.reuse ;  /* 0x000000067b7b7223 */ /* 0x180fe2000001080a */
[----:B------:R-:W3:Y:S01]  /*f020*/  MUFU.EX2 R120, R175 ;  /* 0x000000af00787308 */ /* 0x000ee20000000800 */
[----:B------:R-:W-:Y:S01]  /*f030*/  FFMA.FTZ R151, R151, R6, -R10 ;  /* 0x0000000697977223 */ /* 0x000fe2000001080a */
[----:B-1----:R-:W-:-:S02]  /*f040*/  F2FP.F16.F32.PACK_AB R201, R12, R201 ;  /* 0x000000c90cc9723e */ /* 0x002fc400000000ff */
[----:B------:R-:W-:-:S04]  /*f050*/  F2FP.F16.F32.PACK_AB R196, R197, R196 ;  /* 0x000000c4c5c4723e */ /* 0x000fc800000000ff */
[----:B------:R-:W-:Y:S08]  /*f060*/  MUFU.EX2 R15, R15 ;  /* 0x0000000f000f7308 */ /* 0x000ff00000000800 */
[----:B------:R-:W1:Y:S08]  /*f070*/  MUFU.EX2 R122, R122 ;  /* 0x0000007a007a7308 */ /* 0x000e700000000800 */
[----:B------:R-:W-:Y:S08]  /*f080*/  MUFU.EX2 R199, R199 ;  /* 0x000000c700c77308 */ /* 0x000ff00000000800 */
[----:B------:R-:W-:Y:S08]  /*f090*/  MUFU.EX2 R124, R124 ;  /* 0x0000007c007c7308 */ /* 0x000ff00000000800 */
[----:B------:R-:W-:Y:S08]  /*f0a0*/  MUFU.EX2 R193, R193 ;  /* 0x000000c100c17308 */ /* 0x000ff00000000800 */
        /* <DEDUP_REMOVED lines=17> */
[----:B------:R5:W-:Y:S01]  /*f1c0*/  @!P1 SYNCS.ARRIVE.TRANS64.RED.A1T0 RZ, [R134+URZ], RZ ;  /* 0x000000ff86ff99a7 */ /* 0x000be2000810043f */
[----:B------:R-:W-:-:S04]  /*f1d0*/  F2FP.F16.F32.PACK_AB R176, R215, R14 ;  /* 0x0000000ed7b0723e */ /* 0x000fc800000000ff */
[----:B------:R-:W-:Y:S01]  /*f1e0*/  MUFU.EX2 R123, R123 ;  /* 0x0000007b007b7308 */ /* 0x000fe20000000800 */
[----:B-----5:R-:W-:Y:S02]  /*f1f0*/  @!P1 VIADD R134, R136, 0x36860 ;  /* 0x0003686088869836 */ /* 0x020fe40000000000 */
[----:B------:R-:W-:-:S05]  /*f200*/  FADD.FTZ R136, R12, R147 ;  /* 0x000000930c887221 */ /* 0x000fca0000010000 */
[----:B------:R-:W5:Y:S01]  /*f210*/  MUFU.EX2 R20, R20 ;  /* 0x0000001400147308 */ /* 0x000f620000000800 */
[----:B------:R-:W-:-:S04]  /*f220*/  @!P1 PRMT R134, RZ, 0x654, R134 ;  /* 0x00000654ff869816 */ /* 0x000fc80000000086 */
[----:B------:R2:W-:Y:S02]  /*f230*/  @!P1 SYNCS.ARRIVE.TRANS64.RED.A1T0 RZ, [R134+URZ], RZ ;  /* 0x000000ff86ff99a7 */ /* 0x0005e4000810043f */
[-C--:B--2---:R-:W-:Y:S01]  /*f240*/  FFMA.FTZ R134, R129, R6.reuse, -R10 ;  /* 0x0000000681867223 */ /* 0x084fe2000001080a */
[----:B------:R-:W-:Y:S01]  /*f250*/  FADD.FTZ R129, R203, R136 ;  /* 0x00000088cb817221 */ /* 0x000fe20000010000 */
[-CC-:B------:R-:W-:Y:S01]  /*f260*/  FFMA.FTZ R136, R137, R6.reuse, -R10.reuse ;  /* 0x0000000689887223 */ /* 0x180fe2000001080a */
[----:B------:R-:W-:Y:S01]  /*f270*/  FFMA.FTZ R10, R127, R6, -R10 ;  /* 0x000000067f0a7223 */ /* 0x000fe2000001080a */
[C---:B---3--:R-:W-:Y:S01]  /*f280*/  F2FP.F16.F32.PACK_AB R203, R120.reuse, R203 ;  /* 0x000000cb78cb723e */ /* 0x048fe200000000ff */
[----:B------:R-:W-:Y:S01]  /*f290*/  FADD.FTZ R138, R120, R129 ;  /* 0x00000081788a7221 */ /* 0x000fe20000010000 */
[----:B------:R-:W-:Y:S01]  /*f2a0*/  FADD.FTZ R129, R197, R140 ;  /* 0x0000008cc5817221 */ /* 0x000fe20000010000 */
[----:B------:R-:W2:Y:S01]  /*f2b0*/  MUFU.EX2 R134, R134 ;  /* 0x0000008600867308 */ /* 0x000ea20000000800 */
[----:B-1----:R-:W-:Y:S01]  /*f2c0*/  F2FP.F16.F32.PACK_AB R197, R122, R15 ;  /* 0x0000000f7ac5723e */ /* 0x002fe200000000ff */
[----:B----4-:R-:W-:Y:S01]  /*f2d0*/  FADD.FTZ R125, R15, R138 ;  /* 0x0000008a0f7d7221 */ /* 0x010fe20000010000 */
[----:B------:R-:W-:Y:S01]  /*f2e0*/  FADD.FTZ R140, R198, R129 ;  /* 0x00000081c68c7221 */ /* 0x000fe20000010000 */
[----:B-----5:R-:W-:-:S02]  /*f2f0*/  F2FP.F16.F32.PACK_AB R178, R11, R20 ;  /* 0x000000140bb2723e */ /* 0x020fc400000000ff */
[----:B------:R-:W-:Y:S01]  /*f300*/  FADD.FTZ R138, R122, R125 ;  /* 0x0000007d7a8a7221 */ /* 0x000fe20000010000 */
[C---:B------:R-:W-:Y:S01]  /*f310*/  FADD.FTZ R129, R21.reuse, R140 ;  /* 0x0000008c15817221 */ /* 0x040fe20000010000 */
[----:B------:R-:W1:Y:S01]  /*f320*/  MUFU.EX2 R136, R136 ;  /* 0x0000008800887308 */ /* 0x000e620000000800 */
[----:B------:R-:W-:Y:S01]  /*f330*/  F2FP.F16.F32.PACK_AB R198, R21, R198 ;  /* 0x000000c615c6723e */ /* 0x000fe200000000ff */
[----:B------:R-:W-:Y:S01]  /*f340*/  FADD.FTZ R125, R199, R138 ;  /* 0x0000008ac77d7221 */ /* 0x000fe20000010000 */
[----:B------:R-:W-:Y:S01]  /*f350*/  FADD.FTZ R140, R192, R129 ;  /* 0x00000081c08c7221 */ /* 0x000fe20000010000 */
[C---:B------:R-:W-:Y:S02]  /*f360*/  F2FP.F16.F32.PACK_AB R199, R124.reuse, R199 ;  /* 0x000000c77cc7723e */ /* 0x040fe400000000ff */
[----:B------:R-:W-:Y:S01]  /*f370*/  FADD.FTZ R138, R124, R125 ;  /* 0x0000007d7c8a7221 */ /* 0x000fe20000010000 */
[C---:B------:R-:W-:Y:S01]  /*f380*/  FADD.FTZ R127, R189.reuse, R140 ;  /* 0x0000008cbd7f7221 */ /* 0x040fe20000010000 */
[----:B------:R-:W3:Y:S01]  /*f390*/  MUFU.EX2 R122, R141 ;  /* 0x0000008d007a7308 */ /* 0x000ee20000000800 */
[----:B------:R-:W-:Y:S01]  /*f3a0*/  F2FP.F16.F32.PACK_AB R192, R189, R192 ;  /* 0x000000c0bdc0723e */ /* 0x000fe200000000ff */
[----:B------:R-:W-:Y:S01]  /*f3b0*/  FADD.FTZ R125, R193, R138 ;  /* 0x0000008ac17d7221 */ /* 0x000fe20000010000 */
[----:B------:R-:W-:Y:S01]  /*f3c0*/  FADD.FTZ R140, R194, R127 ;  /* 0x0000007fc28c7221 */ /* 0x000fe20000010000 */
[----:B------:R-:W-:-:S02]  /*f3d0*/  F2FP.F16.F32.PACK_AB R193, R126, R193 ;  /* 0x000000c17ec1723e */ /* 0x000fc400000000ff */
[----:B------:R-:W-:Y:S01]  /*f3e0*/  FADD.FTZ R138, R126, R125 ;  /* 0x0000007d7e8a7221 */ /* 0x000fe20000010000 */
[C---:B------:R-:W-:Y:S01]  /*f3f0*/  FADD.FTZ R125, R171.reuse, R140 ;  /* 0x0000008cab7d7221 */ /* 0x040fe20000010000 */
[----:B------:R-:W4:Y:S01]  /*f400*/  MUFU.EX2 R124, R143 ;  /* 0x0000008f007c7308 */ /* 0x000f220000000800 */
[----:B------:R-:W-:Y:S01]  /*f410*/  F2FP.F16.F32.PACK_AB R194, R171, R194 ;  /* 0x000000c2abc2723e */ /* 0x000fe200000000ff */
[----:B------:R-:W-:Y:S01]  /*f420*/  FADD.FTZ R13, R195, R138 ;  /* 0x0000008ac30d7221 */ /* 0x000fe20000010000 */
[----:B------:R-:W-:Y:S01]  /*f430*/  FADD.FTZ R12, R188, R125 ;  /* 0x0000007dbc0c7221 */ /* 0x000fe20000010000 */
[C---:B------:R-:W-:Y:S02]  /*f440*/  F2FP.F16.F32.PACK_AB R195, R128.reuse, R195 ;  /* 0x000000c380c3723e */ /* 0x040fe400000000ff */
[----:B------:R-:W-:Y:S01]  /*f450*/  FADD.FTZ R13, R128, R13 ;  /* 0x0000000d800d7221 */ /* 0x000fe20000010000 */
[----:B------:R-:W-:Y:S01]  /*f460*/  F2FP.F16.F32.PACK_AB R188, R173, R188 ;  /* 0x000000bcadbc723e */ /* 0x000fe200000000ff */
[----:B------:R5:W-:Y:S01]  /*f470*/  MUFU.EX2 R179, R10 ;  /* 0x0000000a00b37308 */ /* 0x000be20000000800 */
[----:B------:R-:W-:Y:S01]  /*f480*/  F2FP.F16.F32.PACK_AB R189, R145, R130 ;  /* 0x0000008291bd723e */ /* 0x000fe200000000ff */
[----:B------:R-:W-:Y:S01]  /*f490*/  FADD.FTZ R120, R130, R13 ;  /* 0x0000000d82787221 */ /* 0x000fe20000010000 */
[----:B------:R-:W-:-:S03]  /*f4a0*/  FADD.FTZ R13, R173, R12 ;  /* 0x0000000cad0d7221 */ /* 0x000fc60000010000 */
[----:B------:R-:W-:Y:S01]  /*f4b0*/  FADD.FTZ R15, R145, R120 ;  /* 0x00000078910f7221 */ /* 0x000fe20000010000 */
[----:B------:R-:W-:Y:S01]  /*f4c0*/  FADD.FTZ R12, R190, R13 ;  /* 0x0000000dbe0c7221 */ /* 0x000fe20000010000 */
[C---:B------:R-:W-:Y:S02]  /*f4d0*/  F2FP.F16.F32.PACK_AB R190, R191.reuse, R190 ;  /* 0x000000bebfbe723e */ /* 0x040fe400000000ff */
        /* <DEDUP_REMOVED lines=8> */
[C---:B--2---:R-:W-:Y:S02]  /*f560*/  F2FP.F16.F32.PACK_AB R185, R134.reuse, R3 ;  /* 0x0000000386b9723e */ /* 0x044fe400000000ff */
[----:B------:R-:W-:Y:S01]  /*f570*/  FADD.FTZ R12, R134, R13 ;  /* 0x0000000d860c7221 */ /* 0x000fe20000010000 */
[----:B------:R-:W-:Y:S01]  /*f580*/  FADD.FTZ R120, R186, R15 ;  /* 0x0000000fba787221 */ /* 0x000fe20000010000 */
[----:B------:R-:W-:Y:S02]  /*f590*/  F2FP.F16.F32.PACK_AB R186, R187, R186 ;  /* 0x000000babbba723e */ /* 0x000fe400000000ff */
[----:B------:R-:W-:Y:S01]  /*f5a0*/  FADD.FTZ R13, R7, R12 ;  /* 0x0000000c070d7221 */ /* 0x000fe20000010000 */
[----:B------:R-:W-:Y:S01]  /*f5b0*/  FADD.FTZ R15, R187, R120 ;  /* 0x00000078bb0f7221 */ /* 0x000fe20000010000 */
[C---:B-1----:R-:W-:Y:S01]  /*f5c0*/  F2FP.F16.F32.PACK_AB R187, R136.reuse, R7 ;  /* 0x0000000788bb723e */ /* 0x042fe200000000ff */
        /* <DEDUP_REMOVED lines=9> */
[C---:B------:R-:W-:Y:S02]  /*f660*/  F2FP.F16.F32.PACK_AB R182, R183.reuse, R182 ;  /* 0x000000b6b7b6723e */ /* 0x040fe400000000ff */
[----:B---3--:R-:W-:Y:S01]  /*f670*/  FADD.FTZ R13, R122, R13 ;  /* 0x0000000d7a0d7221 */ /* 0x008fe20000010000 */
[----:B------:R-:W-:Y:S01]  /*f680*/  FADD.FTZ R3, R183, R12 ;  /* 0x0000000cb7037221 */ /* 0x000fe20000010000 */
[----:B------:R-:W-:-:S02]  /*f690*/  F2FP.F16.F32.PACK_AB R183, R135, R122 ;  /* 0x0000007a87b7723e */ /* 0x000fc400000000ff */
[----:B------:R-:W-:Y:S01]  /*f6a0*/  FADD.FTZ R13, R135, R13 ;  /* 0x0000000d870d7221 */ /* 0x000fe20000010000 */
[----:B------:R-:W-:Y:S01]  /*f6b0*/  FADD.FTZ R12, R14, R3 ;  /* 0x000000030e0c7221 */ /* 0x000fe20000010000 */
[----:B----4-:R-:W-:Y:S02]  /*f6c0*/  F2FP.F16.F32.PACK_AB R177, R123, R124 ;  /* 0x0000007c7bb1723e */ /* 0x010fe400000000ff */
[----:B------:R-:W-:Y:S01]  /*f6d0*/  FADD.FTZ R13, R124, R13 ;  /* 0x0000000d7c0d7221 */ /* 0x000fe20000010000 */
[----:B------:R-:W-:-:S03]  /*f6e0*/  FADD.FTZ R3, R215, R12 ;  /* 0x0000000cd7037221 */ /* 0x000fc60000010000 */
[----:B------:R-:W-:Y:S01]  /*f6f0*/  FADD.FTZ R13, R123, R13 ;  /* 0x0000000d7b0d7221 */ /* 0x000fe20000010000 */
[----:B-----5:R-:W-:-:S03]  /*f700*/  FADD.FTZ R10, R20, R3 ;  /* 0x00000003140a7221 */ /* 0x020fc60000010000 */
[----:B-1----:R-:W-:Y:S01]  /*f710*/  FADD.FTZ R13, R120, R13 ;  /* 0x0000000d780d7221 */ /* 0x002fe20000010000 */
[----:B------:R-:W-:Y:S01]  /*f720*/  FADD.FTZ R7, R11, R10 ;  /* 0x0000000a0b077221 */ /* 0x000fe20000010000 */
[----:B------:R-:W-:Y:S01]  /*f730*/  IMAD.MOV.U32 R11, RZ, RZ, R8 ;  /* 0x000000ffff0b7224 */ /* 0x000fe200078e0008 */
[----:B------:R-:W-:Y:S01]  /*f740*/  MOV R10, R9 ;  /* 0x00000009000a7202 */ /* 0x000fe20000000f00 */
[C---:B------:R-:W-:Y:S01]  /*f750*/  FADD.FTZ R3, R179.reuse, R13 ;  /* 0x0000000db3037221 */ /* 0x040fe20000010000 */
[----:B------:R-:W-:Y:S01]  /*f760*/  F2FP.F16.F32.PACK_AB R179, R179, R120 ;  /* 0x00000078b3b3723e */ /* 0x000fe200000000ff */
[----:B------:R-:W-:Y:S06]  /*f770*/  @P2 BRA `(.L_x_1884) ;  /* 0xffffffbc00142947 */ /* 0x000fec000383ffff */
.L_x_1875:
        /* <DEDUP_REMOVED lines=99> */
.L_x_1885:
[----:B------:R-:W-:Y:S01]  /*fdb0*/  R2UR UR4, R16 ;  /* 0x00000000100472ca */ /* 0x000fe200000e0000 */
[----:B------:R-:W-:-:S12]  /*fdc0*/  ULEA UR5, UR46, UR61, 0x3 ;  /* 0x0000003d2e057291 */ /* 0x000fd8000f8e183f */
[----:B------:R-:W-:-:S05]  /*fdd0*/  IMAD.U32 R0, RZ, RZ, UR4 ;  /* 0x00000004ff007e24 */ /* 0x000fca000f8e00ff */
[----:B------:R-:W-:-:S04]  /*fde0*/  SHF.L.U32 R0, R0, 0x1f, RZ ;  /* 0x0000001f00007819 */ /* 0x000fc800000006ff */
[----:B------:R1:W2:Y:S01]  /*fdf0*/  SYNCS.PHASECHK.TRANS64.TRYWAIT P2, [UR5+0x36850], R0 ;  /* 0x03685000ff0075a7 */ /* 0x0002a20008040145 */
[----:B------:R-:W-:Y:S05]  /*fe00*/  @!P0 BRA `(.L_x_1886) ;  /* 0x0000000000048947 */ /* 0x000fea0003800000 */
[----:B------:R-:W-:Y:S01]  /*fe10*/  BPT.TRAP 0x1 ;  /* 0x000000040000795c */ /* 0x000fe20000300000 */
.L_x_1886:
[----:B--2---:R-:W-:Y:S05]  /*fe20*/  @P2 BRA `(.L_x_1887) ;  /* 0x0000000000082947 */ /* 0x004fea0003800000 */
[----:B------:R-:W2:Y:S02]  /*fe30*/  SYNCS.PHASECHK.TRANS64.TRYWAIT P0, [UR5+0x36850], R0 ;  /* 0x03685000ff0075a7 */ /* 0x000ea40008000145 */
[----:B--2---:R-:W-:Y:S05]  /*fe40*/  @!P0 BRA `(.L_x_1888) ;  /* 0x00000054008c8947 */ /* 0x004fea0003800000 */
.L_x_1887:
[----:B------:R-:W-:Y:S01]  /*fe50*/  UIADD3 UR61, UR61, 0x400, URZ ;  /* 0x000004003d3d7890 */ /* 0x000fe2000fffe03f */
[----:B------:R-:W-:Y:S01]  /*fe60*/  WARPGROUP.ARRIVE ;  /* 0x00000000000079c5 */ /* 0x000fe20000000000 */
[----:B------:R-:W-:Y:S01]  /*fe70*/  UMOV UR7, 0x40000040 ;  /* 0x4000004000077882 */ /* 0x000fe20000000000 */
[----:B-12---:R-:W1:Y:S01]  /*fe80*/  SHFL.BFLY PT, R0, R7, 0x2, 0x1f ;  /* 0x0c401f0007007f89 */ /* 0x006e6200000e0000 */
[----:B------:R-:W-:Y:S01]  /*fe90*/  USHF.R.U32.HI UR61, URZ, 0x4, UR61 ;  /* 0x000000043f3d7899 */ /* 0x000fe2000801163d */
[----:B------:R-:W-:Y:S01]  /*fea0*/  IMAD.MOV.U32 R4, RZ, RZ, RZ ;  /* 0x000000ffff047224 */ /* 0x000fe200078e00ff */
[----:B------:R-:W-:Y:S01]  /*feb0*/  R2UR UR8, R16 ;  /* 0x00000000100872ca */ /* 0x000fe200000e0000 */
[----:B------:R-:W2:Y:S01]  /*fec0*/  SHFL.BFLY PT, R2, R3, 0x2, 0x1f ;  /* 0x0c401f0003027f89 */ /* 0x000ea200000e0000 */
[----:B------:R-:W-:Y:S01]  /*fed0*/  ULOP3.LUT UR61, UR61, 0x3fff, URZ, 0xc0, !UPT ;  /* 0x00003fff3d3d7892 */ /* 0x000fe2000f8ec03f */
[----:B------:R-:W-:-:S03]  /*fee0*/  IADD3 R209, R209, 0x1, RZ ;  /* 0x00000001d1d17810 */ /* 0x000fc60007ffe0ff */
[----:B------:R-:W-:-:S04]  /*fef0*/  ULOP3.LUT UR4, UR61, 0x3800000, URZ, 0xfc, !UPT ;  /* 0x038000003d047892 */ /* 0x000fc8000f8efc3f */
[----:B------:R-:W-:Y:S02]  /*ff00*/  UIMAD UR4, UR46, 0xa80, UR4 ;  /* 0x00000a802e0478a4 */ /* 0x000fe4000f8e0204 */
[----:B------:R-:W-:-:S04]  /*ff10*/  UIADD3 UR46, UR46, 0x1, URZ ;  /* 0x000000012e2e7890 */ /* 0x000fc8000fffe03f */
[----:B------:R-:W-:Y:S01]  /*ff20*/  UISETP.NE.AND UP0, UPT, UR46, 0x2, UPT ;  /* 0x000000022e00788c */ /* 0x000fe2000bf05270 */
[----:B------:R-:W-:Y:S02]  /*ff30*/  UMOV UR6, UR4 ;  /* 0x0000000400067c82 */ /* 0x000fe40008000000 */
[----:B------:R-:W-:Y:S01]  /*ff40*/  HGMMA.64x192x16.F32 R24, R200, gdesc[UR4].tnspB, R24, gsb0 ;  /* 0x42e00004c8187df0 */ /* 0x000fe20008000818 */
[----:B------:R-:W-:Y:S01]  /*ff50*/  UIADD3 UR6, UR4, 0x80, URZ ;  /* 0x0000008004067890 */ /* 0x000fe2000fffe03f */
[----:B-1----:R-:W-:Y:S01]  /*ff60*/  FADD.FTZ R0, R0, R7 ;  /* 0x0000000700007221 */ /* 0x002fe20000010000 */
[----:B------:R-:W-:Y:S01]  /*ff70*/  UMOV UR7, 0x40000040 ;  /* 0x4000004000077882 */ /* 0x000fe20000000000 */
[----:B------:R-:W-:Y:S01]  /*ff80*/  USEL UR46, UR46, URZ, UP0 ;  /* 0x0000003f2e2e7287 */ /* 0x000fe20008000000 */
[----:B--2---:R-:W-:Y:S01]  /*ff90*/  FADD.FTZ R2, R2, R3 ;  /* 0x0000000302027221 */ /* 0x004fe20000010000 */
[----:B------:R-:W-:Y:S01]  /*ffa0*/  MOV R3, UR5 ;  /* 0x0000000500037c02 */ /* 0x000fe20008000f00 */
[----:B------:R-:W1:Y:S04]  /*ffb0*/  SHFL.BFLY PT, R5, R0, 0x1, 0x1f ;  /* 0x0c201f0000057f89 */ /* 0x000e6800000e0000 */
[----:B------:R-:W2:Y:S01]  /*ffc0*/  SHFL.BFLY PT, R11, R2, 0x1, 0x1f ;  /* 0x0c201f00020b7f89 */ /* 0x000ea200000e0000 */
[----:B------:R-:W-:-:S02]  /*ffd0*/  @!P1 VIADD R3, R3, 0x36860 ;  /* 0x0003686003039836 */ /* 0x000fc40000000000 */
[----:B-1----:R-:W-:Y:S01]  /*ffe0*/  FADD.FTZ R12, R0, R5 ;  /* 0x00000005000c7221 */ /* 0x002fe20000010000 */
[----:B------:R-:W-:Y:S02]  /*fff0*/  IMAD.MOV.U32 R0, RZ, RZ, -0x800000 ;  /* 0xff800000ff007424 */ /* 0x000fe400078e00ff */
[----:B--2---:R-:W-:Y:S02]  /*10000*/  FADD.FTZ R13, R2, R11 ;  /* 0x0000000b020d7221 */ /* 0x004fe40000010000 */
[----:B------:R-:W-:Y:S01]  /*10010*/  FSETP.NE.FTZ.AND P0, PT, R12, RZ, PT ;  /* 0x000000ff0c00720b */ /* 0x000fe20003f15000 */
[----:B------:R-:W-:Y:S01]  /*10020*/  IMAD.MOV.U32 R2, RZ, RZ, -0x800000 ;  /* 0xff800000ff027424 */ /* 0x000fe200078e00ff */
[----:B------:R-:W-:Y:S02]  /*10030*/  MOV R11, RZ ;  /* 0x000000ff000b7202 */ /* 0x000fe40000000f00 */
        /* <DEDUP_REMOVED lines=40> */
[----:B------:R-:W-:-:S06]  /*102c0*/  ULOP3.LUT UR8, UR8, UR4, URZ, 0x3c, !UPT ;  /* 0x0000000408087292 */ /* 0x000fcc000f8e3c3f */
[----:B------:R-:W-:Y:S01]  /*102d0*/  IMAD.U32 R16, RZ, RZ, UR8 ;  /* 0x00000008ff107e24 */ /* 0x000fe2000f8e00ff */
[----:B------:R-:W-:Y:S02]  /*102e0*/  WARPGROUP.DEPBAR.LE gsb0, 0x0 ;  /* 0x00008000000079c5 */ /* 0x000fe40000010000 */
[----:B------:R-:W-:-:S06]  /*102f0*/  WARPGROUP.ARRIVE ;  /* 0x00000000000079c5 */ /* 0x000fcc0000000000 */
        /* <DEDUP_REMOVED lines=99> */
.L_x_1858:
        /* <DEDUP_REMOVED lines=8> */
[C---:B------:R-:W-:Y:S01]  /*109b0*/  IADD3 R13, P4, R18.reuse, 0x60, RZ ;  /* 0x00000060120d7810 */ /* 0x040fe20007f9e0ff */
[----:B------:R-:W-:Y:S01]  /*109c0*/  VIADD R129, R205, UR42 ;  /* 0x0000002acd817c36 */ /* 0x000fe20008000000 */
[C---:B------:R-:W-:Y:S01]  /*109d0*/  IADD3 R21, P5, R18.reuse, 0x4020, RZ ;  /* 0x0000402012157810 */ /* 0x040fe20007fbe0ff */
[----:B------:R-:W-:Y:S01]  /*109e0*/  ULDC UR10, c[0x0][0xa88] ;  /* 0x0002a200000a7ab9 */ /* 0x000fe20000000800 */
[----:B------:R-:W-:Y:S01]  /*109f0*/  LOP3.LUT R12, R13, 0x380, RZ, 0xc0, !PT ;  /* 0x000003800d0c7812 */ /* 0x000fe200078ec0ff */
[----:B------:R-:W-:Y:S01]  /*10a00*/  VIADD R4, R129, 0x8 ;  /* 0x0000000881047836 */ /* 0x000fe20000000000 */
[----:B------:R-:W-:Y:S01]  /*10a10*/  IADD3 R9, P3, R18, 0x20, RZ ;  /* 0x0000002012097810 */ /* 0x000fe20007f7e0ff */
[----:B------:R-:W-:Y:S01]  /*10a20*/  USHF.R.S32.HI UR5, URZ, 0x1f, UR43 ;  /* 0x0000001f3f057899 */ /* 0x000fe2000801142b */
[----:B------:R-:W-:Y:S01]  /*10a30*/  SHF.R.U64 R12, R12, 0x3, RZ ;  /* 0x000000030c0c7819 */ /* 0x000fe200000012ff */
[----:B------:R-:W-:Y:S01]  /*10a40*/  ULDC.64 UR8, c[0x0][0xb70] ;  /* 0x0002dc0000087ab9 */ /* 0x000fe20000000a00 */
[C---:B------:R-:W-:Y:S01]  /*10a50*/  IADD3 R11, P2, R18.reuse, 0x40, RZ ;  /* 0x00000040120b7810 */ /* 0x040fe20007f5e0ff */
[----:B------:R-:W-:Y:S01]  /*10a60*/  UIMAD UR5, UR5, UR8, URZ ;  /* 0x00000008050572a4 */ /* 0x000fe2000f8e023f */
[----:B------:R-:W-:Y:S01]  /*10a70*/  IADD3 R15, P6, R18, 0x4000, RZ ;  /* 0x00004000120f7810 */ /* 0x000fe20007fde0ff */
[----:B------:R-:W-:Y:S01]  /*10a80*/  UIMAD.WIDE.U32 UR6, UR43, UR8, URZ ;  /* 0x000000082b0672a5 */ /* 0x000fe2000f8e003f */
[----:B------:R-:W-:Y:S01]  /*10a90*/  LOP3.LUT R12, R12, R13, RZ, 0x3c, !PT ;  /* 0x0000000d0c0c7212 */ /* 0x000fe200078e3cff */
[----:B------:R-:W-:Y:S01]  /*10aa0*/  IMAD.X R13, RZ, RZ, R19, P4 ;  /* 0x000000ffff0d7224 */ /* 0x000fe200020e0613 */
[----:B------:R-:W-:Y:S01]  /*10ab0*/  LOP3.LUT R20, R21, 0x380, RZ, 0xc0, !PT ;  /* 0x0000038015147812 */ /* 0x000fe200078ec0ff */
[----:B------:R-:W-:Y:S01]  /*10ac0*/  UIMAD UR5, UR43, UR9, UR5 ;  /* 0x000000092b0572a4 */ /* 0x000fe2000f8e0205 */
[C---:B------:R-:W-:Y:S01]  /*10ad0*/  LOP3.LUT R5, R18.reuse, 0x380, RZ, 0xc0, !PT ;  /* 0x0000038012057812 */ /* 0x040fe200078ec0ff */
[----:B------:R-:W-:Y:S01]  /*10ae0*/  ULDC.64 UR12, c[0x0][0x208] ;  /* 0x00008200000c7ab9 */ /* 0x000fe20000000a00 */
[----:B------:R-:W-:Y:S01]  /*10af0*/  IADD3 R35, P4, R18, 0x8000, RZ ;  /* 0x0000800012237810 */ /* 0x000fe20007f9e0ff */
[----:B------:R-:W-:Y:S01]  /*10b00*/  UIADD3 UR5, UR7, UR5, URZ ;  /* 0x0000000507057290 */ /* 0x000fe2000fffe03f */
[----:B------:R-:W-:-:S02]  /*10b10*/  LOP3.LUT R8, R9, 0x380, RZ, 0xc0, !PT ;  /* 0x0000038009087812 */ /* 0x000fc400078ec0ff */
[----:B------:R-:W-:Y:S02]  /*10b20*/  LOP3.LUT R10, R11, 0x380, RZ, 0xc0, !PT ;  /* 0x000003800b0a7812 */ /* 0x000fe400078ec0ff */
[----:B------:R-:W-:Y:S02]  /*10b30*/  LOP3.LUT R14, R15, 0x380, RZ, 0xc0, !PT ;  /* 0x000003800f0e7812 */ /* 0x000fe400078ec0ff */
[----:B------:R-:W-:Y:S02]  /*10b40*/  LOP3.LUT P0, RZ, R211, 0x3, RZ, 0xc0, !PT ;  /* 0x00000003d3ff7812 */ /* 0x000fe4000780c0ff */
[----:B------:R-:W-:Y:S02]  /*10b50*/  SHF.R.U64 R20, R20, 0x3, RZ ;  /* 0x0000000314147819 */ /* 0x000fe400000012ff */
[----:B------:R-:W-:Y:S02]  /*10b60*/  SHF.R.U64 R5, R5, 0x3, RZ ;  /* 0x0000000305057819 */ /* 0x000fe400000012ff */
[----:B------:R-:W-:-:S02]  /*10b70*/  LOP3.LUT R28, R35, 0x380, RZ, 0xc0, !PT ;  /* 0x00000380231c7812 */ /* 0x000fc400078ec0ff */
[----:B------:R-:W-:Y:S02]  /*10b80*/  SHF.R.U64 R8, R8, 0x3, RZ ;  /* 0x0000000308087819 */ /* 0x000fe400000012ff */
[----:B------:R-:W-:Y:S02]  /*10b90*/  SHF.R.U64 R10, R10, 0x3, RZ ;  /* 0x000000030a0a7819 */ /* 0x000fe400000012ff */
[----:B------:R-:W-:Y:S02]  /*10ba0*/  SHF.R.U64 R14, R14, 0x3, RZ ;  /* 0x000000030e0e7819 */ /* 0x000fe400000012ff */
[----:B------:R-:W-:Y:S02]  /*10bb0*/  ISETP.GE.OR P1, PT, R4, UR10, P0 ;  /* 0x0000000a04007c0c */ /* 0x000fe40008726670 */
[----:B------:R-:W-:Y:S01]  /*10bc0*/  LOP3.LUT R20, R20, R21, RZ, 0x3c, !PT ;  /* 0x0000001514147212 */ /* 0x000fe200078e3cff */
[----:B------:R-:W-:Y:S01]  /*10bd0*/  IMAD.X R21, RZ, RZ, R19, P5 ;  /* 0x000000ffff157224 */ /* 0x000fe200028e0613 */
[----:B------:R-:W-:-:S02]  /*10be0*/  LOP3.LUT R4, R5, R18, RZ, 0x3c, !PT ;  /* 0x0000001205047212 */ /* 0x000fc400078e3cff */
[----:B------:R-:W-:Y:S02]  /*10bf0*/  SHF.R.U64 R28, R28, 0x3, RZ ;  /* 0x000000031c1c7819 */ /* 0x000fe400000012ff */
[----:B------:R-:W-:Y:S02]  /*10c00*/  LOP3.LUT R8, R8, R9, RZ, 0x3c, !PT ;  /* 0x0000000908087212 */ /* 0x000fe400078e3cff */
[----:B------:R-:W-:Y:S01]  /*10c10*/  LOP3.LUT R10, R10, R11, RZ, 0x3c, !PT ;  /* 0x0000000b0a0a7212 */ /* 0x000fe200078e3cff */
[----:B------:R-:W-:Y:S01]  /*10c20*/  IMAD.X R11, RZ, RZ, R19, P2 ;  /* 0x000000ffff0b7224 */ /* 0x000fe200010e0613 */
[----:B------:R-:W-:Y:S02]  /*10c30*/  MOV R5, R19 ;  /* 0x0000001300057202 */ /* 0x000fe40000000f00 */
[----:B------:R-:W-:Y:S02]  /*10c40*/  LOP3.LUT R14, R14, R15, RZ, 0x3c, !PT ;  /* 0x0000000f0e0e7212 */ /* 0x000fe400078e3cff */
[----:B------:R-:W-:-:S02]  /*10c50*/  IADD3.X R9, RZ, R19, RZ, P3, !PT ;  /* 0x00000013ff097210 */ /* 0x000fc40001ffe4ff */
[C---:B------:R-:W-:Y:S02]  /*10c60*/  IADD3 R25, P3, R18.reuse, 0x4040, RZ ;  /* 0x0000404012197810 */ /* 0x040fe40007f7e0ff */
[C---:B------:R-:W-:Y:S02]  /*10c70*/  IADD3 R15, P2, R18.reuse, 0x4060, RZ ;  /* 0x00004060120f7810 */ /* 0x040fe40007f5e0ff */
[----:B------:R-:W-:Y:S02]  /*10c80*/  IADD3 R82, P5, R18, 0x8040, RZ ;  /* 0x0000804012527810 */ /* 0x000fe40007fbe0ff */
[----:B------:R-:W-:Y:S02]  /*10c90*/  LOP3.LUT R28, R28, R35, RZ, 0x3c, !PT ;  /* 0x000000231c1c7212 */ /* 0x000fe400078e3cff */
[----:B------:R-:W-:Y:S02]  /*10ca0*/  MOV R35, R4 ;  /* 0x0000000400237202 */ /* 0x000fe40000000f00 */
[----:B------:R-:W-:-:S02]  /*10cb0*/  MOV R125, R20 ;  /* 0x00000014007d7202 */ /* 0x000fc40000000f00 */
[----:B------:R-:W-:Y:S01]  /*10cc0*/  F2FP.F16.F32.PACK_AB R4, R122, R7 ;  /* 0x000000077a04723e */ /* 0x000fe200000000ff */
[----:B------:R-:W1:Y:S01]  /*10cd0*/  LDC.64 R20, c[0x0][0xb78] ;  /* 0x0002de00ff147b82 */ /* 0x000e620000000a00 */
[----:B------:R-:W-:Y:S02]  /*10ce0*/  LOP3.LUT R24, R25, 0x380, RZ, 0xc0, !PT ;  /* 0x0000038019187812 */ /* 0x000fe400078ec0ff */
[----:B------:R-:W-:Y:S02]  /*10cf0*/  LOP3.LUT R26, R15, 0x380, RZ, 0xc0, !PT ;  /* 0x000003800f1a7812 */ /* 0x000fe400078ec0ff */
[----:B------:R-:W-:Y:S02]  /*10d00*/  LOP3.LUT R7, R82, 0x380, RZ, 0xc0, !PT ;  /* 0x0000038052077812 */ /* 0x000fe400078ec0ff */
[----:B------:R-:W-:Y:S02]  /*10d10*/  F2FP.F16.F32.PACK_AB R6, R29, R6 ;  /* 0x000000061d06723e */ /* 0x000fe400000000ff */
[----:B------:R-:W-:-:S02]  /*10d20*/  SHF.R.U64 R24, R24, 0x3, RZ ;  /* 0x0000000318187819 */ /* 0x000fc400000012ff */
[----:B------:R-:W-:Y:S02]  /*10d30*/  SHF.R.U64 R26, R26, 0x3, RZ ;  /* 0x000000031a1a7819 */ /* 0x000fe400000012ff */
[----:B------:R-:W-:Y:S02]  /*10d40*/  SHF.R.U64 R29, R7, 0x3, RZ ;  /* 0x00000003071d7819 */ /* 0x000fe400000012ff */
[----:B------:R-:W-:Y:S01]  /*10d50*/  F2FP.F16.F32.PACK_AB R7, R27, R30 ;  /* 0x0000001e1b07723e */ /* 0x000fe200000000ff */
[--C-:B------:R-:W-:Y:S01]  /*10d60*/  IMAD.X R27, RZ, RZ, R19.reuse, P2 ;  /* 0x000000ffff1b7224 */ /* 0x100fe200010e0613 */
[----:B------:R-:W-:Y:S02]  /*10d70*/  LOP3.LUT R24, R24, R25, RZ, 0x3c, !PT ;  /* 0x0000001918187212 */ /* 0x000fe400078e3cff */
[----:B------:R-:W-:Y:S01]  /*10d80*/  LOP3.LUT R26, R26, R15, RZ, 0x3c, !PT ;  /* 0x0000000f1a1a7212 */ /* 0x000fe200078e3cff */
[--C-:B------:R-:W-:Y:S01]  /*10d90*/  IMAD.X R15, RZ, RZ, R19.reuse, P6 ;  /* 0x000000ffff0f7224 */ /* 0x100fe200030e0613 */
[----:B------:R-:W-:Y:S01]  /*10da0*/  LOP3.LUT R30, R29, R82, RZ, 0x3c, !PT ;  /* 0x000000521d1e7212 */ /* 0x000fe200078e3cff */
[----:B------:R-:W-:Y:S01]  /*10db0*/  IMAD.X R29, RZ, RZ, R19, P4 ;  /* 0x000000ffff1d7224 */ /* 0x000fe200020e0613 */
[----:B------:R-:W-:-:S02]  /*10dc0*/  IADD3.X R25, RZ, R19, RZ, P3, !PT ;  /* 0x00000013ff197210 */ /* 0x000fc40001ffe4ff */
[C---:B------:R-:W-:Y:S02]  /*10dd0*/  IADD3 R83, P6, R18.reuse, 0x8020, RZ ;  /* 0x0000802012537810 */ /* 0x040fe40007fde0ff */
[----:B------:R-:W-:Y:S02]  /*10de0*/  IADD3 R123, P3, R18, 0x8060, RZ ;  /* 0x00008060127b7810 */ /* 0x000fe40007f7e0ff */
[----:B------:R-:W-:Y:S01]  /*10df0*/  F2FP.F16.F32.PACK_AB R5, R32, R121 ;  /* 0x000000792005723e */ /* 0x000fe200000000ff */
[----:B------:R-:W-:Y:S01]  /*10e00*/  BAR.SYNC.DEFER_BLOCKING 0x1, 0x100 ;  /* 0x0044000000007b1d */ /* 0x000fe20000010000 */
[----:B------:R-:W-:Y:S02]  /*10e10*/  LOP3.LUT R34, R83, 0x380, RZ, 0xc0, !PT ;  /* 0x0000038053227812 */ /* 0x000fe400078ec0ff */
[----:B------:R-:W-:Y:S02]  /*10e20*/  LOP3.LUT R32, R123, 0x380, RZ, 0xc0, !PT ;  /* 0x000003807b207812 */ /* 0x000fe400078ec0ff */
[----:B------:R-:W-:Y:S01]  /*10e30*/  MOV R121, R28 ;  /* 0x0000001c00797202 */ /* 0x000fe20000000f00 */
[----:B------:R-:W-:Y:S01]  /*10e40*/  IMAD.U32 R29, RZ, RZ, UR7 ;  /* 0x00000007ff1d7e24 */ /* 0x000fe2000f8e00ff */
[----:B------:R-:W-:Y:S01]  /*10e50*/  SHF.R.U64 R34, R34, 0x3, RZ ;  /* 0x0000000322227819 */ /* 0x000fe200000012ff */
[----:B------:R-:W-:Y:S01]  /*10e60*/  IMAD.U32 R29, RZ, RZ, UR5 ;  /* 0x00000005ff1d7e24 */ /* 0x000fe2000f8e00ff */
[----:B------:R-:W-:Y:S01]  /*10e70*/  USHF.R.S32.HI UR5, URZ, 0x1f, UR44 ;  /* 0x0000001f3f057899 */ /* 0x000fe2000801142c */
[----:B------:R-:W-:-:S02]  /*10e80*/  SHF.R.U64 R32, R32, 0x3, RZ ;  /* 0x0000000320207819 */ /* 0x000fc400000012ff */
[----:B------:R-:W-:Y:S02]  /*10e90*/  MOV R128, R8 ;  /* 0x0000000800807202 */ /* 0x000fe40000000f00 */
[----:B------:R-:W-:Y:S02]  /*10ea0*/  LOP3.LUT R34, R34, R83, RZ, 0x3c, !PT ;  /* 0x0000005322227212 */ /* 0x000fe400078e3cff */
[----:B------:R-:W-:Y:S02]  /*10eb0*/  LOP3.LUT R32, R32, R123, RZ, 0x3c, !PT ;  /* 0x0000007b20207212 */ /* 0x000fe400078e3cff */
[----:B------:R-:W-:Y:S02]  /*10ec0*/  MOV R127, R10 ;  /* 0x0000000a007f7202 */ /* 0x000fe40000000f00 */
[----:B------:R-:W-:Y:S02]  /*10ed0*/  MOV R82, R12 ;  /* 0x0000000c00527202 */ /* 0x000fe40000000f00 */
[----:B------:R-:W-:Y:S01]  /*10ee0*/  MOV R83, R14 ;  /* 0x0000000e00537202 */ /* 0x000fe20000000f00 */
[----:B------:R2:W-:Y:S01]  /*10ef0*/  STSM.16.M88.4 [R35], R4 ;  /* 0x0000000423007844 */ /* 0x0005e20000000200 */
[----:B------:R-:W-:Y:S01]  /*10f00*/  MOV R28, UR6 ;  /* 0x00000006001c7c02 */ /* 0x000fe20008000f00 */
[----:B------:R-:W-:Y:S01]  /*10f10*/  ULDC.64 UR6, c[0x0][0xb40] ;  /* 0x0002d00000067ab9 */ /* 0x000fe20000000a00 */
[----:B------:R-:W-:-:S02]  /*10f20*/  F2FP.F16.F32.PACK_AB R8, R41, R40 ;  /* 0x000000282908723e */ /* 0x000fc400000000ff */
[----:B------:R-:W-:Y:S02]  /*10f30*/  F2FP.F16.F32.PACK_AB R9, R43, R42 ;  /* 0x0000002a2b09723e */ /* 0x000fe400000000ff */
[----:B------:R-:W-:Y:S02]  /*10f40*/  F2FP.F16.F32.PACK_AB R10, R45, R44 ;  /* 0x0000002c2d0a723e */ /* 0x000fe400000000ff */
[----:B------:R-:W-:Y:S02]  /*10f50*/  F2FP.F16.F32.PACK_AB R11, R47, R46 ;  /* 0x0000002e2f0b723e */ /* 0x000fe400000000ff */
[----:B------:R-:W-:Y:S02]  /*10f60*/  MOV R123, R24 ;  /* 0x00000018007b7202 */ /* 0x000fe40000000f00 */
[----:B------:R-:W-:Y:S02]  /*10f70*/  MOV R122, R26 ;  /* 0x0000001a007a7202 */ /* 0x000fe40000000f00 */
[----:B------:R-:W-:-:S02]  /*10f80*/  F2FP.F16.F32.PACK_AB R12, R49, R48 ;  /* 0x00000030310c723e */ /* 0x000fc400000000ff */
[----:B--2---:R-:W-:Y:S01]  /*10f90*/  F2FP.F16.F32.PACK_AB R7, R124, R31 ;  /* 0x0000001f7c07723e */ /* 0x004fe200000000ff */
[--C-:B------:R-:W-:Y:S01]  /*10fa0*/  IMAD.X R31, RZ, RZ, R19.reuse, P5 ;  /* 0x000000ffff1f7224 */ /* 0x100fe200028e0613 */
[----:B------:R-:W-:Y:S01]  /*10fb0*/  F2FP.F16.F32.PACK_AB R5, R126, R33 ;  /* 0x000000217e05723e */ /* 0x000fe200000000ff */
[----:B------:R-:W-:Y:S01]  /*10fc0*/  IMAD.X R33, RZ, RZ, R19, P3 ;  /* 0x000000ffff217224 */ /* 0x000fe200018e0613 */
[----:B------:R-:W-:Y:S02]  /*10fd0*/  F2FP.F16.F32.PACK_AB R4, R120, R3 ;  /* 0x000000037804723e */ /* 0x000fe400000000ff */
[----:B------:R-:W-:Y:S02]  /*10fe0*/  F2FP.F16.F32.PACK_AB R6, R37, R36 ;  /* 0x000000242506723e */ /* 0x000fe400000000ff */
[----:B------:R-:W-:Y:S01]  /*10ff0*/  MOV R3, R30 ;  /* 0x0000001e00037202 */ /* 0x000fe20000000f00 */
[----:B-1----:R-:W-:Y:S01]  /*11000*/  IMAD R30, R20, UR5, RZ ;  /* 0x00000005141e7c24 */ /* 0x002fe2000f8e02ff */
[----:B------:R-:W-:Y:S01]  /*11010*/  F2FP.F16.F32.PACK_AB R13, R51, R50 ;  /* 0x00000032330d723e */ /* 0x000fe200000000ff */
[----:B------:R1:W-:Y:S01]  /*11020*/  STSM.16.M88.4 [R128], R4 ;  /* 0x0000000480007844 */ /* 0x0003e20000000200 */
[----:B------:R-:W-:-:S02]  /*11030*/  F2FP.F16.F32.PACK_AB R14, R53, R52 ;  /* 0x00000034350e723e */ /* 0x000fc400000000ff */
[----:B------:R-:W-:Y:S01]  /*11040*/  F2FP.F16.F32.PACK_AB R15, R55, R54 ;  /* 0x00000036370f723e */ /* 0x000fe200000000ff */
[----:B------:R-:W-:Y:S01]  /*11050*/  STSM.16.M88.4 [R127], R8 ;  /* 0x000000087f007844 */ /* 0x000fe20000000200 */
[----:B------:R-:W-:Y:S02]  /*11060*/  F2FP.F16.F32.PACK_AB R24, R57, R56 ;  /* 0x000000383918723e */ /* 0x000fe400000000ff */
[----:B------:R-:W-:Y:S01]  /*11070*/  F2FP.F16.F32.PACK_AB R25, R59, R58 ;  /* 0x0000003a3b19723e */ /* 0x000fe200000000ff */
[----:B------:R2:W-:Y:S01]  /*11080*/  STSM.16.M88.4 [R82], R12 ;  /* 0x0000000c52007844 */ /* 0x0005e20000000200 */
[----:B------:R-:W-:Y:S02]  /*11090*/  F2FP.F16.F32.PACK_AB R26, R61, R60 ;  /* 0x0000003c3d1a723e */ /* 0x000fe400000000ff */
[----:B------:R-:W-:Y:S02]  /*110a0*/  F2FP.F16.F32.PACK_AB R27, R63, R62 ;  /* 0x0000003e3f1b723e */ /* 0x000fe400000000ff */
[----:B------:R-:W-:Y:S01]  /*110b0*/  MOV R32, R32 ;  /* 0x0000002000207202 */ /* 0x000fe20000000f00 */
[----:B------:R-:W-:Y:S01]  /*110c0*/  IMAD R33, R21, UR44, R30 ;  /* 0x0000002c15217c24 */ /* 0x000fe2000f8e021e */
[----:B------:R-:W-:Y:S01]  /*110d0*/  IADD3.X R35, RZ, R19, RZ, P6, !PT ;  /* 0x00000013ff237210 */ /* 0x000fe200037fe4ff */
[----:B------:R-:W-:Y:S01]  /*110e0*/  IMAD.WIDE.U32 R20, R20, UR44, R28 ;  /* 0x0000002c14147c25 */ /* 0x000fe2000f8e001c */
[----:B-1----:R-:W-:Y:S01]  /*110f0*/  F2FP.F16.F32.PACK_AB R4, R65, R64 ;  /* 0x000000404104723e */ /* 0x002fe200000000ff */
[----:B------:R1:W-:Y:S01]  /*11100*/  STSM.16.M88.4 [R83], R24 ;  /* 0x0000001853007844 */ /* 0x0003e20000000200 */
[----:B------:R-:W-:-:S02]  /*11110*/  F2FP.F16.F32.PACK_AB R5, R67, R66 ;  /* 0x000000424305723e */ /* 0x000fc400000000ff */
[----:B------:R-:W-:Y:S02]  /*11120*/  F2FP.F16.F32.PACK_AB R6, R69, R68 ;  /* 0x000000444506723e */ /* 0x000fe400000000ff */
[----:B------:R-:W-:Y:S02]  /*11130*/  F2FP.F16.F32.PACK_AB R7, R71, R70 ;  /* 0x000000464707723e */ /* 0x000fe400000000ff */
[----:B------:R-:W-:Y:S02]  /*11140*/  F2FP.F16.F32.PACK_AB R28, R73, R72 ;  /* 0x00000048491c723e */ /* 0x000fe400000000ff */
[----:B------:R-:W-:Y:S01]  /*11150*/  F2FP.F16.F32.PACK_AB R29, R75, R74 ;  /* 0x0000004a4b1d723e */ /* 0x000fe200000000ff */
[----:B------:R3:W-:Y:S01]  /*11160*/  STSM.16.M88.4 [R125], R4 ;  /* 0x000000047d007844 */ /* 0x0007e20000000200 */
[----:B------:R-:W-:Y:S02]  /*11170*/  F2FP.F16.F32.PACK_AB R30, R77, R76 ;  /* 0x0000004c4d1e723e */ /* 0x000fe400000000ff */
[----:B------:R-:W-:-:S02]  /*11180*/  F2FP.F16.F32.PACK_AB R31, R79, R78 ;  /* 0x0000004e4f1f723e */ /* 0x000fc400000000ff */
[----:B------:R-:W-:Y:S02]  /*11190*/  F2FP.F16.F32.PACK_AB R80, R81, R80 ;  /* 0x000000505150723e */ /* 0x000fe400000000ff */
[----:B------:R-:W-:Y:S01]  /*111a0*/  F2FP.F16.F32.PACK_AB R88, R89, R88 ;  /* 0x000000585958723e */ /* 0x000fe200000000ff */
[----:B------:R-:W-:Y:S01]  /*111b0*/  STSM.16.M88.4 [R123], R28 ;  /* 0x0000001c7b007844 */ /* 0x000fe20000000200 */
[----:B------:R-:W-:Y:S02]  /*111c0*/  F2FP.F16.F32.PACK_AB R81, R39, R38 ;  /* 0x000000262751723e */ /* 0x000fe400000000ff */
[----:B--2---:R-:W-:Y:S02]  /*111d0*/  F2FP.F16.F32.PACK_AB R82, R85, R84 ;  /* 0x000000545552723e */ /* 0x004fe400000000ff */
[----:B-1----:R-:W-:Y:S02]  /*111e0*/  F2FP.F16.F32.PACK_AB R83, R87, R86 ;  /* 0x000000565753723e */ /* 0x002fe400000000ff */
[----:B------:R-:W-:-:S02]  /*111f0*/  F2FP.F16.F32.PACK_AB R89, R91, R90 ;  /* 0x0000005a5b59723e */ /* 0x000fc400000000ff */
[----:B------:R-:W-:Y:S01]  /*11200*/  F2FP.F16.F32.PACK_AB R96, R97, R96 ;  /* 0x000000606160723e */ /* 0x000fe200000000ff */
[----:B------:R-:W-:Y:S01]  /*11210*/  STSM.16.M88.4 [R122], R80 ;  /* 0x000000507a007844 */ /* 0x000fe20000000200 */
[----:B------:R-:W-:Y:S02]  /*11220*/  F2FP.F16.F32.PACK_AB R90, R93, R92 ;  /* 0x0000005c5d5a723e */ /* 0x000fe400000000ff */
[----:B------:R-:W-:Y:S02]  /*11230*/  F2FP.F16.F32.PACK_AB R91, R95, R94 ;  /* 0x0000005e5f5b723e */ /* 0x000fe400000000ff */
[----:B------:R-:W-:Y:S02]  /*11240*/  F2FP.F16.F32.PACK_AB R97, R99, R98 ;  /* 0x000000626361723e */ /* 0x000fe400000000ff */
[----:B------:R-:W-:Y:S01]  /*11250*/  F2FP.F16.F32.PACK_AB R104, R105, R104 ;  /* 0x000000686968723e */ /* 0x000fe200000000ff */
[----:B------:R-:W-:Y:S01]  /*11260*/  STSM.16.M88.4 [R121], R88 ;  /* 0x0000005879007844 */ /* 0x000fe20000000200 */
[----:B------:R-:W-:-:S02]  /*11270*/  MOV R34, R34 ;  /* 0x0000002200227202 */ /* 0x000fc40000000f00 */
[----:B---3--:R-:W-:Y:S02]  /*11280*/  SHF.R.S32.HI R5, RZ, 0x1f, R129 ;  /* 0x0000001fff057819 */ /* 0x008fe40000011481 */
[----:B------:R-:W-:Y:S02]  /*11290*/  IADD3 R6, P2, R129, R20, RZ ;  /* 0x0000001481067210 */ /* 0x000fe40007f5e0ff */
        /* <DEDUP_REMOVED lines=11> */
[----:B------:R-:W-:Y:S02]  /*11350*/  IADD3.X R5, R5, R21, R33, P2, !PT ;  /* 0x0000001505057210 */ /* 0x000fe400017fe421 */
[----:B------:R-:W-:Y:S01]  /*11360*/  LEA R4, P2, R6, UR6, 0x2 ;  /* 0x0000000606047c11 */ /* 0x000fe2000f8410ff */
[----:B------:R-:W-:Y:S01]  /*11370*/  STSM.16.M88.4 [R32], R112 ;  /* 0x0000007020007844 */ /* 0x000fe20000000200 */
[----:B------:R-:W-:-:S02]  /*11380*/  ISETP.GE.OR P0, PT, R129, UR10, P0 ;  /* 0x0000000a81007c0c */ /* 0x000fc40008706670 */
[----:B------:R-:W-:Y:S01]  /*11390*/  LEA.HI.X R5, R6, UR7, R5, 0x2, P2 ;  /* 0x0000000706057c11 */ /* 0x000fe200090f1405 */
[----:B------:R-:W-:Y:S01]  /*113a0*/  @!PT LDS RZ, [RZ] ;  /* 0x00000000fffff984 */ /* 0x000fe20000000800 */
[----:B------:R-:W-:Y:S01]  /*113b0*/  @!PT LDS RZ, [RZ] ;  /* 0x00000000fffff984 */ /* 0x000fe20000000800 */
[----:B------:R-:W-:Y:S01]  /*113c0*/  @!PT LDS RZ, [RZ] ;  /* 0x00000000fffff984 */ /* 0x000fe20000000800 */
[----:B------:R-:W-:Y:S01]  /*113d0*/  @!PT LDS RZ, [RZ] ;  /* 0x00000000fffff984 */ /* 0x000fe20000000800 */
[----:B------:R1:W-:Y:S06]  /*113e0*/  MEMBAR.ALL.CTA ;  /* 0x0000000000007992 */ /* 0x0003ec0000008000 */
[----:B-1----:R-:W1:Y:S04]  /*113f0*/  FENCE.VIEW.ASYNC.S ;  /* 0x00000000000073c6 */ /* 0x002e680000000000 */
        /* <DEDUP_REMOVED lines=32> */
.L_x_1892:
[----:B------:R-:W-:Y:S05]  /*11600*/  BSYNC B0 ;  /* 0x0000000000007941 */ /* 0x000fea0003800000 */
.L_x_1891:
[----:B------:R-:W-:Y:S05]  /*11610*/  BRA `(.L_x_1890) ;  /* 0x0000000800607947 */ /* 0x000fea0003800000 */
.L_x_1889:
        /* <DEDUP_REMOVED lines=16> */
[----:B------:R-:W-:Y:S01]  /*11720*/  ULDC.64 UR8, c[0x0][0xb40] ;  /* 0x0002d00000087ab9 */ /* 0x000fe20000000a00 */
[----:B------:R-:W-:-:S05]  /*11730*/  ULDC.64 UR10, c[0x0][0x208] ;  /* 0x00008200000a7ab9 */ /* 0x000fca0000000a00 */
[----:B------:R-:W5:Y:S01]  /*11740*/  LDC.64 R10, c[0x0][0xb78] ;  /* 0x0002de00ff0a7b82 */ /* 0x000f620000000a00 */
[C---:B----4-:R-:W-:Y:S02]  /*11750*/  IMAD R0, R4.reuse, UR6, RZ ;  /* 0x0000000604007c24 */ /* 0x050fe4000f8e02ff */
[----:B------:R-:W-:-:S04]  /*11760*/  IMAD.WIDE.U32 R2, R4, UR43, R2 ;  /* 0x0000002b04027c25 */ /* 0x000fc8000f8e0002 */
[----:B------:R-:W-:Y:S02]  /*11770*/  IMAD R5, R5, UR43, R0 ;  /* 0x0000002b05057c24 */ /* 0x000fe4000f8e0200 */
[----:B-----5:R-:W-:-:S03]  /*11780*/  IMAD R0, R10, UR7, RZ ;  /* 0x000000070a007c24 */ /* 0x020fc6000f8e02ff */
[----:B------:R-:W-:Y:S01]  /*11790*/  IADD3 R3, R3, R5, RZ ;  /* 0x0000000503037210 */ /* 0x000fe20007ffe0ff */
[----:B------:R-:W-:Y:S02]  /*117a0*/  IMAD R5, R11, UR44, R0 ;  /* 0x0000002c0b057c24 */ /* 0x000fe4000f8e0200 */
[----:B------:R-:W-:-:S04]  /*117b0*/  IMAD.WIDE.U32 R2, R10, UR44, R2 ;  /* 0x0000002c0a027c25 */ /* 0x000fc8000f8e0002 */
[----:B------:R-:W-:Y:S01]  /*117c0*/  IMAD.IADD R3, R3, 0x1, R5 ;  /* 0x0000000103037824 */ /* 0x000fe200078e0205 */
[----:B------:R-:W-:-:S04]  /*117d0*/  LEA R4, P0, R2, UR8, 0x2 ;  /* 0x0000000802047c11 */ /* 0x000fc8000f8010ff */
[----:B------:R-:W-:Y:S01]  /*117e0*/  LEA.HI.X R5, R2, UR9, R3, 0x2, P0 ;  /* 0x0000000902057c11 */ /* 0x000fe200080f1403 */
[----:B------:R-:W-:-:S05]  /*117f0*/  IMAD.MOV.U32 R3, RZ, RZ, -0x800000 ;  /* 0xff800000ff037424 */ /* 0x000fca00078e00ff */
[----:B------:R4:W-:Y:S03]  /*11800*/  STG.E desc[UR10][R4.64], R3 ;  /* 0x0000000304007986 */ /* 0x0009e6000c10190a */
.L_x_1894:
[----:B------:R-:W-:Y:S05]  /*11810*/  BSYNC B0 ;  /* 0x0000000000007941 */ /* 0x000fea0003800000 */
.L_x_1893:
[----:B------:R-:W-:Y:S01]  /*11820*/  R2UR UR8, R208 ;  /* 0x00000000d00872ca */ /* 0x000fe200000e0000 */
[----:B------:R-:W-:Y:S01]  /*11830*/  ULDC UR5, c[0x0][0xa88] ;  /* 0x0002a20000057ab9 */ /* 0x000fe20000000800 */
[C---:B--2---:R-:W-:Y:S01]  /*11840*/  IMAD R0, R6.reuse, UR6, RZ ;  /* 0x0000000606007c24 */ /* 0x044fe2000f8e02ff */
[----:B------:R-:W-:Y:S01]  /*11850*/  UIADD3 UR42, -UR42, UR5, URZ ;  /* 0x000000052a2a7290 */ /* 0x000fe2000fffe13f */
[----:B----4-:R-:W-:Y:S01]  /*11860*/  IMAD.WIDE.U32 R2, R6, UR43, R22 ;  /* 0x0000002b06027c25 */ /* 0x010fe2000f8e0016 */
[C---:B------:R-:W-:Y:S01]  /*11870*/  IADD3 R4, R206.reuse, 0x20, RZ ;  /* 0x00000020ce047810 */ /* 0x040fe20007ffe0ff */
[----:B------:R-:W-:Y:S01]  /*11880*/  BSSY B0, `(.L_x_1895) ;  /* 0x0000026000007945 */ /* 0x000fe20003800000 */
[----:B------:R-:W-:Y:S01]  /*11890*/  SHF.R.S32.HI R207, RZ, 0x1f, R206 ;  /* 0x0000001fffcf7819 */ /* 0x000fe200000114ce */
[----:B------:R-:W-:Y:S01]  /*118a0*/  IMAD R5, R7, UR43, R0 ;  /* 0x0000002b07057c24 */ /* 0x000fe2000f8e0200 */
[C---:B------:R-:W-:Y:S01]  /*118b0*/  ISETP.GE.AND P3, PT, R206.reuse, UR42, PT ;  /* 0x0000002ace007c0c */ /* 0x040fe2000bf66270 */
[----:B------:R-:W-:Y:S01]  /*118c0*/  VIADD R0, R206, 0x40 ;  /* 0x00000040ce007836 */ /* 0x000fe20000000000 */
[----:B------:R-:W-:Y:S01]  /*118d0*/  ISETP.GE.AND P0, PT, R4, UR42, PT ;  /* 0x0000002a04007c0c */ /* 0x000fe2000bf06270 */
[----:B------:R-:W-:Y:S01]  /*118e0*/  VIADD R4, R206, 0x60 ;  /* 0x00000060ce047836 */ /* 0x000fe20000000000 */
[----:B------:R-:W-:Y:S01]  /*118f0*/  ULOP3.LUT UR5, URZ, UR8, URZ, 0x33, !UPT ;  /* 0x000000083f057292 */ /* 0x000fe2000f8e333f */
[----:B------:R-:W-:-:S02]  /*11900*/  IADD3 R3, R3, R5, RZ ;  /* 0x0000000503037210 */ /* 0x000fc40007ffe0ff */
[----:B------:R-:W-:Y:S01]  /*11910*/  ISETP.GE.AND P1, PT, R0, UR42, PT ;  /* 0x0000002a00007c0c */ /* 0x000fe2000bf26270 */
[----:B---3--:R-:W-:Y:S01]  /*11920*/  IMAD R0, R8, UR7, RZ ;  /* 0x0000000708007c24 */ /* 0x008fe2000f8e02ff */
[----:B------:R-:W-:Y:S01]  /*11930*/  ISETP.GE.AND P2, PT, R4, UR42, PT ;  /* 0x0000002a04007c0c */ /* 0x000fe2000bf46270 */
[----:B-1----:R-:W-:Y:S02]  /*11940*/  VIADD R5, R12, UR5 ;  /* 0x000000050c057c36 */ /* 0x002fe40008000000 */
[----:B------:R-:W-:Y:S02]  /*11950*/  IMAD R9, R9, UR44, R0 ;  /* 0x0000002c09097c24 */ /* 0x000fe4000f8e0200 */
[----:B------:R-:W-:-:S04]  /*11960*/  IMAD.WIDE.U32 R6, R8, UR44, R2 ;  /* 0x0000002c08067c25 */ /* 0x000fc8000f8e0002 */
[----:B------:R-:W-:-:S04]  /*11970*/  IMAD.WIDE R4, R5, 0x80, R206 ;  /* 0x0000008005047825 */ /* 0x000fc800078e02ce */
[----:B------:R-:W-:Y:S01]  /*11980*/  IMAD.IADD R11, R7, 0x1, R9 ;  /* 0x00000001070b7824 */ /* 0x000fe200078e0209 */
        /* <DEDUP_REMOVED lines=13> */
[----:B------:R-:W-:Y:S01]  /*11a60*/  ULDC.64 UR6, c[0x0][0xa80] ;  /* 0x0002a00000067ab9 */ /* 0x000fe20000000a00 */
[----:B------:R-:W-:Y:S01]  /*11a70*/  ULDC.64 UR8, c[0x0][0x208] ;  /* 0x0000820000087ab9 */ /* 0x000fe20000000a00 */
[----:B------:R-:W-:Y:S01]  /*11a80*/  IMAD.IADD R3, R3, 0x1, R9 ;  /* 0x0000000103037824 */ /* 0x000fe200078e0209 */
[----:B------:R-:W-:-:S04]  /*11a90*/  LEA R8, P6, R2, UR6, 0x1 ;  /* 0x0000000602087c11 */ /* 0x000fc8000f8c08ff */
[----:B------:R-:W-:-:S05]  /*11aa0*/  LEA.HI.X R9, R2, UR7, R3, 0x1, P6 ;  /* 0x0000000702097c11 */ /* 0x000fca000b0f0c03 */
[----:B------:R1:W-:Y:S04]  /*11ab0*/  @!P3 STG.E.128 desc[UR8][R8.64], RZ ;  /* 0x000000ff0800b986 */ /* 0x0003e8000c101d08 */
[----:B------:R1:W-:Y:S04]  /*11ac0*/  @!P4 STG.E.128 desc[UR8][R8.64+0x80], RZ ;  /* 0x000080ff0800c986 */ /* 0x0003e8000c101d08 */
[----:B------:R1:W-:Y:S02]  /*11ad0*/  @!P5 STG.E.128 desc[UR8][R8.64+0x100], RZ ;  /* 0x000100ff0800d986 */ /* 0x0003e4000c101d08 */
.L_x_1896:
[----:B------:R-:W-:Y:S05]  /*11ae0*/  BSYNC B0 ;  /* 0x0000000000007941 */ /* 0x000fea0003800000 */
.L_x_1895:
[----:B------:R-:W-:Y:S04]  /*11af0*/  BSSY B0, `(.L_x_1897) ;  /* 0x0000018000007945 */ /* 0x000fe80003800000 */
[----:B------:R-:W-:Y:S05]  /*11b00*/  @P0 BRA `(.L_x_1898) ;  /* 0x0000000000580947 */ /* 0x000fea0003800000 */
[----:B-1----:R-:W-:Y:S01]  /*11b10*/  IADD3 R9, P0, R4, 0x20, RZ ;  /* 0x0000002004097810 */ /* 0x002fe20007f1e0ff */
[----:B------:R-:W-:Y:S01]  /*11b20*/  ULDC UR5, c[0x0][0xa8c] ;  /* 0x0002a30000057ab9 */ /* 0x000fe20000000800 */
[----:B------:R-:W-:Y:S01]  /*11b30*/  IADD3 R2, R22, 0x40, RZ ;  /* 0x0000004016027810 */ /* 0x000fe20007ffe0ff */
[----:B------:R-:W-:Y:S01]  /*11b40*/  ULDC.64 UR6, c[0x0][0xad8] ;  /* 0x0002b60000067ab9 */ /* 0x000fe20000000a00 */
[----:B------:R-:W-:Y:S01]  /*11b50*/  MOV R3, R11 ;  /* 0x0000000b00037202 */ /* 0x000fe20000000f00 */
[----:B------:R-:W-:Y:S01]  /*11b60*/  IMAD.X R0, RZ, RZ, R5, P0 ;  /* 0x000000ffff007224 */ /* 0x000fe200000e0605 */
[----:B------:R-:W-:Y:S01]  /*11b70*/  ISETP.GE.AND P4, PT, R2, UR5, PT ;  /* 0x0000000502007c0c */ /* 0x000fe2000bf86270 */
[----:B------:R-:W-:Y:S01]  /*11b80*/  IMAD.MOV.U32 R2, RZ, RZ, R6 ;  /* 0x000000ffff027224 */ /* 0x000fe200078e0006 */
[C---:B------:R-:W-:Y:S01]  /*11b90*/  ISETP.GE.AND P3, PT, R22.reuse, UR5, PT ;  /* 0x0000000516007c0c */ /* 0x040fe2000bf66270 */
[----:B------:R-:W-:Y:S01]  /*11ba0*/  VIADD R8, R22, 0x80 ;  /* 0x0000008016087836 */ /* 0x000fe20000000000 */
[----:B------:R-:W-:Y:S01]  /*11bb0*/  ULDC.64 UR8, c[0x0][0x208] ;  /* 0x0000820000087ab9 */ /* 0x000fe20000000a00 */
[----:B------:R-:W-:-:S02]  /*11bc0*/  IMAD R0, R0, UR6, RZ ;  /* 0x0000000600007c24 */ /* 0x000fc4000f8e02ff */
        /* <DEDUP_REMOVED lines=10> */
.L_x_1898:
[----:B------:R-:W-:Y:S05]  /*11c70*/  BSYNC B0 ;  /* 0x0000000000007941 */ /* 0x000fea0003800000 */
.L_x_1897:
[----:B------:R-:W-:Y:S04]  /*11c80*/  BSSY B0, `(.L_x_1899) ;  /* 0x0000018000007945 */ /* 0x000fe80003800000 */
[----:B------:R-:W-:Y:S05]  /*11c90*/  @P1 BRA `(.L_x_1900) ;  /* 0x0000000000581947 */ /* 0x000fea0003800000 */
[----:B-12---:R-:W-:Y:S01]  /*11ca0*/  IADD3 R9, P0, R4, 0x40, RZ ;  /* 0x0000004004097810 */ /* 0x006fe20007f1e0ff */
        /* <DEDUP_REMOVED lines=21> */
.L_x_1900:
[----:B------:R-:W-:Y:S05]  /*11e00*/  BSYNC B0 ;  /* 0x0000000000007941 */ /* 0x000fea0003800000 */
.L_x_1899:
[----:B------:R-:W-:Y:S04]  /*11e10*/  BSSY B0, `(.L_x_1890) ;  /* 0x0000018000007945 */ /* 0x000fe80003800000 */
[----:B------:R-:W-:Y:S05]  /*11e20*/  @P2 BRA `(.L_x_1901) ;  /* 0x0000000000582947 */ /* 0x000fea0003800000 */
[----:B------:R-:W-:Y:S01]  /*11e30*/  IADD3 R7, P0, R4, 0x60, RZ ;  /* 0x0000006004077810 */ /* 0x000fe20007f1e0ff */
[----:B------:R-:W-:Y:S01]  /*11e40*/  VIADD R0, R22, 0x40 ;  /* 0x0000004016007836 */ /* 0x000fe20000000000 */
[----:B------:R-:W-:Y:S01]  /*11e50*/  MOV R2, R6 ;  /* 0x0000000600027202 */ /* 0x000fe20000000f00 */
[----:B------:R-:W-:Y:S01]  /*11e60*/  ULDC.64 UR6, c[0x0][0xad8] ;  /* 0x0002b60000067ab9 */ /* 0x000fe20000000a00 */
[----:B------:R-:W-:Y:S01]  /*11e70*/  ULDC UR5, c[0x0][0xa8c] ;  /* 0x0002a30000057ab9 */ /* 0x000fe20000000800 */
[----:B------:R-:W-:Y:S01]  /*11e80*/  IMAD.X R4, RZ, RZ, R5, P0 ;  /* 0x000000ffff047224 */ /* 0x000fe200000e0605 */
[----:B------:R-:W-:Y:S01]  /*11e90*/  ISETP.GE.AND P2, PT, R0, UR5, PT ;  /* 0x0000000500007c0c */ /* 0x000fe2000bf46270 */
[----:B------:R-:W-:Y:S01]  /*11ea0*/  IMAD.MOV.U32 R3, RZ, RZ, R11 ;  /* 0x000000ffff037224 */ /* 0x000fe200078e000b */
[----:B------:R-:W-:Y:S01]  /*11eb0*/  IADD3 R0, R22, 0x80, RZ ;  /* 0x0000008016007810 */ /* 0x000fe20007ffe0ff */
[----:B------:R-:W-:Y:S01]  /*11ec0*/  IMAD R4, R4, UR6, RZ ;  /* 0x0000000604047c24 */ /* 0x000fe2000f8e02ff */
[----:B------:R-:W-:Y:S01]  /*11ed0*/  ISETP.GE.AND P1, PT, R22, UR5, PT ;  /* 0x0000000516007c0c */ /* 0x000fe2000bf26270 */
[----:B------:R-:W-:Y:S01]  /*11ee0*/  IMAD.WIDE.U32 R2, R7, UR6, R2 ;  /* 0x0000000607027c25 */ /* 0x000fe2000f8e0002 */
[----:B------:R-:W-:Y:S01]  /*11ef0*/  ISETP.GE.AND P3, PT, R0, UR5, PT ;  /* 0x0000000500007c0c */ /* 0x000fe2000bf66270 */
[----:B------:R-:W-:-:S02]  /*11f00*/  ULDC.64 UR8, c[0x0][0x208] ;  /* 0x0000820000087ab9 */ /* 0x000fc40000000a00 */
        /* <DEDUP_REMOVED lines=8> */
.L_x_1901:
[----:B------:R-:W-:Y:S05]  /*11f90*/  BSYNC B0 ;  /* 0x0000000000007941 */ /* 0x000fea0003800000 */
.L_x_1890:
[----:B--2---:R-:W2:Y:S02]  /*11fa0*/  LDC R0, c[0x0][0xda8] ;  /* 0x00036a00ff007b82 */ /* 0x004ea40000000800 */
[----:B--2---:R-:W-:-:S13]  /*11fb0*/  ISETP.LE.AND P0, PT, R0, UR4, PT ;  /* 0x0000000400007c0c */ /* 0x004fda000bf03270 */
[----:B------:R-:W-:Y:S05]  /*11fc0*/  @!P0 BRA `(.L_x_1902) ;  /* 0xfffffeec00708947 */ /* 0x000fea000383ffff */
[----:B------:R-:W-:Y:S05]  /*11fd0*/  EXIT ;  /* 0x000000000000794d */ /* 0x000fea0003800000 */
.L_x_1854:
[----:B------:R-:W-:-:S08]  /*11fe0*/  NOP ;  /* 0x0000000000007918 */ /* 0x000fd00000000000 */
[----:B-1----:R-:W1:-:S00]  /*11ff0*/  USETMAXREG.DEALLOC.CTAPOOL 0x18 ;  /* 0x00000018000079c8 */ /* 0x002e4000080e0500 */
[----:B-1----:R-:W-:-:S06]  /*12000*/  LOP3.LUT R0, R0, 0x3, RZ, 0xc0, !PT ;  /* 0x0000000300007812 */ /* 0x002fcc00078ec0ff */
[----:B------:R-:W1:Y:S02]  /*12010*/  SHFL.IDX PT, R0, R0, RZ, 0x1f ;  /* 0x00001fff00007589 */ /* 0x000e6400000e0000 */
[----:B-1----:R-:W-:-:S13]  /*12020*/  ISETP.NE.AND P0, PT, R0, RZ, PT ;  /* 0x000000ff0000720c */ /* 0x002fda0003f05270 */
[----:B--2---:R-:W-:Y:S05]  /*12030*/  @P0 EXIT ;  /* 0x000000000000094d */ /* 0x004fea0003800000 */
[----:B------:R-:W1:Y:S01]  /*12040*/  S2UR UR4, SR_CTAID.X ;  /* 0x00000000000479c3 */ /* 0x000e620000002500 */
[----:B------:R2:W-:Y:S01]  /*12050*/  STL [R1+0x4], RZ ;  /* 0x000004ff01007387 */ /* 0x0005e20000100800 */
[----:B------:R-:W-:Y:S01]  /*12060*/  MOV R17, 0x1 ;  /* 0x0000000100117802 */ /* 0x000fe20000000f00 */
[----:B------:R-:W-:-:S05]  /*12070*/  IMAD.MOV.U32 R16, RZ, RZ, RZ ;  /* 0x000000ffff107224 */ /* 0x000fca00078e00ff */
[----:B------:R-:W1:Y:S02]  /*12080*/  LDC R0, c[0x0][0xda8] ;  /* 0x00036a00ff007b82 */ /* 0x000e640000000800 */
[----:B-1----:R-:W-:-:S13]  /*12090*/  ISETP.LE.AND P0, PT, R0, UR4, PT ;  /* 0x0000000400007c0c */ /* 0x002fda000bf03270 */
[----:B--2---:R-:W-:Y:S05]  /*120a0*/  @P0 BRA `(.L_x_1903) ;  /* 0x0000002c00980947 */ /* 0x004fea0003800000 */
[----:B------:R-:W-:Y:S01]  /*120b0*/  MOV R0, UR4 ;  /* 0x0000000400007c02 */ /* 0x000fe20008000f00 */
[----:B------:R-:W-:Y:S01]  /*120c0*/  IMAD.MOV.U32 R16, RZ, RZ, RZ ;  /* 0x000000ffff107224 */ /* 0x000fe200078e00ff */
[----:B------:R-:W-:Y:S01]  /*120d0*/  MOV R17, 0x1 ;  /* 0x0000000100117802 */ /* 0x000fe20000000f00 */
[----:B------:R-:W-:Y:S01]  /*120e0*/  ULDC UR44, c[0x0][0xc] ;  /* 0x00000300002c7ab9 */ /* 0x000fe20000000800 */
[----:B------:R-:W-:Y:S01]  /*120f0*/  ULDC.64 UR38, c[0x0][0x198] ;  /* 0x0000660000267ab9 */ /* 0x000fe20000000a00 */
[----:B------:R1:W-:Y:S04]  /*12100*/  STL [R1], R0 ;  /* 0x0000000001007387 */ /* 0x0003e80000100800 */
[----:B------:R1:W-:Y:S02]  /*12110*/  STL [R1+0x4], RZ ;  /* 0x000004ff01007387 */ /* 0x0003e40000100800 */
.L_x_1951:
[----:B------:R-:W2:Y:S01]  /*12120*/  LDL R6, [R1] ;  /* 0x0000000001067983 */ /* 0x000ea20000100800 */
[----:B------:R-:W-:Y:S01]  /*12130*/  ULDC UR8, c[0x0][0xdd0] ;  /* 0x0003740000087ab9 */ /* 0x000fe20000000800 */
[----:B-1----:R-:W1:Y:S01]  /*12140*/  LDC R0, c[0x0][0xde8] ;  /* 0x00037a00ff007b82 */ /* 0x002e620000000800 */
[----:B------:R-:W-:-:S11]  /*12150*/  UISETP.NE.AND UP0, UPT, UR8, 0x1, UPT ;  /* 0x000000010800788c */ /* 0x000fd6000bf05270 */
[----:B------:R-:W-:Y:S01]  /*12160*/  @UP0 ULDC UR4, c[0x0][0xdd4] ;  /* 0x0003750000040ab9 */ /* 0x000fe20000000800 */
[----:B------:R-:W-:Y:S01]  /*12170*/  @UP0 ULDC UR9, c[0x0][0xdd8] ;  /* 0x0003760000090ab9 */ /* 0x000fe20000000800 */
[C---:B--2---:R-:W-:Y:S02]  /*12180*/  R2UR UR6, R6.reuse ;  /* 0x00000000060672ca */ /* 0x044fe400000e0000 */
[----:B------:R-:W-:-:S11]  /*12190*/  R2UR UR7, R6 ;  /* 0x00000000060772ca */ /* 0x000fd600000e0000 */
        /* <DEDUP_REMOVED lines=14> */
.L_x_1904:
[----:B------:R-:W-:Y:S01]  /*12280*/  ULDC UR9, c[0x0][0xdc4] ;  /* 0x0003710000097ab9 */ /* 0x000fe20000000800 */
[----:B------:R-:W-:Y:S01]  /*12290*/  UMOV UR7, UR8 ;  /* 0x0000000800077c82 */ /* 0x000fe20008000000 */
[----:B------:R-:W-:-:S11]  /*122a0*/  UISETP.NE.AND UP0, UPT, UR9, 0x1, UPT ;  /* 0x000000010900788c */ /* 0x000fd6000bf05270 */
[----:B------:R-:W-:Y:S02]  /*122b0*/  @UP0 ULDC.64 UR10, c[0x0][0xdc8] ;  /* 0x00037200000a0ab9 */ /* 0x000fe40000000a00 */
[----:B------:R-:W-:-:S04]  /*122c0*/  UIMAD.WIDE.U32 UR4, UR8, UR10, URZ ;  /* 0x0000000a080472a5 */ /* 0x000fc8000f8e003f */
[----:B------:R-:W-:-:S04]  /*122d0*/  @UP0 USHF.R.U32.HI UR7, URZ, UR11, UR5 ;  /* 0x0000000b3f070299 */ /* 0x000fc80008011605 */
[----:B------:R-:W-:-:S12]  /*122e0*/  UIMAD UR4, UR7, UR9, URZ ;  /* 0x00000009070472a4 */ /* 0x000fd8000f8e023f */
.L_x_1905:
[----:B------:R-:W1:Y:S01]  /*122f0*/  LDC R0, c[0x0][0x404] ;  /* 0x00010100ff007b82 */ /* 0x000e620000000800 */
[----:B------:R-:W-:Y:S01]  /*12300*/  ULOP3.LUT UR5, URZ, UR7, URZ, 0x33, !UPT ;  /* 0x000000073f057292 */ /* 0x000fe2000f8e333f */
[----:B------:R-:W-:Y:S01]  /*12310*/  BSSY B6, `(.L_x_1906) ;  /* 0x00002ad000067945 */ /* 0x000fe20003800000 */
[----:B------:R-:W-:Y:S01]  /*12320*/  ULDC.64 UR10, c[0x0][0x3f8] ;  /* 0x0000fe00000a7ab9 */ /* 0x000fe20000000a00 */
[----:B------:R-:W-:Y:S01]  /*12330*/  ULDC UR7, c[0x0][0xdac] ;  /* 0x00036b0000077ab9 */ /* 0x000fe20000000800 */
[----:B------:R-:W-:Y:S01]  /*12340*/  ISETP.NE.U32.AND P0, PT, RZ, UR10, PT ;  /* 0x0000000aff007c0c */ /* 0x000fe2000bf05070 */
[----:B------:R-:W-:Y:S02]  /*12350*/  UIADD3 UR5, UR5, UR7, URZ ;  /* 0x0000000705057290 */ /* 0x000fe4000fffe03f */
[----:B------:R-:W2:Y:S01]  /*12360*/  LDC R2, c[0x0][0x288] ;  /* 0x0000a200ff027b82 */ /* 0x000ea20000000800 */
[----:B------:R-:W-:Y:S01]  /*12370*/  ISETP.NE.AND.EX P0, PT, RZ, UR11, PT, P0 ;  /* 0x0000000bff007c0c */ /* 0x000fe2000bf05300 */
[----:B------:R-:W-:Y:S01]  /*12380*/  USHF.L.U32 UR41, UR5, 0x7, URZ ;  /* 0x0000000705297899 */ /* 0x000fe2000800063f */
[----:B------:R-:W-:Y:S01]  /*12390*/  ULDC UR7, c[0x0][0xdb8] ;  /* 0x00036e0000077ab9 */ /* 0x000fe20000000800 */
[----:B------:R-:W-:-:S02]  /*123a0*/  UIADD3 UR4, UR8, -UR4, URZ ;  /* 0x8000000408047290 */ /* 0x000fc4000fffe03f */
[----:B------:R-:W-:Y:S02]  /*123b0*/  UISETP.NE.AND UP0, UPT, UR7, 0x1, UPT ;  /* 0x000000010700788c */ /* 0x000fe4000bf05270 */
[----:B------:R-:W3:Y:S01]  /*123c0*/  LDC R4, c[0x0][0x2e0] ;  /* 0x0000b800ff047b82 */ /* 0x000ee20000000800 */
[----:B------:R-:W-:Y:S01]  /*123d0*/  IMAD.U32 R5, RZ, RZ, UR41 ;  /* 0x00000029ff057e24 */ /* 0x000fe2000f8e00ff */
[----:B------:R-:W-:Y:S02]  /*123e0*/  ULDC UR5, c[0x0][0xdc4] ;  /* 0x0003710000057ab9 */ /* 0x000fe40000000800 */
[----:B------:R-:W-:Y:S01]  /*123f0*/  UIMAD UR6, UR6, UR5, UR4 ;  /* 0x00000005060672a4 */ /* 0x000fe2000f8e0204 */
[----:B-1----:R-:W-:-:S04]  /*12400*/  SEL R3, R0, 0x1, P0 ;  /* 0x0000000100037807 */ /* 0x002fc80000000000 */
[----:B------:R-:W-:Y:S01]  /*12410*/  @UP0 ULDC UR4, c[0x0][0xdbc] ;  /* 0x00036f0000040ab9 */ /* 0x000fe20000000800 */
[----:B------:R-:W-:Y:S01]  /*12420*/  @UP0 ULDC UR8, c[0x0][0xdc0] ;  /* 0x0003700000080ab9 */ /* 0x000fe20000000800 */
[----:B------:R-:W-:Y:S02]  /*12430*/  UIMAD.WIDE.U32 UR4, UR6, UR4, URZ ;  /* 0x00000004060472a5 */ /* 0x000fe4000f8e003f */
[----:B------:R-:W-:Y:S01]  /*12440*/  UMOV UR43, UR6 ;  /* 0x00000006002b7c82 */ /* 0x000fe20008000000 */
[----:B--2---:R-:W-:Y:S01]  /*12450*/  IADD3 R2, R5, 0xef, -R2 ;  /* 0x000000ef05027810 */ /* 0x004fe20007ffe802 */
[----:B------:R-:W-:-:S04]  /*12460*/  @UP0 USHF.R.U32.HI UR43, URZ, UR8, UR5 ;  /* 0x000000083f2b0299 */ /* 0x000fc80008011605 */
[----:B------:R-:W-:Y:S01]  /*12470*/  UIADD3 UR42, -UR43, URZ, URZ ;  /* 0x0000003f2b2a7290 */ /* 0x000fe2000fffe13f */
[----:B---3--:R-:W-:-:S03]  /*12480*/  IMAD R5, R3, R4, 0x6f ;  /* 0x0000006f03057424 */ /* 0x008fc600078e0204 */
[----:B------:R-:W-:Y:S01]  /*12490*/  UIMAD UR42, UR7, UR42, UR6 ;  /* 0x0000002a072a72a4 */ /* 0x000fe2000f8e0206 */
[----:B------:R-:W-:Y:S01]  /*124a0*/  IMAD R3, R3, R4, R2 ;  /* 0x0000000403037224 */ /* 0x000fe200078e0202 */
[----:B------:R-:W-:Y:S01]  /*124b0*/  MOV R4, RZ ;  /* 0x000000ff00047202 */ /* 0x000fe20000000f00 */
[----:B------:R-:W-:-:S04]  /*124c0*/  IMAD.MOV.U32 R2, RZ, RZ, RZ ;  /* 0x000000ffff027224 */ /* 0x000fc800078e00ff */
[----:B------:R-:W-:-:S04]  /*124d0*/  IMAD.HI R4, R5, -0x6db6db6d, R4 ;  /* 0x9249249305047827 */ /* 0x000fc800078e0204 */
[----:B------:R-:W-:Y:S01]  /*124e0*/  IMAD.HI R2, R3, -0x6db6db6d, R2 ;  /* 0x9249249303027827 */ /* 0x000fe200078e0202 */
[----:B------:R-:W-:-:S04]  /*124f0*/  SHF.R.U32.HI R3, RZ, 0x1f, R4 ;  /* 0x0000001fff037819 */ /* 0x000fc80000011604 */
[----:B------:R-:W-:Y:S02]  /*12500*/  SHF.R.U32.HI R5, RZ, 0x1f, R2 ;  /* 0x0000001fff057819 */ /* 0x000fe40000011602 */
[----:B------:R-:W-:Y:S02]  /*12510*/  LEA.HI.SX32 R3, R4, R3, 0x1a ;  /* 0x0000000304037211 */ /* 0x000fe400078fd2ff */
[----:B------:R-:W-:-:S04]  /*12520*/  LEA.HI.SX32 R2, R2, R5, 0x1a ;  /* 0x0000000502027211 */ /* 0x000fc800078fd2ff */
[----:B------:R-:W-:-:S04]  /*12530*/  VIMNMX R19, R3, R2, PT ;  /* 0x0000000203137248 */ /* 0x000fc80003fe0100 */
[----:B------:R-:W-:-:S13]  /*12540*/  ISETP.GT.AND P0, PT, R19, RZ, PT ;  /* 0x000000ff1300720c */ /* 0x000fda0003f04270 */
[----:B------:R-:W-:Y:S05]  /*12550*/  @P0 BRA `(.L_x_1907) ;  /* 0x00000000004c0947 */ /* 0x000fea0003800000 */
[----:B------:R-:W1:Y:S01]  /*12560*/  S2R R7, SR_TID.X ;  /* 0x0000000000077919 */ /* 0x000e620000002100 */
[----:B------:R-:W-:Y:S02]  /*12570*/  MOV R13, R6 ;  /* 0x00000006000d7202 */ /* 0x000fe40000000f00 */
[----:B-1----:R-:W-:-:S04]  /*12580*/  LOP3.LUT R7, R7, 0x1f, RZ, 0xc0, !PT ;  /* 0x0000001f07077812 */ /* 0x002fc800078ec0ff */
[----:B------:R-:W-:-:S13]  /*12590*/  ISETP.NE.AND P0, PT, R7, RZ, PT ;  /* 0x000000ff0700720c */ /* 0x000fda0003f05270 */
[----:B------:R-:W-:Y:S05]  /*125a0*/  @P0 BRA `(.L_x_1908) ;  /* 0x00000028000c0947 */ /* 0x000fea0003800000 */
[----:B------:R-:W1:Y:S01]  /*125b0*/  S2R R5, SR_LANEID ;  /* 0x0000000000057919 */ /* 0x000e620000000000 */
[----:B------:R-:W-:Y:S01]  /*125c0*/  VOTEU.ANY UR4, UPT, PT ;  /* 0x0000000000047886 */ /* 0x000fe200038e0100 */
[----:B------:R-:W2:Y:S01]  /*125d0*/  LDC.64 R2, c[0x0][0xdf0] ;  /* 0x00037c00ff027b82 */ /* 0x000ea20000000a00 */
[----:B------:R-:W1:Y:S01]  /*125e0*/  FLO.U32 R0, UR4 ;  /* 0x0000000400007d00 */ /* 0x000e6200080e0000 */
[----:B------:R-:W-:Y:S01]  /*125f0*/  ULDC.64 UR6, c[0x0][0x208] ;  /* 0x0000820000067ab9 */ /* 0x000fe20000000a00 */
        /* <DEDUP_REMOVED lines=9> */
.L_x_1907:
[----:B------:R-:W1:Y:S01]  /*12690*/  S2R R3, SR_CgaCtaId ;  /* 0x0000000000037919 */ /* 0x000e620000008800 */
[----:B------:R-:W-:-:S04]  /*126a0*/  MOV R18, 0x400 ;  /* 0x0000040000127802 */ /* 0x000fc80000000f00 */
[----:B-1----:R-:W-:-:S05]  /*126b0*/  LEA R18, R3, R18, 0x18 ;  /* 0x0000001203127211 */ /* 0x002fca00078ec0ff */
[----:B------:R-:W-:-:S05]  /*126c0*/  VIADD R0, R18, 0x21400 ;  /* 0x0002140012007836 */ /* 0x000fca0000000000 */
[----:B------:R-:W-:-:S13]  /*126d0*/  LOP3.LUT P0, RZ, R0, 0x3ff, RZ, 0xc0, !PT ;  /* 0x000003ff00ff7812 */ /* 0x000fda000780c0ff */
[----:B------:R-:W-:Y:S05]  /*126e0*/  @!P0 BRA `(.L_x_1909) ;  /* 0x0000000000408947 */ /* 0x000fea0003800000 */
[----:B------:R-:W-:Y:S01]  /*126f0*/  MOV R2, 0x0 ;  /* 0x0000000000027802 */ /* 0x000fe20000000f00 */
[----:B------:R-:W-:Y:S01]  /*12700*/  ULDC.64 UR6, c[0x4][0xa8] ;  /* 0x01002a0000067ab9 */ /* 0x000fe20000000a00 */
[----:B------:R-:W-:Y:S01]  /*12710*/  ULDC.64 UR8, c[0x4][0xb0] ;  /* 0x01002c0000087ab9 */ /* 0x000fe20000000a00 */
[----:B------:R-:W-:Y:S01]  /*12720*/  ULDC.64 UR4, c[0x4][0x8] ;  /* 0x0100020000047ab9 */ /* 0x000fe20000000a00 */
[----:B------:R-:W-:Y:S01]  /*12730*/  MOV R4, UR6 ;  /* 0x0000000600047c02 */ /* 0x000fe20008000f00 */
[----:B------:R-:W-:Y:S01]  /*12740*/  IMAD.U32 R5, RZ, RZ, UR7 ;  /* 0x00000007ff057e24 */ /* 0x000fe2000f8e00ff */
[----:B------:R-:W1:Y:S01]  /*12750*/  LDC.64 R2, c[0x4][R2] ;  /* 0x0100000002027b82 */ /* 0x000e620000000a00 */
[----:B------:R-:W-:Y:S01]  /*12760*/  MOV R6, UR8 ;  /* 0x0000000800067c02 */ /* 0x000fe20008000f00 */
[----:B------:R-:W-:Y:S01]  /*12770*/  IMAD.U32 R7, RZ, RZ, UR9 ;  /* 0x00000009ff077e24 */ /* 0x000fe2000f8e00ff */
[----:B------:R-:W-:Y:S01]  /*12780*/  MOV R10, UR4 ;  /* 0x00000004000a7c02 */ /* 0x000fe20008000f00 */
[----:B------:R-:W-:Y:S01]  /*12790*/  IMAD.U32 R11, RZ, RZ, UR5 ;  /* 0x00000005ff0b7e24 */ /* 0x000fe2000f8e00ff */
[----:B------:R-:W-:Y:S01]  /*127a0*/  MOV R8, 0x70 ;  /* 0x0000007000087802 */ /* 0x000fe20000000f00 */
[----:B------:R-:W-:Y:S01]  /*127b0*/  IMAD.MOV.U32 R12, RZ, RZ, 0x1 ;  /* 0x00000001ff0c7424 */ /* 0x000fe200078e00ff */
[----:B------:R-:W-:-:S07]  /*127c0*/  MOV R13, RZ ;  /* 0x000000ff000d7202 */ /* 0x000fce0000000f00 */
[----:B------:R-:W-:-:S07]  /*127d0*/  LEPC R20, `(.L_x_1909) ;  /* 0x000000001014794e */ /* 0x000fce0000000000 */
[----:B-1----:R-:W-:Y:S05]  /*127e0*/  CALL.ABS.NOINC R2 ;  /* 0x0000000002007343 */ /* 0x002fea0003c00000 */
.L_x_1909:
[----:B------:R-:W-:-:S05]  /*127f0*/  VIADD R0, R18, 0x400 ;  /* 0x0000040012007836 */ /* 0x000fca0000000000 */
        /* <DEDUP_REMOVED lines=11> */
[----:B------:R-:W-:Y:S01]  /*128b0*/  MOV R10, UR4 ;  /* 0x00000004000a7c02 */ /* 0x000fe20008000f00 */
[----:B------:R-:W-:Y:S01]  /*128c0*/  IMAD.U32 R11, RZ, RZ, UR5 ;  /* 0x00000005ff0b7e24 */ /* 0x000fe2000f8e00ff */
[----:B------:R-:W-:Y:S01]  /*128d0*/  MOV R8, 0x70 ;  /* 0x0000007000087802 */ /* 0x000fe20000000f00 */
[----:B------:R-:W-:Y:S01]  /*128e0*/  IMAD.MOV.U32 R12, RZ, RZ, 0x1 ;  /* 0x00000001ff0c7424 */ /* 0x000fe200078e00ff */
[----:B-1----:R-:W-:-:S07]  /*128f0*/  MOV R13, RZ ;  /* 0x000000ff000d7202 */ /* 0x002fce0000000f00 */
[----:B------:R-:W-:-:S07]  /*12900*/  LEPC R20, `(.L_x_1911) ;  /* 0x000000001014794e */ /* 0x000fce0000000000 */
[----:B--2---:R-:W-:Y:S05]  /*12910*/  CALL.ABS.NOINC R2 ;  /* 0x0000000002007343 */ /* 0x004fea0003c00000 */
.L_x_1911:
        /* <DEDUP_REMOVED lines=15> */
[----:B-1----:R-:W-:Y:S05]  /*12a10*/  CALL.ABS.NOINC R2 ;  /* 0x0000000002007343 */ /* 0x002fea0003c00000 */
.L_x_1910:
[----:B------:R-:W-:Y:S01]  /*12a20*/  ULDC.64 UR4, c[0x0][0x9f8] ;  /* 0x00027e0000047ab9 */ /* 0x000fe20000000a00 */
[----:B------:R-:W-:Y:S01]  /*12a30*/  MOV R5, UR43 ;  /* 0x0000002b00057c02 */ /* 0x000fe20008000f00 */
[----:B------:R-:W-:Y:S01]  /*12a40*/  IMAD.U32 R0, RZ, RZ, UR43 ;  /* 0x0000002bff007e24 */ /* 0x000fe2000f8e00ff */
[----:B------:R-:W-:Y:S01]  /*12a50*/  ISETP.NE.U32.AND P0, PT, RZ, UR4, PT ;  /* 0x00000004ff007c0c */ /* 0x000fe2000bf05070 */
[----:B------:R-:W-:Y:S01]  /*12a60*/  ULDC.64 UR6, c[0x0][0x208] ;  /* 0x0000820000067ab9 */ /* 0x000fe20000000a00 */
[----:B------:R-:W1:Y:S01]  /*12a70*/  LDC R4, c[0x0][0x428] ;  /* 0x00010a00ff047b82 */ /* 0x000e620000000800 */
[----:B------:R-:W2:Y:S01]  /*12a80*/  S2R R6, SR_TID.X ;  /* 0x0000000000067919 */ /* 0x000ea20000002100 */
[----:B------:R-:W-:-:S13]  /*12a90*/  ISETP.NE.AND.EX P0, PT, RZ, UR5, PT, P0 ;  /* 0x00000005ff007c0c */ /* 0x000fda000bf05300 */
[----:B------:R-:W3:Y:S02]  /*12aa0*/  @P0 LDC.64 R2, c[0x0][0x9f8] ;  /* 0x00027e00ff020b82 */ /* 0x000ee40000000a00 */
[----:B---3--:R-:W-:-:S05]  /*12ab0*/  @P0 IMAD.WIDE R2, R5, 0x4, R2 ;  /* 0x0000000405020825 */ /* 0x008fca00078e0202 */
[----:B------:R3:W4:Y:S01]  /*12ac0*/  @P0 LDG.E R0, desc[UR6][R2.64] ;  /* 0x0000000602000981 */ /* 0x000722000c1e1900 */
[----:B-1----:R-:W-:Y:S01]  /*12ad0*/  ISETP.NE.AND P0, PT, R4, 0x1, PT ;  /* 0x000000010400780c */ /* 0x002fe20003f05270 */
[----:B------:R-:W-:Y:S01]  /*12ae0*/  UMOV UR40, URZ ;  /* 0x0000003f00287c82 */ /* 0x000fe20008000000 */
[----:B--2---:R-:W-:Y:S01]  /*12af0*/  LOP3.LUT R7, R6, 0x1f, RZ, 0xc0, !PT ;  /* 0x0000001f06077812 */ /* 0x004fe200078ec0ff */
[----:B------:R-:W-:Y:S01]  /*12b00*/  UMOV UR8, 0x40 ;  /* 0x0000004000087882 */ /* 0x000fe20000000000 */
[----:B------:R-:W-:Y:S01]  /*12b10*/  MOV R4, UR42 ;  /* 0x0000002a00047c02 */ /* 0x000fe20008000f00 */
        /* <DEDUP_REMOVED lines=19> */
[----:B------:R-:W-:Y:S01]  /*12c50*/  VIADD R5, R19, 0xffffffff ;  /* 0xffffffff13057836 */ /* 0x000fe20000000000 */
[----:B-1----:R-:W-:Y:S01]  /*12c60*/  ISETP.NE.U32.AND P0, PT, R2, RZ, PT ;  /* 0x000000ff0200720c */ /* 0x002fe20003f05070 */
[----:B------:R2:W-:Y:S03]  /*12c70*/  @!UP1 UTMAPF.L2.4D [UR12], [UR4] ;  /* 0x0000000c040095b8 */ /* 0x0005e60008018000 */
[----:B------:R-:W-:-:S04]  /*12c80*/  ISETP.NE.AND.EX P0, PT, R3, RZ, PT, P0 ;  /* 0x000000ff0300720c */ /* 0x000fc80003f05300 */
[----:B----4-:R-:W-:Y:S01]  /*12c90*/  SEL R6, R0, RZ, !P0 ;  /* 0x000000ff00067207 */ /* 0x010fe20004000000 */
[----:B--2---:R-:W-:Y:S08]  /*12ca0*/  BRA.DIV UR6, `(.L_x_1912) ;  /* 0x0000002a060c7947 */ /* 0x004ff0000b800000 */
.L_x_1963:
[----:B------:R-:W-:Y:S01]  /*12cb0*/  UMOV UR4, 0xffffffff ;  /* 0xffffffff00047882 */ /* 0x000fe20000000000 */
[----:B------:R-:W-:Y:S02]  /*12cc0*/  SHF.R.S32.HI R12, RZ, 0x1f, R0 ;  /* 0x0000001fff0c7819 */ /* 0x000fe40000011400 */
[----:B------:R-:W-:Y:S05]  /*12cd0*/  BRA.DIV UR4, `(.L_x_1913) ;  /* 0x0000002a042c7947 */ /* 0x000fea000b800000 */
[----:B------:R-:W-:-:S13]  /*12ce0*/  ELECT P6, URZ, PT ;  /* 0x00000000003f782f */ /* 0x000fda00038c0000 */
.L_x_1966:
[----:B------:R-:W-:Y:S05]  /*12cf0*/  @!P6 BRA `(.L_x_1914) ;  /* 0x0000000000f8e947 */ /* 0x000fea0003800000 */
[----:B------:R-:W-:Y:S01]  /*12d00*/  MOV R6, R0 ;  /* 0x0000000000067202 */ /* 0x000fe20000000f00 */
        /* <DEDUP_REMOVED lines=13> */
[----:B------:R-:W-:-:S03]  /*12de0*/  SHF.R.S32.HI R7, RZ, 0x1f, R6 ;  /* 0x0000001fff077819 */ /* 0x000fc60000011406 */
[----:B------:R-:W-:-:S04]  /*12df0*/  IMAD.WIDE.U32 R6, R0, UR4, R6 ;  /* 0x0000000400067c25 */ /* 0x000fc8000f8e0006 */
[----:B------:R-:W-:Y:S01]  /*12e00*/  IMAD.IADD R9, R7, 0x1, R9 ;  /* 0x0000000107097824 */ /* 0x000fe200078e0209 */
[----:B------:R-:W-:-:S04]  /*12e10*/  LEA R8, P2, R6, R2, 0x2 ;  /* 0x0000000206087211 */ /* 0x000fc800078410ff */
[----:B------:R-:W-:-:S05]  /*12e20*/  LEA.HI.X R9, R6, R3, R9, 0x2, P2 ;  /* 0x0000000306097211 */ /* 0x000fca00010f1409 */
[----:B------:R1:W5:Y:S04]  /*12e30*/  LDG.E R6, desc[UR6][R8.64] ;  /* 0x0000000608067981 */ /* 0x000368000c1e1900 */
.L_x_1915:
[----:B-1----:R-:W-:Y:S02]  /*12e40*/  LEA R8, R16, R18, 0x3 ;  /* 0x0000001210087211 */ /* 0x002fe400078e18ff */
[----:B------:R-:W-:-:S04]  /*12e50*/  SHF.L.U32 R7, R17, 0x1f, RZ ;  /* 0x0000001f11077819 */ /* 0x000fc800000006ff */
[----:B------:R-:W1:Y:S02]  /*12e60*/  SYNCS.PHASECHK.TRANS64.TRYWAIT P2, [R8+URZ+0x36840], R7 ;  /* 0x03684007080075a7 */ /* 0x000e64000804017f */
[----:B-1----:R-:W-:Y:S05]  /*12e70*/  @!P2 BRA `(.L_x_1916) ;  /* 0x0000002400e4a947 */ /* 0x002fea0003800000 */
.L_x_1967:
        /* <DEDUP_REMOVED lines=11> */
.L_x_1917:
[----:B-1----:R-:W-:Y:S01]  /*12f30*/  IMAD R7, R16, 0xa800, R18 ;  /* 0x0000a80010077824 */ /* 0x002fe200078e0212 */
        /* <DEDUP_REMOVED lines=26> */
.L_x_1914:
[----:B------:R-:W-:Y:S05]  /*130e0*/  WARPSYNC.ALL ;  /* 0x0000000000007948 */ /* 0x000fea0003800000 */
[----:B------:R-:W2:Y:S01]  /*130f0*/  LDL.LU R8, [R1+0x4] ;  /* 0x0000040001087983 */ /* 0x000ea20000300800 */
[----:B------:R-:W-:Y:S02]  /*13100*/  ELECT P2, URZ, PT ;  /* 0x00000000003f782f */ /* 0x000fe40003840000 */
[----:B------:R-:W-:Y:S01]  /*13110*/  ISETP.GE.AND P3, PT, R19, 0x2, PT ;  /* 0x000000021300780c */ /* 0x000fe20003f66270 */
[----:B------:R-:W-:Y:S01]  /*13120*/  UIADD3 UR4, UP0, UR38, 0x270, URZ ;  /* 0x0000027026047890 */ /* 0x000fe2000ff1e03f */
[----:B------:R-:W-:Y:S01]  /*13130*/  UMOV UR11, UR41 ;  /* 0x00000029000b7c82 */ /* 0x000fe20008000000 */
[----:B------:R-:W-:-:S02]  /*13140*/  UMOV UR12, UR42 ;  /* 0x0000002a000c7c82 */ /* 0x000fc40008000000 */
[----:B------:R-:W-:Y:S01]  /*13150*/  UIADD3.X UR5, URZ, UR39, URZ, UP0, !UPT ;  /* 0x000000273f057290 */ /* 0x000fe200087fe43f */
[----:B------:R-:W-:Y:S01]  /*13160*/  UMOV UR13, UR43 ;  /* 0x0000002b000d7c82 */ /* 0x000fe20008000000 */
[----:B------:R-:W-:Y:S01]  /*13170*/  UMOV UR6, 0x0 ;  /* 0x0000000000067882 */ /* 0x000fe20000000000 */
[----:B------:R-:W-:Y:S01]  /*13180*/  UMOV UR7, 0x12f00000 ;  /* 0x12f0000000077882 */ /* 0x000fe20000000000 */
[----:B------:R-:W-:Y:S01]  /*13190*/  UMOV UR10, URZ ;  /* 0x0000003f000a7c82 */ /* 0x000fe20008000000 */
[----:B------:R-:W-:Y:S01]  /*131a0*/  UMOV UR27, UR41 ;  /* 0x00000029001b7c82 */ /* 0x000fe20008000000 */
[----:B------:R-:W-:Y:S01]  /*131b0*/  @P2 MOV R7, 0xc000 ;  /* 0x0000c00000072802 */ /* 0x000fe20000000f00 */
[----:B------:R-:W-:Y:S06]  /*131c0*/  BAR.SYNC.DEFER_BLOCKING 0x8, 0x120 ;  /* 0x0204800000007b1d */ /* 0x000fec0000010000 */
[----:B------:R-:W-:Y:S01]  /*131d0*/  UMOV UR28, UR42 ;  /* 0x0000002a001c7c82 */ /* 0x000fe20008000000 */
[----:B------:R-:W-:Y:S01]  /*131e0*/  UMOV UR29, UR43 ;  /* 0x0000002b001d7c82 */ /* 0x000fe20008000000 */
[----:B------:R-:W-:Y:S01]  /*131f0*/  UMOV UR26, 0x40 ;  /* 0x00000040001a7882 */ /* 0x000fe20000000000 */
[----:B------:R-:W-:Y:S01]  /*13200*/  UMOV UR19, UR41 ;  /* 0x0000002900137c82 */ /* 0x000fe20008000000 */
[----:B------:R-:W-:Y:S01]  /*13210*/  UMOV UR20, UR42 ;  /* 0x0000002a00147c82 */ /* 0x000fe20008000000 */
[----:B------:R-:W-:Y:S01]  /*13220*/  UMOV UR21, UR43 ;  /* 0x0000002b00157c82 */ /* 0x000fe20008000000 */
[----:B------:R-:W-:Y:S01]  /*13230*/  UMOV UR18, 0x80 ;  /* 0x0000008000127882 */ /* 0x000fe20000000000 */
[----:B------:R1:W-:Y:S02]  /*13240*/  @P2 SYNCS.ARRIVE.TRANS64 RZ, [R18+URZ+0x36800], R7 ;  /* 0x0368000712ff29a7 */ /* 0x0003e4000800003f */
[----:B-1----:R-:W-:-:S05]  /*13250*/  @P2 VIADD R7, R18, 0x15400 ;  /* 0x0001540012072836 */ /* 0x002fca0000000000 */
[----:B------:R-:W-:Y:S02]  /*13260*/  @P2 R2UR UR8, R7 ;  /* 0x00000000070822ca */ /* 0x000fe400000e0000 */
[----:B------:R-:W-:-:S04]  /*13270*/  @P2 IADD3 R7, R18, 0x36800, RZ ;  /* 0x0003680012072810 */ /* 0x000fc80007ffe0ff */
[----:B------:R-:W-:Y:S01]  /*13280*/  @P2 R2UR UR9, R7 ;  /* 0x00000000070922ca */ /* 0x000fe200000e0000 */
[----:B------:R-:W-:-:S05]  /*13290*/  @P2 VIADD R7, R18, 0x19400 ;  /* 0x0001940012072836 */ /* 0x000fca0000000000 */
[----:B------:R-:W-:Y:S02]  /*132a0*/  @P2 R2UR UR24, R7 ;  /* 0x00000000071822ca */ /* 0x000fe400000e0000 */
[----:B------:R-:W-:-:S04]  /*132b0*/  @P2 IADD3 R7, R18, 0x1d400, RZ ;  /* 0x0001d40012072810 */ /* 0x000fc80007ffe0ff */
[----:B------:R-:W-:Y:S01]  /*132c0*/  @P2 R2UR UR16, R7 ;  /* 0x00000000071022ca */ /* 0x000fe200000e0000 */
[----:B------:R-:W-:Y:S01]  /*132d0*/  UMOV UR25, UR9 ;  /* 0x0000000900197c82 */ /* 0x000fe20008000000 */
[----:B------:R1:W-:Y:S01]  /*132e0*/  UTMALDG.4D [UR8], [UR4], desc[UR6] ;  /* 0x00000608040075b4 */ /* 0x0003e20008019000 */
[----:B------:R-:W-:-:S04]  /*132f0*/  UMOV UR17, UR9 ;  /* 0x0000000900117c82 */ /* 0x000fc80008000000 */
[----:B------:R1:W-:Y:S06]  /*13300*/  UTMALDG.4D [UR24], [UR4], desc[UR6] ;  /* 0x00000618040075b4 */ /* 0x0003ec0008019000 */
[----:B------:R1:W-:Y:S01]  /*13310*/  UTMALDG.4D [UR16], [UR4], desc[UR6] ;  /* 0x00000610040075b4 */ /* 0x0003e20008019000 */
[----:B--2---:R-:W-:-:S05]  /*13320*/  VIADD R8, R8, 0x1 ;  /* 0x0000000108087836 */ /* 0x004fca0000000000 */
[----:B------:R-:W-:Y:S01]  /*13330*/  LEA.HI R7, R8, R8, RZ, 0x1 ;  /* 0x0000000808077211 */ /* 0x000fe200078f08ff */
[----:B------:R1:W-:Y:S03]  /*13340*/  STL [R1+0x4], R8 ;  /* 0x0000040801007387 */ /* 0x0003e60000100800 */
[----:B------:R-:W-:-:S04]  /*13350*/  LOP3.LUT R7, R7, 0xfffffffe, RZ, 0xc0, !PT ;  /* 0xfffffffe07077812 */ /* 0x000fc800078ec0ff */
[----:B------:R-:W-:-:S04]  /*13360*/  IADD3 R7, R8, -R7, RZ ;  /* 0x8000000708077210 */ /* 0x000fc80007ffe0ff */
[----:B------:R-:W-:-:S04]  /*13370*/  SHF.L.U32 R7, R7, 0x1f, RZ ;  /* 0x0000001f07077819 */ /* 0x000fc800000006ff */
[----:B------:R-:W2:Y:S02]  /*13380*/  SYNCS.PHASECHK.TRANS64.TRYWAIT P2, [R18+URZ+0x36820], R7 ;  /* 0x03682007120075a7 */ /* 0x000ea4000804017f */
[----:B-12---:R-:W-:Y:S05]  /*13390*/  @!P2 BRA `(.L_x_1918) ;  /* 0x0000002000b0a947 */ /* 0x006fea0003800000 */
.L_x_1968:
[----:B------:R-:W-:Y:S05]  /*133a0*/  @!P3 BRA `(.L_x_1919) ;  /* 0x00000014007cb947 */ /* 0x000fea0003800000 */
[C---:B-1----:R-:W-:Y:S01]  /*133b0*/  LOP3.LUT R7, R19.reuse, 0x1, RZ, 0xc0, !PT ;  /* 0x0000000113077812 */ /* 0x042fe200078ec0ff */
[----:B------:R-:W-:Y:S01]  /*133c0*/  VIADD R10, R19, 0xfffffffe ;  /* 0xfffffffe130a7836 */ /* 0x000fe20000000000 */
[----:B------:R-:W-:Y:S02]  /*133d0*/  ULDC.64 UR36, c[0x0][0x408] ;  /* 0x0001020000247ab9 */ /* 0x000fe40000000a00 */
[----:B------:R-:W-:Y:S02]  /*133e0*/  ISETP.NE.U32.AND P2, PT, R7, 0x1, PT ;  /* 0x000000010700780c */ /* 0x000fe40003f45070 */
[----:B------:R-:W-:-:S11]  /*133f0*/  MOV R7, R10 ;  /* 0x0000000a00077202 */ /* 0x000fd60000000f00 */
[----:B------:R-:W-:Y:S05]  /*13400*/  @!P2 BRA `(.L_x_1920) ;  /* 0x0000000400cca947 */ /* 0x000fea0003800000 */
        /* <DEDUP_REMOVED lines=8> */
[----:B------:R-:W-:Y:S01]  /*13490*/  IMAD.MOV.U32 R7, RZ, RZ, R10 ;  /* 0x000000ffff077224 */ /* 0x000fe200078e000a */
[----:B------:R-:W-:Y:S06]  /*134a0*/  @!P0 BRA `(.L_x_1923) ;  /* 0x0000000000488947 */ /* 0x000fec0003800000 */
[----:B------:R-:W1:Y:S01]  /*134b0*/  LDC R14, c[0x0][0x41c] ;  /* 0x00010700ff0e7b82 */ /* 0x000e620000000800 */
[----:B------:R-:W-:Y:S01]  /*134c0*/  ULDC.64 UR4, c[0x0][0x408] ;  /* 0x0001020000047ab9 */ /* 0x000fe20000000a00 */
[----:B------:R-:W-:Y:S01]  /*134d0*/  ULDC.64 UR6, c[0x0][0x208] ;  /* 0x0000820000067ab9 */ /* 0x000fe20000000a00 */
        /* <DEDUP_REMOVED lines=8> */
[----:B------:R-:W-:Y:S02]  /*13560*/  IMAD R14, R12, UR4, RZ ;  /* 0x000000040c0e7c24 */ /* 0x000fe4000f8e02ff */
[----:B------:R-:W-:-:S04]  /*13570*/  IMAD.WIDE.U32 R8, R0, UR4, R8 ;  /* 0x0000000400087c25 */ /* 0x000fc8000f8e0008 */
[----:B------:R-:W-:Y:S01]  /*13580*/  IMAD R14, R0, UR5, R14 ;  /* 0x00000005000e7c24 */ /* 0x000fe2000f8e020e */
[----:B------:R-:W-:-:S04]  /*13590*/  LEA R2, P2, R8, R2, 0x2 ;  /* 0x0000000208027211 */ /* 0x000fc800078410ff */
[----:B------:R-:W-:-:S04]  /*135a0*/  IADD3 R9, R14, R9, RZ ;  /* 0x000000090e097210 */ /* 0x000fc80007ffe0ff */
[----:B------:R-:W-:-:S05]  /*135b0*/  LEA.HI.X R3, R8, R3, R9, 0x2, P2 ;  /* 0x0000000308037211 */ /* 0x000fca00010f1409 */
[----:B------:R1:W5:Y:S02]  /*135c0*/  LDG.E R8, desc[UR6][R2.64] ;  /* 0x0000000602087981 */ /* 0x000364000c1e1900 */
.L_x_1923:
[----:B-1----:R-:W-:Y:S01]  /*135d0*/  IMAD R3, R11, 0x8, R18 ;  /* 0x000000080b037824 */ /* 0x002fe200078e0212 */
[----:B------:R-:W-:-:S04]  /*135e0*/  SHF.L.U32 R2, R13, 0x1f, RZ ;  /* 0x0000001f0d027819 */ /* 0x000fc800000006ff */
[----:B------:R-:W1:Y:S02]  /*135f0*/  SYNCS.PHASECHK.TRANS64.TRYWAIT P2, [R3+URZ+0x36840], R2 ;  /* 0x03684002030075a7 */ /* 0x000e64000804017f */
[----:B-1----:R-:W-:Y:S05]  /*13600*/  @!P2 BRA `(.L_x_1924) ;  /* 0x000000200028a947 */ /* 0x002fea0003800000 */
.L_x_1969:
[----:B------:R-:W2:Y:S02]  /*13610*/  S2R R9, SR_TID.X ;  /* 0x0000000000097919 */ /* 0x000ea40000002100 */
[----:B--2---:R-:W-:-:S04]  /*13620*/  LOP3.LUT R9, R9, 0x7f, RZ, 0xc0, !PT ;  /* 0x0000007f09097812 */ /* 0x004fc800078ec0ff */
[----:B------:R-:W-:-:S13]  /*13630*/  ISETP.NE.AND P3, PT, R9, RZ, PT ;  /* 0x000000ff0900720c */ /* 0x000fda0003f65270 */
        /* <DEDUP_REMOVED lines=8> */
.L_x_1925:
        /* <DEDUP_REMOVED lines=11> */
[----:B------:R-:W-:Y:S01]  /*13770*/  VIADD R3, R18, 0x36800 ;  /* 0x0003680012037836 */ /* 0x000fe20000000000 */
[----:B------:R-:W-:Y:S01]  /*13780*/  UMOV UR16, 0x40 ;  /* 0x0000004000107882 */ /* 0x000fe20000000000 */
[----:B------:R-:W-:Y:S01]  /*13790*/  UMOV UR17, 0x80 ;  /* 0x0000008000117882 */ /* 0x000fe20000000000 */
[----:B------:R-:W-:Y:S01]  /*137a0*/  UIADD3 UR9, UR9, 0x36830, URZ ;  /* 0x0003683009097890 */ /* 0x000fe2000fffe03f */
[----:B------:R-:W-:Y:S01]  /*137b0*/  SHF.L.U32 R2, R17, 0x1f, RZ ;  /* 0x0000001f11027819 */ /* 0x000fe200000006ff */
[----:B------:R-:W-:Y:S01]  /*137c0*/  UIMAD UR11, UR11, 0x70, URZ ;  /* 0x000000700b0b78a4 */ /* 0x000fe2000f8e023f */
[----:B------:R-:W-:Y:S01]  /*137d0*/  LEA R3, R16, R3, 0x3 ;  /* 0x0000000310037211 */ /* 0x000fe200078e18ff */
[----:B------:R-:W-:-:S02]  /*137e0*/  UIADD3 UR8, UR14, 0x21400, URZ ;  /* 0x000214000e087890 */ /* 0x000fc4000fffe03f */
        /* <DEDUP_REMOVED lines=11> */
.L_x_1970:
[----:B------:R-:W-:Y:S05]  /*138a0*/  @P3 BRA `(.L_x_1927) ;  /* 0x0000000000203947 */ /* 0x000fea0003800000 */
[----:B------:R-:W2:Y:S01]  /*138b0*/  S2R R9, SR_TID.X ;  /* 0x0000000000097919 */ /* 0x000ea20000002100 */
[----:B-1----:R-:W-:Y:S01]  /*138c0*/  IMAD R2, R16, 0x8, R18 ;  /* 0x0000000810027824 */ /* 0x002fe200078e0212 */
[----:B------:R-:W-:-:S04]  /*138d0*/  MOV R3, 0xa800 ;  /* 0x0000a80000037802 */ /* 0x000fc80000000f00 */
[----:B------:R3:W-:Y:S01]  /*138e0*/  SYNCS.ARRIVE.TRANS64 RZ, [R2+URZ+0x36850], R3 ;  /* 0x0368500302ff79a7 */ /* 0x0007e2000800003f */
[----:B--2---:R-:W-:-:S04]  /*138f0*/  LOP3.LUT R9, R9, 0x1f, RZ, 0xc0, !PT ;  /* 0x0000001f09097812 */ /* 0x004fc800078ec0ff */
[----:B------:R-:W-:-:S13]  /*13900*/  ISETP.NE.AND P2, PT, R9, RZ, PT ;  /* 0x000000ff0900720c */ /* 0x000fda0003f45270 */
[----:B---3--:R-:W-:Y:S05]  /*13910*/  @!P2 BRA `(.L_x_1927) ;  /* 0x000000000004a947 */ /* 0x008fea0003800000 */
[----:B------:R-:W-:Y:S01]  /*13920*/  BPT.TRAP 0x1 ;  /* 0x000000040000795c */ /* 0x000fe20000300000 */
.L_x_1927:
[--C-:B-1----:R-:W-:Y:S01]  /*13930*/  IMAD R2, R16, 0x8, R18.reuse ;  /* 0x0000000810027824 */ /* 0x102fe200078e0212 */
[----:B------:R-:W-:Y:S01]  /*13940*/  R2UR UR11, R5 ;  /* 0x00000000050b72ca */ /* 0x000fe200000e0000 */
[----:B------:R-:W-:Y:S01]  /*13950*/  UIADD3 UR4, UP0, UR38, 0x470, URZ ;  /* 0x0000047026047890 */ /* 0x000fe2000ff1e03f */
[----:B------:R-:W-:Y:S01]  /*13960*/  R2UR UR13, R6 ;  /* 0x00000000060d72ca */ /* 0x000fe200000e0000 */
[----:B------:R-:W-:Y:S01]  /*13970*/  UMOV UR10, URZ ;  /* 0x0000003f000a7c82 */ /* 0x000fe20008000000 */
[----:B------:R-:W-:Y:S01]  /*13980*/  R2UR UR9, R2 ;  /* 0x00000000020972ca */ /* 0x000fe200000e0000 */
[----:B------:R-:W-:Y:S01]  /*13990*/  IMAD R2, R16, 0xa800, R18 ;  /* 0x0000a80010027824 */ /* 0x000fe200078e0212 */
[----:B------:R-:W-:Y:S01]  /*139a0*/  R2UR UR12, R4 ;  /* 0x00000000040c72ca */ /* 0x000fe200000e0000 */
[----:B------:R-:W-:Y:S01]  /*139b0*/  UIADD3.X UR5, URZ, UR39, URZ, UP0, !UPT ;  /* 0x000000273f057290 */ /* 0x000fe200087fe43f */
[----:B------:R-:W-:Y:S01]  /*139c0*/  MOV R6, R8 ;  /* 0x0000000800067202 */ /* 0x000fe20000000f00 */
[----:B------:R-:W-:Y:S01]  /*139d0*/  UMOV UR6, 0x0 ;  /* 0x0000000000067882 */ /* 0x000fe20000000000 */
[----:B------:R-:W-:Y:S01]  /*139e0*/  R2UR UR15, R2 ;  /* 0x00000000020f72ca */ /* 0x000fe200000e0000 */
[----:B------:R-:W-:Y:S01]  /*139f0*/  UMOV UR7, 0x14f00000 ;  /* 0x14f0000000077882 */ /* 0x000fe20000000000 */
[----:B------:R-:W-:Y:S01]  /*13a00*/  UMOV UR16, 0x40 ;  /* 0x0000004000107882 */ /* 0x000fe20000000000 */
[----:B------:R-:W-:Y:S01]  /*13a10*/  UIMAD UR11, UR11, 0x70, URZ ;  /* 0x000000700b0b78a4 */ /* 0x000fe2000f8e023f */
[----:B------:R-:W-:-:S03]  /*13a20*/  IMAD.MOV.U32 R5, RZ, RZ, R7 ;  /* 0x000000ffff057224 */ /* 0x000fc600078e0007 */
        /* <DEDUP_REMOVED lines=13> */
.L_x_1922:
[----:B------:R-:W-:Y:S05]  /*13b00*/  BSYNC B0 ;  /* 0x0000000000007941 */ /* 0x000fea0003800000 */
.L_x_1921:
[----:B------:R-:W-:Y:S01]  /*13b10*/  IADD3 R7, R19, -0x3, RZ ;  /* 0xfffffffd13077810 */ /* 0x000fe20007ffe0ff */
[----:B------:R-:W-:Y:S01]  /*13b20*/  IMAD.MOV.U32 R16, RZ, RZ, R11 ;  /* 0x000000ffff107224 */ /* 0x000fe200078e000b */
[----:B------:R-:W-:-:S07]  /*13b30*/  MOV R17, R13 ;  /* 0x0000000d00117202 */ /* 0x000fce0000000f00 */
.L_x_1920:
[----:B------:R-:W-:Y:S01]  /*13b40*/  ISETP.NE.AND P2, PT, R10, RZ, PT ;  /* 0x000000ff0a00720c */ /* 0x000fe20003f45270 */
[----:B------:R-:W-:-:S12]  /*13b50*/  BSSY B0, `(.L_x_1919) ;  /* 0x00000e4000007945 */ /* 0x000fd80003800000 */
[----:B------:R-:W-:Y:S05]  /*13b60*/  @!P2 BRA `(.L_x_1928) ;  /* 0x0000000c0088a947 */ /* 0x000fea0003800000 */
[----:B------:R-:W-:-:S07]  /*13b70*/  IMAD.MOV.U32 R8, RZ, RZ, R6 ;  /* 0x000000ffff087224 */ /* 0x000fce00078e0006 */
.L_x_1943:
[----:B------:R-:W-:Y:S01]  /*13b80*/  IADD3 R10, R16, 0x1, RZ ;  /* 0x00000001100a7810 */ /* 0x000fe20007ffe0ff */
        /* <DEDUP_REMOVED lines=13> */
[----:B-1----:R-:W-:Y:S01]  /*13c60*/  @P2 IMAD.HI.U32 R14, R7, R2, RZ ;  /* 0x00000002070e2227 */ /* 0x002fe200078e00ff */
[----:B------:R-:W-:-:S04]  /*13c70*/  MOV R2, R7 ;  /* 0x0000000700027202 */ /* 0x000fc80000000f00 */
[----:B------:R-:W-:Y:S01]  /*13c80*/  @P2 SHF.R.U32.HI R2, RZ, R3, R14 ;  /* 0x00000003ff022219 */ /* 0x000fe2000001160e */
[----:B------:R-:W-:-:S03]  /*13c90*/  IMAD R14, R12, UR36, RZ ;  /* 0x000000240c0e7c24 */ /* 0x000fc6000f8e02ff */
[--C-:B------:R-:W-:Y:S01]  /*13ca0*/  SHF.R.S32.HI R3, RZ, 0x1f, R2.reuse ;  /* 0x0000001fff037819 */ /* 0x100fe20000011402 */
[----:B------:R-:W-:Y:S02]  /*13cb0*/  IMAD.MOV R13, RZ, RZ, -R2 ;  /* 0x000000ffff0d7224 */ /* 0x000fe400078e0a02 */
[----:B------:R-:W-:Y:S02]  /*13cc0*/  IMAD R14, R0, UR37, R14 ;  /* 0x00000025000e7c24 */ /* 0x000fe4000f8e020e */
[----:B------:R-:W-:Y:S02]  /*13cd0*/  IMAD R13, R8, R13, R7 ;  /* 0x0000000d080d7224 */ /* 0x000fe400078e0207 */
[----:B------:R-:W1:Y:S01]  /*13ce0*/  LDC.64 R8, c[0x0][0x3f8] ;  /* 0x0000fe00ff087b82 */ /* 0x000e620000000a00 */
[----:B------:R-:W-:-:S05]  /*13cf0*/  IMAD.WIDE.U32 R2, R0, UR36, R2 ;  /* 0x0000002400027c25 */ /* 0x000fca000f8e0002 */
[----:B------:R-:W-:Y:S02]  /*13d00*/  IADD3 R14, R14, R3, RZ ;  /* 0x000000030e0e7210 */ /* 0x000fe40007ffe0ff */
[----:B-1----:R-:W-:-:S04]  /*13d10*/  LEA R8, P2, R2, R8, 0x2 ;  /* 0x0000000802087211 */ /* 0x002fc800078410ff */
[----:B------:R-:W-:-:S05]  /*13d20*/  LEA.HI.X R9, R2, R9, R14, 0x2, P2 ;  /* 0x0000000902097211 */ /* 0x000fca00010f140e */
[----:B------:R1:W5:Y:S04]  /*13d30*/  LDG.E R8, desc[UR4][R8.64] ;  /* 0x0000000408087981 */ /* 0x000368000c1e1900 */
.L_x_1931:
[----:B------:R-:W-:Y:S01]  /*13d40*/  IMAD R2, R10, 0x8, R18 ;  /* 0x000000080a027824 */ /* 0x000fe200078e0212 */
[----:B------:R-:W-:-:S04]  /*13d50*/  SHF.L.U32 R3, R11, 0x1f, RZ ;  /* 0x0000001f0b037819 */ /* 0x000fc800000006ff */
[----:B------:R-:W2:Y:S02]  /*13d60*/  SYNCS.PHASECHK.TRANS64.TRYWAIT P2, [R2+URZ+0x36840], R3 ;  /* 0x03684003020075a7 */ /* 0x000ea4000804017f */
[----:B--2---:R-:W-:Y:S05]  /*13d70*/  @!P2 BRA `(.L_x_1932) ;  /* 0x000000180074a947 */ /* 0x004fea0003800000 */
.L_x_1971:
        /* <DEDUP_REMOVED lines=11> */
.L_x_1933:
[----:B------:R-:W-:Y:S01]  /*13e30*/  R2UR UR9, R2 ;  /* 0x00000000020972ca */ /* 0x000fe200000e0000 */
[----:B--2---:R-:W-:Y:S01]  /*13e40*/  IMAD R2, R10, 0xa800, R18 ;  /* 0x0000a8000a027824 */ /* 0x004fe200078e0212 */
[----:B------:R-:W-:Y:S01]  /*13e50*/  R2UR UR11, R13 ;  /* 0x000000000d0b72ca */ /* 0x000fe200000e0000 */
        /* <DEDUP_REMOVED lines=8> */
[----:B------:R-:W-:Y:S01]  /*13ee0*/  VIADD R3, R18, 0x36800 ;  /* 0x0003680012037836 */ /* 0x000fe20000000000 */
[----:B------:R-:W-:Y:S01]  /*13ef0*/  UMOV UR16, 0x40 ;  /* 0x0000004000107882 */ /* 0x000fe20000000000 */
[----:B------:R-:W-:Y:S01]  /*13f00*/  UIADD3 UR9, UR9, 0x36830, URZ ;  /* 0x0003683009097890 */ /* 0x000fe2000fffe03f */
[----:B------:R-:W-:Y:S01]  /*13f10*/  SHF.L.U32 R17, R17, 0x1f, RZ ;  /* 0x0000001f11117819 */ /* 0x000fe200000006ff */
[----:B------:R-:W-:Y:S01]  /*13f20*/  UIMAD UR11, UR11, 0x70, URZ ;  /* 0x000000700b0b78a4 */ /* 0x000fe2000f8e023f */
[----:B------:R-:W-:Y:S01]  /*13f30*/  LEA R2, R16, R3, 0x3 ;  /* 0x0000000310027211 */ /* 0x000fe200078e18ff */
[----:B------:R-:W-:-:S02]  /*13f40*/  UMOV UR17, 0x80 ;  /* 0x0000008000117882 */ /* 0x000fc40000000000 */
        /* <DEDUP_REMOVED lines=12> */
.L_x_1972:
        /* <DEDUP_REMOVED lines=8> */
.L_x_1935:
[----:B------:R-:W-:Y:S01]  /*14090*/  IMAD R16, R16, 0xa800, R18 ;  /* 0x0000a80010107824 */ /* 0x000fe200078e0212 */
        /* <DEDUP_REMOVED lines=12> */
[----:B------:R-:W-:Y:S01]  /*14160*/  IMAD.MOV.U32 R6, RZ, RZ, R8 ;  /* 0x000000ffff067224 */ /* 0x000fe200078e0008 */
[----:B------:R-:W-:-:S02]  /*14170*/  UIMAD UR11, UR11, 0x70, URZ ;  /* 0x000000700b0b78a4 */ /* 0x000fc4000f8e023f */
        /* <DEDUP_REMOVED lines=14> */
.L_x_1930:
[----:B------:R-:W-:Y:S05]  /*14260*/  BSYNC B1 ;  /* 0x0000000000017941 */ /* 0x000fea0003800000 */
.L_x_1929:
        /* <DEDUP_REMOVED lines=10> */
[----:B------:R-:W-:Y:S01]  /*14310*/  IMAD R14, R12, UR36, RZ ;  /* 0x000000240c0e7c24 */ /* 0x000fe2000f8e02ff */
[----:B------:R-:W-:-:S03]  /*14320*/  ULDC.64 UR4, c[0x0][0x208] ;  /* 0x0000820000047ab9 */ /* 0x000fc60000000a00 */
        /* <DEDUP_REMOVED lines=15> */
.L_x_1938:
[----:B------:R-:W-:Y:S01]  /*14420*/  IMAD R2, R16, 0x8, R18 ;  /* 0x0000000810027824 */ /* 0x000fe200078e0212 */
[----:B------:R-:W-:-:S04]  /*14430*/  SHF.L.U32 R3, R17, 0x1f, RZ ;  /* 0x0000001f11037819 */ /* 0x000fc800000006ff */
[----:B------:R-:W2:Y:S02]  /*14440*/  SYNCS.PHASECHK.TRANS64.TRYWAIT P2, [R2+URZ+0x36840], R3 ;  /* 0x03684003020075a7 */ /* 0x000ea4000804017f */
[----:B--2---:R-:W-:Y:S05]  /*14450*/  @!P2 BRA `(.L_x_1939) ;  /* 0x0000001000e4a947 */ /* 0x004fea0003800000 */
.L_x_1973:
        /* <DEDUP_REMOVED lines=11> */
.L_x_1940:
[----:B--2---:R-:W-:Y:S01]  /*14510*/  VIADD R3, R18, 0x36800 ;  /* 0x0003680012037836 */ /* 0x004fe20000000000 */
[----:B------:R-:W-:Y:S01]  /*14520*/  R2UR UR11, R13 ;  /* 0x000000000d0b72ca */ /* 0x000fe200000e0000 */
[----:B------:R-:W-:Y:S01]  /*14530*/  UIADD3 UR4, UP0, UR38, 0x370, URZ ;  /* 0x0000037026047890 */ /* 0x000fe2000ff1e03f */
[----:B------:R-:W-:Y:S01]  /*14540*/  R2UR UR12, R4 ;  /* 0x00000000040c72ca */ /* 0x000fe200000e0000 */
[----:B------:R-:W-:Y:S01]  /*14550*/  UMOV UR10, URZ ;  /* 0x0000003f000a7c82 */ /* 0x000fe20008000000 */
[----:B------:R-:W-:Y:S01]  /*14560*/  LEA R2, R16, R3, 0x3 ;  /* 0x0000000310027211 */ /* 0x000fe200078e18ff */
[----:B------:R-:W-:Y:S01]  /*14570*/  UIADD3.X UR5, URZ, UR39, URZ, UP0, !UPT ;  /* 0x000000273f057290 */ /* 0x000fe200087fe43f */
[----:B-----5:R-:W-:Y:S01]  /*14580*/  R2UR UR13, R8 ;  /* 0x00000000080d72ca */ /* 0x020fe200000e0000 */
[----:B------:R-:W-:Y:S01]  /*14590*/  UMOV UR6, 0x0 ;  /* 0x0000000000067882 */ /* 0x000fe20000000000 */
[----:B------:R-:W-:Y:S01]  /*145a0*/  R2UR UR9, R2 ;  /* 0x00000000020972ca */ /* 0x000fe200000e0000 */
[----:B------:R-:W-:Y:S01]  /*145b0*/  IMAD R2, R16, 0xa800, R18 ;  /* 0x0000a80010027824 */ /* 0x000fe200078e0212 */
[----:B------:R-:W-:Y:S01]  /*145c0*/  UMOV UR7, 0x14f00000 ;  /* 0x14f0000000077882 */ /* 0x000fe20000000000 */
[----:B------:R-:W-:Y:S01]  /*145d0*/  UMOV UR17, 0x40 ;  /* 0x0000004000117882 */ /* 0x000fe20000000000 */
[----:B------:R-:W-:Y:S01]  /*145e0*/  UMOV UR18, 0x80 ;  /* 0x0000008000127882 */ /* 0x000fe20000000000 */
[----:B------:R-:W-:Y:S01]  /*145f0*/  UIMAD UR11, UR11, 0x70, URZ ;  /* 0x000000700b0b78a4 */ /* 0x000fe2000f8e023f */
[----:B------:R-:W-:Y:S01]  /*14600*/  R2UR UR8, R2 ;  /* 0x00000000020872ca */ /* 0x000fe200000e0000 */
[----:B------:R-:W-:Y:S01]  /*14610*/  IMAD R2, R10, 0x8, R3 ;  /* 0x000000080a027824 */ /* 0x000fe200078e0203 */
        /* <DEDUP_REMOVED lines=15> */
.L_x_1974:
[----:B------:R-:W-:Y:S05]  /*14710*/  @P3 BRA `(.L_x_1942) ;  /* 0x00000000001c3947 */ /* 0x000fea0003800000 */
[----:B------:R-:W2:Y:S02]  /*14720*/  S2R R3, SR_TID.X ;  /* 0x0000000000037919 */ /* 0x000ea40000002100 */
[----:B--2---:R-:W-:Y:S02]  /*14730*/  LOP3.LUT R9, R3, 0x1f, RZ, 0xc0, !PT ;  /* 0x0000001f03097812 */ /* 0x004fe400078ec0ff */
[----:B------:R-:W-:Y:S02]  /*14740*/  MOV R3, 0xa800 ;  /* 0x0000a80000037802 */ /* 0x000fe40000000f00 */
[----:B------:R-:W-:Y:S02]  /*14750*/  ISETP.NE.AND P2, PT, R9, RZ, PT ;  /* 0x000000ff0900720c */ /* 0x000fe40003f45270 */
[----:B------:R2:W-:Y:S11]  /*14760*/  SYNCS.ARRIVE.TRANS64 RZ, [R2+URZ+0x50], R3 ;  /* 0x0000500302ff79a7 */ /* 0x0005f6000800003f */
[----:B--2---:R-:W-:Y:S05]  /*14770*/  @!P2 BRA `(.L_x_1942) ;  /* 0x000000000004a947 */ /* 0x004fea0003800000 */
[----:B------:R-:W-:Y:S01]  /*14780*/  BPT.TRAP 0x1 ;  /* 0x000000040000795c */ /* 0x000fe20000300000 */
.L_x_1942:
        /* <DEDUP_REMOVED lines=13> */
[----:B------:R-:W-:Y:S01]  /*14860*/  MOV R6, R8 ;  /* 0x0000000800067202 */ /* 0x000fe20000000f00 */
[----:B------:R-:W-:-:S02]  /*14870*/  UIMAD UR11, UR11, 0x70, URZ ;  /* 0x000000700b0b78a4 */ /* 0x000fc4000f8e023f */
        /* <DEDUP_REMOVED lines=13> */
.L_x_1937:
[----:B------:R-:W-:Y:S05]  /*14950*/  BSYNC B1 ;  /* 0x0000000000017941 */ /* 0x000fea0003800000 */
.L_x_1936:
[C---:B------:R-:W-:Y:S01]  /*14960*/  ISETP.GT.AND P2, PT, R7.reuse, 0x1, PT ;  /* 0x000000010700780c */ /* 0x040fe20003f44270 */
[----:B------:R-:W-:-:S12]  /*14970*/  VIADD R7, R7, 0xfffffffe ;  /* 0xfffffffe07077836 */ /* 0x000fd80000000000 */
[----:B------:R-:W-:Y:S05]  /*14980*/  @P2 BRA `(.L_x_1943) ;  /* 0xfffffff0007c2947 */ /* 0x000fea000383ffff */
.L_x_1928:
[----:B------:R-:W-:Y:S05]  /*14990*/  BSYNC B0 ;  /* 0x0000000000007941 */ /* 0x000fea0003800000 */
.L_x_1919:
[----:B------:R-:W-:Y:S04]  /*149a0*/  BSSY B0, `(.L_x_1944) ;  /* 0x0000010000007945 */ /* 0x000fe80003800000 */
[----:B------:R-:W-:Y:S05]  /*149b0*/  @P1 BRA `(.L_x_1945) ;  /* 0x0000000000381947 */ /* 0x000fea0003800000 */
[----:B-1----:R-:W1:Y:S01]  /*149c0*/  S2R R7, SR_LANEID ;  /* 0x0000000000077919 */ /* 0x002e620000000000 */
        /* <DEDUP_REMOVED lines=11> */
[----:B-1----:R-:W-:-:S05]  /*14a80*/  IADD3 R0, R0, UR44, R9 ;  /* 0x0000002c00007c10 */ /* 0x002fca000fffe009 */
[----:B------:R2:W-:Y:S02]  /*14a90*/  STL [R1], R0 ;  /* 0x0000000001007387 */ /* 0x0005e40000100800 */
.L_x_1945:
[----:B------:R-:W-:Y:S05]  /*14aa0*/  BSYNC B0 ;  /* 0x0000000000007941 */ /* 0x000fea0003800000 */
.L_x_1944:
[----:B------:R-:W-:Y:S04]  /*14ab0*/  BSSY B0, `(.L_x_1946) ;  /* 0x000002c000007945 */ /* 0x000fe80003800000 */
[----:B------:R-:W-:Y:S05]  /*14ac0*/  @!P6 BRA `(.L_x_1947) ;  /* 0x0000000000a8e947 */ /* 0x000fea0003800000 */
[----:B--2---:R-:W1:Y:S01]  /*14ad0*/  S2R R0, SR_TID.X ;  /* 0x0000000000007919 */ /* 0x004e620000002100 */
[----:B------:R-:W-:Y:S02]  /*14ae0*/  LEA R3, R16, R18, 0x3 ;  /* 0x0000001210037211 */ /* 0x000fe400078e18ff */
[----:B-1----:R-:W-:Y:S02]  /*14af0*/  LOP3.LUT R2, R0, 0x7f, RZ, 0xc0, !PT ;  /* 0x0000007f00027812 */ /* 0x002fe400078ec0ff */
[----:B------:R-:W-:Y:S02]  /*14b00*/  SHF.L.U32 R0, R17, 0x1f, RZ ;  /* 0x0000001f11007819 */ /* 0x000fe400000006ff */
[----:B------:R-:W-:Y:S02]  /*14b10*/  ISETP.NE.AND P1, PT, R2, RZ, PT ;  /* 0x000000ff0200720c */ /* 0x000fe40003f25270 */
[----:B------:R-:W1:Y:S02]  /*14b20*/  SYNCS.PHASECHK.TRANS64.TRYWAIT P0, [R3+URZ+0x36860], R0 ;  /* 0x03686000030075a7 */ /* 0x000e64000800017f */
[----:B-1----:R-:W-:Y:S09]  /*14b30*/  @!P0 BRA `(.L_x_1948) ;  /* 0x0000000c00548947 */ /* 0x002ff20003800000 */
.L_x_1975:
        /* <DEDUP_REMOVED lines=8> */
.L_x_1949:
        /* <DEDUP_REMOVED lines=26> */
[----:B---3--:R-:W-:Y:S01]  /*14d60*/  NOP ;  /* 0x0000000000007918 */ /* 0x008fe20000000000 */
.L_x_1947:
[----:B------:R-:W-:Y:S05]  /*14d70*/  BSYNC B0 ;  /* 0x0000000000007941 */ /* 0x000fea0003800000 */
.L_x_1946:
[----:B------:R3:W5:Y:S01]  /*14d80*/  LDL.LU R13, [R1] ;  /* 0x00000000010d7983 */ /* 0x0007620000300800 */
[----:B------:R-:W-:-:S04]  /*14d90*/  IADD3 R16, R16, 0x1, RZ ;  /* 0x0000000110107810 */ /* 0x000fc80007ffe0ff */
[----:B------:R-:W-:-:S04]  /*14da0*/  ISETP.NE.AND P0, PT, R16, 0x2, PT ;  /* 0x000000021000780c */ /* 0x000fc80003f05270 */
[----:B-12---:R-:W-:Y:S02]  /*14db0*/  SEL R0, RZ, 0x1, P0 ;  /* 0x00000001ff007807 */ /* 0x006fe40000000000 */
[----:B------:R-:W-:Y:S02]  /*14dc0*/  SEL R16, R16, RZ, P0 ;  /* 0x000000ff10107207 */ /* 0x000fe40000000000 */
[----:B---3--:R-:W-:-:S07]  /*14dd0*/  LOP3.LUT R17, R17, R0, RZ, 0x3c, !PT ;  /* 0x0000000011117212 */ /* 0x008fce00078e3cff */
.L_x_1908:
[----:B------:R-:W-:Y:S05]  /*14de0*/  BSYNC B6 ;  /* 0x0000000000067941 */ /* 0x000fea0003800000 */
.L_x_1906:
[----:B------:R-:W-:-:S03]  /*14df0*/  UMOV UR4, 0xffffffff ;  /* 0xffffffff00047882 */ /* 0x000fc60000000000 */
[----:B------:R-:W-:Y:S05]  /*14e00*/  BRA.DIV UR4, `(.L_x_1950) ;  /* 0x0000000a04b47947 */ /* 0x000fea000b800000 */
[----:B-----5:R1:W2:Y:S02]  /*14e10*/  SHFL.IDX PT, R14, R13, RZ, 0x1f ;  /* 0x00001fff0d0e7589 */ /* 0x0202a400000e0000 */
.L_x_1978:
[----:B------:R-:W3:Y:S01]  /*14e20*/  S2R R0, SR_TID.X ;  /* 0x0000000000007919 */ /* 0x000ee20000002100 */
[----:B------:R-:W-:Y:S05]  /*14e30*/  WARPSYNC.ALL ;  /* 0x0000000000007948 */ /* 0x000fea0003800000 */
[----:B------:R-:W-:Y:S01]  /*14e40*/  BAR.SYNC.DEFER_BLOCKING 0x4, 0x120 ;  /* 0x0104800000007b1d */ /* 0x000fe20000010000 */
[----:B--2---:R-:W-:-:S05]  /*14e50*/  IMAD.MOV.U32 R2, RZ, RZ, R14 ;  /* 0x000000ffff027224 */ /* 0x004fca00078e000e */
[----:B------:R-:W-:Y:S01]  /*14e60*/  ULDC UR4, c[0x0][0xda8] ;  /* 0x00036a0000047ab9 */ /* 0x000fe20000000800 */
[----:B------:R2:W-:Y:S01]  /*14e70*/  STL [R1], R2 ;  /* 0x0000000201007387 */ /* 0x0005e20000100800 */
[----:B---3--:R-:W-:-:S04]  /*14e80*/  LOP3.LUT R0, R0, 0x1f, RZ, 0xc0, !PT ;  /* 0x0000001f00007812 */ /* 0x008fc800078ec0ff */
[----:B------:R-:W-:-:S13]  /*14e90*/  ISETP.NE.AND P0, PT, R0, RZ, PT ;  /* 0x000000ff0000720c */ /* 0x000fda0003f05270 */
[----:B------:R-:W3:Y:S01]  /*14ea0*/  @!P0 S2R R3, SR_CgaCtaId ;  /* 0x0000000000038919 */ /* 0x000ee20000008800 */
[----:B------:R-:W-:-:S04]  /*14eb0*/  @!P0 MOV R0, 0x400 ;  /* 0x0000040000008802 */ /* 0x000fc80000000f00 */
[----:B---3--:R-:W-:-:S05]  /*14ec0*/  @!P0 LEA R0, R3, R0, 0x18 ;  /* 0x0000000003008211 */ /* 0x008fca00078ec0ff */
[----:B------:R2:W-:Y:S01]  /*14ed0*/  @!P0 STS [R0+0x368d0], R13 ;  /* 0x0368d00d00008388 */ /* 0x0005e20000000800 */
[----:B------:R-:W-:Y:S06]  /*14ee0*/  BAR.ARV 0x5, 0x120 ;  /* 0x0144800000007b1d */ /* 0x000fec0000002000 */
[----:B------:R-:W-:-:S13]  /*14ef0*/  ISETP.GE.AND P0, PT, R2, UR4, PT ;  /* 0x0000000402007c0c */ /* 0x000fda000bf06270 */
[----:B--2---:R-:W-:Y:S05]  /*14f00*/  @!P0 BRA `(.L_x_1951) ;  /* 0xffffffd000848947 */ /* 0x004fea000383ffff */
.L_x_1903:
[----:B------:R-:W2:Y:S01]  /*14f10*/  LDL.LU R0, [R1+0x4] ;  /* 0x0000040001007983 */ /* 0x000ea20000300800 */
[----:B------:R-:W3:Y:S01]  /*14f20*/  S2R R5, SR_CgaCtaId ;  /* 0x0000000000057919 */ /* 0x000ee20000008800 */
[----:B--2---:R-:W-:-:S04]  /*14f30*/  IADD3 R0, R0, 0x1, RZ ;  /* 0x0000000100007810 */ /* 0x004fc80007ffe0ff */
[----:B------:R-:W-:-:S04]  /*14f40*/  LEA.HI R2, R0, R0, RZ, 0x1 ;  /* 0x0000000000027211 */ /* 0x000fc800078f08ff */
[----:B------:R-:W-:Y:S02]  /*14f50*/  LOP3.LUT R3, R2, 0xfffffffe, RZ, 0xc0, !PT ;  /* 0xfffffffe02037812 */ /* 0x000fe400078ec0ff */
[----:B------:R-:W-:-:S03]  /*14f60*/  MOV R2, 0x400 ;  /* 0x0000040000027802 */ /* 0x000fc60000000f00 */
[----:B------:R-:W-:Y:S01]  /*14f70*/  IMAD.IADD R0, R0, 0x1, -R3 ;  /* 0x0000000100007824 */ /* 0x000fe200078e0a03 */
[----:B---3--:R-:W-:-:S04]  /*14f80*/  LEA R7, R5, R2, 0x18 ;  /* 0x0000000205077211 */ /* 0x008fc800078ec0ff */
[----:B------:R-:W-:-:S04]  /*14f90*/  SHF.L.U32 R0, R0, 0x1f, RZ ;  /* 0x0000001f00007819 */ /* 0x000fc800000006ff */
[----:B------:R-:W2:Y:S02]  /*14fa0*/  SYNCS.PHASECHK.TRANS64.TRYWAIT P0, [R7+URZ+0x36820], R0 ;  /* 0x03682000070075a7 */ /* 0x000ea4000800017f */
[----:B--2---:R-:W-:Y:S05]  /*14fb0*/  @!P0 BRA `(.L_x_1952) ;  /* 0x00000008006c8947 */ /* 0x004fea0003800000 */
.L_x_1979:
        /* <DEDUP_REMOVED lines=9> */
[----:B------:R-:W2:Y:S02]  /*15050*/  LDL.LU R2, [R1+0x8] ;  /* 0x0000080001027983 */ /* 0x000ea40000300800 */
[----:B--2---:R-:W-:-:S04]  /*15060*/  LOP3.LUT R0, R2, 0x2, RZ, 0xfc, !PT ;  /* 0x0000000202007812 */ /* 0x004fc800078efcff */
[----:B------:R-:W-:-:S13]  /*15070*/  ISETP.NE.AND P2, PT, R0, 0x3, PT ;  /* 0x000000030000780c */ /* 0x000fda0003f45270 */
[----:B------:R-:W-:Y:S05]  /*15080*/  @!P2 BRA `(.L_x_1955) ;  /* 0x000000000004a947 */ /* 0x000fea0003800000 */
[----:B------:R-:W-:Y:S01]  /*15090*/  BPT.TRAP 0x1 ;  /* 0x000000040000795c */ /* 0x000fe20000300000 */
.L_x_1955:
[----:B------:R-:W-:Y:S02]  /*150a0*/  IADD3 R3, R7, 0x36840, RZ ;  /* 0x0003684007037810 */ /* 0x000fe40007ffe0ff */
[----:B------:R-:W-:Y:S02]  /*150b0*/  SHF.L.U32 R4, R17, 0x1f, RZ ;  /* 0x0000001f11047819 */ /* 0x000fe400000006ff */
[C---:B------:R-:W-:Y:S01]  /*150c0*/  IADD3 R0, R16.reuse, 0x1, RZ ;  /* 0x0000000110007810 */ /* 0x040fe20007ffe0ff */
        /* <DEDUP_REMOVED lines=9> */
.L_x_1980:
[----:B------:R-:W3:Y:S02]  /*15160*/  SYNCS.PHASECHK.TRANS64.TRYWAIT P0, [R3+URZ], R0 ;  /* 0x00000000030075a7 */ /* 0x000ee4000800017f */
[----:B---3--:R-:W-:Y:S05]  /*15170*/  @!P0 BRA `(.L_x_1957) ;  /* 0x0000000800248947 */ /* 0x008fea0003800000 */
.L_x_1981:
[----:B------:R-:W-:Y:S05]  /*15180*/  @!P2 BRA `(.L_x_1958) ;  /* 0x000000000004a947 */ /* 0x000fea0003800000 */
[----:B------:R-:W-:Y:S01]  /*15190*/  BPT.TRAP 0x1 ;  /* 0x000000040000795c */ /* 0x000fe20000300000 */
.L_x_1958:
[----:B---3--:R-:W-:-:S05]  /*151a0*/  IADD3 R3, R7, 0x36860, RZ ;  /* 0x0003686007037810 */ /* 0x008fca0007ffe0ff */
[----:B--2---:R-:W-:-:S04]  /*151b0*/  IMAD R5, R16, 0x8, R3 ;  /* 0x0000000810057824 */ /* 0x004fc800078e0203 */
[----:B------:R-:W2:Y:S02]  /*151c0*/  SYNCS.PHASECHK.TRANS64.TRYWAIT P0, [R5+URZ], R4 ;  /* 0x00000004050075a7 */ /* 0x000ea4000800017f */
[----:B--2---:R-:W-:Y:S05]  /*151d0*/  @!P0 BRA `(.L_x_1959) ;  /* 0x0000000800208947 */ /* 0x004fea0003800000 */
.L_x_1982:
[----:B------:R-:W-:-:S07]  /*151e0*/  LEA R3, R2, R3, 0x3 ;  /* 0x0000000302037211 */ /* 0x000fce00078e18ff */
.L_x_1960:
[----:B---3--:R3:W4:Y:S02]  /*151f0*/  SYNCS.PHASECHK.TRANS64.TRYWAIT P0, [R3+URZ], R0 ;  /* 0x00000000030075a7 */ /* 0x008724000800017f */
[----:B----4-:R-:W-:Y:S05]  /*15200*/  @!P0 NANOSLEEP.SYNCS 0x989680 ;  /* 0x009896800000895d */ /* 0x010fea0003900000 */
[----:B------:R-:W4:Y:S02]  /*15210*/  @!P0 SYNCS.PHASECHK.TRANS64 P0, [R3+URZ], R0 ;  /* 0x00000000030085a7 */ /* 0x000f24000800007f */
[----:B----4-:R-:W-:Y:S05]  /*15220*/  @!P0 BRA `(.L_x_1960) ;  /* 0xfffffffc00f08947 */ /* 0x010fea000383ffff */
.L_x_1954:
[----:B------:R-:W-:Y:S05]  /*15230*/  BSYNC B0 ;  /* 0x0000000000007941 */ /* 0x000fea0003800000 */
.L_x_1953:
[----:B------:R-:W-:Y:S05]  /*15240*/  EXIT ;  /* 0x000000000000794d */ /* 0x000fea0003800000 */
.L_x_1860:
[----:B-1----:R-:W-:-:S04]  /*15250*/  IMAD.U32 R3, RZ, RZ, UR61 ;  /* 0x0000003dff037e24 */ /* 0x002fc8000f8e00ff */
[----:B------:R1:W2:Y:S03]  /*15260*/  SYNCS.PHASECHK.TRANS64.TRYWAIT P1, [R3+URZ+0x36800], R0 ;  /* 0x03680000030075a7 */ /* 0x0002a6000802017f */
[----:B--2---:R-:W-:Y:S05]  /*15270*/  @!P1 NANOSLEEP.SYNCS 0x989680 ;  /* 0x009896800000995d */ /* 0x004fea0003900000 */
[----:B------:R-:W2:Y:S02]  /*15280*/  @!P1 SYNCS.PHASECHK.TRANS64 P1, [R3+URZ+0x36800], R0 ;  /* 0x03680000030095a7 */ /* 0x000ea4000802007f */
[----:B--2---:R-:W-:Y:S05]  /*15290*/  @!P1 BRA `(.L_x_1860) ;  /* 0xfffffffc00ec9947 */ /* 0x004fea000383ffff */
[----:B------:R-:W-:Y:S05]  /*152a0*/  BRA `(.L_x_1961) ;  /* 0xfffffec4002c7947 */ /* 0x000fea000383ffff */
.L_x_1864:
[----:B--2---:R2:W3:Y:S02]  /*152b0*/  SYNCS.PHASECHK.TRANS64.TRYWAIT P2, [R0+URZ+0x36830], R3 ;  /* 0x03683003000075a7 */ /* 0x0044e4000804017f */
[----:B---3--:R-:W-:Y:S05]  /*152c0*/  @!P2 NANOSLEEP.SYNCS 0x989680 ;  /* 0x009896800000a95d */ /* 0x008fea0003900000 */
[----:B------:R-:W3:Y:S02]  /*152d0*/  @!P2 SYNCS.PHASECHK.TRANS64 P2, [R0+URZ+0x36830], R3 ;  /* 0x036830030000a5a7 */ /* 0x000ee4000804007f */
[----:B---3--:R-:W-:Y:S05]  /*152e0*/  @!P2 BRA `(.L_x_1864) ;  /* 0xfffffffc00f0a947 */ /* 0x008fea000383ffff */
[----:B------:R-:W-:Y:S05]  /*152f0*/  BRA `(.L_x_1863) ;  /* 0xfffffec400587947 */ /* 0x000fea000383ffff */
.L_x_1869:
[----:B--2---:R-:W-:-:S04]  /*15300*/  MOV R9, UR60 ;  /* 0x0000003c00097c02 */ /* 0x004fc80008000f00 */
[----:B------:R2:W3:Y:S03]  /*15310*/  SYNCS.PHASECHK.TRANS64.TRYWAIT P2, [R9+URZ+0x36830], R6 ;  /* 0x03683006090075a7 */ /* 0x0004e6000804017f */
[----:B---3--:R-:W-:Y:S05]  /*15320*/  @!P2 NANOSLEEP.SYNCS 0x989680 ;  /* 0x009896800000a95d */ /* 0x008fea0003900000 */
[----:B------:R-:W3:Y:S02]  /*15330*/  @!P2 SYNCS.PHASECHK.TRANS64 P2, [R9+URZ+0x36830], R6 ;  /* 0x036830060900a5a7 */ /* 0x000ee4000804007f */
[----:B---3--:R-:W-:Y:S05]  /*15340*/  @!P2 BRA `(.L_x_1869) ;  /* 0xfffffffc00eca947 */ /* 0x008fea000383ffff */
[----:B------:R-:W-:Y:S05]  /*15350*/  BRA `(.L_x_1868) ;  /* 0xffffff1400447947 */ /* 0x000fea000383ffff */
.L_x_1873:
[----:B--2---:R-:W-:-:S04]  /*15360*/  IMAD.U32 R9, RZ, RZ, UR10 ;  /* 0x0000000aff097e24 */ /* 0x004fc8000f8e00ff */
[----:B------:R2:W4:Y:S03]  /*15370*/  SYNCS.PHASECHK.TRANS64.TRYWAIT P2, [R9+URZ+0x36850], R0 ;  /* 0x03685000090075a7 */ /* 0x000526000804017f */
[----:B----4-:R-:W-:Y:S05]  /*15380*/  @!P2 NANOSLEEP.SYNCS 0x989680 ;  /* 0x009896800000a95d */ /* 0x010fea0003900000 */
[----:B------:R-:W4:Y:S02]  /*15390*/  @!P2 SYNCS.PHASECHK.TRANS64 P2, [R9+URZ+0x36850], R0 ;  /* 0x036850000900a5a7 */ /* 0x000f24000804007f */
[----:B----4-:R-:W-:Y:S05]  /*153a0*/  @!P2 BRA `(.L_x_1873) ;  /* 0xfffffffc00eca947 */ /* 0x010fea000383ffff */
[----:B------:R-:W-:Y:S05]  /*153b0*/  BRA `(.L_x_1872) ;  /* 0xffffff3800f87947 */ /* 0x000fea000383ffff */
.L_x_1879:
[----:B--2---:R-:W-:-:S04]  /*153c0*/  MOV R9, UR6 ;  /* 0x0000000600097c02 */ /* 0x004fc80008000f00 */
[----:B------:R2:W3:Y:S03]  /*153d0*/  SYNCS.PHASECHK.TRANS64.TRYWAIT P2, [R9+URZ+0x36830], R6 ;  /* 0x03683006090075a7 */ /* 0x0004e6000804017f */
[----:B---3--:R-:W-:Y:S05]  /*153e0*/  @!P2 NANOSLEEP.SYNCS 0x989680 ;  /* 0x009896800000a95d */ /* 0x008fea0003900000 */
[----:B------:R-:W3:Y:S02]  /*153f0*/  @!P2 SYNCS.PHASECHK.TRANS64 P2, [R9+URZ+0x36830], R6 ;  /* 0x036830060900a5a7 */ /* 0x000ee4000804007f */
[----:B---3--:R-:W-:Y:S05]  /*15400*/  @!P2 BRA `(.L_x_1879) ;  /* 0xfffffffc00eca947 */ /* 0x008fea000383ffff */
[----:B------:R-:W-:Y:S05]  /*15410*/  BRA `(.L_x_1878) ;  /* 0xffffff6000347947 */ /* 0x000fea000383ffff */
.L_x_1883:
[----:B--2---:R-:W-:-:S04]  /*15420*/  IMAD.U32 R9, RZ, RZ, UR7 ;  /* 0x00000007ff097e24 */ /* 0x004fc8000f8e00ff */
[----:B------:R2:W4:Y:S03]  /*15430*/  SYNCS.PHASECHK.TRANS64.TRYWAIT P2, [R9+URZ+0x36850], R0 ;  /* 0x03685000090075a7 */ /* 0x000526000804017f */
[----:B----4-:R-:W-:Y:S05]  /*15440*/  @!P2 NANOSLEEP.SYNCS 0x989680 ;  /* 0x009896800000a95d */ /* 0x010fea0003900000 */
[----:B------:R-:W4:Y:S02]  /*15450*/  @!P2 SYNCS.PHASECHK.TRANS64 P2, [R9+URZ+0x36850], R0 ;  /* 0x036850000900a5a7 */ /* 0x000f24000804007f */
[----:B----4-:R-:W-:Y:S05]  /*15460*/  @!P2 BRA `(.L_x_1883) ;  /* 0xfffffffc00eca947 */ /* 0x010fea000383ffff */
[----:B------:R-:W-:Y:S05]  /*15470*/  BRA `(.L_x_1882) ;  /* 0xffffff8400e47947 */ /* 0x000fea000383ffff */
.L_x_1888:
[----:B--2---:R-:W-:-:S04]  /*15480*/  MOV R5, UR5 ;  /* 0x0000000500057c02 */ /* 0x004fc80008000f00 */
[----:B------:R2:W3:Y:S03]  /*15490*/  SYNCS.PHASECHK.TRANS64.TRYWAIT P0, [R5+URZ+0x36850], R0 ;  /* 0x03685000050075a7 */ /* 0x0004e6000800017f */
[----:B---3--:R-:W-:Y:S05]  /*154a0*/  @!P0 NANOSLEEP.SYNCS 0x989680 ;  /* 0x009896800000895d */ /* 0x008fea0003900000 */
[----:B------:R-:W3:Y:S02]  /*154b0*/  @!P0 SYNCS.PHASECHK.TRANS64 P0, [R5+URZ+0x36850], R0 ;  /* 0x03685000050085a7 */ /* 0x000ee4000800007f */
[----:B---3--:R-:W-:Y:S05]  /*154c0*/  @!P0 BRA `(.L_x_1888) ;  /* 0xfffffffc00ec8947 */ /* 0x008fea000383ffff */
[----:B------:R-:W-:Y:S05]  /*154d0*/  BRA `(.L_x_1887) ;  /* 0xffffffa8005c7947 */ /* 0x000fea000383ffff */
.L_x_1912:
[----:B------:R-:W1:Y:S01]  /*154e0*/  S2R R7, SR_TID.X ;  /* 0x0000000000077919 */ /* 0x000e620000002100 */
        /* <DEDUP_REMOVED lines=9> */
.L_x_1962:
[----:B------:R-:W-:Y:S05]  /*15580*/  BRA `(.L_x_1963) ;  /* 0xffffffd400c87947 */ /* 0x000fea000383ffff */
.L_x_1913:
[----:B------:R-:W-:Y:S01]  /*15590*/  BSSY B0, `(.L_x_1964) ;  /* 0x0000006000007945 */ /* 0x000fe20003800000 */
[----:B------:R-:W-:-:S07]  /*155a0*/  IMAD.MOV.U32 R15, RZ, RZ, -0x1 ;  /* 0xffffffffff0f7424 */ /* 0x000fce00078e00ff */
[----:B------:R-:W-:Y:S05]  /*155b0*/  WARPSYNC.COLLECTIVE R15, `(.L_x_1965) ;  /* 0x000000000f0c7348 */ /* 0x000fea0003c00000 */
[----:B------:R-:W-:Y:S02]  /*155c0*/  ELECT P6, UR62, PT ;  /* 0x00000000003e782f */ /* 0x000fe400038c0000 */
[----:B------:R-:W-:Y:S01]  /*155d0*/  MOV R14, UR62 ;  /* 0x0000003e000e7c02 */ /* 0x000fe20008000f00 */
[----:B------:R-:W-:Y:S10]  /*155e0*/  ENDCOLLECTIVE ;  /* 0x000000000000791b */ /* 0x000ff40003800000 */
.L_x_1965:
[----:B------:R-:W-:Y:S05]  /*155f0*/  BSYNC B0 ;  /* 0x0000000000007941 */ /* 0x000fea0003800000 */
.L_x_1964:
[----:B------:R-:W-:Y:S05]  /*15600*/  BRA `(.L_x_1966) ;  /* 0xffffffd400b87947 */ /* 0x000fea000383ffff */
.L_x_1916:
[----:B-1----:R1:W2:Y:S02]  /*15610*/  SYNCS.PHASECHK.TRANS64.TRYWAIT P2, [R8+URZ+0x36840], R7 ;  /* 0x03684007080075a7 */ /* 0x0022a4000804017f */
[----:B--2---:R-:W-:Y:S05]  /*15620*/  @!P2 NANOSLEEP.SYNCS 0x989680 ;  /* 0x009896800000a95d */ /* 0x004fea0003900000 */
[----:B------:R-:W2:Y:S02]  /*15630*/  @!P2 SYNCS.PHASECHK.TRANS64 P2, [R8+URZ+0x36840], R7 ;  /* 0x036840070800a5a7 */ /* 0x000ea4000804007f */
[----:B--2---:R-:W-:Y:S05]  /*15640*/  @!P2 BRA `(.L_x_1916) ;  /* 0xfffffffc00f0a947 */ /* 0x004fea000383ffff */
[----:B------:R-:W-:Y:S05]  /*15650*/  BRA `(.L_x_1967) ;  /* 0xffffffd800087947 */ /* 0x000fea000383ffff */
.L_x_1918:
[----:B-1----:R1:W2:Y:S02]  /*15660*/  SYNCS.PHASECHK.TRANS64.TRYWAIT P2, [R18+URZ+0x36820], R7 ;  /* 0x03682007120075a7 */ /* 0x0022a4000804017f */
[----:B--2---:R-:W-:Y:S05]  /*15670*/  @!P2 NANOSLEEP.SYNCS 0x989680 ;  /* 0x009896800000a95d */ /* 0x004fea0003900000 */
[----:B------:R-:W2:Y:S02]  /*15680*/  @!P2 SYNCS.PHASECHK.TRANS64 P2, [R18+URZ+0x36820], R7 ;  /* 0x036820071200a5a7 */ /* 0x000ea4000804007f */
[----:B--2---:R-:W-:Y:S05]  /*15690*/  @!P2 BRA `(.L_x_1918) ;  /* 0xfffffffc00f0a947 */ /* 0x004fea000383ffff */
[----:B------:R-:W-:Y:S05]  /*156a0*/  BRA `(.L_x_1968) ;  /* 0xffffffdc003c7947 */ /* 0x000fea000383ffff */
.L_x_1924:
[----:B-1----:R1:W2:Y:S02]  /*156b0*/  SYNCS.PHASECHK.TRANS64.TRYWAIT P2, [R3+URZ+0x36840], R2 ;  /* 0x03684002030075a7 */ /* 0x0022a4000804017f */
[----:B--2---:R-:W-:Y:S05]  /*156c0*/  @!P2 NANOSLEEP.SYNCS 0x989680 ;  /* 0x009896800000a95d */ /* 0x004fea0003900000 */
[----:B------:R-:W2:Y:S02]  /*156d0*/  @!P2 SYNCS.PHASECHK.TRANS64 P2, [R3+URZ+0x36840], R2 ;  /* 0x036840020300a5a7 */ /* 0x000ea4000804007f */
[----:B--2---:R-:W-:Y:S05]  /*156e0*/  @!P2 BRA `(.L_x_1924) ;  /* 0xfffffffc00f0a947 */ /* 0x004fea000383ffff */
[----:B------:R-:W-:Y:S05]  /*156f0*/  BRA `(.L_x_1969) ;  /* 0xffffffdc00c47947 */ /* 0x000fea000383ffff */
.L_x_1926:
[----:B-1----:R1:W2:Y:S02]  /*15700*/  SYNCS.PHASECHK.TRANS64.TRYWAIT P2, [R3+URZ+0x60], R2 ;  /* 0x00006002030075a7 */ /* 0x0022a4000804017f */
[----:B--2---:R-:W-:Y:S05]  /*15710*/  @!P2 NANOSLEEP.SYNCS 0x989680 ;  /* 0x009896800000a95d */ /* 0x004fea0003900000 */
[----:B------:R-:W2:Y:S02]  /*15720*/  @!P2 SYNCS.PHASECHK.TRANS64 P2, [R3+URZ+0x60], R2 ;  /* 0x000060020300a5a7 */ /* 0x000ea4000804007f */
[----:B--2---:R-:W-:Y:S05]  /*15730*/  @!P2 BRA `(.L_x_1926) ;  /* 0xfffffffc00f0a947 */ /* 0x004fea000383ffff */
[----:B------:R-:W-:Y:S05]  /*15740*/  BRA `(.L_x_1970) ;  /* 0xffffffe000547947 */ /* 0x000fea000383ffff */
.L_x_1932:
[----:B--2---:R2:W3:Y:S02]  /*15750*/  SYNCS.PHASECHK.TRANS64.TRYWAIT P2, [R2+URZ+0x36840], R3 ;  /* 0x03684003020075a7 */ /* 0x0044e4000804017f */
[----:B---3--:R-:W-:Y:S05]  /*15760*/  @!P2 NANOSLEEP.SYNCS 0x989680 ;  /* 0x009896800000a95d */ /* 0x008fea0003900000 */
[----:B------:R-:W3:Y:S02]  /*15770*/  @!P2 SYNCS.PHASECHK.TRANS64 P2, [R2+URZ+0x36840], R3 ;  /* 0x036840030200a5a7 */ /* 0x000ee4000804007f */
[----:B---3--:R-:W-:Y:S05]  /*15780*/  @!P2 BRA `(.L_x_1932) ;  /* 0xfffffffc00f0a947 */ /* 0x008fea000383ffff */
[----:B------:R-:W-:Y:S05]  /*15790*/  BRA `(.L_x_1971) ;  /* 0xffffffe400787947 */ /* 0x000fea000383ffff */
.L_x_1934:
[----:B-1----:R1:W2:Y:S02]  /*157a0*/  SYNCS.PHASECHK.TRANS64.TRYWAIT P2, [R2+URZ+0x60], R17 ;  /* 0x00006011020075a7 */ /* 0x0022a4000804017f */
[----:B--2---:R-:W-:Y:S05]  /*157b0*/  @!P2 NANOSLEEP.SYNCS 0x989680 ;  /* 0x009896800000a95d */ /* 0x004fea0003900000 */
[----:B------:R-:W2:Y:S02]  /*157c0*/  @!P2 SYNCS.PHASECHK.TRANS64 P2, [R2+URZ+0x60], R17 ;  /* 0x000060110200a5a7 */ /* 0x000ea4000804007f */
[----:B--2---:R-:W-:Y:S05]  /*157d0*/  @!P2 BRA `(.L_x_1934) ;  /* 0xfffffffc00f0a947 */ /* 0x004fea000383ffff */
[----:B------:R-:W-:Y:S05]  /*157e0*/  BRA `(.L_x_1972) ;  /* 0xffffffe800087947 */ /* 0x000fea000383ffff */
.L_x_1939:
[----:B--2---:R2:W3:Y:S02]  /*157f0*/  SYNCS.PHASECHK.TRANS64.TRYWAIT P2, [R2+URZ+0x36840], R3 ;  /* 0x03684003020075a7 */ /* 0x0044e4000804017f */
[----:B---3--:R-:W-:Y:S05]  /*15800*/  @!P2 NANOSLEEP.SYNCS 0x989680 ;  /* 0x009896800000a95d */ /* 0x008fea0003900000 */
[----:B------:R-:W3:Y:S02]  /*15810*/  @!P2 SYNCS.PHASECHK.TRANS64 P2, [R2+URZ+0x36840], R3 ;  /* 0x036840030200a5a7 */ /* 0x000ee4000804007f */
[----:B---3--:R-:W-:Y:S05]  /*15820*/  @!P2 BRA `(.L_x_1939) ;  /* 0xfffffffc00f0a947 */ /* 0x008fea000383ffff */
[----:B------:R-:W-:Y:S05]  /*15830*/  BRA `(.L_x_1973) ;  /* 0xffffffec00087947 */ /* 0x000fea000383ffff */
.L_x_1941:
[----:B-1----:R1:W2:Y:S02]  /*15840*/  SYNCS.PHASECHK.TRANS64.TRYWAIT P2, [R2+URZ+0x60], R11 ;  /* 0x0000600b020075a7 */ /* 0x0022a4000804017f */
[----:B--2---:R-:W-:Y:S05]  /*15850*/  @!P2 NANOSLEEP.SYNCS 0x989680 ;  /* 0x009896800000a95d */ /* 0x004fea0003900000 */
[----:B------:R-:W2:Y:S02]  /*15860*/  @!P2 SYNCS.PHASECHK.TRANS64 P2, [R2+URZ+0x60], R11 ;  /* 0x0000600b0200a5a7 */ /* 0x000ea4000804007f */
[----:B--2---:R-:W-:Y:S05]  /*15870*/  @!P2 BRA `(.L_x_1941) ;  /* 0xfffffffc00f0a947 */ /* 0x004fea000383ffff */
[----:B------:R-:W-:Y:S05]  /*15880*/  BRA `(.L_x_1974) ;  /* 0xffffffec00a07947 */ /* 0x000fea000383ffff */
.L_x_1948:
[----:B-1----:R1:W2:Y:S02]  /*15890*/  SYNCS.PHASECHK.TRANS64.TRYWAIT P0, [R3+URZ+0x36860], R0 ;  /* 0x03686000030075a7 */ /* 0x0022a4000800017f */
[----:B--2---:R-:W-:Y:S05]  /*158a0*/  @!P0 NANOSLEEP.SYNCS 0x989680 ;  /* 0x009896800000895d */ /* 0x004fea0003900000 */
[----:B------:R-:W2:Y:S02]  /*158b0*/  @!P0 SYNCS.PHASECHK.TRANS64 P0, [R3+URZ+0x36860], R0 ;  /* 0x03686000030085a7 */ /* 0x000ea4000800007f */
[----:B--2---:R-:W-:Y:S05]  /*158c0*/  @!P0 BRA `(.L_x_1948) ;  /* 0xfffffffc00f08947 */ /* 0x004fea000383ffff */
[----:B------:R-:W-:Y:S05]  /*158d0*/  BRA `(.L_x_1975) ;  /* 0xfffffff000987947 */ /* 0x000fea000383ffff */
.L_x_1950:
[----:B------:R-:W-:Y:S01]  /*158e0*/  BSSY B0, `(.L_x_1976) ;  /* 0x0000007000007945 */ /* 0x000fe20003800000 */
[----:B------:R-:W-:Y:S01]  /*158f0*/  MOV R12, RZ ;  /* 0x000000ff000c7202 */ /* 0x000fe20000000f00 */
[----:B------:R-:W-:Y:S01]  /*15900*/  IMAD.MOV.U32 R11, RZ, RZ, 0x1f ;  /* 0x0000001fff0b7424 */ /* 0x000fe200078e00ff */
[----:B------:R-:W-:-:S07]  /*15910*/  MOV R15, 0xffffffff ;  /* 0xffffffff000f7802 */ /* 0x000fce0000000f00 */
[----:B-----5:R-:W-:Y:S05]  /*15920*/  WARPSYNC.COLLECTIVE R15, `(.L_x_1977) ;  /* 0x000000000f087348 */ /* 0x020fea0003c00000 */
[----:B-----5:R1:W2:Y:S02]  /*15930*/  SHFL.IDX P6, R14, R13, R12, R11 ;  /* 0x0000000c0d0e7389 */ /* 0x0202a400000c000b */
[----:B-12---:R-:W-:Y:S01]  /*15940*/  ENDCOLLECTIVE ;  /* 0x000000000000791b */ /* 0x006fe20003800000 */
.L_x_1977:
[----:B------:R-:W-:Y:S05]  /*15950*/  BSYNC B0 ;  /* 0x0000000000007941 */ /* 0x000fea0003800000 */
.L_x_1976:
[----:B------:R-:W-:Y:S05]  /*15960*/  BRA `(.L_x_1978) ;  /* 0xfffffff4002c7947 */ /* 0x000fea000383ffff */
.L_x_1952:
[----:B--2---:R2:W3:Y:S02]  /*15970*/  SYNCS.PHASECHK.TRANS64.TRYWAIT P0, [R7+URZ+0x36820], R0 ;  /* 0x03682000070075a7 */ /* 0x0044e4000800017f */
[----:B---3--:R-:W-:Y:S05]  /*15980*/  @!P0 NANOSLEEP.SYNCS 0x989680 ;  /* 0x009896800000895d */ /* 0x008fea0003900000 */
[----:B------:R-:W3:Y:S02]  /*15990*/  @!P0 SYNCS.PHASECHK.TRANS64 P0, [R7+URZ+0x36820], R0 ;  /* 0x03682000070085a7 */ /* 0x000ee4000800007f */
[----:B---3--:R-:W-:Y:S05]  /*159a0*/  @!P0 BRA `(.L_x_1952) ;  /* 0xfffffffc00f08947 */ /* 0x008fea000383ffff */
[----:B------:R-:W-:Y:S05]  /*159b0*/  BRA `(.L_x_1979) ;  /* 0xfffffff400807947 */ /* 0x000fea000383ffff */
.L_x_1956:
[----:B--2---:R2:W3:Y:S02]  /*159c0*/  SYNCS.PHASECHK.TRANS64.TRYWAIT P0, [R5+URZ], R4 ;  /* 0x00000004050075a7 */ /* 0x0044e4000800017f */
[----:B---3--:R-:W-:Y:S05]  /*159d0*/  @!P0 NANOSLEEP.SYNCS 0x989680 ;  /* 0x009896800000895d */ /* 0x008fea0003900000 */
[----:B------:R-:W3:Y:S02]  /*159e0*/  @!P0 SYNCS.PHASECHK.TRANS64 P0, [R5+URZ], R4 ;  /* 0x00000004050085a7 */ /* 0x000ee4000800007f */
[----:B---3--:R-:W-:Y:S05]  /*159f0*/  @!P0 BRA `(.L_x_1956) ;  /* 0xfffffffc00f08947 */ /* 0x008fea000383ffff */
[----:B------:R-:W-:Y:S05]  /*15a00*/  BRA `(.L_x_1980) ;  /* 0xfffffff400d47947 */ /* 0x000fea000383ffff */
.L_x_1957:
[----:B---3--:R3:W4:Y:S02]  /*15a10*/  SYNCS.PHASECHK.TRANS64.TRYWAIT P0, [R3+URZ], R0 ;  /* 0x00000000030075a7 */ /* 0x008724000800017f */
[----:B----4-:R-:W-:Y:S05]  /*15a20*/  @!P0 NANOSLEEP.SYNCS 0x989680 ;  /* 0x009896800000895d */ /* 0x010fea0003900000 */
[----:B------:R-:W4:Y:S02]  /*15a30*/  @!P0 SYNCS.PHASECHK.TRANS64 P0, [R3+URZ], R0 ;  /* 0x00000000030085a7 */ /* 0x000f24000800007f */
[----:B----4-:R-:W-:Y:S05]  /*15a40*/  @!P0 BRA `(.L_x_1957) ;  /* 0xfffffffc00f08947 */ /* 0x010fea000383ffff */
[----:B------:R-:W-:Y:S05]  /*15a50*/  BRA `(.L_x_1981) ;  /* 0xfffffff400c87947 */ /* 0x000fea000383ffff */
.L_x_1959:
[----:B--2---:R2:W3:Y:S02]  /*15a60*/  SYNCS.PHASECHK.TRANS64.TRYWAIT P0, [R5+URZ], R4 ;  /* 0x00000004050075a7 */ /* 0x0044e4000800017f */
[----:B---3--:R-:W-:Y:S05]  /*15a70*/  @!P0 NANOSLEEP.SYNCS 0x989680 ;  /* 0x009896800000895d */ /* 0x008fea0003900000 */
[----:B------:R-:W3:Y:S02]  /*15a80*/  @!P0 SYNCS.PHASECHK.TRANS64 P0, [R5+URZ], R4 ;  /* 0x00000004050085a7 */ /* 0x000ee4000800007f */
[----:B---3--:R-:W-:Y:S05]  /*15a90*/  @!P0 BRA `(.L_x_1959) ;  /* 0xfffffffc00f08947 */ /* 0x008fea000383ffff */
[----:B------:R-:W-:Y:S05]  /*15aa0*/  BRA `(.L_x_1982) ;  /* 0xfffffff400cc7947 */ /* 0x000fea000383ffff */
.L_x_1983:
        /* <DEDUP_REMOVED lines=13> */
.L_x_2662:


//--------------------- .text._ZN7cutlass13device_kernelIN5flash11enable_sm90INS1_16FlashAttnFwdSm90INS1_25CollectiveMainloopFwdSm90ILi2EN4cute5tupleIJNS5_1CILi1EEES8_S8_EEENS6_IJNS7_ILi128EEENS7_ILi112EEENS7_ILi192EEEEEELi192ENS_6half_tEfNS_4arch4Sm90ELb1ELb0ELb1ELb1ELb0ELb0ELb0ELb1ELb1ELb0ELb0ELb0EEENS1_21CollectiveEpilogueFwdINS6_IJSA_SC_SB_EEES9_SE_SG_Li256ELb1ELb0ELb0ELb0EEENS1_36VarlenDynamicPersistentTileSchedulerILi128ELi112ELi256ELi32ELb0ELb0ELb1ELb1ELb1ELb1EEEEEEEEEvNT_6ParamsE --------------------------
	.section	.text._ZN7cutlass13device_kernelIN5flash11enable_sm90INS1_16FlashAttnFwdSm90INS1_25CollectiveMainloopFwdSm90ILi2EN4cute5tupleIJNS5_1CILi1EEES8_S8_EEENS6_IJNS7_ILi128EEENS7_ILi112EEENS7_ILi192EEEEEELi192ENS_6half_tEfNS_4arch4Sm90ELb1ELb0ELb1ELb1ELb0ELb0ELb0ELb1ELb1ELb0ELb0ELb0EEENS1_21CollectiveEpilogueFwdINS6_IJSA_SC_SB_EEES9_SE_SG_Li256ELb1ELb0ELb0ELb0EEENS1_36VarlenDynamicPersistentTileSchedulerILi128ELi112ELi256ELi32ELb0ELb0ELb1ELb1ELb1ELb1EEEEEEEEEvNT_6ParamsE,"ax",@progbits
	.align	128
.text._ZN7cutlass13device_kernelIN5flash11enable_sm90INS1_16FlashAttnFwdSm90INS1_25CollectiveMainloopFwdSm90ILi2EN4cute5tupleIJNS5_1CILi1EEES8_S8_EEENS6_IJNS7_ILi128EEENS7_ILi112EEENS7_ILi192EEEEEELi192ENS_6half_tEfNS_4arch4Sm90ELb1ELb0ELb1ELb1ELb0ELb0ELb0ELb1ELb1ELb0ELb0ELb0EEENS1_21CollectiveEpilogueFwdINS6_IJSA_SC_SB_EEES9_SE_SG_Li256ELb1ELb0ELb0ELb0EEENS1_36VarlenDynamicPersistentTileSchedulerILi128ELi112ELi256ELi32ELb0ELb0ELb1ELb1ELb1ELb1EEEEEEEEEvNT_6ParamsE:
        .type           _ZN7cutlass13device_kernelIN5flash11enable_sm90INS1_16FlashAttnFwdSm90INS1_25CollectiveMainloopFwdSm90ILi2EN4cute5tupleIJNS5_1CILi1EEES8_S8_EEENS6_IJNS7_ILi128EEENS7_ILi112EEENS7_ILi192EEEEEELi192ENS_6half_tEfNS_4arch4Sm90ELb1ELb0ELb1ELb1ELb0ELb0ELb0ELb1ELb1ELb0ELb0ELb0EEENS1_21CollectiveEpilogueFwdINS6_IJSA_SC_SB_EEES9_SE_SG_Li256ELb1ELb0ELb0ELb0EEENS1_36VarlenDynamicPersistentTileSchedulerILi128ELi112ELi256ELi32ELb0ELb0ELb1ELb1ELb1ELb1EEEEEEEEEvNT_6ParamsE,@function
        .size           _ZN7cutlass13device_kernelIN5flash11enable_sm90INS1_16FlashAttnFwdSm90INS1_25CollectiveMainloopFwdSm90ILi2EN4cute5tupleIJNS5_1CILi1EEES8_S8_EEENS6_IJNS7_ILi128EEENS7_ILi112EEENS7_ILi192EEEEEELi192ENS_6half_tEfNS_4arch4Sm90ELb1ELb0ELb1ELb1ELb0ELb0ELb0ELb1ELb1ELb0ELb0ELb0EEENS1_21CollectiveEpilogueFwdINS6_IJSA_SC_SB_EEES9_SE_SG_Li256ELb1ELb0ELb0ELb0EEENS1_36VarlenDynamicPersistentTileSchedulerILi128ELi112ELi256ELi32ELb0ELb0ELb1ELb1ELb1ELb1EEEEEEEEEvNT_6ParamsE,(.L_x_2663 - _ZN7cutlass13device_kernelIN5flash11enable_sm90INS1_16FlashAttnFwdSm90INS1_25CollectiveMainloopFwdSm90ILi2EN4cute5tupleIJNS5_1CILi1EEES8_S8_EEENS6_IJNS7_ILi128EEENS7_ILi112EEENS7_ILi192EEEEEELi192ENS_6half_tEfNS_4arch4Sm90ELb1ELb0ELb1ELb1ELb0ELb0ELb0ELb1ELb1ELb0ELb0ELb0EEENS1_21CollectiveEpilogueFwdINS6_IJSA_SC_SB_EEES9_SE_SG_Li256ELb1ELb0ELb0ELb0EEENS1_36VarlenDynamicPersistentTileSchedulerILi128ELi112ELi256ELi32ELb0ELb0ELb1ELb1ELb1ELb1EEEEEEEEEvNT_6ParamsE)
        .other          _ZN7cutlass13device_kernelIN5flash11enable_sm90INS1_16FlashAttnFwdSm90INS1_25CollectiveMainloopFwdSm90ILi2EN4cute5tupleIJNS5_1CILi1EEES8_S8_EEENS6_IJNS7_ILi128EEENS7_ILi112EEENS7_ILi192EEEEEELi192ENS_6half_tEfNS_4arch4Sm90ELb1ELb0ELb1ELb1ELb0ELb0ELb0ELb1ELb1ELb0ELb0ELb0EEENS1_21CollectiveEpilogueFwdINS6_IJSA_SC_SB_EEES9_SE_SG_Li256ELb1ELb0ELb0ELb0EEENS1_36VarlenDynamicPersistentTileSchedulerILi128ELi112ELi256ELi32ELb0ELb0ELb1ELb1ELb1ELb1EEEEEEEEEvNT_6ParamsE,@"STO_CUDA_ENTRY STV_DEFAULT"
_ZN7cutlass13device_kernelIN5flash11enable_sm90INS1_16FlashAttnFwdSm90INS1_25CollectiveMainloopFwdSm90ILi2EN4cute5tupleIJNS5_1CILi1EEES8_S8_EEENS6_IJNS7_ILi128EEENS7_ILi112EEENS7_ILi192EEEEEELi192ENS_6half_tEfNS_4arch4Sm90ELb1ELb0ELb1ELb1ELb0ELb0ELb0ELb1ELb1ELb0ELb0ELb0EEENS1_21CollectiveEpilogueFwdINS6_IJSA_SC_SB_EEES9_SE_SG_Li256ELb1ELb0ELb0ELb0EEENS1_36VarlenDynamicPersistentTileSchedulerILi128ELi112ELi256ELi32ELb0ELb0ELb1ELb1ELb1ELb1EEEEEEEEEvNT_6ParamsE:
        /* <DEDUP_REMOVED lines=21> */
.L_x_1985:
[----:B------:R-:W-:Y:S05]  /*0150*/  BSYNC B0 ;  /* 0x0000000000007941 */ /* 0x000fea0003800000 */
.L_x_1984:
        /* <DEDUP_REMOVED lines=41> */
.L_x_1986:
        /* <DEDUP_REMOVED lines=22> */
.L_x_1987:
        /* <DEDUP_REMOVED lines=18> */
.L_x_1988:
        /* <DEDUP_REMOVED lines=22> */
.L_x_1989:
        /* <DEDUP_REMOVED lines=22> */
.L_x_1990:
        /* <DEDUP_REMOVED lines=8> */
.L_x_1992:
        /* <DEDUP_REMOVED lines=17> */
[----:B------:R-:W-:Y:S01]  /*0ac0*/  UMOV UR36, URZ ;  /* 0x0000003f00247c82 */ /* 0x000fe20008000000 */
[----:B------:R-:W0:Y:S10]  /*0ad0*/  S2R R0, SR_TID.X ;  /* 0x0000000000007919 */ /* 0x000e340000002100 */
[----:B------:R-:W-:Y:S01]  /*0ae0*/  IMAD.U32 R17, RZ, RZ, UR5 ;  /* 0x00000005ff117e24 */ /* 0x000fe2000f8e00ff */
[----:B------:R-:W-:Y:S01]  /*0af0*/  R2UR UR5, R82 ;  /* 0x00000000520572ca */ /* 0x000fe200000e0000 */
[----:B0-----:R-:W-:-:S05]  /*0b00*/  VIADD R215, R0, 0xffffff80 ;  /* 0xffffff8000d77836 */ /* 0x001fca0000000000 */
[----:B------:R-:W-:-:S04]  /*0b10*/  SHF.R.S32.HI R0, RZ, 0x1f, R215 ;  /* 0x0000001fff007819 */ /* 0x000fc800000114d7 */
[CC--:B------:R-:W-:Y:S02]  /*0b20*/  LEA.HI R3, R0.reuse, R215.reuse, RZ, 0x7 ;  /* 0x000000d700037211 */ /* 0x0c0fe400078f38ff */
[----:B------:R-:W-:Y:S02]  /*0b30*/  LEA.HI R4, R0, R215, RZ, 0x5 ;  /* 0x000000d700047211 */ /* 0x000fe400078f28ff */
[----:B------:R-:W-:Y:S02]  /*0b40*/  SHF.R.S32.HI R212, RZ, 0x7, R3 ;  /* 0x00000007ffd47819 */ /* 0x000fe40000011403 */
[----:B--2---:R-:W-:Y:S02]  /*0b50*/  R2UR UR4, R2 ;  /* 0x00000000020472ca */ /* 0x004fe400000e0000 */
[C---:B------:R-:W-:Y:S02]  /*0b60*/  LOP3.LUT R2, R3.reuse, 0xffffff80, RZ, 0xc0, !PT ;  /* 0xffffff8003027812 */ /* 0x040fe400078ec0ff */
[----:B------:R-:W-:-:S03]  /*0b70*/  LEA.HI R3, R3, R212, RZ, 0x1 ;  /* 0x000000d403037211 */ /* 0x000fc600078f08ff */
[----:B------:R-:W-:Y:S01]  /*0b80*/  IMAD.IADD R211, R215, 0x1, -R2 ;  /* 0x00000001d7d37824 */ /* 0x000fe200078e0a02 */
[----:B------:R-:W-:-:S04]  /*0b90*/  LOP3.LUT R3, R3, 0x3fffffe, RZ, 0xc0, !PT ;  /* 0x03fffffe03037812 */ /* 0x000fc800078ec0ff */
[----:B------:R-:W-:Y:S01]  /*0ba0*/  SHF.R.S32.HI R8, RZ, 0x1f, R211 ;  /* 0x0000001fff087819 */ /* 0x000fe200000114d3 */
[----:B------:R-:W-:Y:S01]  /*0bb0*/  ULOP3.LUT UR4, UR4, 0x1, URZ, 0xfc, !UPT ;  /* 0x0000000104047892 */ /* 0x000fe2000f8efc3f */
[----:B------:R-:W-:Y:S02]  /*0bc0*/  IADD3 R3, R212, -R3, RZ ;  /* 0x80000003d4037210 */ /* 0x000fe40007ffe0ff */
[CC--:B------:R-:W-:Y:S02]  /*0bd0*/  LEA.HI R9, R8.reuse, R211.reuse, RZ, 0x2 ;  /* 0x000000d308097211 */ /* 0x0c0fe400078f10ff */
[----:B------:R-:W-:Y:S01]  /*0be0*/  LEA.HI R8, R8, R211, RZ, 0x5 ;  /* 0x000000d308087211 */ /* 0x000fe200078f28ff */
[----:B------:R-:W-:Y:S01]  /*0bf0*/  IMAD.U32 R214, RZ, RZ, UR4 ;  /* 0x00000004ffd67e24 */ /* 0x000fe2000f8e00ff */
[--C-:B------:R-:W-:Y:S01]  /*0c00*/  SHF.R.S32.HI R5, RZ, 0x2, R9.reuse ;  /* 0x00000002ff057819 */ /* 0x100fe20000011409 */
[----:B------:R-:W-:Y:S01]  /*0c10*/  UMOV UR4, URZ ;  /* 0x0000003f00047c82 */ /* 0x000fe20008000000 */
[----:B------:R-:W-:-:S02]  /*0c20*/  SHF.R.S32.HI R2, RZ, 0x1f, R9 ;  /* 0x0000001fff027819 */ /* 0x000fc40000011409 */
[----:B------:R-:W-:Y:S02]  /*0c30*/  SHF.R.S32.HI R8, RZ, 0x5, R8 ;  /* 0x00000005ff087819 */ /* 0x000fe40000011408 */
[----:B------:R-:W-:Y:S02]  /*0c40*/  LEA.HI R2, R2, R5, RZ, 0x3 ;  /* 0x0000000502027211 */ /* 0x000fe400078f18ff */
[----:B------:R-:W-:Y:S02]  /*0c50*/  LOP3.LUT R204, R9, 0x7ffffffc, RZ, 0xc0, !PT ;  /* 0x7ffffffc09cc7812 */ /* 0x000fe400078ec0ff */
[----:B------:R-:W-:Y:S02]  /*0c60*/  LOP3.LUT R6, R2, 0xfffffff8, RZ, 0xc0, !PT ;  /* 0xfffffff802067812 */ /* 0x000fe400078ec0ff */
[CC--:B------:R-:W-:Y:S01]  /*0c70*/  LEA.HI R2, R0.reuse, R215.reuse, RZ, 0x4 ;  /* 0x000000d700027211 */ /* 0x0c0fe200078f20ff */
[----:B------:R-:W-:Y:S01]  /*0c80*/  IMAD.IADD R204, R211, 0x1, -R204 ;  /* 0x00000001d3cc7824 */ /* 0x000fe200078e0acc */
[----:B------:R-:W-:Y:S01]  /*0c90*/  LEA.HI R0, R0, R215, RZ, 0x3 ;  /* 0x000000d700007211 */ /* 0x000fe200078f18ff */
[----:B------:R-:W-:Y:S01]  /*0ca0*/  IMAD.IADD R11, R5, 0x1, -R6 ;  /* 0x00000001050b7824 */ /* 0x000fe200078e0a06 */
[----:B------:R-:W-:-:S02]  /*0cb0*/  SHF.R.S32.HI R5, RZ, 0x4, R2 ;  /* 0x00000004ff057819 */ /* 0x000fc40000011402 */
[----:B------:R-:W-:Y:S01]  /*0cc0*/  SHF.L.U32 R6, R4, 0x5, RZ ;  /* 0x0000000504067819 */ /* 0x000fe200000006ff */
[----:B------:R-:W-:Y:S01]  /*0cd0*/  IMAD R8, R8, 0x10, R11 ;  /* 0x0000001008087824 */ /* 0x000fe200078e020b */
[C---:B------:R-:W-:Y:S02]  /*0ce0*/  LOP3.LUT R4, R2.reuse, 0x3fffff0, RZ, 0xc0, !PT ;  /* 0x03fffff002047812 */ /* 0x040fe400078ec0ff */
[----:B------:R-:W-:Y:S01]  /*0cf0*/  LEA.HI R2, R2, R5, RZ, 0x1 ;  /* 0x0000000502027211 */ /* 0x000fe200078f08ff */
[----:B------:R-:W-:Y:S01]  /*0d00*/  IMAD R205, R3, 0x40, R8 ;  /* 0x0000004003cd7824 */ /* 0x000fe200078e0208 */
[----:B------:R-:W-:Y:S01]  /*0d10*/  LOP3.LUT R7, R6, 0xfffffc00, RZ, 0xc0, !PT ;  /* 0xfffffc0006077812 */ /* 0x000fe200078ec0ff */
[----:B------:R-:W-:Y:S01]  /*0d20*/  IMAD.IADD R4, R215, 0x1, -R4 ;  /* 0x00000001d7047824 */ /* 0x000fe200078e0a04 */
[----:B------:R-:W-:Y:S02]  /*0d30*/  LOP3.LUT R2, R2, 0x1ffffffe, RZ, 0xc0, !PT ;  /* 0x1ffffffe02027812 */ /* 0x000fe400078ec0ff */
[----:B------:R-:W-:Y:S01]  /*0d40*/  SHF.R.S32.HI R22, RZ, 0x3, R0 ;  /* 0x00000003ff167819 */ /* 0x000fe20000011400 */
[----:B------:R-:W-:Y:S01]  /*0d50*/  IMAD R7, R4, 0x40, R7 ;  /* 0x0000004004077824 */ /* 0x000fe200078e0207 */
[----:B------:R-:W-:Y:S01]  /*0d60*/  MOV R210, UR4 ;  /* 0x0000000400d27c02 */ /* 0x000fe20008000f00 */
[----:B------:R-:W-:-:S04]  /*0d70*/  IMAD.IADD R2, R5, 0x1, -R2 ;  /* 0x0000000105027824 */ /* 0x000fc800078e0a02 */
[----:B------:R-:W-:Y:S01]  /*0d80*/  IMAD R213, R2, 0x8, R7 ;  /* 0x0000000802d57824 */ /* 0x000fe200078e0207 */
[----:B------:R-:W-:-:S05]  /*0d90*/  LOP3.LUT R2, R0, 0x1ffffff8, RZ, 0xc0, !PT ;  /* 0x1ffffff800027812 */ /* 0x000fca00078ec0ff */
[----:B------:R-:W-:-:S04]  /*0da0*/  IMAD.IADD R2, R215, 0x1, -R2 ;  /* 0x00000001d7027824 */ /* 0x000fc800078e0a02 */
[----:B------:R-:W-:-:S07]  /*0db0*/  IMAD.SHL.U32 R16, R2, 0x8, RZ ;  /* 0x0000000802107824 */ /* 0x000fce00078e00ff */
.L_x_2046:
[----:B0-----:R-:W0:Y:S01]  /*0dc0*/  LDC.64 R2, c[0x0][0xc60] ;  /* 0x00031800ff027b82 */ /* 0x001e220000000a00 */
[----:B------:R-:W-:Y:S01]  /*0dd0*/  ULDC.64 UR10, c[0x0][0x208] ;  /* 0x00008200000a7ab9 */ /* 0x000fe20000000a00 */
[----:B------:R-:W-:Y:S01]  /*0de0*/  ULDC.64 UR6, c[0x0][0xa28] ;  /* 0x00028a0000067ab9 */ /* 0x000fe20000000a00 */
[----:B------:R-:W-:Y:S01]  /*0df0*/  ULDC.64 UR8, c[0x0][0xa18] ;  /* 0x0002860000087ab9 */ /* 0x000fe20000000a00 */
[----:B0-----:R-:W-:-:S06]  /*0e00*/  IMAD.WIDE R2, R83, 0x4, R2 ;  /* 0x0000000453027825 */ /* 0x001fcc00078e0202 */
[----:B--2---:R-:W2:Y:S01]  /*0e10*/  LDG.E R2, desc[UR10][R2.64] ;  /* 0x0000000a02027981 */ /* 0x004ea2000c1e1900 */
[----:B------:R-:W-:Y:S02]  /*0e20*/  UISETP.NE.U32.AND UP0, UPT, UR6, URZ, UPT ;  /* 0x0000003f0600728c */ /* 0x000fe4000bf05070 */
[----:B------:R-:W-:Y:S02]  /*0e30*/  UISETP.NE.U32.AND UP1, UPT, UR8, URZ, UPT ;  /* 0x0000003f0800728c */ /* 0x000fe4000bf25070 */
[----:B------:R-:W-:Y:S02]  /*0e40*/  UISETP.NE.AND.EX UP0, UPT, UR7, URZ, UPT, UP0 ;  /* 0x0000003f0700728c */ /* 0x000fe4000bf05300 */
[----:B------:R-:W-:-:S04]  /*0e50*/  UISETP.NE.AND.EX UP1, UPT, UR9, URZ, UPT, UP1 ;  /* 0x0000003f0900728c */ /* 0x000fc8000bf25310 */
[----:B------:R-:W-:Y:S02]  /*0e60*/  PLOP3.LUT P0, PT, PT, PT, UP0, 0x80, 0x0 ;  /* 0x000000000000781c */ /* 0x000fe40003f0f008 */
[----:B------:R-:W-:Y:S02]  /*0e70*/  PLOP3.LUT P2, PT, PT, PT, UP1, 0x80, 0x0 ;  /* 0x000000000000781c */ /* 0x000fe40003f4f018 */
[----:B--2---:R-:W-:-:S13]  /*0e80*/  R2UR UR4, R2 ;  /* 0x00000000020472ca */ /* 0x004fda00000e0000 */
[----:B------:R-:W-:Y:S02]  /*0e90*/  USHF.R.S32.HI UR12, URZ, 0x1f, UR4 ;  /* 0x0000001f3f0c7899 */ /* 0x000fe40008011404 */
[----:B------:R-:W-:Y:S01]  /*0ea0*/  IMAD.U32 R206, RZ, RZ, UR4 ;  /* 0x00000004ffce7e24 */ /* 0x000fe2000f8e00ff */
[----:B------:R-:W-:-:S04]  /*0eb0*/  @UP0 ULEA UR6, UP2, UR4, UR6, 0x2 ;  /* 0x0000000604060291 */ /* 0x000fc8000f84103f */
[----:B------:R-:W-:Y:S02]  /*0ec0*/  @UP0 ULEA.HI.X UR7, UR4, UR7, UR12, 0x2, UP2 ;  /* 0x0000000704070291 */ /* 0x000fe400090f140c */
[----:B------:R-:W-:Y:S01]  /*0ed0*/  IMAD.U32 R208, RZ, RZ, UR12 ;  /* 0x0000000cffd07e24 */ /* 0x000fe2000f8e00ff */
[----:B------:R-:W-:Y:S01]  /*0ee0*/  @UP1 ULEA UR8, UP0, UR4, UR8, 0x2 ;  /* 0x0000000804081291 */ /* 0x000fe2000f80103f */
[----:B------:R-:W-:-:S03]  /*0ef0*/  IMAD.U32 R2, RZ, RZ, UR6 ;  /* 0x00000006ff027e24 */ /* 0x000fc6000f8e00ff */
[----:B------:R-:W-:Y:S01]  /*0f00*/  @UP1 ULEA.HI.X UR9, UR4, UR9, UR12, 0x2, UP0 ;  /* 0x0000000904091291 */ /* 0x000fe200080f140c */
[----:B------:R-:W-:Y:S01]  /*0f10*/  IMAD.U32 R3, RZ, RZ, UR7 ;  /* 0x00000007ff037e24 */ /* 0x000fe2000f8e00ff */
[----:B---345:R-:W-:Y:S01]  /*0f20*/  MOV R4, UR8 ;  /* 0x0000000800047c02 */ /* 0x038fe20008000f00 */
[----:B------:R-:W-:Y:S01]  /*0f30*/  ULDC.64 UR6, c[0x0][0x3f8] ;  /* 0x0000fe0000067ab9 */ /* 0x000fe20000000a00 */
[----:B------:R-:W-:Y:S02]  /*0f40*/  ULDC UR8, c[0x0][0x2e0] ;  /* 0x0000b80000087ab9 */ /* 0x000fe40000000800 */
[----:B------:R-:W-:Y:S01]  /*0f50*/  IMAD.U32 R5, RZ, RZ, UR9 ;  /* 0x00000009ff057e24 */ /* 0x000fe2000f8e00ff */
[----:B------:R-:W2:Y:S04]  /*0f60*/  @P0 LDG.E R2, desc[UR10][R2.64] ;  /* 0x0000000a02020981 */ /* 0x000ea8000c1e1900 */
[----:B------:R-:W3:Y:S01]  /*0f70*/  @P2 LDG.E R4, desc[UR10][R4.64] ;  /* 0x0000000a04042981 */ /* 0x000ee2000c1e1900 */
[----:B------:R-:W-:Y:S01]  /*0f80*/  ULDC UR9, c[0x0][0x288] ;  /* 0x0000a20000097ab9 */ /* 0x000fe20000000800 */
[----:B------:R-:W-:Y:S01]  /*0f90*/  UISETP.NE.U32.AND UP0, UPT, UR6, URZ, UPT ;  /* 0x0000003f0600728c */ /* 0x000fe2000bf05070 */
[----:B------:R-:W-:Y:S01]  /*0fa0*/  IMAD.U32 R207, RZ, RZ, UR5 ;  /* 0x00000005ffcf7e24 */ /* 0x000fe2000f8e00ff */
[----:B------:R-:W-:Y:S01]  /*0fb0*/  ULDC.64 UR10, c[0x0][0xa20] ;  /* 0x00028800000a7ab9 */ /* 0x000fe20000000a00 */
[----:B------:R-:W-:Y:S01]  /*0fc0*/  ULDC UR6, c[0x0][0x404] ;  /* 0x0001010000067ab9 */ /* 0x000fe20000000800 */
[----:B------:R-:W-:Y:S01]  /*0fd0*/  UISETP.NE.AND.EX UP0, UPT, UR7, URZ, UPT, UP0 ;  /* 0x0000003f0700728c */ /* 0x000fe2000bf05300 */
[----:B------:R-:W-:Y:S01]  /*0fe0*/  ISETP.NE.U32.AND P1, PT, RZ, UR10, PT ;  /* 0x0000000aff007c0c */ /* 0x000fe2000bf25070 */
[----:B------:R-:W-:-:S02]  /*0ff0*/  UMOV UR4, URZ ;  /* 0x0000003f00047c82 */ /* 0x000fc40008000000 */
[----:B------:R-:W-:Y:S01]  /*1000*/  USEL UR6, UR6, 0x1, UP0 ;  /* 0x0000000106067887 */ /* 0x000fe20008000000 */
[----:B------:R-:W-:-:S03]  /*1010*/  ISETP.NE.AND.EX P1, PT, RZ, UR11, PT, P1 ;  /* 0x0000000bff007c0c */ /* 0x000fc6000bf25310 */
[----:B------:R-:W-:Y:S01]  /*1020*/  UIMAD UR8, UR6, UR8, URZ ;  /* 0x00000008060872a4 */ /* 0x000fe2000f8e023f */
[----:B--2---:R-:W-:Y:S02]  /*1030*/  @P0 R2UR UR4, R2 ;  /* 0x00000000020402ca */ /* 0x004fe400000e0000 */
[----:B---3--:R-:W-:-:S13]  /*1040*/  @P2 R2UR UR9, R4 ;  /* 0x00000000040922ca */ /* 0x008fda00000e0000 */
[----:B------:R-:W-:Y:S01]  /*1050*/  IMAD.U32 R18, RZ, RZ, UR9 ;  /* 0x00000009ff127e24 */ /* 0x000fe2000f8e00ff */
[----:B-1----:R-:W-:Y:S06]  /*1060*/  @P2 BRA `(.L_x_1993) ;  /* 0x0000000000402947 */ /* 0x002fec0003800000 */
[----:B------:R-:W-:Y:S02]  /*1070*/  ULDC.64 UR6, c[0x0][0xa00] ;  /* 0x0002800000067ab9 */ /* 0x000fe40000000a00 */
[----:B------:R-:W-:-:S04]  /*1080*/  ISETP.NE.U32.AND P0, PT, RZ, UR6, PT ;  /* 0x00000006ff007c0c */ /* 0x000fc8000bf05070 */
[----:B------:R-:W-:-:S13]  /*1090*/  ISETP.NE.AND.EX P0, PT, RZ, UR7, PT, P0 ;  /* 0x00000007ff007c0c */ /* 0x000fda000bf05300 */
[----:B------:R-:W-:Y:S05]  /*10a0*/  @!P0 BRA `(.L_x_1993) ;  /* 0x0000000000308947 */ /* 0x000fea0003800000 */
[----:B------:R-:W-:Y:S01]  /*10b0*/  R2UR UR5, R206 ;  /* 0x00000000ce0572ca */ /* 0x000fe200000e0000 */
[----:B------:R-:W-:Y:S01]  /*10c0*/  ULDC.64 UR6, c[0x0][0xa00] ;  /* 0x0002800000067ab9 */ /* 0x000fe20000000a00 */
[----:B------:R-:W-:-:S11]  /*10d0*/  ULDC.64 UR12, c[0x0][0x208] ;  /* 0x00008200000c7ab9 */ /* 0x000fd60000000a00 */
[----:B------:R-:W-:-:S06]  /*10e0*/  UIMAD.WIDE UR6, UR5, 0x4, UR6 ;  /* 0x00000004050678a5 */ /* 0x000fcc000f8e0206 */
[----:B------:R-:W-:Y:S02]  /*10f0*/  IMAD.U32 R2, RZ, RZ, UR6 ;  /* 0x00000006ff027e24 */ /* 0x000fe4000f8e00ff */
[----:B------:R-:W-:-:S05]  /*1100*/  IMAD.U32 R3, RZ, RZ, UR7 ;  /* 0x00000007ff037e24 */ /* 0x000fca000f8e00ff */
[----:B------:R-:W2:Y:S04]  /*1110*/  LDG.E R4, desc[UR12][R2.64] ;  /* 0x0000000c02047981 */ /* 0x000ea8000c1e1900 */
[----:B------:R-:W3:Y:S01]  /*1120*/  LDG.E R0, desc[UR12][R2.64+0x4] ;  /* 0x0000040c02007981 */ /* 0x000ee2000c1e1900 */
[----:B--2---:R-:W-:Y:S02]  /*1130*/  R2UR UR5, R4 ;  /* 0x00000000040572ca */ /* 0x004fe400000e0000 */
[----:B---3--:R-:W-:-:S13]  /*1140*/  R2UR UR6, R0 ;  /* 0x00000000000672ca */ /* 0x008fda00000e0000 */
[----:B------:R-:W-:-:S06]  /*1150*/  UIADD3 UR5, -UR5, UR6, URZ ;  /* 0x0000000605057290 */ /* 0x000fcc000fffe13f */
[----:B------:R-:W-:-:S07]  /*1160*/  MOV R18, UR5 ;  /* 0x0000000500127c02 */ /* 0x000fce0008000f00 */
.L_x_1993:
[----:B------:R-:W-:-:S13]  /*1170*/  R2UR UR5, R17 ;  /* 0x00000000110572ca */ /* 0x000fda00000e0000 */
[----:B------:R-:W-:Y:S01]  /*1180*/  IMAD.U32 R209, RZ, RZ, UR5 ;  /* 0x00000005ffd17e24 */ /* 0x000fe2000f8e00ff */
[----:B------:R-:W-:Y:S06]  /*1190*/  @!P1 BRA `(.L_x_1994) ;  /* 0x0000000000289947 */ /* 0x000fec0003800000 */
[----:B------:R-:W-:Y:S01]  /*11a0*/  R2UR UR6, R206 ;  /* 0x00000000ce0672ca */ /* 0x000fe200000e0000 */
[----:B------:R-:W-:Y:S01]  /*11b0*/  ULDC.64 UR8, c[0x0][0x208] ;  /* 0x0000820000087ab9 */ /* 0x000fe20000000a00 */
[----:B------:R-:W-:-:S11]  /*11c0*/  R2UR UR7, R208 ;  /* 0x00000000d00772ca */ /* 0x000fd600000e0000 */
[----:B------:R-:W-:-:S04]  /*11d0*/  ULEA UR5, UP0, UR6, UR10, 0x2 ;  /* 0x0000000a06057291 */ /* 0x000fc8000f80103f */
[----:B------:R-:W-:Y:S02]  /*11e0*/  ULEA.HI.X UR6, UR6, UR11, UR7, 0x2, UP0 ;  /* 0x0000000b06067291 */ /* 0x000fe400080f1407 */
[----:B------:R-:W-:-:S04]  /*11f0*/  IMAD.U32 R2, RZ, RZ, UR5 ;  /* 0x00000005ff027e24 */ /* 0x000fc8000f8e00ff */
[----:B------:R-:W-:-:S05]  /*1200*/  IMAD.U32 R3, RZ, RZ, UR6 ;  /* 0x00000006ff037e24 */ /* 0x000fca000f8e00ff */
[----:B------:R-:W2:Y:S02]  /*1210*/  LDG.E R2, desc[UR8][R2.64] ;  /* 0x0000000802027981 */ /* 0x000ea4000c1e1900 */
[----:B--2---:R-:W-:Y:S01]  /*1220*/  R2UR UR8, R2 ;  /* 0x00000000020872ca */ /* 0x004fe200000e0000 */
[----:B------:R-:W-:-:S14]  /*1230*/  BRA `(.L_x_1995) ;  /* 0x00000000003c7947 */ /* 0x000fdc0003800000 */
.L_x_1994:
        /* <DEDUP_REMOVED lines=14> */
[----:B------:R-:W-:-:S12]  /*1320*/  UIADD3 UR8, -UR8, UR5, URZ ;  /* 0x0000000508087290 */ /* 0x000fd8000fffe13f */
.L_x_1995:
[----:B------:R-:W-:Y:S01]  /*1330*/  R2UR UR5, R17 ;  /* 0x00000000110572ca */ /* 0x000fe200000e0000 */
[----:B------:R-:W-:Y:S01]  /*1340*/  UIADD3 UR7, -UR4, UR8, URZ ;  /* 0x0000000804077290 */ /* 0x000fe2000fffe13f */
[----:B------:R-:W-:Y:S02]  /*1350*/  R2UR UR8, R18 ;  /* 0x00000000120872ca */ /* 0x000fe400000e0000 */
[----:B------:R-:W-:Y:S01]  /*1360*/  CS2R R2, SRZ ;  /* 0x0000000000027805 */ /* 0x000fe2000001ff00 */
[----:B------:R-:W-:Y:S01]  /*1370*/  UMOV UR4, URZ ;  /* 0x0000003f00047c82 */ /* 0x000fe20008000000 */
[----:B------:R-:W-:Y:S02]  /*1380*/  PLOP3.LUT P0, PT, PT, PT, PT, 0x80, 0x0 ;  /* 0x000000000000781c */ /* 0x000fe40003f0f070 */
[----:B------:R-:W-:Y:S01]  /*1390*/  CS2R R118, SRZ ;  /* 0x0000000000767805 */ /* 0x000fe2000001ff00 */
[----:B------:R-:W-:Y:S01]  /*13a0*/  IMAD.U32 R19, RZ, RZ, UR7 ;  /* 0x00000007ff137e24 */ /* 0x000fe2000f8e00ff */
[----:B------:R-:W-:-:S02]  /*13b0*/  MOV R0, RZ ;  /* 0x000000ff00007202 */ /* 0x000fc40000000f00 */
[----:B------:R-:W-:Y:S02]  /*13c0*/  CS2R R116, SRZ ;  /* 0x0000000000747805 */ /* 0x000fe4000001ff00 */
[----:B------:R-:W-:Y:S02]  /*13d0*/  CS2R R114, SRZ ;  /* 0x0000000000727805 */ /* 0x000fe4000001ff00 */
[----:B------:R-:W-:Y:S02]  /*13e0*/  CS2R R112, SRZ ;  /* 0x0000000000707805 */ /* 0x000fe4000001ff00 */
[----:B------:R-:W-:Y:S01]  /*13f0*/  CS2R R110, SRZ ;  /* 0x00000000006e7805 */ /* 0x000fe2000001ff00 */
[----:B------:R-:W-:Y:S01]  /*1400*/  ULEA UR6, UR5, 0xef, 0x7 ;  /* 0x000000ef05067891 */ /* 0x000fe2000f8e383f */
[----:B------:R-:W-:Y:S01]  /*1410*/  CS2R R108, SRZ ;  /* 0x00000000006c7805 */ /* 0x000fe2000001ff00 */
[----:B------:R-:W-:Y:S01]  /*1420*/  UIADD3 UR5, UR7, 0x6f, URZ ;  /* 0x0000006f07057890 */ /* 0x000fe2000fffe03f */
[----:B------:R-:W-:Y:S01]  /*1430*/  CS2R R106, SRZ ;  /* 0x00000000006a7805 */ /* 0x000fe2000001ff00 */
[----:B------:R-:W-:Y:S01]  /*1440*/  UIADD3 UR7, UR7, UR6, -UR8 ;  /* 0x0000000607077290 */ /* 0x000fe2000fffe808 */
[----:B------:R-:W-:Y:S01]  /*1450*/  CS2R R104, SRZ ;  /* 0x0000000000687805 */ /* 0x000fe2000001ff00 */
[----:B------:R-:W-:Y:S01]  /*1460*/  UIMAD.WIDE UR4, UR5, -0x6db6db6d, UR4 ;  /* 0x92492493050478a5 */ /* 0x000fe2000f8e0204 */
[----:B------:R-:W-:Y:S01]  /*1470*/  CS2R R102, SRZ ;  /* 0x0000000000667805 */ /* 0x000fe2000001ff00 */
[----:B------:R-:W-:Y:S01]  /*1480*/  UMOV UR6, URZ ;  /* 0x0000003f00067c82 */ /* 0x000fe20008000000 */
[----:B------:R-:W-:Y:S01]  /*1490*/  CS2R R100, SRZ ;  /* 0x0000000000647805 */ /* 0x000fe2000001ff00 */
[----:B------:R-:W-:Y:S01]  /*14a0*/  UIMAD.WIDE UR6, UR7, -0x6db6db6d, UR6 ;  /* 0x92492493070678a5 */ /* 0x000fe2000f8e0206 */
[----:B------:R-:W-:Y:S01]  /*14b0*/  CS2R R98, SRZ ;  /* 0x0000000000627805 */ /* 0x000fe2000001ff00 */
[----:B------:R-:W-:Y:S01]  /*14c0*/  USHF.R.U32.HI UR4, URZ, 0x1f, UR5 ;  /* 0x0000001f3f047899 */ /* 0x000fe20008011605 */
[----:B------:R-:W-:Y:S01]  /*14d0*/  CS2R R96, SRZ ;  /* 0x0000000000607805 */ /* 0x000fe2000001ff00 */
[----:B------:R-:W-:Y:S01]  /*14e0*/  USHF.R.U32.HI UR6, URZ, 0x1f, UR7 ;  /* 0x0000001f3f067899 */ /* 0x000fe20008011607 */
[----:B------:R-:W-:Y:S01]  /*14f0*/  IMAD.MOV.U32 R86, RZ, RZ, RZ ;  /* 0x000000ffff567224 */ /* 0x000fe200078e00ff */
[----:B------:R-:W-:Y:S01]  /*1500*/  ULEA.HI.SX32 UR4, UR5, UR4, 0x1a ;  /* 0x0000000405047291 */ /* 0x000fe2000f8fd23f */
[----:B------:R-:W-:Y:S01]  /*1510*/  CS2R R90, SRZ ;  /* 0x00000000005a7805 */ /* 0x000fe2000001ff00 */
[----:B------:R-:W-:Y:S01]  /*1520*/  ULEA.HI.SX32 UR6, UR7, UR6, 0x1a ;  /* 0x0000000607067291 */ /* 0x000fe2000f8fd23f */
[----:B------:R-:W-:Y:S01]  /*1530*/  CS2R R92, SRZ ;  /* 0x00000000005c7805 */ /* 0x000fe2000001ff00 */
[----:B------:R-:W-:Y:S01]  /*1540*/  IMAD.MOV.U32 R43, RZ, RZ, RZ ;  /* 0x000000ffff2b7224 */ /* 0x000fe200078e00ff */
[----:B------:R-:W-:Y:S01]  /*1550*/  CS2R R88, SRZ ;  /* 0x0000000000587805 */ /* 0x000fe2000001ff00 */
[----:B------:R-:W-:Y:S01]  /*1560*/  UISETP.LT.AND UP0, UPT, UR4, UR6, UPT ;  /* 0x000000060400728c */ /* 0x000fe2000bf01270 */
[----:B------:R-:W-:-:S02]  /*1570*/  CS2R R128, SRZ ;  /* 0x0000000000807805 */ /* 0x000fc4000001ff00 */
[----:B------:R-:W-:Y:S02]  /*1580*/  CS2R R38, SRZ ;  /* 0x0000000000267805 */ /* 0x000fe4000001ff00 */
[----:B------:R-:W-:Y:S01]  /*1590*/  CS2R R84, SRZ ;  /* 0x0000000000547805 */ /* 0x000fe2000001ff00 */
[----:B------:R-:W-:Y:S01]  /*15a0*/  USEL UR37, UR4, UR6, UP0 ;  /* 0x0000000604257287 */ /* 0x000fe20008000000 */
[----:B------:R-:W-:Y:S02]  /*15b0*/  CS2R R46, SRZ ;  /* 0x00000000002e7805 */ /* 0x000fe4000001ff00 */
[----:B------:R-:W-:Y:S02]  /*15c0*/  CS2R R36, SRZ ;  /* 0x0000000000247805 */ /* 0x000fe4000001ff00 */
[----:B------:R-:W-:Y:S01]  /*15d0*/  CS2R R78, SRZ ;  /* 0x00000000004e7805 */ /* 0x000fe2000001ff00 */
[----:B------:R-:W-:Y:S01]  /*15e0*/  UISETP.GE.AND UP0, UPT, UR37, 0x1, UPT ;  /* 0x000000012500788c */ /* 0x000fe2000bf06270 */
[----:B------:R-:W-:-:S02]  /*15f0*/  CS2R R76, SRZ ;  /* 0x00000000004c7805 */ /* 0x000fc4000001ff00 */
[----:B------:R-:W-:Y:S02]  /*1600*/  CS2R R74, SRZ ;  /* 0x00000000004a7805 */ /* 0x000fe4000001ff00 */
[----:B------:R-:W-:Y:S02]  /*1610*/  CS2R R72, SRZ ;  /* 0x0000000000487805 */ /* 0x000fe4000001ff00 */
[----:B------:R-:W-:Y:S02]  /*1620*/  CS2R R70, SRZ ;  /* 0x0000000000467805 */ /* 0x000fe4000001ff00 */
[----:B------:R-:W-:Y:S02]  /*1630*/  CS2R R68, SRZ ;  /* 0x0000000000447805 */ /* 0x000fe4000001ff00 */
[----:B------:R-:W-:Y:S02]  /*1640*/  PLOP3.LUT P1, PT, PT, PT, UP0, 0x80, 0x0 ;  /* 0x000000000000781c */ /* 0x000fe40003f2f008 */
        /* <DEDUP_REMOVED lines=19> */
[----:B------:R-:W-:Y:S01]  /*1780*/  CS2R R6, SRZ ;  /* 0x0000000000067805 */ /* 0x000fe2000001ff00 */
[----:B------:R-:W-:Y:S01]  /*1790*/  IMAD.MOV.U32 R32, RZ, RZ, RZ ;  /* 0x000000ffff207224 */ /* 0x000fe200078e00ff */
[----:B------:R-:W-:Y:S01]  /*17a0*/  MOV R135, RZ ;  /* 0x000000ff00877202 */ /* 0x000fe20000000f00 */
        /* <DEDUP_REMOVED lines=32> */
.L_x_1997:
        /* <DEDUP_REMOVED lines=11> */
.L_x_2134:
[----:B------:R-:W-:Y:S05]  /*1a60*/  @!P0 BRA `(.L_x_1999) ;  /* 0x0000000000048947 */ /* 0x000fea0003800000 */
[----:B------:R-:W-:Y:S01]  /*1a70*/  BPT.TRAP 0x1 ;  /* 0x000000040000795c */ /* 0x000fe20000300000 */
.L_x_1999:
[----:B0-----:R-:W-:Y:S01]  /*1a80*/  IMAD.U32 R3, RZ, RZ, UR60 ;  /* 0x0000003cff037e24 */ /* 0x001fe2000f8e00ff */
[----:B------:R-:W-:-:S04]  /*1a90*/  MOV R0, UR36 ;  /* 0x0000002400007c02 */ /* 0x000fc80008000f00 */
[----:B------:R-:W-:Y:S02]  /*1aa0*/  LEA R0, R0, UR38, 0x3 ;  /* 0x0000002600007c11 */ /* 0x000fe4000f8e18ff */
[----:B------:R-:W-:-:S04]  /*1ab0*/  SHF.L.U32 R3, R3, 0x1f, RZ ;  /* 0x0000001f03037819 */ /* 0x000fc800000006ff */
[----:B------:R0:W1:Y:S01]  /*1ac0*/  SYNCS.PHASECHK.TRANS64.TRYWAIT P2, [R0+URZ+0x36830], R3 ;  /* 0x03683003000075a7 */ /* 0x000062000804017f */
[----:B------:R-:W-:Y:S05]  /*1ad0*/  @!P0 BRA `(.L_x_2000) ;  /* 0x0000000000048947 */ /* 0x000fea0003800000 */
[----:B------:R-:W-:Y:S01]  /*1ae0*/  BPT.TRAP 0x1 ;  /* 0x000000040000795c */ /* 0x000fe20000300000 */
.L_x_2000:
[----:B------:R-:W2:Y:S01]  /*1af0*/  S2R R2, SR_TID.X ;  /* 0x0000000000027919 */ /* 0x000ea20000002100 */
[----:B------:R-:W-:Y:S01]  /*1b00*/  IMAD.MOV.U32 R119, RZ, RZ, RZ ;  /* 0x000000ffff777224 */ /* 0x000fe200078e00ff */
[----:B--2---:R-:W-:Y:S01]  /*1b10*/  LOP3.LUT P1, RZ, R2, 0x7f, RZ, 0xc0, !PT ;  /* 0x0000007f02ff7812 */ /* 0x004fe2000782c0ff */
[----:B-1----:R-:W-:-:S12]  /*1b20*/  @P2 BRA `(.L_x_2001) ;  /* 0x0000000000082947 */ /* 0x002fd80003800000 */
[----:B------:R-:W1:Y:S02]  /*1b30*/  SYNCS.PHASECHK.TRANS64.TRYWAIT P2, [R0+URZ+0x36830], R3 ;  /* 0x03683003000075a7 */ /* 0x000e64000804017f */
[----:B-1----:R-:W-:Y:S05]  /*1b40*/  @!P2 BRA `(.L_x_2002) ;  /* 0x00000168000ca947 */ /* 0x002fea0003800000 */
.L_x_2001:
[----:B------:R-:W-:Y:S05]  /*1b50*/  WARPSYNC.ALL ;  /* 0x0000000000007948 */ /* 0x000fea0003800000 */
[----:B------:R-:W-:Y:S01]  /*1b60*/  UIADD3 UR4, UR38, 0x21400, URZ ;  /* 0x0002140026047890 */ /* 0x000fe2000fffe03f */
[----:B------:R-:W-:Y:S01]  /*1b70*/  WARPGROUP.ARRIVE ;  /* 0x00000000000079c5 */ /* 0x000fe20000000000 */
[----:B------:R-:W-:Y:S01]  /*1b80*/  ULOP3.LUT UR5, UR39, 0x10000, URZ, 0xfc, !UPT ;  /* 0x0001000027057892 */ /* 0x000fe2000f8efc3f */
[----:B------:R-:W-:Y:S01]  /*1b90*/  MOV R7, UR38 ;  /* 0x0000002600077c02 */ /* 0x000fe20008000f00 */
[----:B------:R-:W-:Y:S01]  /*1ba0*/  USHF.R.U32.HI UR4, URZ, 0x4, UR4 ;  /* 0x000000043f047899 */ /* 0x000fe20008011604 */
[----:B------:R-:W-:Y:S01]  /*1bb0*/  MOV R8, UR37 ;  /* 0x0000002500087c02 */ /* 0x000fe20008000f00 */
[----:B------:R-:W-:Y:S01]  /*1bc0*/  UMOV UR57, 0x40000040 ;  /* 0x4000004000397882 */ /* 0x000fe20000000000 */
[----:B------:R-:W-:Y:S01]  /*1bd0*/  UMOV UR59, 0x40000040 ;  /* 0x40000040003b7882 */ /* 0x000fe20000000000 */
[----:B------:R-:W-:Y:S01]  /*1be0*/  ULOP3.LUT UR4, UR4, 0x3fff, URZ, 0xc0, !UPT ;  /* 0x00003fff04047892 */ /* 0x000fe2000f8ec03f */
[----:B------:R-:W-:Y:S01]  /*1bf0*/  MOV R9, UR36 ;  /* 0x0000002400097c02 */ /* 0x000fe20008000f00 */
[----:B------:R-:W-:Y:S01]  /*1c00*/  UMOV UR56, UR5 ;  /* 0x0000000500387c82 */ /* 0x000fe20008000000 */
[----:B------:R-:W-:Y:S01]  /*1c10*/  UMOV UR9, UR57 ;  /* 0x0000003900097c82 */ /* 0x000fe20008000000 */
[----:B------:R-:W-:Y:S01]  /*1c20*/  ULOP3.LUT UR6, UR4, 0x10000, URZ, 0xfc, !UPT ;  /* 0x0001000004067892 */ /* 0x000fe2000f8efc3f */
[----:B------:R-:W-:Y:S01]  /*1c30*/  MOV R4, UR57 ;  /* 0x0000003900047c02 */ /* 0x000fe20008000f00 */
[----:B------:R-:W-:Y:S01]  /*1c40*/  UMOV UR8, UR56 ;  /* 0x0000003800087c82 */ /* 0x000fe20008000000 */
[----:B------:R-:W-:Y:S01]  /*1c50*/  UMOV UR11, 0x40000040 ;  /* 0x40000040000b7882 */ /* 0x000fe20000000000 */
[----:B------:R-:W-:Y:S01]  /*1c60*/  UIMAD UR4, UR36, 0xa80, UR6 ;  /* 0x00000a80240478a4 */ /* 0x000fe2000f8e0206 */
[----:B------:R-:W-:Y:S01]  /*1c70*/  MOV R6, UR56 ;  /* 0x0000003800067c02 */ /* 0x000fe20008000f00 */
[----:B------:R-:W-:Y:S01]  /*1c80*/  UMOV UR12, UR56 ;  /* 0x00000038000c7c82 */ /* 0x000fe20008000000 */
[----:B------:R-:W-:Y:S01]  /*1c90*/  UMOV UR13, UR57 ;  /* 0x00000039000d7c82 */ /* 0x000fe20008000000 */
[----:B------:R-:W-:Y:S01]  /*1ca0*/  UIADD3 UR10, UR4, 0x80, URZ ;  /* 0x00000080040a7890 */ /* 0x000fe2000fffe03f */
[----:B------:R-:W-:Y:S01]  /*1cb0*/  IMAD.U32 R5, RZ, RZ, UR6 ;  /* 0x00000006ff057e24 */ /* 0x000fe2000f8e00ff */
[----:B------:R-:W-:Y:S01]  /*1cc0*/  UIADD3 UR14, UR4, 0x100, URZ ;  /* 0x00000100040e7890 */ /* 0x000fe2000fffe03f */
[----:B01----:R-:W-:Y:S01]  /*1cd0*/  @!P1 VIADD R0, R0, 0x36840 ;  /* 0x0003684000009836 */ /* 0x003fe20000000000 */
[----:B------:R-:W-:Y:S01]  /*1ce0*/  UMOV UR58, UR4 ;  /* 0x00000004003a7c82 */ /* 0x000fe20008000000 */
[----:B------:R-:W-:Y:S01]  /*1cf0*/  UMOV UR15, 0x40000040 ;  /* 0x40000040000f7882 */ /* 0x000fe20000000000 */
[----:B------:R-:W-:Y:S01]  /*1d00*/  HGMMA.64x16x16.F32 R72, gdesc[UR56], RZ, !UPT, gsb0 ;  /* 0x00200000384879f0 */ /* 0x000fe2000c0008ff */
[----:B------:R-:W-:Y:S01]  /*1d10*/  UIADD3 UR18, UR4, 0x180, URZ ;  /* 0x0000018004127890 */ /* 0x000fe2000fffe03f */
[----:B------:R-:W-:Y:S01]  /*1d20*/  @!P1 PRMT R0, RZ, 0x654, R0 ;  /* 0x00000654ff009816 */ /* 0x000fe20000000000 */
[----:B------:R-:W-:Y:S01]  /*1d30*/  UMOV UR16, UR56 ;  /* 0x0000003800107c82 */ /* 0x000fe20008000000 */
[----:B------:R-:W-:Y:S01]  /*1d40*/  UMOV UR17, UR57 ;  /* 0x0000003900117c82 */ /* 0x000fe20008000000 */
[----:B------:R-:W-:Y:S01]  /*1d50*/  UMOV UR19, 0x40000040 ;  /* 0x4000004000137882 */ /* 0x000fe20000000000 */
[----:B------:R-:W-:Y:S01]  /*1d60*/  UIADD3 UR22, UR4, 0x200, URZ ;  /* 0x0000020004167890 */ /* 0x000fe2000fffe03f */
[-C--:B------:R-:W-:Y:S01]  /*1d70*/  MOV R118, R119.reuse ;  /* 0x0000007700767202 */ /* 0x080fe20000000f00 */
        /* <DEDUP_REMOVED lines=9> */
[--C-:B------:R-:W-:Y:S01]  /*1e10*/  IMAD.MOV.U32 R116, RZ, RZ, R119.reuse ;  /* 0x000000ffff747224 */ /* 0x100fe200078e0077 */
[----:B------:R-:W-:Y:S01]  /*1e20*/  UIADD3 UR7, UR4, 0x2, URZ ;  /* 0x0000000204077890 */ /* 0x000fe2000fffe03f */
[--C-:B------:R-:W-:Y:S01]  /*1e30*/  IMAD.MOV.U32 R115, RZ, RZ, R119.reuse ;  /* 0x000000ffff737224 */ /* 0x100fe200078e0077 */
        /* <DEDUP_REMOVED lines=18> */
[----:B------:R-:W-:Y:S01]  /*1f60*/  UMOV UR39, 0x40000040 ;  /* 0x4000004000277882 */ /* 0x000fe20000000000 */
[----:B------:R-:W-:Y:S01]  /*1f70*/  UMOV UR59, 0x40000040 ;  /* 0x40000040003b7882 */ /* 0x000fe20000000000 */
        /* <DEDUP_REMOVED lines=9> */
[--C-:B------:R-:W-:Y:S01]  /*2010*/  IMAD.MOV.U32 R90, RZ, RZ, R119.reuse ;  /* 0x000000ffff5a7224 */ /* 0x100fe200078e0077 */
[----:B------:R-:W-:Y:S02]  /*2020*/  WARPGROUP.DEPBAR.LE gsb0, 0x0 ;  /* 0x00008000000079c5 */ /* 0x000fe40000010000 */
[----:B------:R-:W-:Y:S01]  /*2030*/  WARPGROUP.ARRIVE ;  /* 0x00000000000079c5 */ /* 0x000fe20000000000 */
[--C-:B------:R-:W-:Y:S02]  /*2040*/  IMAD.MOV.U32 R86, RZ, RZ, R119.reuse ;  /* 0x000000ffff567224 */ /* 0x100fe400078e0077 */
[--C-:B------:R-:W-:Y:S02]  /*2050*/  IMAD.MOV.U32 R84, RZ, RZ, R119.reuse ;  /* 0x000000ffff547224 */ /* 0x100fe400078e0077 */
[----:B------:R-:W-:Y:S01]  /*2060*/  IMAD.MOV.U32 R80, RZ, RZ, R119 ;  /* 0x000000ffff507224 */ /* 0x000fe200078e0077 */
[----:B------:R-:W-:Y:S01]  /*2070*/  HGMMA.64x16x16.F32 R64, gdesc[UR8], RZ, !UPT, gsb0 ;  /* 0x00200000084079f0 */ /* 0x000fe2000c0008ff */
[----:B------:R-:W-:Y:S01]  /*2080*/  UIADD3 UR10, UR4, 0x300, URZ ;  /* 0x00000300040a7890 */ /* 0x000fe2000fffe03f */
[----:B------:R-:W-:Y:S01]  /*2090*/  UMOV UR8, UR56 ;  /* 0x0000003800087c82 */ /* 0x000fe20008000000 */
[----:B------:R-:W-:Y:S01]  /*20a0*/  UMOV UR9, UR57 ;  /* 0x0000003900097c82 */ /* 0x000fe20008000000 */
[----:B------:R-:W-:Y:S01]  /*20b0*/  UMOV UR11, 0x40000040 ;  /* 0x40000040000b7882 */ /* 0x000fe20000000000 */
[----:B------:R-:W-:-:S02]  /*20c0*/  WARPGROUP.DEPBAR.LE gsb0, 0x0 ;  /* 0x00008000000079c5 */ /* 0x000fc40000010000 */
        /* <DEDUP_REMOVED lines=382> */
[----:B------:R-:W-:Y:S02]  /*38b0*/  UIADD3 UR6, UR5, 0x804, URZ ;  /* 0x0000080405067890 */ /* 0x000fe4000fffe03f */
        /* <DEDUP_REMOVED lines=89> */
[----:B------:R-:W-:Y:S01]  /*3e50*/  UMOV UR50, UR6 ;  /* 0x0000000600327c82 */ /* 0x000fe20008000000 */
[----:B------:R-:W-:Y:S01]  /*3e60*/  UMOV UR51, 0x40000040 ;  /* 0x4000004000337882 */ /* 0x000fe20000000000 */
[----:B------:R-:W-:Y:S01]  /*3e70*/  UIMAD UR6, UR37, -0x70, UR11 ;  /* 0xffffff90250678a4 */ /* 0x000fe2000f8e020b */
[----:B------:R-:W-:Y:S02]  /*3e80*/  WARPGROUP.DEPBAR.LE gsb0, 0x0 ;  /* 0x00008000000079c5 */ /* 0x000fe40000010000 */
[----:B------:R-:W-:-:S06]  /*3e90*/  WARPGROUP.ARRIVE ;  /* 0x00000000000079c5 */ /* 0x000fcc0000000000 */
[----:B------:R-:W-:Y:S01]  /*3ea0*/  HGMMA.64x16x16.F32 R32, gdesc[UR52], R32, gsb0 ;  /* 0x00200000342079f0 */ /* 0x000fe20008000820 */
[----:B------:R-:W-:Y:S01]  /*3eb0*/  UMOV UR52, UR5 ;  /* 0x0000000500347c82 */ /* 0x000fe20008000000 */
[----:B------:R-:W-:Y:S01]  /*3ec0*/  UMOV UR53, 0x40000040 ;  /* 0x4000004000357882 */ /* 0x000fe20000000000 */
[----:B------:R-:W-:Y:S01]  /*3ed0*/  UMOV UR54, UR7 ;  /* 0x0000000700367c82 */ /* 0x000fe20008000000 */
[----:B------:R-:W-:Y:S01]  /*3ee0*/  UMOV UR55, 0x40000040 ;  /* 0x4000004000377882 */ /* 0x000fe20000000000 */
[----:B------:R-:W-:Y:S01]  /*3ef0*/  UIADD3 UR7, -UR14, 0x71, UR6 ;  /* 0x000000710e077890 */ /* 0x000fe2000fffe106 */
[----:B------:R-:W-:Y:S01]  /*3f00*/  ULDC UR5, c[0x0][0x9d8] ;  /* 0x0002760000057ab9 */ /* 0x000fe20000000800 */
[----:B------:R-:W-:-:S06]  /*3f10*/  UIADD3 UR6, UR6, 0x70, URZ ;  /* 0x0000007006067890 */ /* 0x000fcc000fffe03f */
[----:B------:R-:W-:Y:S01]  /*3f20*/  MOV R7, UR6 ;  /* 0x0000000600077c02 */ /* 0x000fe20008000f00 */
        /* <DEDUP_REMOVED lines=21> */
[----:B------:R-:W-:Y:S01]  /*4080*/  FMUL.FTZ R8, R76, UR5 ;  /* 0x000000054c087c20 */ /* 0x000fe20008410000 */
[----:B------:R-:W-:Y:S01]  /*4090*/  MOV R76, R119 ;  /* 0x00000077004c7202 */ /* 0x000fe20000000f00 */
[----:B------:R-:W-:-:S02]  /*40a0*/  IMAD.MOV.U32 R72, RZ, RZ, R119 ;  /* 0x000000ffff487224 */ /* 0x000fc400078e0077 */
[----:B------:R-:W1:Y:S08]  /*40b0*/  MUFU.TANH R75, R75 ;  /* 0x0000004b004b7308 */ /* 0x000e700000002400 */
[----:B------:R-:W2:Y:S08]  /*40c0*/  MUFU.TANH R78, R78 ;  /* 0x0000004e004e7308 */ /* 0x000eb00000002400 */
[----:B------:R-:W3:Y:S08]  /*40d0*/  MUFU.TANH R79, R79 ;  /* 0x0000004f004f7308 */ /* 0x000ef00000002400 */
        /* <DEDUP_REMOVED lines=12> */
[----:B------:R-:W4:Y:S01]  /*41a0*/  MUFU.TANH R66, R66 ;  /* 0x0000004200427308 */ /* 0x000f220000002400 */
[----:B------:R-:W-:Y:S01]  /*41b0*/  UMOV UR55, 0x40000040 ;  /* 0x4000004000377882 */ /* 0x000fe20000000000 */
[----:B------:R-:W-:Y:S01]  /*41c0*/  FMUL.FTZ R9, R64, UR5 ;  /* 0x0000000540097c20 */ /* 0x000fe20008410000 */
[----:B------:R-:W-:Y:S01]  /*41d0*/  FMUL.FTZ R11, R69, UR5 ;  /* 0x00000005450b7c20 */ /* 0x000fe20008410000 */
[----:B------:R-:W-:Y:S01]  /*41e0*/  FMUL.FTZ R12, R68, UR5 ;  /* 0x00000005440c7c20 */ /* 0x000fe20008410000 */
[----:B------:R-:W-:-:S03]  /*41f0*/  IMAD.MOV.U32 R68, RZ, RZ, R119 ;  /* 0x000000ffff447224 */ /* 0x000fc600078e0077 */
[----:B------:R-:W5:Y:S08]  /*4200*/  MUFU.TANH R67, R67 ;  /* 0x0000004300437308 */ /* 0x000f700000002400 */
[----:B------:R-:W5:Y:S08]  /*4210*/  MUFU.TANH R70, R70 ;  /* 0x0000004600467308 */ /* 0x000f700000002400 */
[----:B------:R-:W5:Y:S08]  /*4220*/  MUFU.TANH R71, R71 ;  /* 0x0000004700477308 */ /* 0x000f700000002400 */
[----:B------:R-:W-:Y:S08]  /*4230*/  MUFU.TANH R4, R4 ;  /* 0x0000000400047308 */ /* 0x000ff00000002400 */
[----:B------:R-:W-:Y:S08]  /*4240*/  MUFU.TANH R9, R9 ;  /* 0x0000000900097308 */ /* 0x000ff00000002400 */
[----:B------:R-:W-:Y:S01]  /*4250*/  MUFU.TANH R10, R10 ;  /* 0x0000000a000a7308 */ /* 0x000fe20000002400 */
[----:B------:R-:W-:-:S02]  /*4260*/  WARPGROUP.DEPBAR.LE gsb0, 0x0 ;  /* 0x00008000000079c5 */ /* 0x000fc40000010000 */
[----:B------:R-:W-:Y:S01]  /*4270*/  WARPGROUP.ARRIVE ;  /* 0x00000000000079c5 */ /* 0x000fe20000000000 */
[----:B------:R-:W-:Y:S01]  /*4280*/  FMUL.FTZ R14, R57, UR5 ;  /* 0x00000005390e7c20 */ /* 0x000fe20008410000 */
[----:B------:R-:W-:Y:S01]  /*4290*/  FMUL.FTZ R20, R60, UR5 ;  /* 0x000000053c147c20 */ /* 0x000fe20008410000 */
[----:B------:R-:W-:Y:S02]  /*42a0*/  IMAD.U32 R57, RZ, RZ, UR7 ;  /* 0x00000007ff397e24 */ /* 0x000fe4000f8e00ff */
[----:B------:R-:W-:Y:S01]  /*42b0*/  FMUL.FTZ R13, R56, UR5 ;  /* 0x00000005380d7c20 */ /* 0x000fe20008410000 */
[----:B------:R-:W-:Y:S01]  /*42c0*/  IMAD.U32 R60, RZ, RZ, UR10 ;  /* 0x0000000aff3c7e24 */ /* 0x000fe2000f8e00ff */
[----:B------:R-:W-:Y:S01]  /*42d0*/  HGMMA.64x16x16.F32 R48, gdesc[UR52], R48, gsb0 ;  /* 0x00200000343079f0 */ /* 0x000fe20008000830 */
[----:B------:R-:W-:Y:S01]  /*42e0*/  UIADD3 UR54, UR4, 0x906, URZ ;  /* 0x0000090604367890 */ /* 0x000fe2000fffe03f */
[----:B------:R-:W-:Y:S01]  /*42f0*/  IMAD R57, R204, -0x2, R57 ;  /* 0xfffffffecc397824 */ /* 0x000fe200078e0239 */
[----:B------:R-:W-:Y:S01]  /*4300*/  UMOV UR55, 0x40000040 ;  /* 0x4000004000377882 */ /* 0x000fe20000000000 */
[----:B------:R-:W-:-:S02]  /*4310*/  IMAD R60, R60, 0x80, R205 ;  /* 0x000000803c3c7824 */ /* 0x000fc400078e02cd */
[----:B------:R-:W-:Y:S01]  /*4320*/  FMUL.FTZ R15, R61, UR5 ;  /* 0x000000053d0f7c20 */ /* 0x000fe20008410000 */
[----:B------:R-:W-:Y:S02]  /*4330*/  IMAD R56, R204, -0x2, R7 ;  /* 0xfffffffecc387824 */ /* 0x000fe400078e0207 */
[----:B------:R-:W-:Y:S01]  /*4340*/  FMUL.FTZ R58, R58, UR5 ;  /* 0x000000053a3a7c20 */ /* 0x000fe20008410000 */
[----:B------:R-:W-:Y:S01]  /*4350*/  FMUL.FTZ R59, R59, UR5 ;  /* 0x000000053b3b7c20 */ /* 0x000fe20008410000 */
[----:B------:R-:W-:Y:S01]  /*4360*/  IADD3 R7, R57, 0x8, R60 ;  /* 0x0000000839077810 */ /* 0x000fe20007ffe03c */
[----:B------:R-:W-:Y:S01]  /*4370*/  FMUL.FTZ R62, R62, UR5 ;  /* 0x000000053e3e7c20 */ /* 0x000fe20008410000 */
[----:B------:R-:W-:Y:S01]  /*4380*/  FMUL.FTZ R63, R63, UR5 ;  /* 0x000000053f3f7c20 */ /* 0x000fe20008410000 */
[----:B------:R-:W-:Y:S01]  /*4390*/  MUFU.TANH R12, R12 ;  /* 0x0000000c000c7308 */ /* 0x000fe20000002400 */
[----:B------:R-:W-:Y:S01]  /*43a0*/  VIMNMX R61, R56, R7, PT ;  /* 0x00000007383d7248 */ /* 0x000fe20003fe0100 */
[----:B------:R-:W-:Y:S01]  /*43b0*/  UIADD3 UR7, UR37, -0x2, URZ ;  /* 0xfffffffe25077890 */ /* 0x000fe2000fffe03f */
[----:B------:R-:W-:Y:S01]  /*43c0*/  VIADDMNMX R56, R60, R57, R56, PT ;  /* 0x000000393c387246 */ /* 0x000fe20003800138 */
[----:B------:R-:W-:Y:S01]  /*43d0*/  IMAD.MOV.U32 R60, RZ, RZ, R119 ;  /* 0x000000ffff3c7224 */ /* 0x000fe200078e0077 */
[----:B------:R-:W-:-:S02]  /*43e0*/  ISETP.GT.AND P3, PT, R61, RZ, PT ;  /* 0x000000ff3d00720c */ /* 0x000fc40003f64270 */
[C---:B------:R-:W-:Y:S01]  /*43f0*/  ISETP.GT.AND P4, PT, R61.reuse, 0x1, PT ;  /* 0x000000013d00780c */ /* 0x040fe20003f84270 */
[----:B------:R-:W5:Y:S01]  /*4400*/  MUFU.TANH R58, R58 ;  /* 0x0000003a003a7308 */ /* 0x000f620000002400 */
[----:B------:R-:W-:Y:S02]  /*4410*/  ISETP.GT.AND P5, PT, R61, 0x8, PT ;  /* 0x000000083d00780c */ /* 0x000fe40003fa4270 */
[----:B0-----:R-:W-:Y:S01]  /*4420*/  FSEL R65, R74, -INF , P3 ;  /* 0xff8000004a417808 */ /* 0x001fe20001800000 */
[--C-:B------:R-:W-:Y:S01]  /*4430*/  IMAD.MOV.U32 R74, RZ, RZ, R119.reuse ;  /* 0x000000ffff4a7224 */ /* 0x100fe200078e0077 */
[----:B-1----:R-:W-:Y:S02]  /*4440*/  FSEL R75, R75, -INF , P4 ;  /* 0xff8000004b4b7808 */ /* 0x002fe40002000000 */
[----:B------:R-:W-:Y:S01]  /*4450*/  ISETP.GT.AND P6, PT, R61, 0x9, PT ;  /* 0x000000093d00780c */ /* 0x000fe20003fc4270 */
[----:B------:R-:W0:Y:S01]  /*4460*/  MUFU.TANH R59, R59 ;  /* 0x0000003b003b7308 */ /* 0x000e220000002400 */
[----:B--2---:R-:W-:Y:S01]  /*4470*/  FSEL R69, R78, -INF , P5 ;  /* 0xff8000004e457808 */ /* 0x004fe20002800000 */
[----:B------:R-:W-:Y:S01]  /*4480*/  IMAD.MOV.U32 R78, RZ, RZ, R119 ;  /* 0x000000ffff4e7224 */ /* 0x000fe200078e0077 */
[----:B------:R-:W-:-:S02]  /*4490*/  FMNMX.FTZ R64, R65, R75, !PT ;  /* 0x0000004b41407209 */ /* 0x000fc40007810000 */
[----:B------:R-:W-:Y:S02]  /*44a0*/  ISETP.GT.AND P2, PT, R61, 0x10, PT ;  /* 0x000000103d00780c */ /* 0x000fe40003f44270 */
[----:B---3--:R-:W-:Y:S01]  /*44b0*/  FSEL R79, R79, -INF , P6 ;  /* 0xff8000004f4f7808 */ /* 0x008fe20003000000 */
[----:B------:R-:W1:Y:S01]  /*44c0*/  MUFU.TANH R62, R62 ;  /* 0x0000003e003e7308 */ /* 0x000e620000002400 */
[----:B------:R-:W-:Y:S02]  /*44d0*/  FMNMX.FTZ R64, R69, R64, !PT ;  /* 0x0000004045407209 */ /* 0x000fe40007810000 */
[----:B------:R-:W-:Y:S02]  /*44e0*/  ISETP.GT.AND P3, PT, R61, 0x11, PT ;  /* 0x000000113d00780c */ /* 0x000fe40003f64270 */
[----:B----4-:R-:W-:Y:S01]  /*44f0*/  FSEL R73, R66, -INF , P2 ;  /* 0xff80000042497808 */ /* 0x010fe20001000000 */
[----:B------:R-:W-:Y:S01]  /*4500*/  IMAD.MOV.U32 R66, RZ, RZ, R119 ;  /* 0x000000ffff427224 */ /* 0x000fe200078e0077 */
[----:B------:R-:W-:Y:S01]  /*4510*/  FMNMX.FTZ R64, R79, R64, !PT ;  /* 0x000000404f407209 */ /* 0x000fe20007810000 */
[----:B------:R-:W2:Y:S01]  /*4520*/  MUFU.TANH R63, R63 ;  /* 0x0000003f003f7308 */ /* 0x000ea20000002400 */
[----:B------:R-:W-:-:S02]  /*4530*/  ISETP.GT.AND P2, PT, R61, 0x18, PT ;  /* 0x000000183d00780c */ /* 0x000fc40003f44270 */
[----:B-----5:R-:W-:Y:S02]  /*4540*/  FSEL R67, R67, -INF , P3 ;  /* 0xff80000043437808 */ /* 0x020fe40001800000 */
        /* <DEDUP_REMOVED lines=12> */
[----:B------:R-:W-:Y:S01]  /*4610*/  UMOV UR55, 0x40000040 ;  /* 0x4000004000377882 */ /* 0x000fe20000000000 */
[----:B------:R-:W-:Y:S01]  /*4620*/  FMNMX.FTZ R64, R77, R64, !PT ;  /* 0x000000404d407209 */ /* 0x000fe20007810000 */
[----:B------:R-:W3:Y:S01]  /*4630*/  MUFU.TANH R50, R50 ;  /* 0x0000003200327308 */ /* 0x000ee20000002400 */
[----:B------:R-:W-:Y:S01]  /*4640*/  ISETP.GT.AND P3, PT, R61, 0x21, PT ;  /* 0x000000213d00780c */ /* 0x000fe20003f64270 */
[----:B------:R-:W-:Y:S01]  /*4650*/  FMUL.FTZ R54, R54, UR5 ;  /* 0x0000000536367c20 */ /* 0x000fe20008410000 */
[----:B------:R-:W-:Y:S01]  /*4660*/  FSEL R81, R58, -INF , P2 ;  /* 0xff8000003a517808 */ /* 0x000fe20001000000 */
[----:B------:R-:W-:Y:S01]  /*4670*/  FMUL.FTZ R55, R55, UR5 ;  /* 0x0000000537377c20 */ /* 0x000fe20008410000 */
[----:B------:R-:W-:Y:S01]  /*4680*/  FMNMX.FTZ R64, R71, R64, !PT ;  /* 0x0000004047407209 */ /* 0x000fe20007810000 */
[----:B------:R-:W-:Y:S01]  /*4690*/  FMUL.FTZ R21, R48, UR5 ;  /* 0x0000000530157c20 */ /* 0x000fe20008410000 */
[----:B------:R-:W-:Y:S01]  /*46a0*/  ISETP.GT.AND P2, PT, R61, 0x28, PT ;  /* 0x000000283d00780c */ /* 0x000fe20003f44270 */
[----:B------:R-:W4:Y:S01]  /*46b0*/  MUFU.TANH R51, R51 ;  /* 0x0000003300337308 */ /* 0x000f220000002400 */
[----:B0-----:R-:W-:Y:S01]  /*46c0*/  FSEL R83, R59, -INF , P3 ;  /* 0xff8000003b537808 */ /* 0x001fe20001800000 */
[----:B------:R-:W-:Y:S01]  /*46d0*/  FMUL.FTZ R48, R49, UR5 ;  /* 0x0000000531307c20 */ /* 0x000fe20008410000 */
[----:B------:R-:W-:Y:S01]  /*46e0*/  FMNMX.FTZ R64, R81, R64, !PT ;  /* 0x0000004051407209 */ /* 0x000fe20007810000 */
[----:B------:R-:W-:Y:S01]  /*46f0*/  FMUL.FTZ R52, R52, UR5 ;  /* 0x0000000534347c20 */ /* 0x000fe20008410000 */
[----:B------:R-:W-:Y:S01]  /*4700*/  ISETP.GT.AND P3, PT, R61, 0x29, PT ;  /* 0x000000293d00780c */ /* 0x000fe20003f64270 */
[----:B------:R-:W-:Y:S01]  /*4710*/  FMUL.FTZ R53, R53, UR5 ;  /* 0x0000000535357c20 */ /* 0x000fe20008410000 */
[----:B-1----:R-:W-:Y:S01]  /*4720*/  FSEL R85, R62, -INF , P2 ;  /* 0xff8000003e557808 */ /* 0x002fe20001000000 */
[----:B------:R-:W-:Y:S01]  /*4730*/  MUFU.TANH R54, R54 ;  /* 0x0000003600367308 */ /* 0x000fe20000002400 */
[----:B------:R-:W-:Y:S01]  /*4740*/  FMNMX.FTZ R64, R83, R64, !PT ;  /* 0x0000004053407209 */ /* 0x000fe20007810000 */
[----:B------:R-:W-:Y:S01]  /*4750*/  IMAD.MOV.U32 R62, RZ, RZ, R119 ;  /* 0x000000ffff3e7224 */ /* 0x000fe200078e0077 */
[----:B------:R-:W-:-:S02]  /*4760*/  ISETP.GT.AND P2, PT, R61, 0x30, PT ;  /* 0x000000303d00780c */ /* 0x000fc40003f44270 */
[----:B--2---:R-:W-:Y:S02]  /*4770*/  FSEL R87, R63, -INF , P3 ;  /* 0xff8000003f577808 */ /* 0x004fe40001800000 */
[----:B------:R-:W-:Y:S01]  /*4780*/  FMNMX.FTZ R64, R85, R64, !PT ;  /* 0x0000004055407209 */ /* 0x000fe20007810000 */
[----:B------:R-:W0:Y:S01]  /*4790*/  MUFU.TANH R55, R55 ;  /* 0x0000003700377308 */ /* 0x000e220000002400 */
[----:B------:R-:W-:Y:S02]  /*47a0*/  ISETP.GT.AND P3, PT, R61, 0x31, PT ;  /* 0x000000313d00780c */ /* 0x000fe40003f64270 */
[----:B---3--:R-:W-:Y:S02]  /*47b0*/  FSEL R89, R50, -INF , P2 ;  /* 0xff80000032597808 */ /* 0x008fe40001000000 */
[----:B------:R-:W-:Y:S02]  /*47c0*/  FMNMX.FTZ R64, R87, R64, !PT ;  /* 0x0000004057407209 */ /* 0x000fe40007810000 */
[----:B------:R-:W-:Y:S01]  /*47d0*/  ISETP.GT.AND P2, PT, R61, 0x38, PT ;  /* 0x000000383d00780c */ /* 0x000fe20003f44270 */
[----:B------:R-:W-:Y:S01]  /*47e0*/  MUFU.TANH R11, R11 ;  /* 0x0000000b000b7308 */ /* 0x000fe20000002400 */
[----:B----4-:R-:W-:-:S02]  /*47f0*/  FSEL R91, R51, -INF , P3 ;  /* 0xff800000335b7808 */ /* 0x010fc40001800000 */
[----:B------:R-:W-:Y:S02]  /*4800*/  FMNMX.FTZ R64, R89, R64, !PT ;  /* 0x0000004059407209 */ /* 0x000fe40007810000 */
[----:B------:R-:W-:Y:S02]  /*4810*/  ISETP.GT.AND P3, PT, R61, 0x39, PT ;  /* 0x000000393d00780c */ /* 0x000fe40003f64270 */
[----:B------:R-:W-:Y:S01]  /*4820*/  FMNMX.FTZ R64, R91, R64, !PT ;  /* 0x000000405b407209 */ /* 0x000fe20007810000 */
[----:B------:R-:W-:Y:S01]  /*4830*/  MUFU.TANH R13, R13 ;  /* 0x0000000d000d7308 */ /* 0x000fe20000002400 */
[----:B------:R-:W-:Y:S02]  /*4840*/  ISETP.GT.AND P4, PT, R56, 0x8, PT ;  /* 0x000000083800780c */ /* 0x000fe40003f84270 */
[-C--:B------:R-:W-:Y:S02]  /*4850*/  MOV R70, R119.reuse ;  /* 0x0000007700467202 */ /* 0x080fe40000000f00 */
[----:B------:R-:W-:Y:S01]  /*4860*/  MOV R58, R119 ;  /* 0x00000077003a7202 */ /* 0x000fe20000000f00 */
[----:B------:R-:W-:-:S02]  /*4870*/  WARPGROUP.DEPBAR.LE gsb0, 0x0 ;  /* 0x00008000000079c5 */ /* 0x000fc40000010000 */
        /* <DEDUP_REMOVED lines=9> */
[----:B------:R-:W-:Y:S01]  /*4910*/  UMOV UR55, 0x40000040 ;  /* 0x4000004000377882 */ /* 0x000fe20000000000 */
[----:B------:R-:W-:Y:S01]  /*4920*/  ULDC UR4, c[0x0][0x988] ;  /* 0x0002620000047ab9 */ /* 0x000fe20000000800 */
[----:B------:R-:W-:Y:S01]  /*4930*/  FMUL.FTZ R41, R41, UR5 ;  /* 0x0000000529297c20 */ /* 0x000fe20008410000 */
[----:B------:R-:W-:Y:S01]  /*4940*/  FMUL.FTZ R44, R44, UR5 ;  /* 0x000000052c2c7c20 */ /* 0x000fe20008410000 */
[----:B------:R-:W-:Y:S01]  /*4950*/  MUFU.TANH R42, R42 ;  /* 0x0000002a002a7308 */ /* 0x000fe20000002400 */
[----:B------:R-:W-:-:S07]  /*4960*/  FMUL.FTZ R45, R45, UR5 ;  /* 0x000000052d2d7c20 */ /* 0x000fce0008410000 */
[----:B------:R-:W1:Y:S08]  /*4970*/  MUFU.TANH R6, R43 ;  /* 0x0000002b00067308 */ /* 0x000e700000002400 */
[----:B------:R-:W2:Y:S08]  /*4980*/  MUFU.TANH R46, R46 ;  /* 0x0000002e002e7308 */ /* 0x000eb00000002400 */
[----:B------:R1:W3:Y:S08]  /*4990*/  MUFU.TANH R7, R47 ;  /* 0x0000002f00077308 */ /* 0x0002f00000002400 */
[----:B------:R-:W-:Y:S08]  /*49a0*/  MUFU.TANH R20, R20 ;  /* 0x0000001400147308 */ /* 0x000ff00000002400 */
[----:B------:R-:W-:Y:S01]  /*49b0*/  MUFU.TANH R15, R15 ;  /* 0x0000000f000f7308 */ /* 0x000fe20000002400 */
[----:B------:R-:W-:-:S02]  /*49c0*/  WARPGROUP.DEPBAR.LE gsb0, 0x0 ;  /* 0x00008000000079c5 */ /* 0x000fc40000010000 */
[----:B------:R-:W-:Y:S01]  /*49d0*/  WARPGROUP.ARRIVE ;  /* 0x00000000000079c5 */ /* 0x000fe20000000000 */
[----:B------:R-:W-:Y:S01]  /*49e0*/  FMUL.FTZ R35, R35, UR5 ;  /* 0x0000000523237c20 */ /* 0x000fe20008410000 */
[----:B------:R-:W-:Y:S01]  /*49f0*/  FMUL.FTZ R34, R34, UR5 ;  /* 0x0000000522227c20 */ /* 0x000fe20008410000 */
[----:B------:R-:W-:Y:S01]  /*4a00*/  FMUL.FTZ R50, R39, UR5 ;  /* 0x0000000527327c20 */ /* 0x000fe20008410000 */
[----:B0-----:R-:W-:Y:S01]  /*4a10*/  FSEL R39, R55, -INF , P3 ;  /* 0xff80000037277808 */ /* 0x001fe20001800000 */
[----:B------:R0:W-:Y:S01]  /*4a20*/  MUFU.TANH R49, R35 ;  /* 0x0000002300317308 */ /* 0x0001e20000002400 */
[----:B------:R-:W-:Y:S01]  /*4a30*/  HGMMA.64x16x16.F32 R24, gdesc[UR52], R24, gsb0 ;  /* 0x00200000341879f0 */ /* 0x000fe20008000818 */
[----:B------:R-:W-:Y:S01]  /*4a40*/  ISETP.GT.AND P3, PT, R61, 0x41, PT ;  /* 0x000000413d00780c */ /* 0x000fe20003f64270 */
[----:B------:R-:W-:Y:S01]  /*4a50*/  FMUL.FTZ R38, R38, UR5 ;  /* 0x0000000526267c20 */ /* 0x000fe20008410000 */
[----:B------:R-:W-:Y:S01]  /*4a60*/  FMUL.FTZ R32, R32, UR5 ;  /* 0x0000000520207c20 */ /* 0x000fe20008410000 */
[----:B------:R-:W-:Y:S01]  /*4a70*/  FMUL.FTZ R33, R33, UR5 ;  /* 0x0000000521217c20 */ /* 0x000fe20008410000 */
[----:B-1----:R-:W-:Y:S01]  /*4a80*/  FSEL R47, R6, -INF , P3 ;  /* 0xff800000062f7808 */ /* 0x002fe20001800000 */
[----:B------:R-:W-:Y:S01]  /*4a90*/  FMUL.FTZ R36, R36, UR5 ;  /* 0x0000000524247c20 */ /* 0x000fe20008410000 */
[----:B------:R-:W1:Y:S01]  /*4aa0*/  MUFU.TANH R34, R34 ;  /* 0x0000002200227308 */ /* 0x000e620000002400 */
[----:B0-----:R-:W-:Y:S01]  /*4ab0*/  FSEL R35, R54, -INF , P2 ;  /* 0xff80000036237808 */ /* 0x001fe20001000000 */
[----:B------:R-:W-:Y:S01]  /*4ac0*/  FMUL.FTZ R37, R37, UR5 ;  /* 0x0000000525257c20 */ /* 0x000fe20008410000 */
[----:B------:R-:W-:Y:S01]  /*4ad0*/  ISETP.GT.AND P2, PT, R61, 0x40, PT ;  /* 0x000000403d00780c */ /* 0x000fe20003f44270 */
[----:B------:R-:W-:Y:S01]  /*4ae0*/  IMAD.MOV.U32 R54, RZ, RZ, R119 ;  /* 0x000000ffff367224 */ /* 0x000fe200078e0077 */
[----:B------:R-:W-:-:S02]  /*4af0*/  FMNMX.FTZ R64, R35, R64, !PT ;  /* 0x0000004023407209 */ /* 0x000fc40007810000 */
[----:B------:R-:W-:Y:S01]  /*4b00*/  FSEL R43, R42, -INF , P2 ;  /* 0xff8000002a2b7808 */ /* 0x000fe20001000000 */
[----:B------:R-:W0:Y:S01]  /*4b10*/  MUFU.TANH R38, R38 ;  /* 0x0000002600267308 */ /* 0x000e220000002400 */
[----:B------:R-:W-:Y:S02]  /*4b20*/  FMNMX.FTZ R64, R39, R64, !PT ;  /* 0x0000004027407209 */ /* 0x000fe40007810000 */
[----:B------:R-:W-:Y:S02]  /*4b30*/  ISETP.GT.AND P2, PT, R61, 0x48, PT ;  /* 0x000000483d00780c */ /* 0x000fe40003f44270 */
[----:B------:R-:W-:Y:S02]  /*4b40*/  FMNMX.FTZ R64, R43, R64, !PT ;  /* 0x000000402b407209 */ /* 0x000fe40007810000 */
[----:B------:R-:W-:Y:S01]  /*4b50*/  ISETP.GT.AND P3, PT, R61, 0x49, PT ;  /* 0x000000493d00780c */ /* 0x000fe20003f64270 */
[----:B------:R-:W4:Y:S01]  /*4b60*/  MUFU.TANH R50, R50 ;  /* 0x0000003200327308 */ /* 0x000f220000002400 */
[----:B--2---:R-:W-:-:S02]  /*4b70*/  FSEL R93, R46, -INF , P2 ;  /* 0xff8000002e5d7808 */ /* 0x004fc40001000000 */
[----:B------:R-:W-:Y:S02]  /*4b80*/  FMNMX.FTZ R64, R47, R64, !PT ;  /* 0x000000402f407209 */ /* 0x000fe40007810000 */
[----:B------:R-:W-:Y:S02]  /*4b90*/  ISETP.GT.AND P2, PT, R61, 0x50, PT ;  /* 0x000000503d00780c */ /* 0x000fe40003f44270 */
[----:B---3--:R-:W-:Y:S01]  /*4ba0*/  FSEL R95, R7, -INF , P3 ;  /* 0xff800000075f7808 */ /* 0x008fe20001800000 */
[----:B------:R-:W-:Y:S01]  /*4bb0*/  MUFU.TANH R21, R21 ;  /* 0x0000001500157308 */ /* 0x000fe20000002400 */
[----:B------:R-:W-:Y:S02]  /*4bc0*/  FMNMX.FTZ R64, R93, R64, !PT ;  /* 0x000000405d407209 */ /* 0x000fe40007810000 */
[----:B------:R-:W-:Y:S02]  /*4bd0*/  ISETP.GT.AND P3, PT, R61, 0x51, PT ;  /* 0x000000513d00780c */ /* 0x000fe40003f64270 */
[----:B-1----:R-:W-:-:S02]  /*4be0*/  FSEL R97, R34, -INF , P2 ;  /* 0xff80000022617808 */ /* 0x002fc40001000000 */
[----:B------:R-:W-:Y:S01]  /*4bf0*/  FMNMX.FTZ R64, R95, R64, !PT ;  /* 0x000000405f407209 */ /* 0x000fe20007810000 */
[----:B------:R-:W-:Y:S01]  /*4c00*/  MUFU.TANH R48, R48 ;  /* 0x0000003000307308 */ /* 0x000fe20000002400 */
[----:B------:R-:W-:Y:S02]  /*4c10*/  ISETP.GT.AND P2, PT, R61, 0x58, PT ;  /* 0x000000583d00780c */ /* 0x000fe40003f44270 */
[----:B------:R-:W-:Y:S02]  /*4c20*/  FSEL R99, R49, -INF , P3 ;  /* 0xff80000031637808 */ /* 0x000fe40001800000 */
[----:B------:R-:W-:Y:S02]  /*4c30*/  FMNMX.FTZ R64, R97, R64, !PT ;  /* 0x0000004061407209 */ /* 0x000fe40007810000 */
[----:B------:R-:W-:Y:S01]  /*4c40*/  ISETP.GT.AND P3, PT, R61, 0x59, PT ;  /* 0x000000593d00780c */ /* 0x000fe20003f64270 */
[----:B------:R-:W-:Y:S01]  /*4c50*/  MUFU.TANH R52, R52 ;  /* 0x0000003400347308 */ /* 0x000fe20000002400 */
[----:B0-----:R-:W-:-:S02]  /*4c60*/  FSEL R101, R38, -INF , P2 ;  /* 0xff80000026657808 */ /* 0x001fc40001000000 */
[----:B------:R-:W-:Y:S01]  /*4c70*/  FMNMX.FTZ R64, R99, R64, !PT ;  /* 0x0000004063407209 */ /* 0x000fe20007810000 */
[----:B------:R-:W-:Y:S02]  /*4c80*/  WARPGROUP.DEPBAR.LE gsb0, 0x0 ;  /* 0x00008000000079c5 */ /* 0x000fe40000010000 */
[----:B------:R-:W-:Y:S01]  /*4c90*/  FMUL.FTZ R26, R26, UR5 ;  /* 0x000000051a1a7c20 */ /* 0x000fe20008410000 */
[----:B------:R-:W-:Y:S01]  /*4ca0*/  FMUL.FTZ R27, R27, UR5 ;  /* 0x000000051b1b7c20 */ /* 0x000fe20008410000 */
[----:B------:R-:W-:Y:S01]  /*4cb0*/  FMUL.FTZ R30, R30, UR5 ;  /* 0x000000051e1e7c20 */ /* 0x000fe20008410000 */
[----:B------:R-:W-:Y:S01]  /*4cc0*/  FMUL.FTZ R31, R31, UR5 ;  /* 0x000000051f1f7c20 */ /* 0x000fe20008410000 */
[----:B------:R-:W-:Y:S01]  /*4cd0*/  ISETP.GT.AND P2, PT, R61, 0x60, PT ;  /* 0x000000603d00780c */ /* 0x000fe20003f44270 */
[----:B------:R-:W-:Y:S01]  /*4ce0*/  MUFU.TANH R53, R53 ;  /* 0x0000003500357308 */ /* 0x000fe20000002400 */
[----:B----4-:R-:W-:Y:S01]  /*4cf0*/  FSEL R103, R50, -INF , P3 ;  /* 0xff80000032677808 */ /* 0x010fe20001800000 */
[----:B------:R-:W-:Y:S01]  /*4d00*/  FMUL.FTZ R24, R24, UR5 ;  /* 0x0000000518187c20 */ /* 0x000fe20008410000 */
[----:B------:R-:W-:Y:S01]  /*4d10*/  FMNMX.FTZ R64, R101, R64, !PT ;  /* 0x0000004065407209 */ /* 0x000fe20007810000 */
[----:B------:R-:W-:Y:S01]  /*4d20*/  FMUL.FTZ R25, R25, UR5 ;  /* 0x0000000519197c20 */ /* 0x000fe20008410000 */
[----:B------:R-:W-:Y:S01]  /*4d30*/  ISETP.GT.AND P3, PT, R61, 0x61, PT ;  /* 0x000000613d00780c */ /* 0x000fe20003f64270 */
[----:B------:R-:W-:Y:S01]  /*4d40*/  FMUL.FTZ R28, R28, UR5 ;  /* 0x000000051c1c7c20 */ /* 0x000fe20008410000 */
[----:B------:R-:W-:Y:S01]  /*4d50*/  FMNMX.FTZ R64, R103, R64, !PT ;  /* 0x0000004067407209 */ /* 0x000fe20007810000 */
[----:B------:R-:W0:Y:S01]  /*4d60*/  MUFU.TANH R26, R26 ;  /* 0x0000001a001a7308 */ /* 0x000e220000002400 */
[----:B------:R-:W-:Y:S01]  /*4d70*/  FMUL.FTZ R29, R29, UR5 ;  /* 0x000000051d1d7c20 */ /* 0x000fe20008410000 */
[----:B------:R1:W-:Y:S01]  /*4d80*/  @!P1 SYNCS.ARRIVE.TRANS64.RED.A1T0 RZ, [R0+URZ], RZ ;  /* 0x000000ff00ff99a7 */ /* 0x0003e2000810043f */
[----:B------:R-:W-:Y:S01]  /*4d90*/  IMAD.MOV.U32 R50, RZ, RZ, R119 ;  /* 0x000000ffff327224 */ /* 0x000fe200078e0077 */
[----:B------:R-:W-:-:S04]  /*4da0*/  MOV R46, R119 ;  /* 0x00000077002e7202 */ /* 0x000fc80000000f00 */
[----:B------:R-:W2:Y:S08]  /*4db0*/  MUFU.TANH R27, R27 ;  /* 0x0000001b001b7308 */ /* 0x000eb00000002400 */
[----:B------:R-:W3:Y:S01]  /*4dc0*/  MUFU.TANH R30, R30 ;  /* 0x0000001e001e7308 */ /* 0x000ee20000002400 */
[----:B0-----:R-:W-:Y:S02]  /*4dd0*/  FSEL R105, R26, -INF , P2 ;  /* 0xff8000001a697808 */ /* 0x001fe40001000000 */
[----:B------:R-:W-:-:S02]  /*4de0*/  ISETP.GT.AND P2, PT, R61, 0x68, PT ;  /* 0x000000683d00780c */ /* 0x000fc40003f44270 */
[----:B------:R-:W-:-:S03]  /*4df0*/  FMNMX.FTZ R64, R105, R64, !PT ;  /* 0x0000004069407209 */ /* 0x000fc60007810000 */
[----:B------:R-:W0:Y:S01]  /*4e00*/  MUFU.TANH R31, R31 ;  /* 0x0000001f001f7308 */ /* 0x000e220000002400 */
[----:B--2---:R-:W-:Y:S02]  /*4e10*/  FSEL R107, R27, -INF , P3 ;  /* 0xff8000001b6b7808 */ /* 0x004fe40001800000 */
[----:B------:R-:W-:Y:S02]  /*4e20*/  ISETP.GT.AND P3, PT, R61, 0x69, PT ;  /* 0x000000693d00780c */ /* 0x000fe40003f64270 */
[----:B------:R-:W-:-:S03]  /*4e30*/  FMNMX.FTZ R64, R107, R64, !PT ;  /* 0x000000406b407209 */ /* 0x000fc60007810000 */
[----:B------:R-:W-:Y:S01]  /*4e40*/  MUFU.TANH R40, R40 ;  /* 0x0000002800287308 */ /* 0x000fe20000002400 */
[----:B---3--:R-:W-:-:S04]  /*4e50*/  FSEL R109, R30, -INF , P2 ;  /* 0xff8000001e6d7808 */ /* 0x008fc80001000000 */
[----:B------:R-:W-:-:S03]  /*4e60*/  FMNMX.FTZ R64, R109, R64, !PT ;  /* 0x000000406d407209 */ /* 0x000fc60007810000 */
[----:B------:R-:W-:Y:S01]  /*4e70*/  MUFU.TANH R41, R41 ;  /* 0x0000002900297308 */ /* 0x000fe20000002400 */
[----:B0-----:R-:W-:Y:S02]  /*4e80*/  FSEL R111, R31, -INF , P3 ;  /* 0xff8000001f6f7808 */ /* 0x001fe40001800000 */
[----:B------:R-:W-:Y:S02]  /*4e90*/  ISETP.GT.AND P3, PT, R56, 0x1, PT ;  /* 0x000000013800780c */ /* 0x000fe40003f64270 */
[----:B------:R-:W-:Y:S02]  /*4ea0*/  FMNMX.FTZ R64, R111, R64, !PT ;  /* 0x000000406f407209 */ /* 0x000fe40007810000 */
[----:B------:R-:W-:Y:S01]  /*4eb0*/  FSEL R3, R3, -INF , P3 ;  /* 0xff80000003037808 */ /* 0x000fe20001800000 */
[----:B------:R-:W-:Y:S01]  /*4ec0*/  MUFU.TANH R44, R44 ;  /* 0x0000002c002c7308 */ /* 0x000fe20000002400 */
[----:B------:R-:W-:Y:S01]  /*4ed0*/  FSEL R31, R8, -INF , P4 ;  /* 0xff800000081f7808 */ /* 0x000fe20002000000 */
[----:B------:R-:W0:Y:S01]  /*4ee0*/  SHFL.BFLY PT, R7, R64, 0x2, 0x1f ;  /* 0x0c401f0040077f89 */ /* 0x000e2200000e0000 */
[----:B------:R-:W-:-:S04]  /*4ef0*/  ISETP.GT.AND P3, PT, R56, 0x10, PT ;  /* 0x000000103800780c */ /* 0x000fc80003f64270 */
[----:B------:R-:W-:Y:S01]  /*4f00*/  FSEL R9, R9, -INF , P3 ;  /* 0xff80000009097808 */ /* 0x000fe20001800000 */
[----:B------:R-:W-:Y:S01]  /*4f10*/  MUFU.TANH R45, R45 ;  /* 0x0000002d002d7308 */ /* 0x000fe20000002400 */
[----:B------:R-:W-:-:S04]  /*4f20*/  ISETP.GT.AND P3, PT, R56, 0x18, PT ;  /* 0x000000183800780c */ /* 0x000fc80003f64270 */
[----:B------:R-:W-:Y:S02]  /*4f30*/  FSEL R55, R12, -INF , P3 ;  /* 0xff8000000c377808 */ /* 0x000fe40001800000 */
[C---:B------:R-:W-:Y:S01]  /*4f40*/  ISETP.GT.AND P3, PT, R56.reuse, 0x20, PT ;  /* 0x000000203800780c */ /* 0x040fe20003f64270 */
[----:B------:R-:W-:Y:S03]  /*4f50*/  MUFU.TANH R32, R32 ;  /* 0x0000002000207308 */ /* 0x000fe60000002400 */
[----:B------:R-:W-:Y:S02]  /*4f60*/  FSEL R13, R13, -INF , P3 ;  /* 0xff8000000d0d7808 */ /* 0x000fe40001800000 */
[----:B------:R-:W-:-:S03]  /*4f70*/  ISETP.GT.AND P3, PT, R56, 0x28, PT ;  /* 0x000000283800780c */ /* 0x000fc60003f64270 */
[----:B------:R-:W-:Y:S01]  /*4f80*/  MUFU.TANH R33, R33 ;  /* 0x0000002100217308 */ /* 0x000fe20000002400 */
[----:B------:R-:W-:Y:S02]  /*4f90*/  FSEL R59, R20, -INF , P3 ;  /* 0xff800000143b7808 */ /* 0x000fe40001800000 */
[----:B0-----:R-:W-:Y:S02]  /*4fa0*/  FMNMX.FTZ R6, R64, R7, !PT ;  /* 0x0000000740067209 */ /* 0x001fe40007810000 */
[C---:B------:R-:W-:Y:S02]  /*4fb0*/  ISETP.GT.AND P3, PT, R56.reuse, 0x30, PT ;  /* 0x000000303800780c */ /* 0x040fe40003f64270 */
[----:B------:R-:W-:Y:S01]  /*4fc0*/  MOV R64, R119 ;  /* 0x0000007700407202 */ /* 0x000fe20000000f00 */
[----:B------:R-:W0:Y:S01]  /*4fd0*/  SHFL.BFLY PT, R7, R6, 0x1, 0x1f ;  /* 0x0c201f0006077f89 */ /* 0x000e2200000e0000 */
[----:B------:R-:W-:Y:S01]  /*4fe0*/  FSEL R21, R21, -INF , P3 ;  /* 0xff80000015157808 */ /* 0x000fe20001800000 */
[----:B------:R-:W-:Y:S01]  /*4ff0*/  MUFU.TANH R36, R36 ;  /* 0x0000002400247308 */ /* 0x000fe20000002400 */
[----:B------:R-:W-:-:S04]  /*5000*/  ISETP.GT.AND P3, PT, R56, 0x38, PT ;  /* 0x000000383800780c */ /* 0x000fc80003f64270 */
[----:B------:R-:W-:Y:S02]  /*5010*/  FSEL R63, R52, -INF , P3 ;  /* 0xff800000343f7808 */ /* 0x000fe40001800000 */
[----:B------:R-:W-:Y:S01]  /*5020*/  ISETP.GT.AND P3, PT, R56, 0x40, PT ;  /* 0x000000403800780c */ /* 0x000fe20003f64270 */
[----:B------:R-:W-:Y:S01]  /*5030*/  MUFU.TANH R37, R37 ;  /* 0x0000002500257308 */ /* 0x000fe20000002400 */
[----:B------:R-:W-:-:S07]  /*5040*/  MOV R52, R119 ;  /* 0x0000007700347202 */ /* 0x000fce0000000f00 */
[----:B------:R-:W-:Y:S01]  /*5050*/  MUFU.TANH R24, R24 ;  /* 0x0000001800187308 */ /* 0x000fe20000002400 */
[----:B0-----:R-:W-:Y:S01]  /*5060*/  FMNMX.FTZ R7, R6, R7, !PT ;  /* 0x0000000706077209 */ /* 0x001fe20007810000 */
[----:B------:R-:W-:-:S06]  /*5070*/  IMAD.U32 R6, RZ, RZ, UR4 ;  /* 0x00000004ff067e24 */ /* 0x000fcc000f8e00ff */
[----:B------:R-:W-:Y:S01]  /*5080*/  MUFU.TANH R25, R25 ;  /* 0x0000001900197308 */ /* 0x000fe20000002400 */
[----:B------:R-:W-:Y:S01]  /*5090*/  UIADD3 UR4, UR11, -UR14, URZ ;  /* 0x8000000e0b047290 */ /* 0x000fe2000fffe03f */
[C---:B------:R-:W-:Y:S01]  /*50a0*/  FSETP.NEU.FTZ.AND P2, PT, R7.reuse, -INF , PT ;  /* 0xff8000000700780b */ /* 0x040fe20003f5d000 */
[----:B------:R-:W-:Y:S02]  /*50b0*/  FMUL.FTZ R26, R7, R6 ;  /* 0x00000006071a7220 */ /* 0x000fe40000410000 */
[----:B------:R-:W-:-:S03]  /*50c0*/  ULEA UR5, UR10, UR4, 0x7 ;  /* 0x000000040a057291 */ /* 0x000fc6000f8e383f */
[----:B------:R-:W-:Y:S01]  /*50d0*/  FSEL R26, R26, RZ, P2 ;  /* 0x000000ff1a1a7208 */ /* 0x000fe20001000000 */
[----:B------:R-:W-:Y:S01]  /*50e0*/  MUFU.TANH R28, R28 ;  /* 0x0000001c001c7308 */ /* 0x000fe20000002400 */
[----:B------:R-:W-:Y:S01]  /*50f0*/  ISETP.GT.AND P2, PT, R56, RZ, PT ;  /* 0x000000ff3800720c */ /* 0x000fe20003f44270 */
[----:B------:R-:W-:Y:S02]  /*5100*/  UMOV UR4, URZ ;  /* 0x0000003f00047c82 */ /* 0x000fe40008000000 */
[-CC-:B------:R-:W-:Y:S01]  /*5110*/  FFMA.FTZ R201, R65, R6.reuse, -R26.reuse ;  /* 0x0000000641c97223 */ /* 0x180fe2000001081a */
[----:B------:R-:W-:Y:S01]  /*5120*/  FSEL R27, R2, -INF , P2 ;  /* 0xff800000021b7808 */ /* 0x000fe20001000000 */
[-CC-:B------:R-:W-:Y:S01]  /*5130*/  FFMA.FTZ R203, R69, R6.reuse, -R26.reuse ;  /* 0x0000000645cb7223 */ /* 0x180fe2000001081a */
[----:B------:R-:W-:Y:S01]  /*5140*/  ISETP.GT.AND P2, PT, R56, 0x9, PT ;  /* 0x000000093800780c */ /* 0x000fe20003f44270 */
[-CC-:B------:R-:W-:Y:S01]  /*5150*/  FFMA.FTZ R12, R71, R6.reuse, -R26.reuse ;  /* 0x00000006470c7223 */ /* 0x180fe2000001081a */
[----:B------:R-:W-:Y:S01]  /*5160*/  FMNMX.FTZ R8, R27, R3, !PT ;  /* 0x000000031b087209 */ /* 0x000fe20007810000 */
[----:B------:R-:W-:Y:S01]  /*5170*/  MUFU.TANH R29, R29 ;  /* 0x0000001d001d7308 */ /* 0x000fe20000002400 */
[----:B------:R-:W-:Y:S01]  /*5180*/  FSEL R49, R4, -INF , P2 ;  /* 0xff80000004317808 */ /* 0x000fe20001000000 */
[--C-:B------:R-:W-:Y:S01]  /*5190*/  FFMA.FTZ R197, R73, R6, -R26.reuse ;  /* 0x0000000649c57223 */ /* 0x100fe2000001081a */
[----:B------:R-:W-:Y:S01]  /*51a0*/  FMNMX.FTZ R8, R31, R8, !PT ;  /* 0x000000081f087209 */ /* 0x000fe20007810000 */
[-CC-:B------:R-:W-:Y:S01]  /*51b0*/  FFMA.FTZ R2, R75, R6.reuse, -R26.reuse ;  /* 0x000000064b027223 */ /* 0x180fe2000001081a */
[----:B------:R-:W-:Y:S01]  /*51c0*/  ISETP.GT.AND P2, PT, R56, 0x11, PT ;  /* 0x000000113800780c */ /* 0x000fe20003f44270 */
[--C-:B------:R-:W-:Y:S01]  /*51d0*/  FFMA.FTZ R20, R35, R6, -R26.reuse ;  /* 0x0000000623147223 */ /* 0x100fe2000001081a */
[----:B------:R-:W-:Y:S01]  /*51e0*/  FMNMX.FTZ R8, R49, R8, !PT ;  /* 0x0000000831087209 */ /* 0x000fe20007810000 */
[----:B------:R-:W-:Y:S01]  /*51f0*/  MUFU.EX2 R201, R201 ;  /* 0x000000c900c97308 */ /* 0x000fe20000000800 */
[----:B------:R-:W-:Y:S01]  /*5200*/  FSEL R51, R10, -INF , P2 ;  /* 0xff8000000a337808 */ /* 0x000fe20001000000 */
[--C-:B------:R-:W-:Y:S01]  /*5210*/  FFMA.FTZ R10, R67, R6, -R26.reuse ;  /* 0x00000006430a7223 */ /* 0x100fe2000001081a */
[----:B------:R-:W-:Y:S01]  /*5220*/  FMNMX.FTZ R8, R9, R8, !PT ;  /* 0x0000000809087209 */ /* 0x000fe20007810000 */
[-CC-:B------:R-:W-:Y:S01]  /*5230*/  FFMA.FTZ R4, R79, R6.reuse, -R26.reuse ;  /* 0x000000064f047223 */ /* 0x180fe2000001081a */
[C---:B------:R-:W-:Y:S01]  /*5240*/  ISETP.GT.AND P2, PT, R56.reuse, 0x19, PT ;  /* 0x000000193800780c */ /* 0x040fe20003f44270 */
[--C-:B------:R-:W-:Y:S01]  /*5250*/  FFMA.FTZ R199, R77, R6, -R26.reuse ;  /* 0x000000064dc77223 */ /* 0x100fe2000001081a */
[----:B------:R-:W-:Y:S01]  /*5260*/  FMNMX.FTZ R8, R51, R8, !PT ;  /* 0x0000000833087209 */ /* 0x000fe20007810000 */
[----:B------:R-:W0:Y:S01]  /*5270*/  MUFU.EX2 R2, R2 ;  /* 0x0000000200027308 */ /* 0x000e220000000800 */
        /* <DEDUP_REMOVED lines=13> */
[----:B------:R-:W-:Y:S01]  /*5350*/  FFMA.FTZ R91, R91, R6, -R26 ;  /* 0x000000065b5b7223 */ /* 0x000fe2000001081a */
[----:B------:R-:W-:Y:S01]  /*5360*/  FMNMX.FTZ R8, R57, R8, !PT ;  /* 0x0000000839087209 */ /* 0x000fe20007810000 */
[----:B------:R-:W-:Y:S01]  /*5370*/  MUFU.EX2 R191, R20 ;  /* 0x0000001400bf7308 */ /* 0x000fe20000000800 */
[----:B------:R-:W-:Y:S01]  /*5380*/  FSEL R15, R15, -INF , P2 ;  /* 0xff8000000f0f7808 */ /* 0x000fe20001000000 */
[----:B0-----:R-:W-:Y:S01]  /*5390*/  FADD.FTZ R42, R201, R2 ;  /* 0x00000002c92a7221 */ /* 0x001fe20000010000 */
        /* <DEDUP_REMOVED lines=33> */
[----:B------:R-:W-:Y:S01]  /*55b0*/  FFMA.FTZ R26, R111, R6, -R26 ;  /* 0x000000066f1a7223 */ /* 0x000fe2000001081a */
[----:B------:R-:W-:Y:S01]  /*55c0*/  FMNMX.FTZ R8, R41, R8, !PT ;  /* 0x0000000829087209 */ /* 0x000fe20007810000 */
[----:B------:R-:W-:Y:S01]  /*55d0*/  UIMAD.WIDE UR4, UR5, -0x6db6db6d, UR4 ;  /* 0x92492493050478a5 */ /* 0x000fe2000f8e0204 */
[C---:B------:R-:W-:Y:S01]  /*55e0*/  ISETP.GT.AND P3, PT, R56.reuse, 0x50, PT ;  /* 0x000000503800780c */ /* 0x040fe20003f64270 */
[----:B------:R-:W-:Y:S01]  /*55f0*/  MUFU.EX2 R12, R12 ;  /* 0x0000000c000c7308 */ /* 0x000fe20000000800 */
[----:B------:R-:W-:Y:S01]  /*5600*/  FSEL R45, R45, -INF , P2 ;  /* 0xff8000002d2d7808 */ /* 0x000fe20001000000 */
[----:B------:R-:W-:Y:S01]  /*5610*/  USHF.R.U32.HI UR4, URZ, 0x1f, UR5 ;  /* 0x0000001f3f047899 */ /* 0x000fe20008011605 */
[----:B------:R-:W-:Y:S01]  /*5620*/  FMNMX.FTZ R8, R67, R8, !PT ;  /* 0x0000000843087209 */ /* 0x000fe20007810000 */
[--C-:B------:R-:W-:Y:S01]  /*5630*/  IMAD.MOV.U32 R111, RZ, RZ, R119.reuse ;  /* 0x000000ffff6f7224 */ /* 0x100fe200078e0077 */
[----:B------:R-:W-:Y:S01]  /*5640*/  ISETP.GT.AND P2, PT, R56, 0x51, PT ;  /* 0x000000513800780c */ /* 0x000fe20003f44270 */
[----:B------:R-:W-:Y:S01]  /*5650*/  ULEA.HI.SX32 UR4, UR5, UR4, 0x1a ;  /* 0x0000000405047291 */ /* 0x000fe2000f8fd23f */
[----:B------:R-:W-:Y:S01]  /*5660*/  FSEL R69, R32, -INF , P3 ;  /* 0xff80000020457808 */ /* 0x000fe20001800000 */
[----:B------:R-:W-:Y:S01]  /*5670*/  MUFU.EX2 R193, R193 ;  /* 0x000000c100c17308 */ /* 0x000fe20000000800 */
[----:B------:R-:W-:Y:S01]  /*5680*/  FMNMX.FTZ R8, R45, R8, !PT ;  /* 0x000000082d087209 */ /* 0x000fe20007810000 */
[----:B------:R-:W-:Y:S01]  /*5690*/  UISETP.LT.AND UP0, UPT, URZ, UR4, UPT ;  /* 0x000000043f00728c */ /* 0x000fe2000bf01270 */
[C---:B------:R-:W-:Y:S01]  /*56a0*/  ISETP.GT.AND P3, PT, R56.reuse, 0x58, PT ;  /* 0x000000583800780c */ /* 0x040fe20003f64270 */
[--C-:B------:R-:W-:Y:S01]  /*56b0*/  IMAD.MOV.U32 R83, RZ, RZ, R119.reuse ;  /* 0x000000ffff537224 */ /* 0x100fe200078e0077 */
[----:B------:R-:W-:Y:S01]  /*56c0*/  FSEL R33, R33, -INF , P2 ;  /* 0xff80000021217808 */ /* 0x000fe20001000000 */
[----:B------:R-:W-:Y:S01]  /*56d0*/  USEL UR61, URZ, UR4, !UP0 ;  /* 0x000000043f3d7287 */ /* 0x000fe2000c000000 */
[----:B------:R-:W-:Y:S01]  /*56e0*/  FMNMX.FTZ R8, R69, R8, !PT ;  /* 0x0000000845087209 */ /* 0x000fe20007810000 */
[----:B------:R-:W-:Y:S01]  /*56f0*/  MUFU.EX2 R14, R14 ;  /* 0x0000000e000e7308 */ /* 0x000fe20000000800 */
[----:B------:R-:W-:Y:S01]  /*5700*/  ISETP.GT.AND P2, PT, R56, 0x59, PT ;  /* 0x000000593800780c */ /* 0x000fe20003f44270 */
[----:B------:R-:W-:Y:S01]  /*5710*/  UISETP.GE.AND UP0, UPT, UR7, UR61, UPT ;  /* 0x0000003d0700728c */ /* 0x000fe2000bf06270 */
[----:B------:R-:W-:Y:S01]  /*5720*/  FSEL R71, R36, -INF , P3 ;  /* 0xff80000024477808 */ /* 0x000fe20001800000 */
[--C-:B------:R-:W-:Y:S01]  /*5730*/  IMAD.MOV.U32 R81, RZ, RZ, R119.reuse ;  /* 0x000000ffff517224 */ /* 0x100fe200078e0077 */
[----:B------:R-:W-:Y:S01]  /*5740*/  FMNMX.FTZ R8, R33, R8, !PT ;  /* 0x0000000821087209 */ /* 0x000fe20007810000 */
[--C-:B------:R-:W-:Y:S01]  /*5750*/  IMAD.MOV.U32 R79, RZ, RZ, R119.reuse ;  /* 0x000000ffff4f7224 */ /* 0x100fe200078e0077 */
[C---:B------:R-:W-:Y:S01]  /*5760*/  ISETP.GT.AND P3, PT, R56.reuse, 0x60, PT ;  /* 0x000000603800780c */ /* 0x040fe20003f64270 */
[----:B------:R-:W-:Y:S01]  /*5770*/  MUFU.EX2 R85, R85 ;  /* 0x0000005500557308 */ /* 0x000fe20000000800 */
[----:B------:R-:W-:Y:S01]  /*5780*/  FSEL R37, R37, -INF , P2 ;  /* 0xff80000025257808 */ /* 0x000fe20001000000 */
[--C-:B------:R-:W-:Y:S01]  /*5790*/  IMAD.MOV.U32 R77, RZ, RZ, R119.reuse ;  /* 0x000000ffff4d7224 */ /* 0x100fe200078e0077 */
[----:B------:R-:W-:Y:S01]  /*57a0*/  FMNMX.FTZ R8, R71, R8, !PT ;  /* 0x0000000847087209 */ /* 0x000fe20007810000 */
[----:B------:R-:W-:Y:S01]  /*57b0*/  IMAD.MOV.U32 R48, RZ, RZ, R119 ;  /* 0x000000ffff307224 */ /* 0x000fe200078e0077 */
[----:B------:R-:W-:-:S02]  /*57c0*/  ISETP.GT.AND P2, PT, R56, 0x61, PT ;  /* 0x000000613800780c */ /* 0x000fc40003f44270 */
[----:B------:R-:W-:Y:S01]  /*57d0*/  FSEL R73, R24, -INF , P3 ;  /* 0xff80000018497808 */ /* 0x000fe20001800000 */
[----:B------:R0:W2:Y:S01]  /*57e0*/  MUFU.EX2 R30, R87 ;  /* 0x00000057001e7308 */ /* 0x0000a20000000800 */
[----:B------:R-:W-:Y:S02]  /*57f0*/  FMNMX.FTZ R8, R37, R8, !PT ;  /* 0x0000000825087209 */ /* 0x000fe40007810000 */
[C---:B------:R-:W-:Y:S02]  /*5800*/  ISETP.GT.AND P3, PT, R56.reuse, 0x68, PT ;  /* 0x000000683800780c */ /* 0x040fe40003f64270 */
[----:B------:R-:W-:Y:S02]  /*5810*/  FSEL R25, R25, -INF , P2 ;  /* 0xff80000019197808 */ /* 0x000fe40001000000 */
[----:B------:R-:W-:Y:S01]  /*5820*/  FMNMX.FTZ R8, R73, R8, !PT ;  /* 0x0000000849087209 */ /* 0x000fe20007810000 */
[----:B------:R-:W-:Y:S01]  /*5830*/  MUFU.EX2 R89, R89 ;  /* 0x0000005900597308 */ /* 0x000fe20000000800 */
[----:B------:R-:W-:Y:S01]  /*5840*/  ISETP.GT.AND P2, PT, R56, 0x69, PT ;  /* 0x000000693800780c */ /* 0x000fe20003f44270 */
[--C-:B0-----:R-:W-:Y:S01]  /*5850*/  IMAD.MOV.U32 R87, RZ, RZ, R119.reuse ;  /* 0x000000ffff577224 */ /* 0x101fe200078e0077 */
[----:B------:R-:W-:Y:S01]  /*5860*/  FSEL R75, R28, -INF , P3 ;  /* 0xff8000001c4b7808 */ /* 0x000fe20001800000 */
[----:B------:R-:W-:Y:S01]  /*5870*/  IMAD.MOV.U32 R56, RZ, RZ, R119 ;  /* 0x000000ffff387224 */ /* 0x000fe200078e0077 */
[----:B------:R-:W-:-:S02]  /*5880*/  FMNMX.FTZ R8, R25, R8, !PT ;  /* 0x0000000819087209 */ /* 0x000fc40007810000 */
[----:B------:R-:W-:Y:S01]  /*5890*/  FSEL R29, R29, -INF , P2 ;  /* 0xff8000001d1d7808 */ /* 0x000fe20001000000 */
[----:B------:R0:W3:Y:S01]  /*58a0*/  MUFU.EX2 R24, R91 ;  /* 0x0000005b00187308 */ /* 0x0000e20000000800 */
[----:B------:R-:W-:Y:S02]  /*58b0*/  FMNMX.FTZ R8, R75, R8, !PT ;  /* 0x000000084b087209 */ /* 0x000fe40007810000 */
[----:B------:R-:W-:Y:S02]  /*58c0*/  F2FP.F16.F32.PACK_AB R201, R2, R201 ;  /* 0x000000c902c9723e */ /* 0x000fe400000000ff */
[----:B------:R-:W-:Y:S02]  /*58d0*/  FMNMX.FTZ R8, R29, R8, !PT ;  /* 0x000000081d087209 */ /* 0x000fe40007810000 */
[----:B--2---:R-:W-:Y:S01]  /*58e0*/  F2FP.F16.F32.PACK_AB R195, R30, R85 ;  /* 0x000000551ec3723e */ /* 0x004fe200000000ff */
[----:B------:R2:W-:Y:S01]  /*58f0*/  MUFU.EX2 R28, R39 ;  /* 0x00000027001c7308 */ /* 0x0005e20000000800 */
[--C-:B0-----:R-:W-:Y:S01]  /*5900*/  IMAD.MOV.U32 R91, RZ, RZ, R119.reuse ;  /* 0x000000ffff5b7224 */ /* 0x101fe200078e0077 */
[----:B------:R-:W0:Y:S06]  /*5910*/  SHFL.BFLY PT, R35, R8, 0x2, 0x1f ;  /* 0x0c401f0008237f89 */ /* 0x000e2c00000e0000 */
[----:B------:R-:W-:Y:S01]  /*5920*/  MUFU.EX2 R43, R43 ;  /* 0x0000002b002b7308 */ /* 0x000fe20000000800 */
[----:B---3--:R-:W-:Y:S01]  /*5930*/  F2FP.F16.F32.PACK_AB R189, R24, R89 ;  /* 0x0000005918bd723e */ /* 0x008fe200000000ff */
[----:B--2---:R-:W-:-:S06]  /*5940*/  IMAD.MOV.U32 R39, RZ, RZ, R119 ;  /* 0x000000ffff277224 */ /* 0x004fcc00078e0077 */
[----:B------:R2:W3:Y:S08]  /*5950*/  MUFU.EX2 R32, R47 ;  /* 0x0000002f00207308 */ /* 0x0004f00000000800 */
[----:B------:R-:W-:Y:S01]  /*5960*/  MUFU.EX2 R93, R93 ;  /* 0x0000005d005d7308 */ /* 0x000fe20000000800 */
[----:B--2---:R-:W-:Y:S01]  /*5970*/  IMAD.MOV.U32 R47, RZ, RZ, R119 ;  /* 0x000000ffff2f7224 */ /* 0x004fe200078e0077 */
[----:B0-----:R-:W-:-:S05]  /*5980*/  FMNMX.FTZ R35, R8, R35, !PT ;  /* 0x0000002308237209 */ /* 0x001fca0007810000 */
[----:B------:R-:W0:Y:S01]  /*5990*/  SHFL.BFLY PT, R8, R35, 0x1, 0x1f ;  /* 0x0c201f0023087f89 */ /* 0x000e2200000e0000 */
[----:B------:R2:W4:Y:S01]  /*59a0*/  MUFU.EX2 R34, R95 ;  /* 0x0000005f00227308 */ /* 0x0005220000000800 */
[----:B---3--:R-:W-:-:S07]  /*59b0*/  F2FP.F16.F32.PACK_AB R185, R32, R43 ;  /* 0x0000002b20b9723e */ /* 0x008fce00000000ff */
[----:B------:R-:W-:Y:S01]  /*59c0*/  MUFU.EX2 R97, R97 ;  /* 0x0000006100617308 */ /* 0x000fe20000000800 */
[----:B--2---:R-:W-:-:S07]  /*59d0*/  IMAD.MOV.U32 R95, RZ, RZ, R119 ;  /* 0x000000ffff5f7224 */ /* 0x004fce00078e0077 */
[----:B------:R2:W3:Y:S01]  /*59e0*/  MUFU.EX2 R36, R99 ;  /* 0x0000006300247308 */ /* 0x0004e20000000800 */
[----:B----4-:R-:W-:Y:S02]  /*59f0*/  F2FP.F16.F32.PACK_AB R187, R34, R93 ;  /* 0x0000005d22bb723e */ /* 0x010fe400000000ff */
[----:B0-----:R-:W-:-:S05]  /*5a00*/  FMNMX.FTZ R8, R35, R8, !PT ;  /* 0x0000000823087209 */ /* 0x001fca0007810000 */
[----:B------:R-:W-:Y:S01]  /*5a10*/  MUFU.EX2 R101, R101 ;  /* 0x0000006500657308 */ /* 0x000fe20000000800 */
[--C-:B--2---:R-:W-:Y:S01]  /*5a20*/  IMAD.MOV.U32 R99, RZ, RZ, R119.reuse ;  /* 0x000000ffff637224 */ /* 0x104fe200078e0077 */
[C---:B------:R-:W-:Y:S01]  /*5a30*/  FSETP.NEU.FTZ.AND P2, PT, R8.reuse, -INF , PT ;  /* 0xff8000000800780b */ /* 0x040fe20003f5d000 */
[----:B------:R-:W-:Y:S01]  /*5a40*/  FMUL.FTZ R20, R8, R6 ;  /* 0x0000000608147220 */ /* 0x000fe20000410000 */
[----:B------:R-:W-:-:S04]  /*5a50*/  IMAD.MOV.U32 R35, RZ, RZ, R119 ;  /* 0x000000ffff237224 */ /* 0x000fc800078e0077 */
[----:B------:R-:W-:Y:S01]  /*5a60*/  MUFU.EX2 R38, R103 ;  /* 0x0000006700267308 */ /* 0x000fe20000000800 */
[----:B------:R-:W-:Y:S02]  /*5a70*/  FSEL R20, R20, RZ, P2 ;  /* 0x000000ff14147208 */ /* 0x000fe40001000000 */
[----:B------:R-:W-:Y:S02]  /*5a80*/  PLOP3.LUT P2, PT, PT, PT, UP0, 0x80, 0x0 ;  /* 0x000000000000781c */ /* 0x000fe40003f4f008 */
[----:B---3--:R-:W-:Y:S01]  /*5a90*/  F2FP.F16.F32.PACK_AB R181, R36, R97 ;  /* 0x0000006124b5723e */ /* 0x008fe200000000ff */
        /* <DEDUP_REMOVED lines=29> */
[----:B------:R3:W4:Y:S01]  /*5c70*/  MUFU.EX2 R202, R49 ;  /* 0x0000003100ca7308 */ /* 0x0007220000000800 */
[----:B------:R-:W-:Y:S01]  /*5c80*/  FADD.FTZ R3, R199, R42 ;  /* 0x0000002ac7037221 */ /* 0x000fe20000010000 */
[----:B--2---:R-:W-:Y:S01]  /*5c90*/  FADD.FTZ R42, R27, R200 ;  /* 0x000000c81b2a7221 */ /* 0x004fe20000010000 */
[-CC-:B------:R-:W-:Y:S01]  /*5ca0*/  FFMA.FTZ R71, R71, R6.reuse, -R20.reuse ;  /* 0x0000000647477223 */ /* 0x180fe20000010814 */
[-CC-:B------:R-:W-:Y:S01]  /*5cb0*/  FFMA.FTZ R37, R37, R6.reuse, -R20.reuse ;  /* 0x0000000625257223 */ /* 0x180fe20000010814 */
[----:B------:R-:W-:Y:S01]  /*5cc0*/  FADD.FTZ R44, R12, R3 ;  /* 0x000000030c2c7221 */ /* 0x000fe20000010000 */
[-CC-:B------:R-:W-:Y:S01]  /*5cd0*/  FFMA.FTZ R73, R73, R6.reuse, -R20.reuse ;  /* 0x0000000649497223 */ /* 0x180fe20000010814 */
[-C--:B------:R-:W-:Y:S01]  /*5ce0*/  FFMA.FTZ R25, R25, R6.reuse, -R20 ;  /* 0x0000000619197223 */ /* 0x080fe20000010814 */
[----:B------:R-:W2:Y:S01]  /*5cf0*/  MUFU.EX2 R9, R9 ;  /* 0x0000000900097308 */ /* 0x000ea20000000800 */
[----:B0-----:R-:W-:Y:S01]  /*5d00*/  FADD.FTZ R3, R31, R42 ;  /* 0x0000002a1f037221 */ /* 0x001fe20000010000 */
[-CC-:B------:R-:W-:Y:S01]  /*5d10*/  FFMA.FTZ R75, R75, R6.reuse, -R20.reuse ;  /* 0x000000064b4b7223 */ /* 0x180fe20000010814 */
[----:B------:R-:W-:Y:S01]  /*5d20*/  FFMA.FTZ R20, R29, R6, -R20 ;  /* 0x000000061d147223 */ /* 0x000fe20000010814 */
[----:B------:R-:W-:Y:S01]  /*5d30*/  F2FP.F16.F32.PACK_AB R203, R4, R203 ;  /* 0x000000cb04cb723e */ /* 0x000fe200000000ff */
[--C-:B------:R-:W-:Y:S01]  /*5d40*/  IMAD.MOV.U32 R103, RZ, RZ, R119.reuse ;  /* 0x000000ffff677224 */ /* 0x100fe200078e0077 */
[----:B------:R-:W-:Y:S01]  /*5d50*/  F2FP.F16.F32.PACK_AB R183, R38, R101 ;  /* 0x0000006526b7723e */ /* 0x000fe200000000ff */
[----:B---3--:R-:W-:Y:S01]  /*5d60*/  IMAD.MOV.U32 R49, RZ, RZ, R119 ;  /* 0x000000ffff317224 */ /* 0x008fe200078e0077 */
[----:B------:R0:W3:Y:S01]  /*5d70*/  MUFU.EX2 R196, R51 ;  /* 0x0000003300c47308 */ /* 0x0000e20000000800 */
[----:B----4-:R-:W-:Y:S01]  /*5d80*/  FADD.FTZ R42, R202, R3 ;  /* 0x00000003ca2a7221 */ /* 0x010fe20000010000 */
[----:B------:R-:W-:Y:S01]  /*5d90*/  F2FP.F16.F32.PACK_AB R200, R200, R27 ;  /* 0x0000001bc8c8723e */ /* 0x000fe200000000ff */
[--C-:B------:R-:W-:Y:S01]  /*5da0*/  IMAD.MOV.U32 R29, RZ, RZ, R119.reuse ;  /* 0x000000ffff1d7224 */ /* 0x100fe200078e0077 */
[----:B------:R-:W-:Y:S01]  /*5db0*/  F2FP.F16.F32.PACK_AB R202, R202, R31 ;  /* 0x0000001fcaca723e */ /* 0x000fe200000000ff */
[--C-:B------:R-:W-:Y:S01]  /*5dc0*/  IMAD.MOV.U32 R31, RZ, RZ, R119.reuse ;  /* 0x000000ffff1f7224 */ /* 0x100fe200078e0077 */
[----:B------:R-:W-:Y:S01]  /*5dd0*/  F2FP.F16.F32.PACK_AB R197, R10, R197 ;  /* 0x000000c50ac5723e */ /* 0x000fe200000000ff */
[--C-:B------:R-:W-:Y:S01]  /*5de0*/  IMAD.MOV.U32 R27, RZ, RZ, R119.reuse ;  /* 0x000000ffff1b7224 */ /* 0x100fe200078e0077 */
[----:B------:R-:W4:Y:S01]  /*5df0*/  MUFU.EX2 R55, R55 ;  /* 0x0000003700377308 */ /* 0x000f220000000800 */
[----:B--2---:R-:W-:Y:S01]  /*5e00*/  FADD.FTZ R3, R9, R42 ;  /* 0x0000002a09037221 */ /* 0x004fe20000010000 */
[----:B------:R-:W-:Y:S01]  /*5e10*/  F2FP.F16.F32.PACK_AB R199, R12, R199 ;  /* 0x000000c70cc7723e */ /* 0x000fe200000000ff */
[----:B0-----:R-:W-:-:S05]  /*5e20*/  IMAD.MOV.U32 R51, RZ, RZ, R119 ;  /* 0x000000ffff337224 */ /* 0x001fca00078e0077 */
[----:B------:R0:W2:Y:S01]  /*5e30*/  MUFU.EX2 R198, R11 ;  /* 0x0000000b00c67308 */ /* 0x0000a20000000800 */
[C---:B---3--:R-:W-:Y:S01]  /*5e40*/  FADD.FTZ R42, R196.reuse, R3 ;  /* 0x00000003c42a7221 */ /* 0x048fe20000010000 */
[----:B------:R-:W-:-:S06]  /*5e50*/  F2FP.F16.F32.PACK_AB R196, R196, R9 ;  /* 0x00000009c4c4723e */ /* 0x000fcc00000000ff */
[----:B------:R-:W3:Y:S01]  /*5e60*/  MUFU.EX2 R13, R13 ;  /* 0x0000000d000d7308 */ /* 0x000ee20000000800 */
[----:B0-----:R-:W-:Y:S01]  /*5e70*/  FADD.FTZ R11, R193, R44 ;  /* 0x0000002cc10b7221 */ /* 0x001fe20000010000 */
[----:B----4-:R-:W-:Y:S01]  /*5e80*/  FADD.FTZ R3, R55, R42 ;  /* 0x0000002a37037221 */ /* 0x010fe20000010000 */
[C---:B------:R-:W-:Y:S02]  /*5e90*/  F2FP.F16.F32.PACK_AB R193, R14.reuse, R193 ;  /* 0x000000c10ec1723e */ /* 0x040fe400000000ff */
[----:B------:R-:W-:-:S03]  /*5ea0*/  FADD.FTZ R44, R14, R11 ;  /* 0x0000000b0e2c7221 */ /* 0x000fc60000010000 */
[----:B------:R0:W4:Y:S01]  /*5eb0*/  MUFU.EX2 R192, R57 ;  /* 0x0000003900c07308 */ /* 0x0001220000000800 */
[----:B------:R-:W-:Y:S01]  /*5ec0*/  FADD.FTZ R11, R85, R44 ;  /* 0x0000002c550b7221 */ /* 0x000fe20000010000 */
[C---:B--2---:R-:W-:Y:S01]  /*5ed0*/  FADD.FTZ R42, R198.reuse, R3 ;  /* 0x00000003c62a7221 */ /* 0x044fe20000010000 */
[----:B------:R-:W-:Y:S01]  /*5ee0*/  F2FP.F16.F32.PACK_AB R198, R198, R55 ;  /* 0x00000037c6c6723e */ /* 0x000fe200000000ff */
[----:B------:R-:W-:Y:S02]  /*5ef0*/  IMAD.MOV.U32 R85, RZ, RZ, R119 ;  /* 0x000000ffff557224 */ /* 0x000fe400078e0077 */
[----:B------:R-:W-:Y:S01]  /*5f00*/  FADD.FTZ R44, R30, R11 ;  /* 0x0000000b1e2c7221 */ /* 0x000fe20000010000 */
[--C-:B------:R-:W-:Y:S01]  /*5f10*/  IMAD.MOV.U32 R55, RZ, RZ, R119.reuse ;  /* 0x000000ffff377224 */ /* 0x100fe200078e0077 */
[----:B------:R-:W2:Y:S02]  /*5f20*/  MUFU.EX2 R59, R59 ;  /* 0x0000003b003b7308 */ /* 0x000ea40000000800 */
[----:B------:R-:W-:Y:S01]  /*5f30*/  FADD.FTZ R11, R89, R44 ;  /* 0x0000002c590b7221 */ /* 0x000fe20000010000 */
[----:B---3--:R-:W-:Y:S01]  /*5f40*/  FADD.FTZ R3, R13, R42 ;  /* 0x0000002a0d037221 */ /* 0x008fe20000010000 */
[----:B------:R-:W-:-:S02]  /*5f50*/  IMAD.MOV.U32 R89, RZ, RZ, R119 ;  /* 0x000000ffff597224 */ /* 0x000fc400078e0077 */
[----:B-1----:R-:W-:Y:S01]  /*5f60*/  FADD.FTZ R0, R24, R11 ;  /* 0x0000000b18007221 */ /* 0x002fe20000010000 */
[----:B0-----:R-:W-:Y:S01]  /*5f70*/  IMAD.MOV.U32 R57, RZ, RZ, R119 ;  /* 0x000000ffff397224 */ /* 0x001fe200078e0077 */
[----:B------:R-:W0:Y:S02]  /*5f80*/  MUFU.EX2 R194, R15 ;  /* 0x0000000f00c27308 */ /* 0x000e240000000800 */
[----:B------:R-:W-:Y:S01]  /*5f90*/  FADD.FTZ R11, R191, R0 ;  /* 0x00000000bf0b7221 */ /* 0x000fe20000010000 */
[----:B----4-:R-:W-:Y:S01]  /*5fa0*/  FADD.FTZ R0, R192, R3 ;  /* 0x00000003c0007221 */ /* 0x010fe20000010000 */
[C---:B------:R-:W-:Y:S01]  /*5fb0*/  F2FP.F16.F32.PACK_AB R191, R28.reuse, R191 ;  /* 0x000000bf1cbf723e */ /* 0x040fe200000000ff */
[----:B------:R-:W-:Y:S02]  /*5fc0*/  IMAD.MOV.U32 R44, RZ, RZ, R119 ;  /* 0x000000ffff2c7224 */ /* 0x000fe400078e0077 */
[----:B------:R-:W-:Y:S01]  /*5fd0*/  FADD.FTZ R42, R28, R11 ;  /* 0x0000000b1c2a7221 */ /* 0x000fe20000010000 */
[----:B------:R-:W-:Y:S01]  /*5fe0*/  F2FP.F16.F32.PACK_AB R192, R192, R13 ;  /* 0x0000000dc0c0723e */ /* 0x000fe200000000ff */
[--C-:B------:R-:W-:Y:S01]  /*5ff0*/  IMAD.MOV.U32 R30, RZ, RZ, R119.reuse ;  /* 0x000000ffff1e7224 */ /* 0x100fe200078e0077 */
[----:B------:R-:W1:Y:S01]  /*6000*/  MUFU.EX2 R21, R21 ;  /* 0x0000001500157308 */ /* 0x000e620000000800 */
[----:B--2---:R-:W-:Y:S01]  /*6010*/  FADD.FTZ R3, R59, R0 ;  /* 0x000000003b037221 */ /* 0x004fe20000010000 */
[----:B------:R-:W-:Y:S01]  /*6020*/  FADD.FTZ R11, R43, R42 ;  /* 0x0000002a2b0b7221 */ /* 0x000fe20000010000 */
[--C-:B------:R-:W-:Y:S01]  /*6030*/  IMAD.MOV.U32 R43, RZ, RZ, R119.reuse ;  /* 0x000000ffff2b7224 */ /* 0x100fe200078e0077 */
[----:B------:R-:W-:Y:S01]  /*6040*/  MOV R28, R119 ;  /* 0x00000077001c7202 */ /* 0x000fe20000000f00 */
[----:B------:R-:W-:-:S02]  /*6050*/  IMAD.MOV.U32 R24, RZ, RZ, R119 ;  /* 0x000000ffff187224 */ /* 0x000fc400078e0077 */
[----:B------:R-:W-:Y:S01]  /*6060*/  FADD.FTZ R42, R32, R11 ;  /* 0x0000000b202a7221 */ /* 0x000fe20000010000 */
[----:B------:R-:W-:Y:S01]  /*6070*/  IMAD.MOV.U32 R32, RZ, RZ, R119 ;  /* 0x000000ffff207224 */ /* 0x000fe200078e0077 */
[----:B------:R2:W3:Y:S01]  /*6080*/  MUFU.EX2 R188, R61 ;  /* 0x0000003d00bc7308 */ /* 0x0004e20000000800 */
[C---:B0-----:R-:W-:Y:S01]  /*6090*/  FADD.FTZ R0, R194.reuse, R3 ;  /* 0x00000003c2007221 */ /* 0x041fe20000010000 */
[----:B------:R-:W-:Y:S01]  /*60a0*/  FADD.FTZ R11, R93, R42 ;  /* 0x0000002a5d0b7221 */ /* 0x000fe20000010000 */
[----:B------:R-:W-:Y:S01]  /*60b0*/  F2FP.F16.F32.PACK_AB R194, R194, R59 ;  /* 0x0000003bc2c2723e */ /* 0x000fe200000000ff */
[----:B------:R-:W-:Y:S02]  /*60c0*/  IMAD.MOV.U32 R93, RZ, RZ, R119 ;  /* 0x000000ffff5d7224 */ /* 0x000fe400078e0077 */
[----:B------:R-:W-:Y:S01]  /*60d0*/  FADD.FTZ R2, R34, R11 ;  /* 0x0000000b22027221 */ /* 0x000fe20000010000 */
[--C-:B------:R-:W-:Y:S01]  /*60e0*/  IMAD.MOV.U32 R59, RZ, RZ, R119.reuse ;  /* 0x000000ffff3b7224 */ /* 0x100fe200078e0077 */
[----:B------:R-:W0:Y:S01]  /*60f0*/  MUFU.EX2 R63, R63 ;  /* 0x0000003f003f7308 */ /* 0x000e220000000800 */
[----:B-1----:R-:W-:Y:S01]  /*6100*/  FADD.FTZ R3, R21, R0 ;  /* 0x0000000015037221 */ /* 0x002fe20000010000 */
[----:B------:R-:W-:Y:S01]  /*6110*/  FADD.FTZ R11, R97, R2 ;  /* 0x00000002610b7221 */ /* 0x000fe20000010000 */
[--C-:B------:R-:W-:Y:S01]  /*6120*/  IMAD.MOV.U32 R97, RZ, RZ, R119.reuse ;  /* 0x000000ffff617224 */ /* 0x100fe200078e0077 */
[----:B------:R-:W-:Y:S01]  /*6130*/  MOV R34, R119 ;  /* 0x0000007700227202 */ /* 0x000fe20000000f00 */
[----:B--2---:R-:W-:-:S02]  /*6140*/  IMAD.MOV.U32 R61, RZ, RZ, R119 ;  /* 0x000000ffff3d7224 */ /* 0x004fc400078e0077 */
[----:B------:R-:W-:Y:S01]  /*6150*/  FADD.FTZ R2, R36, R11 ;  /* 0x0000000b24027221 */ /* 0x000fe20000010000 */
[----:B------:R-:W-:Y:S01]  /*6160*/  IMAD.MOV.U32 R42, RZ, RZ, R119 ;  /* 0x000000ffff2a7224 */ /* 0x000fe200078e0077 */
[----:B------:R1:W2:Y:S01]  /*6170*/  MUFU.EX2 R190, R53 ;  /* 0x0000003500be7308 */ /* 0x0002a20000000800 */
[C---:B---3--:R-:W-:Y:S01]  /*6180*/  FADD.FTZ R0, R188.reuse, R3 ;  /* 0x00000003bc007221 */ /* 0x048fe20000010000 */
[----:B------:R-:W-:Y:S01]  /*6190*/  FADD.FTZ R11, R101, R2 ;  /* 0x00000002650b7221 */ /* 0x000fe20000010000 */
[----:B------:R-:W-:Y:S01]  /*61a0*/  F2FP.F16.F32.PACK_AB R188, R188, R21 ;  /* 0x00000015bcbc723e */ /* 0x000fe200000000ff */
[----:B------:R-:W-:Y:S02]  /*61b0*/  IMAD.MOV.U32 R101, RZ, RZ, R119 ;  /* 0x000000ffff657224 */ /* 0x000fe400078e0077 */
[----:B------:R-:W-:Y:S01]  /*61c0*/  FADD.FTZ R2, R38, R11 ;  /* 0x0000000b26027221 */ /* 0x000fe20000010000 */
[--C-:B------:R-:W-:Y:S01]  /*61d0*/  IMAD.MOV.U32 R38, RZ, RZ, R119.reuse ;  /* 0x000000ffff267224 */ /* 0x100fe200078e0077 */
[----:B------:R-:W3:Y:S01]  /*61e0*/  MUFU.EX2 R65, R65 ;  /* 0x0000004100417308 */ /* 0x000ee20000000800 */
[----:B0-----:R-:W-:Y:S01]  /*61f0*/  FADD.FTZ R3, R63, R0 ;  /* 0x000000003f037221 */ /* 0x001fe20000010000 */
[----:B-1----:R-:W-:-:S02]  /*6200*/  IMAD.MOV.U32 R53, RZ, RZ, R119 ;  /* 0x000000ffff357224 */ /* 0x002fc400078e0077 */
[----:B------:R-:W-:-:S04]  /*6210*/  IMAD.MOV.U32 R36, RZ, RZ, R119 ;  /* 0x000000ffff247224 */ /* 0x000fc800078e0077 */
[----:B------:R0:W1:Y:S01]  /*6220*/  MUFU.EX2 R184, R41 ;  /* 0x0000002900b87308 */ /* 0x0000620000000800 */
[C---:B--2---:R-:W-:Y:S01]  /*6230*/  FADD.FTZ R0, R190.reuse, R3 ;  /* 0x00000003be007221 */ /* 0x044fe20000010000 */
[----:B------:R-:W-:Y:S01]  /*6240*/  F2FP.F16.F32.PACK_AB R190, R190, R63 ;  /* 0x0000003fbebe723e */ /* 0x000fe200000000ff */
[----:B------:R-:W-:-:S05]  /*6250*/  IMAD.MOV.U32 R63, RZ, RZ, R119 ;  /* 0x000000ffff3f7224 */ /* 0x000fca00078e0077 */
[----:B------:R-:W2:Y:S01]  /*6260*/  MUFU.EX2 R67, R67 ;  /* 0x0000004300437308 */ /* 0x000ea20000000800 */
[----:B---3--:R-:W-:Y:S01]  /*6270*/  FADD.FTZ R3, R65, R0 ;  /* 0x0000000041037221 */ /* 0x008fe20000010000 */
[----:B0-----:R-:W-:-:S06]  /*6280*/  IMAD.MOV.U32 R41, RZ, RZ, R119 ;  /* 0x000000ffff297224 */ /* 0x001fcc00078e0077 */
[----:B------:R-:W0:Y:S01]  /*6290*/  MUFU.EX2 R105, R105 ;  /* 0x0000006900697308 */ /* 0x000e220000000800 */
[C---:B-1----:R-:W-:Y:S01]  /*62a0*/  FADD.FTZ R0, R184.reuse, R3 ;  /* 0x00000003b8007221 */ /* 0x042fe20000010000 */
[----:B------:R-:W-:Y:S01]  /*62b0*/  F2FP.F16.F32.PACK_AB R184, R184, R65 ;  /* 0x00000041b8b8723e */ /* 0x000fe200000000ff */
[----:B------:R-:W-:-:S05]  /*62c0*/  IMAD.MOV.U32 R65, RZ, RZ, R119 ;  /* 0x000000ffff417224 */ /* 0x000fca00078e0077 */
[----:B------:R1:W3:Y:S01]  /*62d0*/  MUFU.EX2 R186, R45 ;  /* 0x0000002d00ba7308 */ /* 0x0002e20000000800 */
[----:B--2---:R-:W-:-:S07]  /*62e0*/  FADD.FTZ R3, R67, R0 ;  /* 0x0000000043037221 */ /* 0x004fce0000010000 */
[----:B------:R2:W4:Y:S01]  /*62f0*/  MUFU.EX2 R40, R107 ;  /* 0x0000006b00287308 */ /* 0x0005220000000800 */
[----:B0-----:R-:W-:Y:S01]  /*6300*/  FADD.FTZ R11, R105, R2 ;  /* 0x00000002690b7221 */ /* 0x001fe20000010000 */
[----:B-1----:R-:W-:-:S06]  /*6310*/  IMAD.MOV.U32 R45, RZ, RZ, R119 ;  /* 0x000000ffff2d7224 */ /* 0x002fcc00078e0077 */
[----:B------:R-:W0:Y:S01]  /*6320*/  MUFU.EX2 R69, R69 ;  /* 0x0000004500457308 */ /* 0x000e220000000800 */
[C---:B---3--:R-:W-:Y:S01]  /*6330*/  FADD.FTZ R0, R186.reuse, R3 ;  /* 0x00000003ba007221 */ /* 0x048fe20000010000 */
[----:B------:R-:W-:Y:S01]  /*6340*/  F2FP.F16.F32.PACK_AB R186, R186, R67 ;  /* 0x00000043baba723e */ /* 0x000fe200000000ff */
[--C-:B--2---:R-:W-:Y:S02]  /*6350*/  IMAD.MOV.U32 R107, RZ, RZ, R119.reuse ;  /* 0x000000ffff6b7224 */ /* 0x104fe400078e0077 */
[----:B------:R-:W-:-:S03]  /*6360*/  IMAD.MOV.U32 R67, RZ, RZ, R119 ;  /* 0x000000ffff437224 */ /* 0x000fc600078e0077 */
[----:B------:R-:W1:Y:S01]  /*6370*/  MUFU.EX2 R109, R109 ;  /* 0x0000006d006d7308 */ /* 0x000e620000000800 */
[C---:B----4-:R-:W-:Y:S01]  /*6380*/  FADD.FTZ R2, R40.reuse, R11 ;  /* 0x0000000b28027221 */ /* 0x050fe20000010000 */
[----:B------:R-:W-:Y:S01]  /*6390*/  F2FP.F16.F32.PACK_AB R177, R40, R105 ;  /* 0x0000006928b1723e */ /* 0x000fe200000000ff */
[----:B------:R-:W-:Y:S01]  /*63a0*/  IMAD.MOV.U32 R105, RZ, RZ, R119 ;  /* 0x000000ffff697224 */ /* 0x000fe200078e0077 */
[----:B------:R-:W-:-:S04]  /*63b0*/  MOV R40, R119 ;  /* 0x0000007700287202 */ /* 0x000fc80000000f00 */
[----:B------:R2:W3:Y:S01]  /*63c0*/  MUFU.EX2 R180, R33 ;  /* 0x0000002100b47308 */ /* 0x0004e20000000800 */
[----:B0-----:R-:W-:-:S07]  /*63d0*/  FADD.FTZ R3, R69, R0 ;  /* 0x0000000045037221 */ /* 0x001fce0000010000 */
[----:B------:R-:W0:Y:S01]  /*63e0*/  MUFU.EX2 R26, R26 ;  /* 0x0000001a001a7308 */ /* 0x000e220000000800 */
[----:B-1----:R-:W-:Y:S01]  /*63f0*/  FADD.FTZ R11, R109, R2 ;  /* 0x000000026d0b7221 */ /* 0x002fe20000010000 */
[----:B------:R-:W-:Y:S02]  /*6400*/  IMAD.MOV.U32 R2, RZ, RZ, 0x3f800000 ;  /* 0x3f800000ff027424 */ /* 0x000fe400078e00ff */
[----:B--2---:R-:W-:-:S04]  /*6410*/  IMAD.MOV.U32 R33, RZ, RZ, R119 ;  /* 0x000000ffff217224 */ /* 0x004fc800078e0077 */
[----:B------:R-:W1:Y:S01]  /*6420*/  MUFU.EX2 R71, R71 ;  /* 0x0000004700477308 */ /* 0x000e620000000800 */
[C---:B---3--:R-:W-:Y:S01]  /*6430*/  FADD.FTZ R0, R180.reuse, R3 ;  /* 0x00000003b4007221 */ /* 0x048fe20000010000 */
[----:B------:R-:W-:Y:S01]  /*6440*/  F2FP.F16.F32.PACK_AB R180, R180, R69 ;  /* 0x00000045b4b4723e */ /* 0x000fe200000000ff */
[----:B------:R-:W-:-:S05]  /*6450*/  IMAD.MOV.U32 R69, RZ, RZ, R119 ;  /* 0x000000ffff457224 */ /* 0x000fca00078e0077 */
[----:B------:R2:W3:Y:S01]  /*6460*/  MUFU.EX2 R182, R37 ;  /* 0x0000002500b67308 */ /* 0x0004e20000000800 */
[C---:B0-----:R-:W-:Y:S01]  /*6470*/  FADD.FTZ R3, R26.reuse, R11 ;  /* 0x0000000b1a037221 */ /* 0x041fe20000010000 */
[----:B------:R-:W-:Y:S01]  /*6480*/  F2FP.F16.F32.PACK_AB R179, R26, R109 ;  /* 0x0000006d1ab3723e */ /* 0x000fe200000000ff */
[--C-:B------:R-:W-:Y:S02]  /*6490*/  IMAD.MOV.U32 R109, RZ, RZ, R119.reuse ;  /* 0x000000ffff6d7224 */ /* 0x100fe400078e0077 */
[----:B------:R-:W-:-:S03]  /*64a0*/  IMAD.MOV.U32 R26, RZ, RZ, R119 ;  /* 0x000000ffff1a7224 */ /* 0x000fc600078e0077 */
[----:B------:R-:W0:Y:S01]  /*64b0*/  MUFU.EX2 R73, R73 ;  /* 0x0000004900497308 */ /* 0x000e220000000800 */
[----:B-1----:R-:W-:Y:S01]  /*64c0*/  FADD.FTZ R11, R71, R0 ;  /* 0x00000000470b7221 */ /* 0x002fe20000010000 */
[----:B--2---:R-:W-:-:S06]  /*64d0*/  IMAD.MOV.U32 R37, RZ, RZ, R119 ;  /* 0x000000ffff257224 */ /* 0x004fcc00078e0077 */
[----:B------:R1:W2:Y:S01]  /*64e0*/  MUFU.EX2 R176, R25 ;  /* 0x0000001900b07308 */ /* 0x0002a20000000800 */
[C---:B---3--:R-:W-:Y:S01]  /*64f0*/  FADD.FTZ R0, R182.reuse, R11 ;  /* 0x0000000bb6007221 */ /* 0x048fe20000010000 */
[----:B------:R-:W-:Y:S01]  /*6500*/  F2FP.F16.F32.PACK_AB R182, R182, R71 ;  /* 0x00000047b6b6723e */ /* 0x000fe200000000ff */
[----:B------:R-:W-:-:S05]  /*6510*/  IMAD.MOV.U32 R71, RZ, RZ, R119 ;  /* 0x000000ffff477224 */ /* 0x000fca00078e0077 */
[----:B------:R-:W3:Y:S01]  /*6520*/  MUFU.EX2 R75, R75 ;  /* 0x0000004b004b7308 */ /* 0x000ee20000000800 */
[----:B0-----:R-:W-:Y:S01]  /*6530*/  FADD.FTZ R9, R73, R0 ;  /* 0x0000000049097221 */ /* 0x001fe20000010000 */
[----:B-1----:R-:W-:-:S06]  /*6540*/  IMAD.MOV.U32 R25, RZ, RZ, R119 ;  /* 0x000000ffff197224 */ /* 0x002fcc00078e0077 */
[----:B------:R-:W0:Y:S01]  /*6550*/  MUFU.EX2 R20, R20 ;  /* 0x0000001400147308 */ /* 0x000e220000000800 */
[C---:B--2---:R-:W-:Y:S01]  /*6560*/  FADD.FTZ R0, R176.reuse, R9 ;  /* 0x00000009b0007221 */ /* 0x044fe20000010000 */
[----:B------:R-:W-:Y:S01]  /*6570*/  F2FP.F16.F32.PACK_AB R176, R176, R73 ;  /* 0x00000049b0b0723e */ /* 0x000fe200000000ff */
[----:B------:R-:W-:Y:S02]  /*6580*/  IMAD.MOV.U32 R73, RZ, RZ, R119 ;  /* 0x000000ffff497224 */ /* 0x000fe400078e0077 */
[----:B---3--:R-:W-:Y:S01]  /*6590*/  FADD.FTZ R9, R75, R0 ;  /* 0x000000004b097221 */ /* 0x008fe20000010000 */
[----:B------:R-:W-:Y:S01]  /*65a0*/  IMAD.MOV.U32 R0, RZ, RZ, 0x3f800000 ;  /* 0x3f800000ff007424 */ /* 0x000fe200078e00ff */
[C---:B0-----:R-:W-:Y:S02]  /*65b0*/  F2FP.F16.F32.PACK_AB R178, R20.reuse, R75 ;  /* 0x0000004b14b2723e */ /* 0x041fe400000000ff */
[----:B------:R-:W-:Y:S01]  /*65c0*/  FADD.FTZ R4, R20, R9 ;  /* 0x0000000914047221 */ /* 0x000fe20000010000 */
[----:B------:R-:W-:Y:S01]  /*65d0*/  IMAD.MOV.U32 R75, RZ, RZ, R119 ;  /* 0x000000ffff4b7224 */ /* 0x000fe200078e0077 */
[----:B------:R-:W-:Y:S06]  /*65e0*/  @!P2 BRA `(.L_x_2003) ;  /* 0x0000004c0054a947 */ /* 0x000fec0003800000 */
[----:B------:R-:W-:Y:S01]  /*65f0*/  IMAD.MOV.U32 R9, RZ, RZ, R7 ;  /* 0x000000ffff097224 */ /* 0x000fe200078e0007 */
[----:B------:R-:W-:Y:S01]  /*6600*/  MOV R10, R8 ;  /* 0x00000008000a7202 */ /* 0x000fe20000000f00 */
[----:B------:R-:W-:Y:S01]  /*6610*/  IMAD.MOV.U32 R2, RZ, RZ, 0x3f800000 ;  /* 0x3f800000ff027424 */ /* 0x000fe200078e00ff */
        /* <DEDUP_REMOVED lines=48> */
[----:B------:R-:W-:Y:S01]  /*6920*/  UMOV UR39, UR60 ;  /* 0x0000003c00277c82 */ /* 0x000fe20008000000 */
[----:B------:R-:W-:Y:S01]  /*6930*/  UMOV UR6, UR36 ;  /* 0x0000002400067c82 */ /* 0x000fe20008000000 */
[----:B------:R-:W-:-:S05]  /*6940*/  ULDC UR5, c[0x0][0x9d8] ;  /* 0x0002760000057ab9 */ /* 0x000fca0000000800 */
.L_x_2012:
[----:B------:R-:W-:-:S04]  /*6950*/  UIADD3 UR4, UR6, 0x1, URZ ;  /* 0x0000000106047890 */ /* 0x000fc8000fffe03f */
[----:B------:R-:W-:-:S04]  /*6960*/  UISETP.NE.AND UP0, UPT, UR4, 0x2, UPT ;  /* 0x000000020400788c */ /* 0x000fc8000bf05270 */
[----:B------:R-:W-:Y:S02]  /*6970*/  USEL UR60, URZ, 0x1, UP0 ;  /* 0x000000013f3c7887 */ /* 0x000fe40008000000 */
[----:B------:R-:W-:Y:S02]  /*6980*/  USEL UR36, UR4, URZ, UP0 ;  /* 0x0000003f04247287 */ /* 0x000fe40008000000 */
[----:B------:R-:W-:Y:S01]  /*6990*/  ULOP3.LUT UR60, UR39, UR60, URZ, 0x3c, !UPT ;  /* 0x0000003c273c7292 */ /* 0x000fe2000f8e3c3f */
[----:B------:R-:W-:Y:S11]  /*69a0*/  @!P0 BRA `(.L_x_2004) ;  /* 0x0000000000048947 */ /* 0x000ff60003800000 */
[----:B------:R-:W-:Y:S01]  /*69b0*/  BPT.TRAP 0x1 ;  /* 0x000000040000795c */ /* 0x000fe20000300000 */
.L_x_2004:
[----:B------:R-:W-:Y:S01]  /*69c0*/  ULEA UR37, UR36, UR38, 0x3 ;  /* 0x0000002624257291 */ /* 0x000fe2000f8e183f */
[----:B------:R-:W-:-:S05]  /*69d0*/  IMAD.U32 R6, RZ, RZ, UR60 ;  /* 0x0000003cff067e24 */ /* 0x000fca000f8e00ff */
[----:B------:R-:W-:-:S04]  /*69e0*/  SHF.L.U32 R6, R6, 0x1f, RZ ;  /* 0x0000001f06067819 */ /* 0x000fc800000006ff */
[----:B------:R0:W1:Y:S01]  /*69f0*/  SYNCS.PHASECHK.TRANS64.TRYWAIT P2, [UR37+0x36830], R6 ;  /* 0x03683006ff0075a7 */ /* 0x0000620008040165 */
[----:B------:R-:W-:Y:S05]  /*6a00*/  @!P0 BRA `(.L_x_2005) ;  /* 0x0000000000048947 */ /* 0x000fea0003800000 */
[----:B------:R-:W-:Y:S01]  /*6a10*/  BPT.TRAP 0x1 ;  /* 0x000000040000795c */ /* 0x000fe20000300000 */
.L_x_2005:
[----:B-1----:R-:W-:Y:S05]  /*6a20*/  @P2 BRA `(.L_x_2006) ;  /* 0x0000000000082947 */ /* 0x002fea0003800000 */
[----:B------:R-:W1:Y:S02]  /*6a30*/  SYNCS.PHASECHK.TRANS64.TRYWAIT P2, [UR37+0x36830], R6 ;  /* 0x03683006ff0075a7 */ /* 0x000e640008040165 */
[----:B-1----:R-:W-:Y:S05]  /*6a40*/  @!P2 BRA `(.L_x_2007) ;  /* 0x000001180060a947 */ /* 0x002fea0003800000 */
.L_x_2006:
        /* <DEDUP_REMOVED lines=12> */
[-C--:B------:R-:W-:Y:S01]  /*6b10*/  FMUL.FTZ R24, R24, R0.reuse ;  /* 0x0000000018187220 */ /* 0x080fe20000410000 */
[----:B------:R-:W-:Y:S01]  /*6b20*/  UIMAD UR4, UR36, 0xa80, UR4 ;  /* 0x00000a80240478a4 */ /* 0x000fe2000f8e0204 */
[-C--:B------:R-:W-:Y:S01]  /*6b30*/  FMUL.FTZ R25, R25, R0.reuse ;  /* 0x0000000019197220 */ /* 0x080fe20000410000 */
[-C--:B------:R-:W-:Y:S01]  /*6b40*/  FMUL.FTZ R28, R28, R0.reuse ;  /* 0x000000001c1c7220 */ /* 0x080fe20000410000 */
[-C--:B------:R-:W-:Y:S01]  /*6b50*/  FMUL.FTZ R29, R29, R0.reuse ;  /* 0x000000001d1d7220 */ /* 0x080fe20000410000 */
        /* <DEDUP_REMOVED lines=63> */
[----:B------:R-:W-:Y:S01]  /*6f50*/  FMUL.FTZ R117, R117, R0 ;  /* 0x0000000075757220 */ /* 0x000fe20000410000 */
        /* <DEDUP_REMOVED lines=75> */
[----:B------:R-:W-:Y:S01]  /*7410*/  UMOV UR11, 0x40000040 ;  /* 0x40000040000b7882 */ /* 0x000fe20000000000 */
        /* <DEDUP_REMOVED lines=435> */
.L_x_2008:
[----:B------:R-:W-:Y:S01]  /*8f50*/  ULEA UR4, UR6, UR38, 0x3 ;  /* 0x0000002606047291 */ /* 0x000fe2000f8e183f */
[----:B------:R-:W-:-:S05]  /*8f60*/  IMAD.U32 R0, RZ, RZ, UR39 ;  /* 0x00000027ff007e24 */ /* 0x000fca000f8e00ff */
[----:B------:R-:W-:-:S04]  /*8f70*/  SHF.L.U32 R0, R0, 0x1f, RZ ;  /* 0x0000001f00007819 */ /* 0x000fc800000006ff */
[----:B------:R2:W3:Y:S01]  /*8f80*/  SYNCS.PHASECHK.TRANS64.TRYWAIT P2, [UR4+0x36850], R0 ;  /* 0x03685000ff0075a7 */ /* 0x0004e20008040144 */
[----:B------:R-:W-:Y:S05]  /*8f90*/  @!P0 BRA `(.L_x_2009) ;  /* 0x0000000000048947 */ /* 0x000fea0003800000 */
[----:B------:R-:W-:Y:S01]  /*8fa0*/  BPT.TRAP 0x1 ;  /* 0x000000040000795c */ /* 0x000fe20000300000 */
.L_x_2009:
[----:B---3--:R-:W-:Y:S05]  /*8fb0*/  @P2 BRA `(.L_x_2010) ;  /* 0x0000000000082947 */ /* 0x008fea0003800000 */
[----:B------:R-:W3:Y:S02]  /*8fc0*/  SYNCS.PHASECHK.TRANS64.TRYWAIT P2, [UR4+0x36850], R0 ;  /* 0x03685000ff0075a7 */ /* 0x000ee40008040144 */
[----:B---3--:R-:W-:Y:S05]  /*8fd0*/  @!P2 BRA `(.L_x_2011) ;  /* 0x000000f40014a947 */ /* 0x008fea0003800000 */
.L_x_2010:
[----:B------:R-:W-:Y:S01]  /*8fe0*/  UIADD3 UR10, UR38, 0x400, URZ ;  /* 0x00000400260a7890 */ /* 0x000fe2000fffe03f */
[----:B------:R-:W-:Y:S01]  /*8ff0*/  WARPGROUP.ARRIVE ;  /* 0x00000000000079c5 */ /* 0x000fe20000000000 */
[----:B------:R-:W-:Y:S01]  /*9000*/  UMOV UR11, 0x40000040 ;  /* 0x40000040000b7882 */ /* 0x000fe20000000000 */
[----:B------:R-:W-:Y:S01]  /*9010*/  R2UR UR18, R17 ;  /* 0x00000000111272ca */ /* 0x000fe200000e0000 */
[----:B------:R-:W-:Y:S01]  /*9020*/  USHF.R.U32.HI UR10, URZ, 0x4, UR10 ;  /* 0x000000043f0a7899 */ /* 0x000fe2000801160a */
[----:B------:R-:W-:Y:S01]  /*9030*/  R2UR UR15, R19 ;  /* 0x00000000130f72ca */ /* 0x000fe200000e0000 */
[----:B------:R-:W-:Y:S01]  /*9040*/  FMUL.FTZ R11, R175, UR5 ;  /* 0x00000005af0b7c20 */ /* 0x000fe20008410000 */
[----:B------:R-:W-:Y:S01]  /*9050*/  R2UR UR14, R18 ;  /* 0x00000000120e72ca */ /* 0x000fe200000e0000 */
[----:B------:R-:W-:Y:S01]  /*9060*/  ULOP3.LUT UR10, UR10, 0x3fff, URZ, 0xc0, !UPT ;  /* 0x00003fff0a0a7892 */ /* 0x000fe2000f8ec03f */
[----:B------:R-:W-:Y:S01]  /*9070*/  FMUL.FTZ R175, R152, UR5 ;  /* 0x0000000598af7c20 */ /* 0x000fe20008410000 */
[----:B------:R-:W-:Y:S01]  /*9080*/  FMUL.FTZ R152, R154, UR5 ;  /* 0x000000059a987c20 */ /* 0x000fe20008410000 */
[----:B------:R-:W-:Y:S01]  /*9090*/  FMUL.FTZ R154, R144, UR5 ;  /* 0x00000005909a7c20 */ /* 0x000fe20008410000 */
[----:B------:R-:W-:Y:S01]  /*90a0*/  ULOP3.LUT UR10, UR10, 0x3800000, URZ, 0xfc, !UPT ;  /* 0x038000000a0a7892 */ /* 0x000fe2000f8efc3f */
[----:B------:R-:W-:Y:S01]  /*90b0*/  FMUL.FTZ R144, R147, UR5 ;  /* 0x0000000593907c20 */ /* 0x000fe20008410000 */
[----:B01----:R-:W-:Y:S01]  /*90c0*/  FMUL.FTZ R6, R168, UR5 ;  /* 0x00000005a8067c20 */ /* 0x003fe20008410000 */
[----:B------:R-:W-:Y:S01]  /*90d0*/  FMUL.FTZ R8, R169, UR5 ;  /* 0x00000005a9087c20 */ /* 0x000fe20008410000 */
[----:B------:R-:W-:Y:S01]  /*90e0*/  UIMAD UR6, UR6, 0xa80, UR10 ;  /* 0x00000a80060678a4 */ /* 0x000fe2000f8e020a */
[----:B------:R-:W-:Y:S01]  /*90f0*/  FMUL.FTZ R168, R172, UR5 ;  /* 0x00000005aca87c20 */ /* 0x000fe20008410000 */
[----:B------:R-:W-:Y:S01]  /*9100*/  FMUL.FTZ R169, R173, UR5 ;  /* 0x00000005ada97c20 */ /* 0x000fe20008410000 */
[----:B------:R-:W-:Y:S01]  /*9110*/  FMUL.FTZ R173, R153, UR5 ;  /* 0x0000000599ad7c20 */ /* 0x000fe20008410000 */
[----:B------:R-:W0:Y:S01]  /*9120*/  MUFU.TANH R6, R6 ;  /* 0x0000000600067308 */ /* 0x000e220000002400 */
        /* <DEDUP_REMOVED lines=19> */
[----:B------:R-:W-:Y:S01]  /*9260*/  FMUL.FTZ R124, R124, UR5 ;  /* 0x000000057c7c7c20 */ /* 0x000fe20008410000 */
[----:B------:R-:W-:Y:S01]  /*9270*/  FMUL.FTZ R2, R171, UR5 ;  /* 0x00000005ab027c20 */ /* 0x000fe20008410000 */
[----:B------:R-:W-:Y:S01]  /*9280*/  FMUL.FTZ R12, R163, UR5 ;  /* 0x00000005a30c7c20 */ /* 0x000fe20008410000 */
[----:B------:R-:W-:Y:S01]  /*9290*/  FMUL.FTZ R13, R167, UR5 ;  /* 0x00000005a70d7c20 */ /* 0x000fe20008410000 */
[----:B--2---:R-:W-:Y:S01]  /*92a0*/  FMUL.FTZ R0, R170, UR5 ;  /* 0x00000005aa007c20 */ /* 0x004fe20008410000 */
[----:B------:R-:W2:Y:S01]  /*92b0*/  MUFU.TANH R169, R169 ;  /* 0x000000a900a97308 */ /* 0x000ea20000002400 */
[----:B------:R-:W-:Y:S01]  /*92c0*/  FMUL.FTZ R7, R174, UR5 ;  /* 0x00000005ae077c20 */ /* 0x000fe20008410000 */
[----:B------:R-:W-:Y:S01]  /*92d0*/  FMUL.FTZ R14, R162, UR5 ;  /* 0x00000005a20e7c20 */ /* 0x000fe20008410000 */
[----:B------:R-:W-:Y:S01]  /*92e0*/  FMUL.FTZ R20, R166, UR5 ;  /* 0x00000005a6147c20 */ /* 0x000fe20008410000 */
[----:B------:R-:W-:Y:S01]  /*92f0*/  FMUL.FTZ R153, R158, UR5 ;  /* 0x000000059e997c20 */ /* 0x000fe20008410000 */
[----:B------:R-:W-:Y:S01]  /*9300*/  FMUL.FTZ R130, R130, UR5 ;  /* 0x0000000582827c20 */ /* 0x000fe20008410000 */
[----:B------:R-:W-:Y:S01]  /*9310*/  FMUL.FTZ R134, R134, UR5 ;  /* 0x0000000586867c20 */ /* 0x000fe20008410000 */
[----:B------:R-:W-:Y:S01]  /*9320*/  UISETP.GT.AND UP0, UPT, UR7, UR61, UPT ;  /* 0x0000003d0700728c */ /* 0x000fe2000bf04270 */
[----:B------:R-:W-:Y:S01]  /*9330*/  MUFU.TANH R175, R175 ;  /* 0x000000af00af7308 */ /* 0x000fe20000002400 */
[----:B------:R-:W-:-:S07]  /*9340*/  UMOV UR39, UR60 ;  /* 0x0000003c00277c82 */ /* 0x000fce0008000000 */
        /* <DEDUP_REMOVED lines=11> */
[----:B------:R4:W-:Y:S08]  /*9400*/  MUFU.TANH R171, R124 ;  /* 0x0000007c00ab7308 */ /* 0x0009f00000002400 */
[----:B------:R-:W-:Y:S01]  /*9410*/  MUFU.TANH R0, R0 ;  /* 0x0000000000007308 */ /* 0x000fe20000002400 */
[----:B----4-:R-:W-:Y:S01]  /*9420*/  FMUL.FTZ R124, R150, UR5 ;  /* 0x00000005967c7c20 */ /* 0x010fe20008410000 */
[----:B------:R-:W-:-:S06]  /*9430*/  FMUL.FTZ R150, R122, UR5 ;  /* 0x000000057a967c20 */ /* 0x000fcc0008410000 */
        /* <DEDUP_REMOVED lines=24> */
[----:B------:R-:W-:Y:S01]  /*95c0*/  USHF.L.U32 UR10, UR18, 0x7, URZ ;  /* 0x00000007120a7899 */ /* 0x000fe2000800063f */
[----:B------:R-:W-:-:S03]  /*95d0*/  UMOV UR11, 0x40000040 ;  /* 0x40000040000b7882 */ /* 0x000fc60000000000 */
[----:B------:R-:W-:Y:S02]  /*95e0*/  UIMAD UR10, UR7, -0x70, UR10 ;  /* 0xffffff90070a78a4 */ /* 0x000fe4000f8e020a */
[----:B------:R-:W-:Y:S02]  /*95f0*/  UIADD3 UR7, UR7, -0x1, URZ ;  /* 0xffffffff07077890 */ /* 0x000fe4000fffe03f */
[----:B------:R-:W-:-:S04]  /*9600*/  UIADD3 UR10, UR10, 0x1, UR15 ;  /* 0x000000010a0a7890 */ /* 0x000fc8000fffe00f */
[----:B------:R-:W-:-:S06]  /*9610*/  UIADD3 UR10, UR10, -UR14, URZ ;  /* 0x8000000e0a0a7290 */ /* 0x000fcc000fffe03f */
[----:B------:R-:W-:Y:S01]  /*9620*/  IMAD.U32 R147, RZ, RZ, UR10 ;  /* 0x0000000aff937e24 */ /* 0x000fe2000f8e00ff */
[----:B------:R-:W-:Y:S01]  /*9630*/  UIADD3 UR10, UR6, 0x180, URZ ;  /* 0x00000180060a7890 */ /* 0x000fe2000fffe03f */
        /* <DEDUP_REMOVED lines=9> */
[----:B------:R-:W-:Y:S01]  /*96d0*/  IMAD R146, R204, -0x2, R147 ;  /* 0xfffffffecc927824 */ /* 0x000fe200078e0293 */
[----:B------:R-:W-:Y:S01]  /*96e0*/  UMOV UR11, 0x40000040 ;  /* 0x40000040000b7882 */ /* 0x000fe20000000000 */
[----:B------:R-:W-:Y:S01]  /*96f0*/  FMUL.FTZ R195, R160, UR5 ;  /* 0x00000005a0c37c20 */ /* 0x000fe20008410000 */
[----:B------:R-:W-:Y:S01]  /*9700*/  FMUL.FTZ R160, R164, UR5 ;  /* 0x00000005a4a07c20 */ /* 0x000fe20008410000 */
[----:B------:R-:W-:Y:S01]  /*9710*/  IMAD.IADD R146, R205, 0x1, R146 ;  /* 0x00000001cd927824 */ /* 0x000fe200078e0292 */
[----:B------:R-:W-:Y:S04]  /*9720*/  MUFU.TANH R193, R193 ;  /* 0x000000c100c17308 */ /* 0x000fe80000002400 */
[----:B------:R-:W-:-:S02]  /*9730*/  ISETP.GT.AND P2, PT, R146, RZ, PT ;  /* 0x000000ff9200720c */ /* 0x000fc40003f44270 */
[----:B------:R-:W-:Y:S02]  /*9740*/  ISETP.GT.AND P3, PT, R146, 0x1, PT ;  /* 0x000000019200780c */ /* 0x000fe40003f64270 */
[----:B------:R-:W4:Y:S01]  /*9750*/  MUFU.TANH R195, R195 ;  /* 0x000000c300c37308 */ /* 0x000f220000002400 */
[----:B0-----:R-:W-:Y:S02]  /*9760*/  FSEL R201, R6, -INF , P2 ;  /* 0xff80000006c97808 */ /* 0x001fe40001000000 */
[----:B------:R-:W-:Y:S02]  /*9770*/  ISETP.GT.AND P2, PT, R146, 0x8, PT ;  /* 0x000000089200780c */ /* 0x000fe40003f44270 */
[----:B-1----:R-:W-:Y:S02]  /*9780*/  FSEL R203, R8, -INF , P3 ;  /* 0xff80000008cb7808 */ /* 0x002fe40001800000 */
[----:B------:R-:W-:Y:S01]  /*9790*/  FMNMX.FTZ R6, R201, R10, !PT ;  /* 0x0000000ac9067209 */ /* 0x000fe20007810000 */
[----:B------:R-:W0:Y:S01]  /*97a0*/  MUFU.TANH R160, R160 ;  /* 0x000000a000a07308 */ /* 0x000e220000002400 */
[----:B------:R-:W-:-:S02]  /*97b0*/  ISETP.GT.AND P3, PT, R146, 0x9, PT ;  /* 0x000000099200780c */ /* 0x000fc40003f64270 */
[----:B---3--:R-:W-:Y:S02]  /*97c0*/  FSEL R199, R168, -INF , P2 ;  /* 0xff800000a8c77808 */ /* 0x008fe40001000000 */
[----:B------:R-:W-:Y:S02]  /*97d0*/  FMNMX.FTZ R8, R203, R6, !PT ;  /* 0x00000006cb087209 */ /* 0x000fe40007810000 */
[C---:B------:R-:W-:Y:S01]  /*97e0*/  ISETP.GT.AND P2, PT, R146.reuse, 0x10, PT ;  /* 0x000000109200780c */ /* 0x040fe20003f44270 */
[----:B------:R-:W1:Y:S01]  /*97f0*/  MUFU.TANH R161, R161 ;  /* 0x000000a100a17308 */ /* 0x000e620000002400 */
[----:B--2---:R-:W-:Y:S02]  /*9800*/  FSEL R197, R169, -INF , P3 ;  /* 0xff800000a9c57808 */ /* 0x004fe40001800000 */
[----:B------:R-:W-:Y:S02]  /*9810*/  FMNMX.FTZ R8, R199, R8, !PT ;  /* 0x00000008c7087209 */ /* 0x000fe40007810000 */
[----:B------:R-:W-:-:S02]  /*9820*/  ISETP.GT.AND P3, PT, R146, 0x11, PT ;  /* 0x000000119200780c */ /* 0x000fc40003f64270 */
[----:B----4-:R-:W-:Y:S01]  /*9830*/  FSEL R195, R195, -INF , P2 ;  /* 0xff800000c3c37808 */ /* 0x010fe20001000000 */
[----:B------:R-:W2:Y:S01]  /*9840*/  MUFU.TANH R165, R165 ;  /* 0x000000a500a57308 */ /* 0x000ea20000002400 */
[----:B------:R-:W-:Y:S02]  /*9850*/  FMNMX.FTZ R8, R197, R8, !PT ;  /* 0x00000008c5087209 */ /* 0x000fe40007810000 */
[C---:B------:R-:W-:Y:S02]  /*9860*/  ISETP.GT.AND P2, PT, R146.reuse, 0x18, PT ;  /* 0x000000189200780c */ /* 0x040fe40003f44270 */
[----:B------:R-:W-:Y:S02]  /*9870*/  FSEL R193, R193, -INF , P3 ;  /* 0xff800000c1c17808 */ /* 0x000fe40001800000 */
[----:B------:R-:W-:Y:S01]  /*9880*/  FMNMX.FTZ R8, R195, R8, !PT ;  /* 0x00000008c3087209 */ /* 0x000fe20007810000 */
[----:B------:R-:W3:Y:S01]  /*9890*/  MUFU.TANH R156, R156 ;  /* 0x0000009c009c7308 */ /* 0x000ee20000002400 */
[----:B------:R-:W-:-:S02]  /*98a0*/  ISETP.GT.AND P3, PT, R146, 0x19, PT ;  /* 0x000000199200780c */ /* 0x000fc40003f64270 */
[----:B------:R-:W-:-:S05]  /*98b0*/  FMNMX.FTZ R8, R193, R8, !PT ;  /* 0x00000008c1087209 */ /* 0x000fca0007810000 */
[----:B------:R3:W4:Y:S08]  /*98c0*/  MUFU.TANH R6, R137 ;  /* 0x0000008900067308 */ /* 0x0007300000002400 */
[----:B------:R-:W-:Y:S01]  /*98d0*/  MUFU.TANH R145, R145 ;  /* 0x0000009100917308 */ /* 0x000fe20000002400 */
[----:B------:R-:W-:Y:S02]  /*98e0*/  WARPGROUP.DEPBAR.LE gsb0, 0x0 ;  /* 0x00008000000079c5 */ /* 0x000fe40000010000 */
[----:B------:R-:W-:Y:S01]  /*98f0*/  WARPGROUP.ARRIVE ;  /* 0x00000000000079c5 */ /* 0x000fe20000000000 */
[----:B0-----:R-:W-:-:S02]  /*9900*/  FSEL R191, R160, -INF , P2 ;  /* 0xff800000a0bf7808 */ /* 0x001fc40001000000 */
[C---:B------:R-:W-:Y:S02]  /*9910*/  ISETP.GT.AND P2, PT, R146.reuse, 0x20, PT ;  /* 0x000000209200780c */ /* 0x040fe40003f44270 */
[----:B-1----:R-:W-:Y:S01]  /*9920*/  FSEL R189, R161, -INF , P3 ;  /* 0xff800000a1bd7808 */ /* 0x002fe20001800000 */
[----:B------:R-:W-:Y:S01]  /*9930*/  HGMMA.64x192x16.F32 R24, R184, gdesc[UR8].tnspB, R24, gsb0 ;  /* 0x42e00008b8187df0 */ /* 0x000fe20008000818 */
[----:B------:R-:W-:Y:S01]  /*9940*/  FMNMX.FTZ R8, R191, R8, !PT ;  /* 0x00000008bf087209 */ /* 0x000fe20007810000 */
[----:B------:R0:W1:Y:S01]  /*9950*/  MUFU.TANH R161, R129 ;  /* 0x0000008100a17308 */ /* 0x0000620000002400 */
        /* <DEDUP_REMOVED lines=9> */
[----:B--2---:R-:W-:Y:S02]  /*99f0*/  FSEL R165, R165, -INF , P2 ;  /* 0xff800000a5a57808 */ /* 0x004fe40001000000 */
        /* <DEDUP_REMOVED lines=8> */
[----:B---3--:R-:W-:Y:S01]  /*9a80*/  FSEL R137, R156, -INF , P3 ;  /* 0xff8000009c897808 */ /* 0x008fe20001800000 */
[----:B------:R-:W-:Y:S01]  /*9a90*/  FMUL.FTZ R156, R126, UR5 ;  /* 0x000000057e9c7c20 */ /* 0x000fe20008410000 */
[----:B------:R-:W-:Y:S01]  /*9aa0*/  FMNMX.FTZ R154, R147, R8, !PT ;  /* 0x00000008939a7209 */ /* 0x000fe20007810000 */
[----:B------:R-:W-:Y:S01]  /*9ab0*/  FMUL.FTZ R8, R133, UR5 ;  /* 0x0000000585087c20 */ /* 0x000fe20008410000 */
[----:B------:R-:W-:Y:S01]  /*9ac0*/  ISETP.GT.AND P3, PT, R146, 0x39, PT ;  /* 0x000000399200780c */ /* 0x000fe20003f64270 */
[----:B------:R-:W-:Y:S01]  /*9ad0*/  FMUL.FTZ R126, R127, UR5 ;  /* 0x000000057f7e7c20 */ /* 0x000fe20008410000 */
[----:B0-----:R-:W-:Y:S01]  /*9ae0*/  FSEL R129, R148, -INF , P2 ;  /* 0xff80000094817808 */ /* 0x001fe20001000000 */
[----:B------:R-:W-:Y:S01]  /*9af0*/  FMUL.FTZ R148, R135, UR5 ;  /* 0x0000000587947c20 */ /* 0x000fe20008410000 */
[----:B------:R-:W-:Y:S01]  /*9b00*/  FMNMX.FTZ R154, R137, R154, !PT ;  /* 0x0000009a899a7209 */ /* 0x000fe20007810000 */
[----:B------:R-:W0:Y:S01]  /*9b10*/  MUFU.TANH R8, R8 ;  /* 0x0000000800087308 */ /* 0x000e220000002400 */
[----:B------:R-:W-:-:S02]  /*9b20*/  ISETP.GT.AND P2, PT, R146, 0x40, PT ;  /* 0x000000409200780c */ /* 0x000fc40003f44270 */
[----:B------:R-:W-:Y:S02]  /*9b30*/  FSEL R133, R149, -INF , P3 ;  /* 0xff80000095857808 */ /* 0x000fe40001800000 */
[----:B------:R-:W-:Y:S02]  /*9b40*/  FMNMX.FTZ R154, R129, R154, !PT ;  /* 0x0000009a819a7209 */ /* 0x000fe40007810000 */
[----:B------:R-:W-:Y:S01]  /*9b50*/  ISETP.GT.AND P3, PT, R146, 0x41, PT ;  /* 0x000000419200780c */ /* 0x000fe20003f64270 */
[----:B------:R-:W-:Y:S01]  /*9b60*/  MUFU.TANH R148, R148 ;  /* 0x0000009400947308 */ /* 0x000fe20000002400 */
[----:B------:R-:W-:Y:S01]  /*9b70*/  FSEL R141, R136, -INF , P2 ;  /* 0xff800000888d7808 */ /* 0x000fe20001000000 */
[----:B------:R-:W-:Y:S01]  /*9b80*/  FMUL.FTZ R136, R139, UR5 ;  /* 0x000000058b887c20 */ /* 0x000fe20008410000 */
[----:B------:R-:W-:Y:S02]  /*9b90*/  FMNMX.FTZ R154, R133, R154, !PT ;  /* 0x0000009a859a7209 */ /* 0x000fe40007810000 */
[----:B------:R-:W-:-:S02]  /*9ba0*/  ISETP.GT.AND P2, PT, R146, 0x48, PT ;  /* 0x000000489200780c */ /* 0x000fc40003f44270 */
[----:B----4-:R-:W-:Y:S01]  /*9bb0*/  FSEL R149, R6, -INF , P3 ;  /* 0xff80000006957808 */ /* 0x010fe20001800000 */
[----:B------:R-:W-:Y:S01]  /*9bc0*/  FMUL.FTZ R6, R121, UR5 ;  /* 0x0000000579067c20 */ /* 0x000fe20008410000 */
[----:B------:R-:W-:Y:S01]  /*9bd0*/  FMNMX.FTZ R154, R141, R154, !PT ;  /* 0x0000009a8d9a7209 */ /* 0x000fe20007810000 */
[----:B------:R-:W-:Y:S01]  /*9be0*/  MUFU.TANH R136, R136 ;  /* 0x0000008800887308 */ /* 0x000fe20000002400 */
[----:B------:R-:W-:Y:S02]  /*9bf0*/  ISETP.GT.AND P3, PT, R146, 0x49, PT ;  /* 0x000000499200780c */ /* 0x000fe40003f64270 */
[----:B------:R-:W-:Y:S01]  /*9c00*/  FSEL R121, R140, -INF , P2 ;  /* 0xff8000008c797808 */ /* 0x000fe20001000000 */
[----:B------:R-:W-:Y:S01]  /*9c10*/  FMUL.FTZ R140, R143, UR5 ;  /* 0x000000058f8c7c20 */ /* 0x000fe20008410000 */
[----:B------:R-:W-:Y:S02]  /*9c20*/  FMNMX.FTZ R154, R149, R154, !PT ;  /* 0x0000009a959a7209 */ /* 0x000fe40007810000 */
[----:B------:R-:W-:Y:S01]  /*9c30*/  ISETP.GT.AND P2, PT, R146, 0x50, PT ;  /* 0x000000509200780c */ /* 0x000fe20003f44270 */
[----:B------:R-:W2:Y:S01]  /*9c40*/  MUFU.TANH R6, R6 ;  /* 0x0000000600067308 */ /* 0x000ea20000002400 */
[----:B------:R-:W-:-:S02]  /*9c50*/  FSEL R157, R157, -INF , P3 ;  /* 0xff8000009d9d7808 */ /* 0x000fc40001800000 */
[----:B------:R-:W-:Y:S02]  /*9c60*/  FMNMX.FTZ R154, R121, R154, !PT ;  /* 0x0000009a799a7209 */ /* 0x000fe40007810000 */
[----:B------:R-:W-:Y:S02]  /*9c70*/  ISETP.GT.AND P3, PT, R146, 0x51, PT ;  /* 0x000000519200780c */ /* 0x000fe40003f64270 */
[----:B------:R-:W-:Y:S01]  /*9c80*/  FSEL R159, R128, -INF , P2 ;  /* 0xff800000809f7808 */ /* 0x000fe20001000000 */
[----:B------:R-:W-:Y:S01]  /*9c90*/  FMUL.FTZ R128, R125, UR5 ;  /* 0x000000057d807c20 */ /* 0x000fe20008410000 */
[----:B------:R-:W-:Y:S01]  /*9ca0*/  FMNMX.FTZ R154, R157, R154, !PT ;  /* 0x0000009a9d9a7209 */ /* 0x000fe20007810000 */
[----:B------:R-:W-:Y:S01]  /*9cb0*/  MUFU.TANH R140, R140 ;  /* 0x0000008c008c7308 */ /* 0x000fe20000002400 */
[----:B------:R-:W-:Y:S02]  /*9cc0*/  ISETP.GT.AND P2, PT, R146, 0x58, PT ;  /* 0x000000589200780c */ /* 0x000fe40003f44270 */
[----:B-1----:R-:W-:-:S02]  /*9cd0*/  FSEL R161, R161, -INF , P3 ;  /* 0xff800000a1a17808 */ /* 0x002fc40001800000 */
[----:B------:R-:W-:Y:S02]  /*9ce0*/  FMNMX.FTZ R154, R159, R154, !PT ;  /* 0x0000009a9f9a7209 */ /* 0x000fe40007810000 */
[----:B------:R-:W-:Y:S01]  /*9cf0*/  ISETP.GT.AND P3, PT, R146, 0x59, PT ;  /* 0x000000599200780c */ /* 0x000fe20003f64270 */
[----:B------:R-:W-:Y:S01]  /*9d00*/  MUFU.TANH R156, R156 ;  /* 0x0000009c009c7308 */ /* 0x000fe20000002400 */
[----:B------:R-:W-:Y:S02]  /*9d10*/  FSEL R125, R132, -INF , P2 ;  /* 0xff800000847d7808 */ /* 0x000fe40001000000 */
[----:B------:R-:W-:Y:S02]  /*9d20*/  FMNMX.FTZ R154, R161, R154, !PT ;  /* 0x0000009aa19a7209 */ /* 0x000fe40007810000 */
[----:B------:R-:W-:Y:S02]  /*9d30*/  ISETP.GT.AND P2, PT, R146, 0x60, PT ;  /* 0x000000609200780c */ /* 0x000fe40003f44270 */
[----:B0-----:R-:W-:Y:S01]  /*9d40*/  FSEL R163, R8, -INF , P3 ;  /* 0xff80000008a37808 */ /* 0x001fe20001800000 */
[----:B------:R0:W1:Y:S01]  /*9d50*/  MUFU.TANH R132, R128 ;  /* 0x0000008000847308 */ /* 0x0000620000002400 */
[----:B------:R-:W-:-:S02]  /*9d60*/  FMNMX.FTZ R154, R125, R154, !PT ;  /* 0x0000009a7d9a7209 */ /* 0x000fc40007810000 */
[----:B------:R-:W-:Y:S02]  /*9d70*/  ISETP.GT.AND P3, PT, R146, 0x61, PT ;  /* 0x000000619200780c */ /* 0x000fe40003f64270 */
[----:B------:R-:W-:Y:S02]  /*9d80*/  FSEL R167, R120, -INF , P2 ;  /* 0xff80000078a77808 */ /* 0x000fe40001000000 */
[----:B------:R-:W-:Y:S01]  /*9d90*/  FMNMX.FTZ R154, R163, R154, !PT ;  /* 0x0000009aa39a7209 */ /* 0x000fe20007810000 */
[----:B------:R-:W-:Y:S01]  /*9da0*/  MUFU.TANH R126, R126 ;  /* 0x0000007e007e7308 */ /* 0x000fe20000002400 */
[----:B------:R-:W-:Y:S01]  /*9db0*/  ISETP.GT.AND P2, PT, R146, 0x68, PT ;  /* 0x000000689200780c */ /* 0x000fe20003f44270 */
[----:B0-----:R-:W-:Y:S01]  /*9dc0*/  FMUL.FTZ R128, R151, UR5 ;  /* 0x0000000597807c20 */ /* 0x001fe20008410000 */
[----:B--2---:R-:W-:Y:S02]  /*9dd0*/  FSEL R169, R6, -INF , P3 ;  /* 0xff80000006a97808 */ /* 0x004fe40001800000 */
[----:B------:R-:W-:Y:S01]  /*9de0*/  FMNMX.FTZ R154, R167, R154, !PT ;  /* 0x0000009aa79a7209 */ /* 0x000fe20007810000 */
[----:B------:R-:W0:Y:S01]  /*9df0*/  LDC R6, c[0x0][0x988] ;  /* 0x00026200ff067b82 */ /* 0x000e220000000800 */
[----:B------:R-:W-:Y:S01]  /*9e00*/  ISETP.GT.AND P3, PT, R146, 0x69, PT ;  /* 0x000000699200780c */ /* 0x000fe20003f64270 */
[----:B------:R-:W2:Y:S01]  /*9e10*/  MUFU.TANH R128, R128 ;  /* 0x0000008000807308 */ /* 0x000ea20000002400 */
[----:B------:R-:W-:-:S02]  /*9e20*/  FSEL R171, R171, -INF , P2 ;  /* 0xff800000abab7808 */ /* 0x000fc40001000000 */
[----:B------:R-:W-:Y:S02]  /*9e30*/  FMNMX.FTZ R154, R169, R154, !PT ;  /* 0x0000009aa99a7209 */ /* 0x000fe40007810000 */
[----:B-1----:R-:W-:Y:S01]  /*9e40*/  FSEL R151, R132, -INF , P3 ;  /* 0xff80000084977808 */ /* 0x002fe20001800000 */
[----:B------:R-:W-:Y:S01]  /*9e50*/  FMUL.FTZ R132, R138, UR5 ;  /* 0x000000058a847c20 */ /* 0x000fe20008410000 */
[----:B------:R-:W-:Y:S01]  /*9e60*/  FMNMX.FTZ R154, R171, R154, !PT ;  /* 0x0000009aab9a7209 */ /* 0x000fe20007810000 */
[----:B------:R-:W-:Y:S01]  /*9e70*/  FMUL.FTZ R138, R142, UR5 ;  /* 0x000000058e8a7c20 */ /* 0x000fe20008410000 */
[----:B------:R-:W-:Y:S01]  /*9e80*/  IADD3 R146, R146, 0x8, RZ ;  /* 0x0000000892927810 */ /* 0x000fe20007ffe0ff */
[----:B------:R-:W-:Y:S01]  /*9e90*/  FMUL.FTZ R142, R131, UR5 ;  /* 0x00000005838e7c20 */ /* 0x000fe20008410000 */
[----:B------:R-:W-:Y:S01]  /*9ea0*/  FMNMX.FTZ R154, R151, R154, !PT ;  /* 0x0000009a979a7209 */ /* 0x000fe20007810000 */
[----:B------:R-:W1:Y:S01]  /*9eb0*/  MUFU.TANH R132, R132 ;  /* 0x0000008400847308 */ /* 0x000e620000002400 */
[----:B------:R-:W-:-:S02]  /*9ec0*/  ISETP.GT.AND P3, PT, R146, RZ, PT ;  /* 0x000000ff9200720c */ /* 0x000fc40003f64270 */
[----:B------:R-:W-:Y:S01]  /*9ed0*/  ISETP.GT.AND P4, PT, R146, 0x1, PT ;  /* 0x000000019200780c */ /* 0x000fe20003f84270 */
[----:B------:R-:W3:Y:S01]  /*9ee0*/  SHFL.BFLY PT, R217, R154, 0x2, 0x1f ;  /* 0x0c401f009ad97f89 */ /* 0x000ee200000e0000 */
[----:B------:R-:W-:Y:S02]  /*9ef0*/  FSEL R122, R0, -INF , P3 ;  /* 0xff800000007a7808 */ /* 0x000fe40001800000 */
[----:B------:R-:W-:Y:S01]  /*9f00*/  ISETP.GT.AND P3, PT, R146, 0x8, PT ;  /* 0x000000089200780c */ /* 0x000fe20003f64270 */
[----:B------:R-:W4:Y:S01]  /*9f10*/  MUFU.TANH R138, R138 ;  /* 0x0000008a008a7308 */ /* 0x000f220000002400 */
[----:B------:R-:W-:Y:S02]  /*9f20*/  FSEL R127, R2, -INF , P4 ;  /* 0xff800000027f7808 */ /* 0x000fe40002000000 */
[----:B------:R-:W-:Y:S02]  /*9f30*/  FMNMX.FTZ R0, R122, R9, !PT ;  /* 0x000000097a007209 */ /* 0x000fe40007810000 */
[----:B------:R-:W-:-:S02]  /*9f40*/  ISETP.GT.AND P4, PT, R146, 0x9, PT ;  /* 0x000000099200780c */ /* 0x000fc40003f84270 */
[----:B------:R-:W-:Y:S01]  /*9f50*/  FSEL R131, R7, -INF , P3 ;  /* 0xff80000007837808 */ /* 0x000fe20001800000 */
[----:B------:R-:W5:Y:S01]  /*9f60*/  MUFU.TANH R142, R142 ;  /* 0x0000008e008e7308 */ /* 0x000f620000002400 */
[----:B------:R-:W-:Y:S02]  /*9f70*/  FMNMX.FTZ R0, R127, R0, !PT ;  /* 0x000000007f007209 */ /* 0x000fe40007810000 */
[C---:B------:R-:W-:Y:S02]  /*9f80*/  ISETP.GT.AND P3, PT, R146.reuse, 0x10, PT ;  /* 0x000000109200780c */ /* 0x040fe40003f64270 */
[----:B------:R-:W-:Y:S02]  /*9f90*/  FSEL R135, R11, -INF , P4 ;  /* 0xff8000000b877808 */ /* 0x000fe40002000000 */
[----:B------:R-:W-:Y:S02]  /*9fa0*/  FMNMX.FTZ R0, R131, R0, !PT ;  /* 0x0000000083007209 */ /* 0x000fe40007810000 */
[----:B------:R-:W-:-:S02]  /*9fb0*/  ISETP.GT.AND P4, PT, R146, 0x11, PT ;  /* 0x000000119200780c */ /* 0x000fc40003f84270 */
[----:B------:R-:W-:Y:S02]  /*9fc0*/  FSEL R139, R14, -INF , P3 ;  /* 0xff8000000e8b7808 */ /* 0x000fe40001800000 */
[----:B---3--:R-:W-:Y:S01]  /*9fd0*/  FMNMX.FTZ R217, R154, R217, !PT ;  /* 0x000000d99ad97209 */ /* 0x008fe20007810000 */
[----:B------:R-:W-:Y:S01]  /*9fe0*/  FMUL.FTZ R154, R123, UR5 ;  /* 0x000000057b9a7c20 */ /* 0x000fe20008410000 */
[----:B------:R-:W-:Y:S02]  /*9ff0*/  FMNMX.FTZ R0, R135, R0, !PT ;  /* 0x0000000087007209 */ /* 0x000fe40007810000 */
[----:B------:R-:W-:Y:S01]  /*a000*/  ISETP.GT.AND P3, PT, R146, 0x18, PT ;  /* 0x000000189200780c */ /* 0x000fe20003f64270 */
[----:B------:R-:W3:Y:S01]  /*a010*/  SHFL.BFLY PT, R8, R217, 0x1, 0x1f ;  /* 0x0c201f00d9087f89 */ /* 0x000ee200000e0000 */
[----:B------:R-:W-:Y:S01]  /*a020*/  FSEL R143, R12, -INF , P4 ;  /* 0xff8000000c8f7808 */ /* 0x000fe20002000000 */
[----:B------:R-:W5:Y:S01]  /*a030*/  MUFU.TANH R154, R154 ;  /* 0x0000009a009a7308 */ /* 0x000f620000002400 */
[----:B------:R-:W-:-:S02]  /*a040*/  FMNMX.FTZ R0, R139, R0, !PT ;  /* 0x000000008b007209 */ /* 0x000fc40007810000 */
[----:B------:R-:W-:Y:S02]  /*a050*/  ISETP.GT.AND P4, PT, R146, 0x19, PT ;  /* 0x000000199200780c */ /* 0x000fe40003f84270 */
[----:B------:R-:W-:Y:S02]  /*a060*/  FMNMX.FTZ R0, R143, R0, !PT ;  /* 0x000000008f007209 */ /* 0x000fe40007810000 */
[----:B---3--:R-:W-:-:S04]  /*a070*/  FMNMX.FTZ R8, R217, R8, !PT ;  /* 0x00000008d9087209 */ /* 0x008fc80007810000 */
[C---:B------:R-:W-:Y:S01]  /*a080*/  FSETP.NEU.FTZ.AND P2, PT, R8.reuse, -INF , PT ;  /* 0xff8000000800780b */ /* 0x040fe20003f5d000 */
[----:B0-----:R-:W-:-:S05]  /*a090*/  FMUL.FTZ R120, R8, R6 ;  /* 0x0000000608787220 */ /* 0x001fca0000410000 */
[----:B------:R-:W-:-:S05]  /*a0a0*/  FSEL R120, R120, RZ, P2 ;  /* 0x000000ff78787208 */ /* 0x000fca0001000000 */
        /* <DEDUP_REMOVED lines=9> */
[----:B------:R-:W-:Y:S02]  /*a140*/  WARPGROUP.DEPBAR.LE gsb0, 0x0 ;  /* 0x00008000000079c5 */ /* 0x000fe40000010000 */
[----:B------:R-:W-:Y:S01]  /*a150*/  WARPGROUP.ARRIVE ;  /* 0x00000000000079c5 */ /* 0x000fe20000000000 */
[----:B------:R-:W-:Y:S01]  /*a160*/  FSEL R185, R20, -INF , P3 ;  /* 0xff80000014b97808 */ /* 0x000fe20001800000 */
[-CC-:B------:R-:W-:Y:S01]  /*a170*/  FFMA.FTZ R186, R121, R6.reuse, -R120.reuse ;  /* 0x0000000679ba7223 */ /* 0x180fe20000010878 */
[C---:B------:R-:W-:Y:S01]  /*a180*/  ISETP.GT.AND P3, PT, R146.reuse, 0x20, PT ;  /* 0x000000209200780c */ /* 0x040fe20003f64270 */
[--C-:B------:R-:W-:Y:S01]  /*a190*/  FFMA.FTZ R121, R157, R6, -R120.reuse ;  /* 0x000000069d797223 */ /* 0x100fe20000010878 */
[----:B------:R-:W-:Y:S01]  /*a1a0*/  FSEL R187, R13, -INF , P4 ;  /* 0xff8000000dbb7808 */ /* 0x000fe20002000000 */
[----:B------:R-:W-:Y:S01]  /*a1b0*/  HGMMA.64x192x16.F32 R24, R180, gdesc[UR8].tnspB, R24, gsb0 ;  /* 0x42e00008b4187df0 */ /* 0x000fe20008000818 */
[----:B------:R-:W-:Y:S01]  /*a1c0*/  FMNMX.FTZ R0, R185, R0, !PT ;  /* 0x00000000b9007209 */ /* 0x000fe20007810000 */
[--C-:B------:R-:W-:Y:S01]  /*a1d0*/  FFMA.FTZ R13, R193, R6, -R120.reuse ;  /* 0x00000006c10d7223 */ /* 0x100fe20000010878 */
[----:B------:R-:W-:Y:S01]  /*a1e0*/  ISETP.GT.AND P4, PT, R146, 0x21, PT ;  /* 0x000000219200780c */ /* 0x000fe20003f84270 */
[----:B------:R-:W-:Y:S01]  /*a1f0*/  UIADD3 UR10, UR6, 0x300, URZ ;  /* 0x00000300060a7890 */ /* 0x000fe2000fffe03f */
[----:B------:R-:W-:Y:S01]  /*a200*/  FSEL R193, R152, -INF , P3 ;  /* 0xff80000098c17808 */ /* 0x000fe20001800000 */
[----:B------:R-:W-:Y:S01]  /*a210*/  UMOV UR11, 0x40000040 ;  /* 0x40000040000b7882 */ /* 0x000fe20000000000 */
[----:B------:R-:W-:Y:S01]  /*a220*/  FMNMX.FTZ R0, R187, R0, !PT ;  /* 0x00000000bb007209 */ /* 0x000fe20007810000 */
[----:B------:R-:W-:Y:S01]  /*a230*/  MUFU.EX2 R123, R123 ;  /* 0x0000007b007b7308 */ /* 0x000fe20000000800 */
[C---:B------:R-:W-:Y:S01]  /*a240*/  ISETP.GT.AND P3, PT, R146.reuse, 0x28, PT ;  /* 0x000000289200780c */ /* 0x040fe20003f64270 */
        /* <DEDUP_REMOVED lines=23> */
[----:B------:R-:W-:Y:S01]  /*a3c0*/  ISETP.GT.AND P3, PT, R146, 0x38, PT ;  /* 0x000000389200780c */ /* 0x000fe20003f64270 */
        /* <DEDUP_REMOVED lines=10> */
[----:B------:R-:W-:Y:S01]  /*a470*/  FFMA.FTZ R151, R151, R6, -R120 ;  /* 0x0000000697977223 */ /* 0x000fe20000010878 */
[----:B------:R-:W-:Y:S01]  /*a480*/  ISETP.GT.AND P3, PT, R146, 0x40, PT ;  /* 0x000000409200780c */ /* 0x000fe20003f64270 */
[----:B------:R-:W-:Y:S01]  /*a490*/  UMOV UR6, UR36 ;  /* 0x0000002400067c82 */ /* 0x000fe20008000000 */
[----:B--2---:R-:W-:-:S02]  /*a4a0*/  FSEL R195, R128, -INF , P4 ;  /* 0xff80000080c37808 */ /* 0x004fc40002000000 */
[----:B------:R-:W-:Y:S01]  /*a4b0*/  FMNMX.FTZ R0, R175, R0, !PT ;  /* 0x00000000af007209 */ /* 0x000fe20007810000 */
[----:B------:R-:W-:Y:S01]  /*a4c0*/  MUFU.EX2 R13, R13 ;  /* 0x0000000d000d7308 */ /* 0x000fe20000000800 */
[----:B------:R-:W-:Y:S02]  /*a4d0*/  ISETP.GT.AND P4, PT, R146, 0x41, PT ;  /* 0x000000419200780c */ /* 0x000fe40003f84270 */
[----:B-1----:R-:W-:Y:S02]  /*a4e0*/  FSEL R197, R132, -INF , P3 ;  /* 0xff80000084c57808 */ /* 0x002fe40001800000 */
[----:B------:R-:W-:Y:S02]  /*a4f0*/  FMNMX.FTZ R0, R195, R0, !PT ;  /* 0x00000000c3007209 */ /* 0x000fe40007810000 */
[----:B------:R-:W-:Y:S01]  /*a500*/  ISETP.GT.AND P3, PT, R146, 0x48, PT ;  /* 0x000000489200780c */ /* 0x000fe20003f64270 */
[----:B------:R-:W-:Y:S01]  /*a510*/  MUFU.EX2 R198, R198 ;  /* 0x000000c600c67308 */ /* 0x000fe20000000800 */
[----:B------:R-:W-:Y:S01]  /*a520*/  FSEL R199, R136, -INF , P4 ;  /* 0xff80000088c77808 */ /* 0x000fe20002000000 */
[----:B------:R-:W-:Y:S01]  /*a530*/  IMAD.U32 R136, RZ, RZ, UR37 ;  /* 0x00000025ff887e24 */ /* 0x000fe2000f8e00ff */
[----:B------:R-:W-:-:S02]  /*a540*/  FMNMX.FTZ R0, R197, R0, !PT ;  /* 0x00000000c5007209 */ /* 0x000fc40007810000 */
[----:B------:R-:W-:Y:S02]  /*a550*/  ISETP.GT.AND P4, PT, R146, 0x49, PT ;  /* 0x000000499200780c */ /* 0x000fe40003f84270 */
[----:B----4-:R-:W-:Y:S01]  /*a560*/  FSEL R201, R138, -INF , P3 ;  /* 0xff8000008ac97808 */ /* 0x010fe20001800000 */
[----:B------:R-:W-:Y:S01]  /*a570*/  MUFU.EX2 R21, R21 ;  /* 0x0000001500157308 */ /* 0x000fe20000000800 */
[----:B------:R-:W-:Y:S02]  /*a580*/  FMNMX.FTZ R0, R199, R0, !PT ;  /* 0x00000000c7007209 */ /* 0x000fe40007810000 */
[----:B------:R-:W-:Y:S02]  /*a590*/  ISETP.GT.AND P3, PT, R146, 0x50, PT ;  /* 0x000000509200780c */ /* 0x000fe40003f64270 */
[----:B------:R-:W-:Y:S02]  /*a5a0*/  FSEL R165, R140, -INF , P4 ;  /* 0xff8000008ca57808 */ /* 0x000fe40002000000 */
[----:B------:R-:W-:Y:S01]  /*a5b0*/  FMNMX.FTZ R0, R201, R0, !PT ;  /* 0x00000000c9007209 */ /* 0x000fe20007810000 */
[----:B------:R-:W-:Y:S01]  /*a5c0*/  MUFU.EX2 R192, R192 ;  /* 0x000000c000c07308 */ /* 0x000fe20000000800 */
[----:B------:R-:W-:-:S02]  /*a5d0*/  ISETP.GT.AND P4, PT, R146, 0x51, PT ;  /* 0x000000519200780c */ /* 0x000fc40003f84270 */
[----:B------:R-:W-:Y:S02]  /*a5e0*/  FSEL R203, R130, -INF , P3 ;  /* 0xff80000082cb7808 */ /* 0x000fe40001800000 */
[----:B------:R-:W-:Y:S02]  /*a5f0*/  FMNMX.FTZ R0, R165, R0, !PT ;  /* 0x00000000a5007209 */ /* 0x000fe40007810000 */
[----:B------:R-:W-:Y:S01]  /*a600*/  ISETP.GT.AND P3, PT, R146, 0x58, PT ;  /* 0x000000589200780c */ /* 0x000fe20003f64270 */
[----:B------:R-:W-:Y:S01]  /*a610*/  MUFU.EX2 R173, R173 ;  /* 0x000000ad00ad7308 */ /* 0x000fe20000000800 */
[----:B-----5:R-:W-:Y:S02]  /*a620*/  FSEL R217, R142, -INF , P4 ;  /* 0xff8000008ed97808 */ /* 0x020fe40002000000 */
[----:B------:R-:W-:Y:S02]  /*a630*/  FMNMX.FTZ R0, R203, R0, !PT ;  /* 0x00000000cb007209 */ /* 0x000fe40007810000 */
[----:B------:R-:W-:-:S02]  /*a640*/  ISETP.GT.AND P4, PT, R146, 0x59, PT ;  /* 0x000000599200780c */ /* 0x000fc40003f84270 */
[----:B------:R-:W-:Y:S01]  /*a650*/  FSEL R147, R134, -INF , P3 ;  /* 0xff80000086937808 */ /* 0x000fe20001800000 */
        /* <DEDUP_REMOVED lines=11> */
[----:B------:R-:W-:Y:S02]  /*a710*/  FSEL R223, R154, -INF , P4 ;  /* 0xff8000009adf7808 */ /* 0x000fe40002000000 */
[----:B------:R-:W-:Y:S02]  /*a720*/  FMNMX.FTZ R0, R221, R0, !PT ;  /* 0x00000000dd007209 */ /* 0x000fe40007810000 */
[----:B------:R-:W-:-:S02]  /*a730*/  ISETP.GT.AND P4, PT, R146, 0x69, PT ;  /* 0x000000699200780c */ /* 0x000fc40003f84270 */
[----:B------:R-:W-:Y:S01]  /*a740*/  FSEL R225, R156, -INF , P3 ;  /* 0xff8000009ce17808 */ /* 0x000fe20001800000 */
[----:B------:R-:W-:Y:S01]  /*a750*/  MUFU.EX2 R137, R137 ;  /* 0x0000008900897308 */ /* 0x000fe20000000800 */
[----:B------:R-:W-:Y:S02]  /*a760*/  FMNMX.FTZ R0, R223, R0, !PT ;  /* 0x00000000df007209 */ /* 0x000fe40007810000 */
[----:B------:R-:W-:Y:S02]  /*a770*/  FSEL R227, R126, -INF , P4 ;  /* 0xff8000007ee37808 */ /* 0x000fe40002000000 */
[----:B------:R-:W-:Y:S02]  /*a780*/  FMNMX.FTZ R0, R225, R0, !PT ;  /* 0x00000000e1007209 */ /* 0x000fe40007810000 */
[----:B------:R-:W-:Y:S01]  /*a790*/  FSEL R157, R8, RZ, P2 ;  /* 0x000000ff089d7208 */ /* 0x000fe20001000000 */
[----:B------:R-:W-:Y:S01]  /*a7a0*/  MUFU.EX2 R190, R190 ;  /* 0x000000be00be7308 */ /* 0x000fe20000000800 */
[----:B------:R-:W-:-:S03]  /*a7b0*/  FMNMX.FTZ R0, R227, R0, !PT ;  /* 0x00000000e3007209 */ /* 0x000fc60007810000 */
[----:B------:R-:W-:Y:S02]  /*a7c0*/  FADD.FTZ R157, -R157, R10 ;  /* 0x0000000a9d9d7221 */ /* 0x000fe40000010100 */
[----:B------:R-:W0:Y:S02]  /*a7d0*/  SHFL.BFLY PT, R7, R0, 0x2, 0x1f ;  /* 0x0c401f0000077f89 */ /* 0x000e2400000e0000 */
[----:B------:R-:W-:Y:S08]  /*a7e0*/  MUFU.EX2 R129, R129 ;  /* 0x0000008100817308 */ /* 0x000ff00000000800 */
[----:B------:R-:W-:Y:S08]  /*a7f0*/  MUFU.EX2 R184, R184 ;  /* 0x000000b800b87308 */ /* 0x000ff00000000800 */
[----:B------:R-:W-:Y:S01]  /*a800*/  MUFU.EX2 R133, R133 ;  /* 0x0000008500857308 */ /* 0x000fe20000000800 */
[----:B0-----:R-:W-:-:S07]  /*a810*/  FMNMX.FTZ R0, R0, R7, !PT ;  /* 0x0000000700007209 */ /* 0x001fce0007810000 */
[----:B------:R-:W-:Y:S01]  /*a820*/  MUFU.EX2 R186, R186 ;  /* 0x000000ba00ba7308 */ /* 0x000fe20000000800 */
[----:B------:R-:W0:Y:S07]  /*a830*/  SHFL.BFLY PT, R7, R0, 0x1, 0x1f ;  /* 0x0c201f0000077f89 */ /* 0x000e2e00000e0000 */
[----:B------:R-:W-:Y:S08]  /*a840*/  MUFU.EX2 R121, R121 ;  /* 0x0000007900797308 */ /* 0x000ff00000000800 */
[----:B------:R-:W-:Y:S08]  /*a850*/  MUFU.EX2 R12, R12 ;  /* 0x0000000c000c7308 */ /* 0x000ff00000000800 */
[----:B------:R-:W-:Y:S01]  /*a860*/  MUFU.EX2 R141, R141 ;  /* 0x0000008d008d7308 */ /* 0x000fe20000000800 */
[----:B0-----:R-:W-:Y:S01]  /*a870*/  FMNMX.FTZ R7, R0, R7, !PT ;  /* 0x0000000700077209 */ /* 0x001fe20007810000 */
[----:B------:R-:W-:-:S03]  /*a880*/  FMUL.FTZ R0, R157, R6 ;  /* 0x000000069d007220 */ /* 0x000fc60000410000 */
[C---:B------:R-:W-:Y:S01]  /*a890*/  FSETP.NEU.FTZ.AND P2, PT, R7.reuse, -INF , PT ;  /* 0xff8000000700780b */ /* 0x040fe20003f5d000 */
[CC--:B------:R-:W-:Y:S02]  /*a8a0*/  FMUL.FTZ R124, R7.reuse, R6.reuse ;  /* 0x00000006077c7220 */ /* 0x0c0fe40000410000 */
[----:B------:R-:W-:Y:S01]  /*a8b0*/  MUFU.EX2 R14, R14 ;  /* 0x0000000e000e7308 */ /* 0x000fe20000000800 */
[----:B------:R-:W-:Y:S02]  /*a8c0*/  FSEL R2, R7, RZ, P2 ;  /* 0x000000ff07027208 */ /* 0x000fe40001000000 */
[----:B------:R-:W-:Y:S02]  /*a8d0*/  FSEL R124, R124, RZ, P2 ;  /* 0x000000ff7c7c7208 */ /* 0x000fe40001000000 */
[----:B------:R-:W-:Y:S01]  /*a8e0*/  PLOP3.LUT P2, PT, PT, PT, UP0, 0x80, 0x0 ;  /* 0x000000000000781c */ /* 0x000fe20003f4f008 */
[----:B------:R-:W-:Y:S02]  /*a8f0*/  FADD.FTZ R9, -R2, R9 ;  /* 0x0000000902097221 */ /* 0x000fe40000010100 */
[----:B------:R-:W0:Y:S01]  /*a900*/  MUFU.EX2 R0, R0 ;  /* 0x0000000000007308 */ /* 0x000e220000000800 */
        /* <DEDUP_REMOVED lines=9> */
[----:B------:R-:W-:Y:S01]  /*a9a0*/  FFMA.FTZ R128, R15, R6, -R124 ;  /* 0x000000060f807223 */ /* 0x000fe2000001087c */
[----:B------:R-:W-:-:S02]  /*a9b0*/  WARPGROUP.DEPBAR.LE gsb0, 0x0 ;  /* 0x00008000000079c5 */ /* 0x000fc40000010000 */
[----:B------:R-:W-:Y:S01]  /*a9c0*/  WARPGROUP.ARRIVE ;  /* 0x00000000000079c5 */ /* 0x000fe20000000000 */
[-CC-:B------:R-:W-:Y:S01]  /*a9d0*/  FFMA.FTZ R182, R125, R6.reuse, -R120.reuse ;  /* 0x000000067db67223 */ /* 0x180fe20000010878 */
[----:B------:R-:W-:Y:S01]  /*a9e0*/  FFMA.FTZ R125, R163, R6, -R120 ;  /* 0x00000006a37d7223 */ /* 0x000fe20000010878 */
[----:B------:R-:W1:Y:S01]  /*a9f0*/  MUFU.EX2 R2, R9 ;  /* 0x0000000900027308 */ /* 0x000e620000000800 */
[----:B0-----:R-:W-:Y:S01]  /*aa00*/  FFMA.FTZ R139, R0, R4, R123 ;  /* 0x00000004008b7223 */ /* 0x001fe2000001007b */
[-CC-:B------:R-:W-:Y:S01]  /*aa10*/  FFMA.FTZ R120, R131, R6.reuse, -R124.reuse ;  /* 0x0000000683787223 */ /* 0x180fe2000001087c */
[----:B------:R-:W-:Y:S01]  /*aa20*/  HGMMA.64x192x16.F32 R24, R176, gdesc[UR8].tnspB, R24, gsb0 ;  /* 0x42e00008b0187df0 */ /* 0x000fe20008000818 */
[-CC-:B------:R-:W-:Y:S01]  /*aa30*/  FFMA.FTZ R131, R143, R6.reuse, -R124.reuse ;  /* 0x000000068f837223 */ /* 0x180fe2000001087c */
[----:B------:R-:W-:Y:S01]  /*aa40*/  FADD.FTZ R139, R200, R139 ;  /* 0x0000008bc88b7221 */ /* 0x000fe20000010000 */
[-CC-:B------:R-:W-:Y:S01]  /*aa50*/  FFMA.FTZ R15, R153, R6.reuse, -R124.reuse ;  /* 0x00000006990f7223 */ /* 0x180fe2000001087c */
[-CC-:B------:R-:W-:Y:S01]  /*aa60*/  FFMA.FTZ R130, R191, R6.reuse, -R124.reuse ;  /* 0x00000006bf827223 */ /* 0x180fe2000001087c */
[----:B------:R-:W0:Y:S01]  /*aa70*/  MUFU.EX2 R10, R10 ;  /* 0x0000000a000a7308 */ /* 0x000e220000000800 */
[----:B------:R-:W-:Y:S01]  /*aa80*/  FADD.FTZ R4, R202, R139 ;  /* 0x0000008bca047221 */ /* 0x000fe20000010000 */
[-CC-:B------:R-:W-:Y:S01]  /*aa90*/  FFMA.FTZ R132, R145, R6.reuse, -R124.reuse ;  /* 0x0000000691847223 */ /* 0x180fe2000001087c */
[-CC-:B------:R-:W-:Y:S01]  /*aaa0*/  FFMA.FTZ R189, R189, R6.reuse, -R124.reuse ;  /* 0x00000006bdbd7223 */ /* 0x180fe2000001087c */
[-C--:B------:R-:W-:Y:S01]  /*aab0*/  FFMA.FTZ R191, R175, R6.reuse, -R124 ;  /* 0x00000006afbf7223 */ /* 0x080fe2000001087c */
[----:B------:R-:W-:Y:S01]  /*aac0*/  FADD.FTZ R139, R11, R4 ;  /* 0x000000040b8b7221 */ /* 0x000fe20000010000 */
[-CC-:B------:R-:W-:Y:S01]  /*aad0*/  FFMA.FTZ R134, R195, R6.reuse, -R124.reuse ;  /* 0x00000006c3867223 */ /* 0x180fe2000001087c */
[----:B------:R-:W-:Y:S01]  /*aae0*/  FFMA.FTZ R185, R197, R6, -R124 ;  /* 0x00000006c5b97223 */ /* 0x000fe2000001087c */
[----:B------:R-:W2:Y:S01]  /*aaf0*/  MUFU.EX2 R120, R120 ;  /* 0x0000007800787308 */ /* 0x000ea20000000800 */
[----:B------:R-:W-:Y:S01]  /*ab00*/  FADD.FTZ R4, R196, R139 ;  /* 0x0000008bc4047221 */ /* 0x000fe20000010000 */
[----:B-1----:R-:W-:Y:S01]  /*ab10*/  FFMA.FTZ R9, R2, R3, R157 ;  /* 0x0000000302097223 */ /* 0x002fe2000001009d */
[----:B------:R-:W-:-:S02]  /*ab20*/  @!P1 VIADD R3, R136, 0x36840 ;  /* 0x0003684088039836 */ /* 0x000fc40000000000 */
[-C--:B------:R-:W-:Y:S01]  /*ab30*/  FFMA.FTZ R136, R199, R6.reuse, -R124 ;  /* 0x00000006c7887223 */ /* 0x080fe2000001087c */
[----:B------:R-:W-:Y:S01]  /*ab40*/  FADD.FTZ R139, R13, R4 ;  /* 0x000000040d8b7221 */ /* 0x000fe20000010000 */
[-CC-:B------:R-:W-:Y:S01]  /*ab50*/  FFMA.FTZ R187, R201, R6.reuse, -R124.reuse ;  /* 0x00000006c9bb7223 */ /* 0x180fe2000001087c */
[-CC-:B------:R-:W-:Y:S01]  /*ab60*/  FFMA.FTZ R181, R203, R6.reuse, -R124.reuse ;  /* 0x00000006cbb57223 */ /* 0x180fe2000001087c */
[----:B------:R-:W1:Y:S01]  /*ab70*/  MUFU.EX2 R127, R127 ;  /* 0x0000007f007f7308 */ /* 0x000e620000000800 */
[----:B------:R-:W-:Y:S01]  /*ab80*/  FADD.FTZ R4, R198, R139 ;  /* 0x0000008bc6047221 */ /* 0x000fe20000010000 */
[----:B0-----:R-:W-:Y:S01]  /*ab90*/  FADD.FTZ R9, R10, R9 ;  /* 0x000000090a097221 */ /* 0x001fe20000010000 */
[----:B------:R-:W-:Y:S01]  /*aba0*/  @!P1 PRMT R3, RZ, 0x654, R3 ;  /* 0x00000654ff039816 */ /* 0x000fe20000000003 */
[-C--:B------:R-:W-:Y:S01]  /*abb0*/  FFMA.FTZ R147, R147, R6.reuse, -R124 ;  /* 0x0000000693937223 */ /* 0x080fe2000001087c */
[----:B------:R-:W-:Y:S01]  /*abc0*/  FADD.FTZ R139, R21, R4 ;  /* 0x00000004158b7221 */ /* 0x000fe20000010000 */
[-CC-:B------:R-:W-:Y:S01]  /*abd0*/  FFMA.FTZ R219, R219, R6.reuse, -R124.reuse ;  /* 0x00000006dbdb7223 */ /* 0x180fe2000001087c */
[-CC-:B------:R-:W-:Y:S01]  /*abe0*/  FFMA.FTZ R221, R221, R6.reuse, -R124.reuse ;  /* 0x00000006dddd7223 */ /* 0x180fe2000001087c */
[----:B------:R-:W-:Y:S01]  /*abf0*/  MUFU.EX2 R122, R122 ;  /* 0x0000007a007a7308 */ /* 0x000fe20000000800 */
[----:B--2---:R-:W-:Y:S01]  /*ac00*/  FADD.FTZ R4, R120, R9 ;  /* 0x0000000978047221 */ /* 0x004fe20000010000 */
[----:B------:R-:W-:Y:S01]  /*ac10*/  FADD.FTZ R138, R192, R139 ;  /* 0x0000008bc08a7221 */ /* 0x000fe20000010000 */
[-CC-:B------:R-:W-:Y:S01]  /*ac20*/  FFMA.FTZ R223, R223, R6.reuse, -R124.reuse ;  /* 0x00000006dfdf7223 */ /* 0x180fe2000001087c */
[----:B------:R-:W-:Y:S01]  /*ac30*/  FFMA.FTZ R225, R225, R6, -R124 ;  /* 0x00000006e1e17223 */ /* 0x000fe2000001087c */
[----:B------:R-:W-:Y:S01]  /*ac40*/  F2FP.F16.F32.PACK_AB R180, R141, R12 ;  /* 0x0000000c8db4723e */ /* 0x000fe200000000ff */
[----:B------:R-:W-:Y:S01]  /*ac50*/  FADD.FTZ R9, R173, R138 ;  /* 0x0000008aad097221 */ /* 0x000fe20000010000 */
[----:B------:R-:W-:Y:S01]  /*ac60*/  IMAD.U32 R139, RZ, RZ, UR4 ;  /* 0x00000004ff8b7e24 */ /* 0x000fe2000f8e00ff */
[----:B------:R-:W0:Y:S01]  /*ac70*/  MUFU.EX2 R131, R131 ;  /* 0x0000008300837308 */ /* 0x000e220000000800 */
[----:B------:R-:W-:Y:S01]  /*ac80*/  F2FP.F16.F32.PACK_AB R201, R10, R157 ;  /* 0x0000009d0ac9723e */ /* 0x000fe200000000ff */
[----:B------:R-:W-:Y:S01]  /*ac90*/  FADD.FTZ R138, R194, R9 ;  /* 0x00000009c28a7221 */ /* 0x000fe20000010000 */
[----:B------:R-:W-:Y:S01]  /*aca0*/  @!P1 VIADD R139, R139, 0x36860 ;  /* 0x000368608b8b9836 */ /* 0x000fe20000000000 */
[----:B------:R-:W-:Y:S01]  /*acb0*/  F2FP.F16.F32.PACK_AB R200, R200, R123 ;  /* 0x0000007bc8c8723e */ /* 0x000fe200000000ff */
[----:B------:R-:W-:-:S02]  /*acc0*/  IMAD.MOV.U32 R10, RZ, RZ, R8 ;  /* 0x000000ffff0a7224 */ /* 0x000fc400078e0008 */
[----:B------:R-:W-:Y:S01]  /*acd0*/  FADD.FTZ R9, R155, R138 ;  /* 0x0000008a9b097221 */ /* 0x000fe20000010000 */
[----:B------:R-:W-:Y:S01]  /*ace0*/  FFMA.FTZ R138, R165, R6, -R124 ;  /* 0x00000006a58a7223 */ /* 0x000fe2000001087c */
[----:B------:R-:W-:Y:S01]  /*acf0*/  MUFU.EX2 R126, R126 ;  /* 0x0000007e007e7308 */ /* 0x000fe20000000800 */
[----:B------:R-:W-:Y:S01]  /*ad00*/  @!P1 PRMT R139, RZ, 0x654, R139 ;  /* 0x00000654ff8b9816 */ /* 0x000fe2000000008b */
[----:B------:R-:W-:Y:S01]  /*ad10*/  FADD.FTZ R140, R188, R9 ;  /* 0x00000009bc8c7221 */ /* 0x000fe20000010000 */
[----:B------:R-:W-:Y:S02]  /*ad20*/  F2FP.F16.F32.PACK_AB R202, R11, R202 ;  /* 0x000000ca0bca723e */ /* 0x000fe400000000ff */
[----:B------:R-:W-:Y:S01]  /*ad30*/  F2FP.F16.F32.PACK_AB R196, R13, R196 ;  /* 0x000000c40dc4723e */ /* 0x000fe200000000ff */
[----:B------:R-:W-:Y:S01]  /*ad40*/  FADD.FTZ R9, R137, R140 ;  /* 0x0000008c89097221 */ /* 0x000fe20000010000 */
[-CC-:B------:R-:W-:Y:S01]  /*ad50*/  FFMA.FTZ R140, R217, R6.reuse, -R124.reuse ;  /* 0x00000006d98c7223 */ /* 0x180fe2000001087c */
[----:B------:R-:W2:Y:S01]  /*ad60*/  MUFU.EX2 R135, R135 ;  /* 0x0000008700877308 */ /* 0x000ea20000000800 */
[----:B------:R-:W-:Y:S01]  /*ad70*/  FFMA.FTZ R124, R227, R6, -R124 ;  /* 0x00000006e37c7223 */ /* 0x000fe2000001087c */
[----:B------:R-:W-:Y:S01]  /*ad80*/  FADD.FTZ R142, R190, R9 ;  /* 0x00000009be8e7221 */ /* 0x000fe20000010000 */
[----:B------:R-:W-:-:S02]  /*ad90*/  F2FP.F16.F32.PACK_AB R198, R21, R198 ;  /* 0x000000c615c6723e */ /* 0x000fc400000000ff */
[----:B------:R-:W-:Y:S01]  /*ada0*/  F2FP.F16.F32.PACK_AB R192, R173, R192 ;  /* 0x000000c0adc0723e */ /* 0x000fe200000000ff */
[----:B------:R-:W-:Y:S01]  /*adb0*/  FADD.FTZ R9, R129, R142 ;  /* 0x0000008e81097221 */ /* 0x000fe20000010000 */
[----:B------:R-:W-:Y:S01]  /*adc0*/  F2FP.F16.F32.PACK_AB R194, R155, R194 ;  /* 0x000000c29bc2723e */ /* 0x000fe200000000ff */
[----:B------:R-:W-:Y:S01]  /*add0*/  MUFU.EX2 R193, R193 ;  /* 0x000000c100c17308 */ /* 0x000fe20000000800 */
[----:B------:R-:W-:Y:S02]  /*ade0*/  F2FP.F16.F32.PACK_AB R188, R137, R188 ;  /* 0x000000bc89bc723e */ /* 0x000fe400000000ff */
[----:B------:R-:W-:Y:S02]  /*adf0*/  F2FP.F16.F32.PACK_AB R190, R129, R190 ;  /* 0x000000be81be723e */ /* 0x000fe400000000ff */
[----:B-1----:R-:W-:Y:S02]  /*ae00*/  F2FP.F16.F32.PACK_AB R203, R127, R120 ;  /* 0x000000787fcb723e */ /* 0x002fe400000000ff */
[----:B0-----:R-:W-:Y:S01]  /*ae10*/  F2FP.F16.F32.PACK_AB R197, R131, R122 ;  /* 0x0000007a83c5723e */ /* 0x001fe200000000ff */
[----:B------:R-:W-:Y:S01]  /*ae20*/  MUFU.EX2 R128, R128 ;  /* 0x0000008000807308 */ /* 0x000fe20000000800 */
[----:B--2---:R-:W-:-:S07]  /*ae30*/  F2FP.F16.F32.PACK_AB R199, R135, R126 ;  /* 0x0000007e87c7723e */ /* 0x004fce00000000ff */
[----:B------:R-:W-:Y:S08]  /*ae40*/  MUFU.EX2 R15, R15 ;  /* 0x0000000f000f7308 */ /* 0x000ff00000000800 */
[----:B------:R-:W0:Y:S08]  /*ae50*/  MUFU.EX2 R130, R130 ;  /* 0x0000008200827308 */ /* 0x000e300000000800 */
        /* <DEDUP_REMOVED lines=17> */
[----:B------:R0:W-:Y:S05]  /*af70*/  @!P1 SYNCS.ARRIVE.TRANS64.RED.A1T0 RZ, [R3+URZ], RZ ;  /* 0x000000ff03ff99a7 */ /* 0x0001ea000810043f */
[----:B------:R-:W1:Y:S01]  /*af80*/  MUFU.EX2 R149, R149 ;  /* 0x0000009500957308 */ /* 0x000e620000000800 */
[----:B0-----:R-:W-:Y:S01]  /*af90*/  FADD.FTZ R3, R127, R4 ;  /* 0x000000047f037221 */ /* 0x001fe20000010000 */
[----:B------:R0:W-:Y:S03]  /*afa0*/  @!P1 SYNCS.ARRIVE.TRANS64.RED.A1T0 RZ, [R139+URZ], RZ ;  /* 0x000000ff8bff99a7 */ /* 0x0001e6000810043f */
[----:B------:R-:W-:-:S03]  /*afb0*/  FADD.FTZ R4, R122, R3 ;  /* 0x000000037a047221 */ /* 0x000fc60000010000 */
[----:B------:R-:W-:Y:S01]  /*afc0*/  MUFU.EX2 R177, R223 ;  /* 0x000000df00b17308 */ /* 0x000fe20000000800 */
[----:B------:R-:W-:-:S04]  /*afd0*/  FADD.FTZ R3, R131, R4 ;  /* 0x0000000483037221 */ /* 0x000fc80000010000 */
[----:B------:R-:W-:-:S03]  /*afe0*/  FADD.FTZ R4, R126, R3 ;  /* 0x000000037e047221 */ /* 0x000fc60000010000 */
[----:B------:R-:W-:Y:S01]  /*aff0*/  MUFU.EX2 R20, R20 ;  /* 0x0000001400147308 */ /* 0x000fe20000000800 */
[----:B-1----:R-:W-:Y:S01]  /*b000*/  F2FP.F16.F32.PACK_AB R176, R149, R14 ;  /* 0x0000000e95b0723e */ /* 0x002fe200000000ff */
[----:B------:R-:W-:-:S04]  /*b010*/  FADD.FTZ R4, R135, R4 ;  /* 0x0000000487047221 */ /* 0x000fc80000010000 */
[----:B------:R-:W-:Y:S02]  /*b020*/  FADD.FTZ R3, R193, R4 ;  /* 0x00000004c1037221 */ /* 0x000fe40000010000 */
[----:B------:R-:W1:Y:S01]  /*b030*/  MUFU.EX2 R151, R151 ;  /* 0x0000009700977308 */ /* 0x000e620000000800 */
[C---:B------:R-:W-:Y:S01]  /*b040*/  F2FP.F16.F32.PACK_AB R193, R128.reuse, R193 ;  /* 0x000000c180c1723e */ /* 0x040fe200000000ff */
[----:B------:R-:W-:-:S04]  /*b050*/  FADD.FTZ R4, R128, R3 ;  /* 0x0000000380047221 */ /* 0x000fc80000010000 */
[----:B------:R-:W-:Y:S01]  /*b060*/  FADD.FTZ R3, R15, R4 ;  /* 0x000000040f037221 */ /* 0x000fe20000010000 */
[----:B------:R-:W-:Y:S01]  /*b070*/  FADD.FTZ R4, R184, R9 ;  /* 0x00000009b8047221 */ /* 0x000fe20000010000 */
[----:B------:R-:W-:Y:S01]  /*b080*/  MUFU.EX2 R124, R124 ;  /* 0x0000007c007c7308 */ /* 0x000fe20000000800 */
[C---:B------:R-:W-:Y:S01]  /*b090*/  F2FP.F16.F32.PACK_AB R184, R133.reuse, R184 ;  /* 0x000000b885b8723e */ /* 0x040fe200000000ff */
[----:B------:R-:W-:Y:S01]  /*b0a0*/  FADD.FTZ R3, R130, R3 ;  /* 0x0000000382037221 */ /* 0x000fe20000010000 */
[----:B------:R-:W-:-:S03]  /*b0b0*/  FADD.FTZ R9, R133, R4 ;  /* 0x0000000485097221 */ /* 0x000fc60000010000 */
        /* <DEDUP_REMOVED lines=8> */
[----:B------:R-:W-:Y:S01]  /*b140*/  F2FP.F16.F32.PACK_AB R189, R189, R132 ;  /* 0x00000084bdbd723e */ /* 0x000fe200000000ff */
[----:B------:R-:W1:Y:S01]  /*b150*/  MUFU.EX2 R12, R225 ;  /* 0x000000e1000c7308 */ /* 0x000e620000000800 */
[C---:B------:R-:W-:Y:S01]  /*b160*/  FADD.FTZ R4, R134.reuse, R3 ;  /* 0x0000000386047221 */ /* 0x040fe20000010000 */
[----:B------:R-:W-:Y:S01]  /*b170*/  FADD.FTZ R9, R141, R142 ;  /* 0x0000008e8d097221 */ /* 0x000fe20000010000 */
[----:B------:R-:W-:-:S02]  /*b180*/  F2FP.F16.F32.PACK_AB R191, R134, R191 ;  /* 0x000000bf86bf723e */ /* 0x000fc400000000ff */
        /* <DEDUP_REMOVED lines=9> */
[----:B------:R-:W-:Y:S01]  /*b220*/  FADD.FTZ R4, R138, R3 ;  /* 0x000000038a047221 */ /* 0x000fe20000010000 */
[----:B------:R-:W-:Y:S01]  /*b230*/  FADD.FTZ R9, R149, R142 ;  /* 0x0000008e95097221 */ /* 0x000fe20000010000 */
[----:B-1----:R-:W-:Y:S02]  /*b240*/  F2FP.F16.F32.PACK_AB R179, R124, R12 ;  /* 0x0000000c7cb3723e */ /* 0x002fe400000000ff */
[----:B------:R-:W-:Y:S01]  /*b250*/  FADD.FTZ R3, R181, R4 ;  /* 0x00000004b5037221 */ /* 0x000fe20000010000 */
[----:B------:R-:W-:Y:S01]  /*b260*/  FADD.FTZ R4, R20, R9 ;  /* 0x0000000914047221 */ /* 0x000fe20000010000 */
[C---:B------:R-:W-:Y:S02]  /*b270*/  F2FP.F16.F32.PACK_AB R181, R140.reuse, R181 ;  /* 0x000000b58cb5723e */ /* 0x040fe400000000ff */
[----:B------:R-:W-:Y:S01]  /*b280*/  FADD.FTZ R3, R140, R3 ;  /* 0x000000038c037221 */ /* 0x000fe20000010000 */
[----:B------:R-:W-:Y:S01]  /*b290*/  FADD.FTZ R4, R151, R4 ;  /* 0x0000000497047221 */ /* 0x000fe20000010000 */
[----:B------:R-:W-:-:S02]  /*b2a0*/  MOV R9, R7 ;  /* 0x0000000700097202 */ /* 0x000fc40000000f00 */
[----:B------:R-:W-:-:S04]  /*b2b0*/  FADD.FTZ R3, R144, R3 ;  /* 0x0000000390037221 */ /* 0x000fc80000010000 */
[C---:B------:R-:W-:Y:S01]  /*b2c0*/  FADD.FTZ R3, R183.reuse, R3 ;  /* 0x00000003b7037221 */ /* 0x040fe20000010000 */
[----:B------:R-:W-:-:S03]  /*b2d0*/  F2FP.F16.F32.PACK_AB R183, R183, R144 ;  /* 0x00000090b7b7723e */ /* 0x000fc600000000ff */
[----:B------:R-:W-:-:S04]  /*b2e0*/  FADD.FTZ R3, R146, R3 ;  /* 0x0000000392037221 */ /* 0x000fc80000010000 */
[C---:B------:R-:W-:Y:S01]  /*b2f0*/  FADD.FTZ R3, R177.reuse, R3 ;  /* 0x00000003b1037221 */ /* 0x040fe20000010000 */
[----:B------:R-:W-:-:S03]  /*b300*/  F2FP.F16.F32.PACK_AB R177, R177, R146 ;  /* 0x00000092b1b1723e */ /* 0x000fc600000000ff */
[----:B------:R-:W-:-:S04]  /*b310*/  FADD.FTZ R3, R12, R3 ;  /* 0x000000030c037221 */ /* 0x000fc80000010000 */
[----:B------:R-:W-:Y:S01]  /*b320*/  FADD.FTZ R3, R124, R3 ;  /* 0x000000037c037221 */ /* 0x000fe20000010000 */
[----:B0-----:R-:W-:Y:S06]  /*b330*/  @P2 BRA `(.L_x_2012) ;  /* 0xffffffb400842947 */ /* 0x001fec000383ffff */
.L_x_2003:
[----:B------:R-:W-:-:S13]  /*b340*/  ISETP.LE.AND P2, PT, RZ, UR7, PT ;  /* 0x00000007ff007c0c */ /* 0x000fda000bf43270 */
[----:B------:R-:W-:Y:S05]  /*b350*/  @!P2 BRA `(.L_x_2013) ;  /* 0x000000400090a947 */ /* 0x000fea0003800000 */
[----:B------:R-:W-:Y:S01]  /*b360*/  IMAD.MOV.U32 R10, RZ, RZ, R7 ;  /* 0x000000ffff0a7224 */ /* 0x000fe200078e0007 */
[----:B------:R-:W-:Y:S01]  /*b370*/  UMOV UR37, UR60 ;  /* 0x0000003c00257c82 */ /* 0x000fe20008000000 */
[----:B------:R-:W-:Y:S01]  /*b380*/  IMAD.MOV.U32 R9, RZ, RZ, R8 ;  /* 0x000000ffff097224 */ /* 0x000fe200078e0008 */
[----:B------:R-:W-:Y:S01]  /*b390*/  UMOV UR6, UR36 ;  /* 0x0000002400067c82 */ /* 0x000fe20008000000 */
[----:B------:R-:W-:-:S05]  /*b3a0*/  ULDC UR5, c[0x0][0x9d8] ;  /* 0x0002760000057ab9 */ /* 0x000fca0000000800 */
.L_x_2022:
[----:B------:R-:W-:-:S04]  /*b3b0*/  UIADD3 UR36, UR6, 0x1, URZ ;  /* 0x0000000106247890 */ /* 0x000fc8000fffe03f */
[----:B------:R-:W-:-:S04]  /*b3c0*/  UISETP.NE.AND UP0, UPT, UR36, 0x2, UPT ;  /* 0x000000022400788c */ /* 0x000fc8000bf05270 */
[----:B------:R-:W-:Y:S02]  /*b3d0*/  USEL UR60, URZ, 0x1, UP0 ;  /* 0x000000013f3c7887 */ /* 0x000fe40008000000 */
[----:B------:R-:W-:Y:S02]  /*b3e0*/  USEL UR36, UR36, URZ, UP0 ;  /* 0x0000003f24247287 */ /* 0x000fe40008000000 */
[----:B------:R-:W-:Y:S01]  /*b3f0*/  ULOP3.LUT UR60, UR37, UR60, URZ, 0x3c, !UPT ;  /* 0x0000003c253c7292 */ /* 0x000fe2000f8e3c3f */
[----:B------:R-:W-:Y:S11]  /*b400*/  @!P0 BRA `(.L_x_2014) ;  /* 0x0000000000048947 */ /* 0x000ff60003800000 */
[----:B------:R-:W-:Y:S01]  /*b410*/  BPT.TRAP 0x1 ;  /* 0x000000040000795c */ /* 0x000fe20000300000 */
.L_x_2014:
[----:B------:R-:W-:Y:S01]  /*b420*/  ULEA UR4, UR36, UR38, 0x3 ;  /* 0x0000002624047291 */ /* 0x000fe2000f8e183f */
[----:B------:R-:W-:-:S05]  /*b430*/  IMAD.U32 R6, RZ, RZ, UR60 ;  /* 0x0000003cff067e24 */ /* 0x000fca000f8e00ff */
[----:B------:R-:W-:-:S04]  /*b440*/  SHF.L.U32 R6, R6, 0x1f, RZ ;  /* 0x0000001f06067819 */ /* 0x000fc800000006ff */
[----:B------:R0:W1:Y:S01]  /*b450*/  SYNCS.PHASECHK.TRANS64.TRYWAIT P2, [UR4+0x36830], R6 ;  /* 0x03683006ff0075a7 */ /* 0x0000620008040144 */
[----:B------:R-:W-:Y:S05]  /*b460*/  @!P0 BRA `(.L_x_2015) ;  /* 0x0000000000048947 */ /* 0x000fea0003800000 */
[----:B------:R-:W-:Y:S01]  /*b470*/  BPT.TRAP 0x1 ;  /* 0x000000040000795c */ /* 0x000fe20000300000 */
.L_x_2015:
[----:B-1----:R-:W-:Y:S05]  /*b480*/  @P2 BRA `(.L_x_2016) ;  /* 0x0000000000082947 */ /* 0x002fea0003800000 */
[----:B------:R-:W1:Y:S02]  /*b490*/  SYNCS.PHASECHK.TRANS64.TRYWAIT P2, [UR4+0x36830], R6 ;  /* 0x03683006ff0075a7 */ /* 0x000e640008040144 */
[----:B-1----:R-:W-:Y:S05]  /*b4a0*/  @!P2 BRA `(.L_x_2017) ;  /* 0x000000cc00f8a947 */ /* 0x002fea0003800000 */
.L_x_2016:
        /* <DEDUP_REMOVED lines=592> */
.L_x_2018:
[----:B------:R-:W-:Y:S01]  /*d9b0*/  ULEA UR14, UR6, UR38, 0x3 ;  /* 0x00000026060e7291 */ /* 0x000fe2000f8e183f */
[----:B------:R-:W-:-:S05]  /*d9c0*/  IMAD.U32 R0, RZ, RZ, UR37 ;  /* 0x00000025ff007e24 */ /* 0x000fca000f8e00ff */
[----:B------:R-:W-:-:S04]  /*d9d0*/  SHF.L.U32 R0, R0, 0x1f, RZ ;  /* 0x0000001f00007819 */ /* 0x000fc800000006ff */
[----:B------:R2:W3:Y:S01]  /*d9e0*/  SYNCS.PHASECHK.TRANS64.TRYWAIT P2, [UR14+0x36850], R0 ;  /* 0x03685000ff0075a7 */ /* 0x0004e2000804014e */
[----:B------:R-:W-:Y:S05]  /*d9f0*/  @!P0 BRA `(.L_x_2019) ;  /* 0x0000000000048947 */ /* 0x000fea0003800000 */
[----:B------:R-:W-:Y:S01]  /*da00*/  BPT.TRAP 0x1 ;  /* 0x000000040000795c */ /* 0x000fe20000300000 */
.L_x_2019:
[----:B---3--:R-:W-:Y:S05]  /*da10*/  @P2 BRA `(.L_x_2020) ;  /* 0x0000000000082947 */ /* 0x008fea0003800000 */
[----:B------:R-:W3:Y:S02]  /*da20*/  SYNCS.PHASECHK.TRANS64.TRYWAIT P2, [UR14+0x36850], R0 ;  /* 0x03685000ff0075a7 */ /* 0x000ee4000804014e */
[----:B---3--:R-:W-:Y:S05]  /*da30*/  @!P2 BRA `(.L_x_2021) ;  /* 0x000000a800aca947 */ /* 0x008fea0003800000 */
.L_x_2020:
[----:B------:R-:W-:Y:S01]  /*da40*/  UIADD3 UR4, UR38, 0x400, URZ ;  /* 0x0000040026047890 */ /* 0x000fe2000fffe03f */
[----:B------:R-:W-:Y:S01]  /*da50*/  WARPGROUP.ARRIVE ;  /* 0x00000000000079c5 */ /* 0x000fe20000000000 */
[----:B------:R-:W-:Y:S01]  /*da60*/  UMOV UR11, 0x40000040 ;  /* 0x40000040000b7882 */ /* 0x000fe20000000000 */
[----:B------:R-:W-:Y:S01]  /*da70*/  FMUL.FTZ R2, R168, UR5 ;  /* 0x00000005a8027c20 */ /* 0x000fe20008410000 */
[----:B------:R-:W-:Y:S01]  /*da80*/  USHF.R.U32.HI UR4, URZ, 0x4, UR4 ;  /* 0x000000043f047899 */ /* 0x000fe20008011604 */
[----:B-1----:R-:W-:Y:S01]  /*da90*/  FMUL.FTZ R7, R169, UR5 ;  /* 0x00000005a9077c20 */ /* 0x002fe20008410000 */
        /* <DEDUP_REMOVED lines=21> */
[----:B------:R-:W3:Y:S01]  /*dbf0*/  MUFU.TANH R17, R17 ;  /* 0x0000001100117308 */ /* 0x000ee20000002400 */
[----:B------:R-:W-:Y:S01]  /*dc00*/  UMOV UR11, 0x40000040 ;  /* 0x40000040000b7882 */ /* 0x000fe20000000000 */
[----:B--2---:R-:W-:Y:S01]  /*dc10*/  FMNMX.FTZ R0, R2, R9, !PT ;  /* 0x0000000902007209 */ /* 0x004fe20007810000 */
[----:B------:R-:W-:Y:S01]  /*dc20*/  FMUL.FTZ R235, R141, UR5 ;  /* 0x000000058deb7c20 */ /* 0x000fe20008410000 */
[----:B------:R-:W-:Y:S01]  /*dc30*/  FMUL.FTZ R237, R128, UR5 ;  /* 0x0000000580ed7c20 */ /* 0x000fe20008410000 */
[----:B------:R-:W-:Y:S01]  /*dc40*/  FMUL.FTZ R231, R129, UR5 ;  /* 0x0000000581e77c20 */ /* 0x000fe20008410000 */
[----:B------:R-:W-:Y:S01]  /*dc50*/  FMUL.FTZ R227, R132, UR5 ;  /* 0x0000000584e37c20 */ /* 0x000fe20008410000 */
[----:B-1----:R-:W-:Y:S01]  /*dc60*/  FMNMX.FTZ R0, R7, R0, !PT ;  /* 0x0000000007007209 */ /* 0x002fe20007810000 */
[----:B------:R-:W1:Y:S01]  /*dc70*/  MUFU.TANH R19, R19 ;  /* 0x0000001300137308 */ /* 0x000e620000002400 */
[----:B------:R-:W-:Y:S01]  /*dc80*/  FMUL.FTZ R233, R133, UR5 ;  /* 0x0000000585e97c20 */ /* 0x000fe20008410000 */
[----:B------:R-:W-:Y:S01]  /*dc90*/  FMUL.FTZ R229, R120, UR5 ;  /* 0x0000000578e57c20 */ /* 0x000fe20008410000 */
[----:B------:R-:W-:Y:S01]  /*dca0*/  FMUL.FTZ R12, R121, UR5 ;  /* 0x00000005790c7c20 */ /* 0x000fe20008410000 */
[----:B0-----:R-:W0:Y:S01]  /*dcb0*/  LDC R6, c[0x0][0x988] ;  /* 0x00026200ff067b82 */ /* 0x001e220000000800 */
[----:B------:R-:W-:Y:S01]  /*dcc0*/  FMUL.FTZ R11, R170, UR5 ;  /* 0x00000005aa0b7c20 */ /* 0x000fe20008410000 */
[----:B------:R-:W-:Y:S01]  /*dcd0*/  FMUL.FTZ R15, R174, UR5 ;  /* 0x00000005ae0f7c20 */ /* 0x000fe20008410000 */
[----:B------:R-:W-:Y:S01]  /*dce0*/  FMUL.FTZ R161, R162, UR5 ;  /* 0x00000005a2a17c20 */ /* 0x000fe20008410000 */
        /* <DEDUP_REMOVED lines=22> */
[----:B------:R-:W-:Y:S01]  /*de50*/  ISETP.LT.AND P2, PT, RZ, UR7, PT ;  /* 0x00000007ff007c0c */ /* 0x000fe2000bf41270 */
[----:B------:R-:W-:Y:S01]  /*de60*/  UMOV UR37, UR60 ;  /* 0x0000003c00257c82 */ /* 0x000fe20008000000 */
[----:B------:R-:W2:Y:S01]  /*de70*/  MUFU.TANH R175, R175 ;  /* 0x000000af00af7308 */ /* 0x000ea20000002400 */
[----:B---3--:R-:W-:Y:S01]  /*de80*/  FMNMX.FTZ R0, R171, R0, !PT ;  /* 0x00000000ab007209 */ /* 0x008fe20007810000 */
[----:B------:R-:W-:-:S06]  /*de90*/  UMOV UR6, UR36 ;  /* 0x0000002400067c82 */ /* 0x000fcc0008000000 */
[----:B------:R-:W-:Y:S01]  /*dea0*/  MUFU.TANH R217, R217 ;  /* 0x000000d900d97308 */ /* 0x000fe20000002400 */
[----:B-1----:R-:W-:-:S07]  /*deb0*/  FMNMX.FTZ R0, R173, R0, !PT ;  /* 0x00000000ad007209 */ /* 0x002fce0007810000 */
        /* <DEDUP_REMOVED lines=23> */
[----:B------:R-:W-:-:S03]  /*e030*/  FMUL.FTZ R203, R145, UR5 ;  /* 0x0000000591cb7c20 */ /* 0x000fc60008410000 */
[----:B------:R-:W-:Y:S01]  /*e040*/  MUFU.TANH R155, R155 ;  /* 0x0000009b009b7308 */ /* 0x000fe20000002400 */
[----:B------:R-:W-:Y:S01]  /*e050*/  FMUL.FTZ R145, R146, UR5 ;  /* 0x0000000592917c20 */ /* 0x000fe20008410000 */
[----:B------:R-:W-:Y:S01]  /*e060*/  HGMMA.64x192x16.F32 R24, R196, gdesc[UR8].tnspB, R24, gsb0 ;  /* 0x42e00008c4187df0 */ /* 0x000fe20008000818 */
[----:B------:R-:W-:Y:S01]  /*e070*/  UIADD3 UR10, UR4, 0x100, URZ ;  /* 0x00000100040a7890 */ /* 0x000fe2000fffe03f */
[----:B------:R-:W-:-:S04]  /*e080*/  UMOV UR11, 0x40000040 ;  /* 0x40000040000b7882 */ /* 0x000fc80000000000 */
        /* <DEDUP_REMOVED lines=27> */
[----:B--2---:R-:W-:Y:S01]  /*e240*/  FMNMX.FTZ R0, R199, R0, !PT ;  /* 0x00000000c7007209 */ /* 0x004fe20007810000 */
        /* <DEDUP_REMOVED lines=27> */
[----:B------:R-:W-:Y:S01]  /*e400*/  FMUL.FTZ R129, R139, UR5 ;  /* 0x000000058b817c20 */ /* 0x000fe20008410000 */
[----:B------:R-:W-:-:S05]  /*e410*/  FMUL.FTZ R139, R130, UR5 ;  /* 0x00000005828b7c20 */ /* 0x000fca0008410000 */
[----:B------:R-:W-:Y:S08]  /*e420*/  MUFU.TANH R129, R129 ;  /* 0x0000008100817308 */ /* 0x000ff00000002400 */
[----:B------:R-:W-:Y:S01]  /*e430*/  MUFU.TANH R139, R139 ;  /* 0x0000008b008b7308 */ /* 0x000fe20000002400 */
        /* <DEDUP_REMOVED lines=10> */
[----:B------:R-:W3:Y:S01]  /*e4e0*/  MUFU.TANH R125, R125 ;  /* 0x0000007d007d7308 */ /* 0x000ee20000002400 */
[----:B-1----:R-:W-:-:S04]  /*e4f0*/  FMNMX.FTZ R0, R191, R0, !PT ;  /* 0x00000000bf007209 */ /* 0x002fc80007810000 */
[----:B--2---:R-:W-:-:S05]  /*e500*/  FMNMX.FTZ R0, R189, R0, !PT ;  /* 0x00000000bd007209 */ /* 0x004fca0007810000 */
[----:B------:R-:W1:Y:S02]  /*e510*/  SHFL.BFLY PT, R141, R0, 0x2, 0x1f ;  /* 0x0c401f00008d7f89 */ /* 0x000e6400000e0000 */
[----:B-1----:R-:W-:Y:S01]  /*e520*/  FMNMX.FTZ R8, R0, R141, !PT ;  /* 0x0000008d00087209 */ /* 0x002fe20007810000 */
[----:B------:R-:W-:-:S04]  /*e530*/  FMUL.FTZ R141, R134, UR5 ;  /* 0x00000005868d7c20 */ /* 0x000fc80008410000 */
[----:B------:R-:W1:Y:S02]  /*e540*/  SHFL.BFLY PT, R0, R8, 0x1, 0x1f ;  /* 0x0c201f0008007f89 */ /* 0x000e6400000e0000 */
[----:B------:R-:W2:Y:S01]  /*e550*/  MUFU.TANH R141, R141 ;  /* 0x0000008d008d7308 */ /* 0x000ea20000002400 */
[----:B-1----:R-:W-:-:S05]  /*e560*/  FMNMX.FTZ R8, R8, R0, !PT ;  /* 0x0000000008087209 */ /* 0x002fca0007810000 */
[C---:B------:R-:W-:Y:S01]  /*e570*/  FADD.FTZ R9, -R8.reuse, R9 ;  /* 0x0000000908097221 */ /* 0x040fe20000010100 */
[----:B0-----:R-:W-:-:S03]  /*e580*/  FMUL.FTZ R14, R8, R6 ;  /* 0x00000006080e7220 */ /* 0x001fc60000410000 */
[-C--:B------:R-:W-:Y:S01]  /*e590*/  FMUL.FTZ R0, R9, R6.reuse ;  /* 0x0000000609007220 */ /* 0x080fe20000410000 */
        /* <DEDUP_REMOVED lines=22> */
[----:B------:R-:W-:Y:S01]  /*e700*/  FFMA.FTZ R18, R229, R6, -R14 ;  /* 0x00000006e5127223 */ /* 0x000fe2000001080e */
[----:B------:R-:W-:Y:S02]  /*e710*/  MUFU.EX2 R0, R0 ;  /* 0x0000000000007308 */ /* 0x000fe40000000800 */
[----:B------:R-:W-:-:S04]  /*e720*/  FMNMX.FTZ R2, R165, R2, !PT ;  /* 0x00000002a5027209 */ /* 0x000fc80007810000 */
[----:B------:R-:W-:Y:S02]  /*e730*/  FMNMX.FTZ R2, R167, R2, !PT ;  /* 0x00000002a7027209 */ /* 0x000fe40007810000 */
        /* <DEDUP_REMOVED lines=13> */
[----:B---3--:R-:W-:-:S04]  /*e810*/  FMNMX.FTZ R2, R125, R2, !PT ;  /* 0x000000027d027209 */ /* 0x008fc80007810000 */
        /* <DEDUP_REMOVED lines=8> */
[----:B--2---:R-:W-:-:S04]  /*e8a0*/  FMNMX.FTZ R2, R141, R2, !PT ;  /* 0x000000028d027209 */ /* 0x004fc80007810000 */
[----:B------:R-:W-:Y:S02]  /*e8b0*/  FMNMX.FTZ R2, R135, R2, !PT ;  /* 0x0000000287027209 */ /* 0x000fe40007810000 */
[----:B------:R-:W-:Y:S02]  /*e8c0*/  MUFU.EX2 R192, R192 ;  /* 0x000000c000c07308 */ /* 0x000fe40000000800 */
[----:B------:R-:W-:-:S04]  /*e8d0*/  FMNMX.FTZ R2, R143, R2, !PT ;  /* 0x000000028f027209 */ /* 0x000fc80007810000 */
[----:B------:R-:W-:Y:S02]  /*e8e0*/  FMNMX.FTZ R2, R123, R2, !PT ;  /* 0x000000027b027209 */ /* 0x000fe40007810000 */
[----:B------:R-:W-:Y:S02]  /*e8f0*/  MUFU.EX2 R171, R171 ;  /* 0x000000ab00ab7308 */ /* 0x000fe40000000800 */
[----:B------:R-:W-:-:S04]  /*e900*/  FMNMX.FTZ R2, R151, R2, !PT ;  /* 0x0000000297027209 */ /* 0x000fc80007810000 */
[----:B------:R-:W-:Y:S02]  /*e910*/  FMNMX.FTZ R2, R127, R2, !PT ;  /* 0x000000027f027209 */ /* 0x000fe40007810000 */
[----:B------:R-:W-:Y:S01]  /*e920*/  MUFU.EX2 R194, R194 ;  /* 0x000000c200c27308 */ /* 0x000fe20000000800 */
[----:B------:R-:W-:Y:S02]  /*e930*/  WARPGROUP.DEPBAR.LE gsb0, 0x0 ;  /* 0x00008000000079c5 */ /* 0x000fe40000010000 */
[----:B------:R-:W-:Y:S01]  /*e940*/  WARPGROUP.ARRIVE ;  /* 0x00000000000079c5 */ /* 0x000fe20000000000 */
[----:B------:R-:W0:Y:S01]  /*e950*/  SHFL.BFLY PT, R7, R2, 0x2, 0x1f ;  /* 0x0c401f0002077f89 */ /* 0x000e2200000e0000 */
        /* <DEDUP_REMOVED lines=10> */
[----:B------:R-:W-:Y:S01]  /*ea00*/  MUFU.EX2 R173, R173 ;  /* 0x000000ad00ad7308 */ /* 0x000fe20000000800 */
[----:B------:R-:W-:-:S07]  /*ea10*/  UIADD3 UR4, UR7, -0x1, URZ ;  /* 0xffffffff07047890 */ /* 0x000fce000fffe03f */
[----:B------:R-:W-:Y:S01]  /*ea20*/  MUFU.EX2 R188, R188 ;  /* 0x000000bc00bc7308 */ /* 0x000fe20000000800 */
[----:B------:R-:W-:Y:S01]  /*ea30*/  UMOV UR7, UR4 ;  /* 0x0000000400077c82 */ /* 0x000fe20008000000 */
[----:B0-----:R-:W-:-:S06]  /*ea40*/  FMNMX.FTZ R20, R2, R7, !PT ;  /* 0x0000000702147209 */ /* 0x001fcc0007810000 */
[----:B------:R-:W-:Y:S01]  /*ea50*/  MUFU.EX2 R175, R175 ;  /* 0x000000af00af7308 */ /* 0x000fe20000000800 */
[----:B------:R-:W0:Y:S07]  /*ea60*/  SHFL.BFLY PT, R7, R20, 0x1, 0x1f ;  /* 0x0c201f0014077f89 */ /* 0x000e2e00000e0000 */
[----:B------:R-:W-:Y:S08]  /*ea70*/  MUFU.EX2 R190, R190 ;  /* 0x000000be00be7308 */ /* 0x000ff00000000800 */
[----:B------:R-:W-:Y:S08]  /*ea80*/  MUFU.EX2 R185, R185 ;  /* 0x000000b900b97308 */ /* 0x000ff00000000800 */
[----:B------:R-:W-:Y:S01]  /*ea90*/  MUFU.EX2 R184, R184 ;  /* 0x000000b800b87308 */ /* 0x000fe20000000800 */
[----:B0-----:R-:W-:-:S05]  /*eaa0*/  FMNMX.FTZ R7, R20, R7, !PT ;  /* 0x0000000714077209 */ /* 0x001fca0007810000 */
[C---:B------:R-:W-:Y:S01]  /*eab0*/  FADD.FTZ R189, -R7.reuse, R10 ;  /* 0x0000000a07bd7221 */ /* 0x040fe20000010100 */
[-C--:B------:R-:W-:Y:S01]  /*eac0*/  FMUL.FTZ R10, R7, R6.reuse ;  /* 0x00000006070a7220 */ /* 0x080fe20000410000 */
[----:B------:R-:W-:Y:S02]  /*ead0*/  MUFU.EX2 R187, R187 ;  /* 0x000000bb00bb7308 */ /* 0x000fe40000000800 */
[-C--:B------:R-:W-:Y:S01]  /*eae0*/  FMUL.FTZ R189, R189, R6.reuse ;  /* 0x00000006bdbd7220 */ /* 0x080fe20000410000 */
[-CC-:B------:R-:W-:Y:S01]  /*eaf0*/  FFMA.FTZ R201, R11, R6.reuse, -R10.reuse ;  /* 0x000000060bc97223 */ /* 0x180fe2000001080a */
[----:B------:R-:W-:Y:S02]  /*eb00*/  IMAD.U32 R11, RZ, RZ, UR36 ;  /* 0x00000024ff0b7e24 */ /* 0x000fe4000f8e00ff */
[-CC-:B------:R-:W-:Y:S01]  /*eb10*/  FFMA.FTZ R203, R15, R6.reuse, -R10.reuse ;  /* 0x000000060fcb7223 */ /* 0x180fe2000001080a */
[-CC-:B------:R-:W-:Y:S01]  /*eb20*/  FFMA.FTZ R20, R21, R6.reuse, -R10.reuse ;  /* 0x0000000615147223 */ /* 0x180fe2000001080a */
[-CC-:B------:R-:W-:Y:S01]  /*eb30*/  FFMA.FTZ R197, R161, R6.reuse, -R10.reuse ;  /* 0x00000006a1c57223 */ /* 0x180fe2000001080a */
[----:B------:R0:W-:Y:S01]  /*eb40*/  MUFU.EX2 R2, R189 ;  /* 0x000000bd00027308 */ /* 0x0001e20000000800 */
[----:B------:R-:W-:Y:S01]  /*eb50*/  @!P1 LEA R11, R11, UR38, 0x3 ;  /* 0x000000260b0b9c11 */ /* 0x000fe2000f8e18ff */
[----:B------:R-:W-:Y:S01]  /*eb60*/  FFMA.FTZ R120, R163, R6, -R10 ;  /* 0x00000006a3787223 */ /* 0x000fe2000001080a */
[----:B------:R-:W-:-:S02]  /*eb70*/  IMAD.U32 R15, RZ, RZ, UR14 ;  /* 0x0000000eff0f7e24 */ /* 0x000fc4000f8e00ff */
[-CC-:B------:R-:W-:Y:S01]  /*eb80*/  FFMA.FTZ R199, R165, R6.reuse, -R10.reuse ;  /* 0x00000006a5c77223 */ /* 0x180fe2000001080a */
[----:B------:R-:W-:Y:S01]  /*eb90*/  @!P1 IADD3 R11, R11, 0x36840, RZ ;  /* 0x000368400b0b9810 */ /* 0x000fe20007ffe0ff */
[-CC-:B------:R-:W-:Y:S01]  /*eba0*/  FFMA.FTZ R122, R167, R6.reuse, -R10.reuse ;  /* 0x00000006a77a7223 */ /* 0x180fe2000001080a */
[----:B------:R-:W-:Y:S01]  /*ebb0*/  @!P1 VIADD R15, R15, 0x36860 ;  /* 0x000368600f0f9836 */ /* 0x000fe20000000000 */
[----:B------:R-:W1:Y:S01]  /*ebc0*/  MUFU.EX2 R201, R201 ;  /* 0x000000c900c97308 */ /* 0x000e620000000800 */
[----:B------:R-:W-:Y:S01]  /*ebd0*/  @!P1 PRMT R11, RZ, 0x654, R11 ;  /* 0x00000654ff0b9816 */ /* 0x000fe2000000000b */
[-CC-:B------:R-:W-:Y:S01]  /*ebe0*/  FFMA.FTZ R193, R153, R6.reuse, -R10.reuse ;  /* 0x0000000699c17223 */ /* 0x180fe2000001080a */
[-CC-:B------:R-:W-:Y:S01]  /*ebf0*/  FFMA.FTZ R124, R155, R6.reuse, -R10.reuse ;  /* 0x000000069b7c7223 */ /* 0x180fe2000001080a */
[----:B------:R-:W-:Y:S01]  /*ec00*/  @!P1 PRMT R15, RZ, 0x654, R15 ;  /* 0x00000654ff0f9816 */ /* 0x000fe2000000000f */
[-CC-:B------:R-:W-:Y:S01]  /*ec10*/  FFMA.FTZ R195, R157, R6.reuse, -R10.reuse ;  /* 0x000000069dc37223 */ /* 0x180fe2000001080a */
[-CC-:B------:R-:W-:Y:S01]  /*ec20*/  FFMA.FTZ R126, R159, R6.reuse, -R10.reuse ;  /* 0x000000069f7e7223 */ /* 0x180fe2000001080a */
[-CC-:B0-----:R-:W-:Y:S01]  /*ec30*/  FFMA.FTZ R189, R145, R6.reuse, -R10.reuse ;  /* 0x0000000691bd7223 */ /* 0x181fe2000001080a */
        /* <DEDUP_REMOVED lines=13> */
[----:B------:R-:W-:-:S03]  /*ed10*/  FFMA.FTZ R151, R151, R6, -R10 ;  /* 0x0000000697977223 */ /* 0x000fc6000001080a */
        /* <DEDUP_REMOVED lines=22> */
[----:B-1----:R-:W-:Y:S01]  /*ee80*/  FFMA.FTZ R13, R2, R3, R201 ;  /* 0x00000003020d7223 */ /* 0x002fe200000100c9 */
[----:B------:R-:W-:Y:S08]  /*ee90*/  MUFU.EX2 R217, R217 ;  /* 0x000000d900d97308 */ /* 0x000ff00000000800 */
[----:B------:R-:W0:Y:S08]  /*eea0*/  MUFU.EX2 R14, R14 ;  /* 0x0000000e000e7308 */ /* 0x000e300000000800 */
[----:B------:R-:W-:Y:S08]  /*eeb0*/  MUFU.EX2 R3, R125 ;  /* 0x0000007d00037308 */ /* 0x000ff00000000800 */
[----:B------:R-:W-:Y:S01]  /*eec0*/  MUFU.EX2 R139, R139 ;  /* 0x0000008b008b7308 */ /* 0x000fe20000000800 */
[C---:B0-----:R-:W-:Y:S01]  /*eed0*/  FADD.FTZ R132, R14.reuse, R13 ;  /* 0x0000000d0e847221 */ /* 0x041fe20000010000 */
[----:B------:R-:W-:-:S03]  /*eee0*/  F2FP.F16.F32.PACK_AB R201, R14, R201 ;  /* 0x000000c90ec9723e */ /* 0x000fc600000000ff */
[----:B------:R-:W-:Y:S01]  /*eef0*/  FADD.FTZ R13, R203, R132 ;  /* 0x00000084cb0d7221 */ /* 0x000fe20000010000 */
[C---:B------:R-:W-:Y:S02]  /*ef00*/  F2FP.F16.F32.PACK_AB R203, R20.reuse, R203 ;  /* 0x000000cb14cb723e */ /* 0x040fe400000000ff */
[----:B------:R-:W-:Y:S01]  /*ef10*/  MUFU.EX2 R180, R180 ;  /* 0x000000b400b47308 */ /* 0x000fe20000000800 */
[----:B------:R-:W-:-:S04]  /*ef20*/  FADD.FTZ R132, R20, R13 ;  /* 0x0000000d14847221 */ /* 0x000fc80000010000 */
        /* <DEDUP_REMOVED lines=11> */
[----:B------:R-:W-:-:S07]  /*efe0*/  FADD.FTZ R132, R124, R13 ;  /* 0x0000000d7c847221 */ /* 0x000fce0000010000 */
[----:B------:R-:W-:Y:S08]  /*eff0*/  MUFU.EX2 R182, R182 ;  /* 0x000000b600b67308 */ /* 0x000ff00000000800 */
[----:B------:R-:W-:Y:S08]  /*f000*/  MUFU.EX2 R135, R135 ;  /* 0x0000008700877308 */ /* 0x000ff00000000800 */
[----:B------:R-:W-:Y:S08]  /*f010*/  MUFU.EX2 R183, R183 ;  /* 0x000000b700b77308 */ /* 0x000ff00000000800 */
[----:B------:R-:W-:Y:S08]  /*f020*/  MUFU.EX2 R143, R143 ;  /* 0x0000008f008f7308 */ /* 0x000ff00000000800 */
[----:B------:R-:W-:Y:S08]  /*f030*/  MUFU.EX2 R18, R18 ;  /* 0x0000001200127308 */ /* 0x000ff00000000800 */
[----:B------:R-:W-:Y:S08]  /*f040*/  MUFU.EX2 R123, R123 ;  /* 0x0000007b007b7308 */ /* 0x000ff00000000800 */
[----:B------:R-:W0:Y:S08]  /*f050*/  MUFU.EX2 R219, R219 ;  /* 0x000000db00db7308 */ /* 0x000e300000000800 */
[----:B------:R-:W-:Y:S08]  /*f060*/  MUFU.EX2 R151, R151 ;  /* 0x0000009700977308 */ /* 0x000ff00000000800 */
[----:B------:R-:W-:Y:S08]  /*f070*/  MUFU.EX2 R12, R12 ;  /* 0x0000000c000c7308 */ /* 0x000ff00000000800 */
[----:B------:R-:W1:Y:S01]  /*f080*/  MUFU.EX2 R221, R221 ;  /* 0x000000dd00dd7308 */ /* 0x000e620000000800 */
[----:B------:R-:W-:-:S02]  /*f090*/  WARPGROUP.DEPBAR.LE gsb0, 0x0 ;  /* 0x00008000000079c5 */ /* 0x000fc40000010000 */
[----:B------:R2:W-:Y:S01]  /*f0a0*/  @!P1 SYNCS.ARRIVE.TRANS64.RED.A1T0 RZ, [R11+URZ], RZ ;  /* 0x000000ff0bff99a7 */ /* 0x0005e2000810043f */
[----:B0-----:R-:W-:Y:S02]  /*f0b0*/  F2FP.F16.F32.PACK_AB R176, R219, R18 ;  /* 0x00000012dbb0723e */ /* 0x001fe400000000ff */
[----:B------:R-:W-:Y:S02]  /*f0c0*/  F2FP.F16.F32.PACK_AB R177, R123, R143 ;  /* 0x0000008f7bb1723e */ /* 0x000fe400000000ff */
[----:B-1----:R-:W-:Y:S01]  /*f0d0*/  F2FP.F16.F32.PACK_AB R178, R221, R12 ;  /* 0x0000000cddb2723e */ /* 0x002fe200000000ff */
[----:B--2---:R-:W-:Y:S01]  /*f0e0*/  FFMA.FTZ R11, R0, R4, R9 ;  /* 0x00000004000b7223 */ /* 0x004fe20000010009 */
[----:B------:R0:W-:Y:S01]  /*f0f0*/  @!P1 SYNCS.ARRIVE.TRANS64.RED.A1T0 RZ, [R15+URZ], RZ ;  /* 0x000000ff0fff99a7 */ /* 0x0001e2000810043f */
[-C--:B------:R-:W-:Y:S02]  /*f100*/  FFMA.FTZ R4, R129, R6.reuse, -R10 ;  /* 0x0000000681047223 */ /* 0x080fe4000001080a */
[C---:B------:R-:W-:Y:S01]  /*f110*/  FADD.FTZ R11, R200.reuse, R11 ;  /* 0x0000000bc80b7221 */ /* 0x040fe20000010000 */
[----:B------:R-:W-:Y:S01]  /*f120*/  F2FP.F16.F32.PACK_AB R200, R200, R9 ;  /* 0x00000009c8c8723e */ /* 0x000fe200000000ff */
[----:B------:R-:W-:Y:S01]  /*f130*/  FADD.FTZ R9, R195, R132 ;  /* 0x00000084c3097221 */ /* 0x000fe20000010000 */
[----:B------:R-:W-:Y:S01]  /*f140*/  F2FP.F16.F32.PACK_AB R195, R126, R195 ;  /* 0x000000c37ec3723e */ /* 0x000fe200000000ff */
[----:B------:R-:W-:Y:S01]  /*f150*/  FADD.FTZ R134, R202, R11 ;  /* 0x0000000bca867221 */ /* 0x000fe20000010000 */
[-C--:B------:R-:W-:Y:S01]  /*f160*/  FFMA.FTZ R11, R133, R6.reuse, -R10 ;  /* 0x00000006850b7223 */ /* 0x080fe2000001080a */
[----:B------:R-:W-:Y:S01]  /*f170*/  FADD.FTZ R132, R126, R9 ;  /* 0x000000097e847221 */ /* 0x000fe20000010000 */
[----:B------:R-:W-:Y:S01]  /*f180*/  MUFU.EX2 R4, R4 ;  /* 0x0000000400047308 */ /* 0x000fe20000000800 */
[----:B0-----:R-:W-:Y:S01]  /*f190*/  FADD.FTZ R15, R17, R134 ;  /* 0x00000086110f7221 */ /* 0x001fe20000010000 */
[----:B------:R-:W-:Y:S01]  /*f1a0*/  FFMA.FTZ R10, R127, R6, -R10 ;  /* 0x000000067f0a7223 */ /* 0x000fe2000001080a */
[----:B------:R-:W-:Y:S01]  /*f1b0*/  FADD.FTZ R9, R189, R132 ;  /* 0x00000084bd097221 */ /* 0x000fe20000010000 */
[----:B------:R-:W-:Y:S01]  /*f1c0*/  F2FP.F16.F32.PACK_AB R202, R17, R202 ;  /* 0x000000ca11ca723e */ /* 0x000fe200000000ff */
[----:B------:R-:W-:Y:S01]  /*f1d0*/  FADD.FTZ R134, R196, R15 ;  /* 0x0000000fc4867221 */ /* 0x000fe20000010000 */
[----:B------:R-:W-:-:S02]  /*f1e0*/  F2FP.F16.F32.PACK_AB R196, R19, R196 ;  /* 0x000000c413c4723e */ /* 0x000fc400000000ff */
[----:B------:R-:W-:Y:S01]  /*f1f0*/  MUFU.EX2 R11, R11 ;  /* 0x0000000b000b7308 */ /* 0x000fe20000000800 */
[----:B------:R-:W-:Y:S01]  /*f200*/  FADD.FTZ R15, R19, R134 ;  /* 0x00000086130f7221 */ /* 0x000fe20000010000 */
[----:B------:R-:W-:-:S03]  /*f210*/  F2FP.F16.F32.PACK_AB R189, R128, R189 ;  /* 0x000000bd80bd723e */ /* 0x000fc600000000ff */
[----:B------:R-:W-:Y:S01]  /*f220*/  FADD.FTZ R134, R198, R15 ;  /* 0x0000000fc6867221 */ /* 0x000fe20000010000 */
[C---:B------:R-:W-:Y:S02]  /*f230*/  F2FP.F16.F32.PACK_AB R198, R169.reuse, R198 ;  /* 0x000000c6a9c6723e */ /* 0x040fe400000000ff */
[----:B------:R-:W0:Y:S01]  /*f240*/  MUFU.EX2 R10, R10 ;  /* 0x0000000a000a7308 */ /* 0x000e220000000800 */
[----:B------:R-:W-:-:S04]  /*f250*/  FADD.FTZ R15, R169, R134 ;  /* 0x00000086a90f7221 */ /* 0x000fc80000010000 */
[----:B------:R-:W-:Y:S01]  /*f260*/  FADD.FTZ R134, R192, R15 ;  /* 0x0000000fc0867221 */ /* 0x000fe20000010000 */
[----:B------:R-:W-:-:S03]  /*f270*/  F2FP.F16.F32.PACK_AB R192, R171, R192 ;  /* 0x000000c0abc0723e */ /* 0x000fc600000000ff */
[----:B------:R-:W-:-:S04]  /*f280*/  FADD.FTZ R15, R171, R134 ;  /* 0x00000086ab0f7221 */ /* 0x000fc80000010000 */
[----:B------:R-:W-:Y:S01]  /*f290*/  FADD.FTZ R134, R194, R15 ;  /* 0x0000000fc2867221 */ /* 0x000fe20000010000 */
[----:B------:R-:W-:-:S03]  /*f2a0*/  F2FP.F16.F32.PACK_AB R194, R173, R194 ;  /* 0x000000c2adc2723e */ /* 0x000fc600000000ff */
[----:B------:R-:W-:Y:S01]  /*f2b0*/  FADD.FTZ R13, R173, R134 ;  /* 0x00000086ad0d7221 */ /* 0x000fe20000010000 */
[----:B0-----:R-:W-:-:S03]  /*f2c0*/  F2FP.F16.F32.PACK_AB R179, R10, R151 ;  /* 0x000000970ab3723e */ /* 0x001fc600000000ff */
[----:B------:R-:W-:Y:S01]  /*f2d0*/  FADD.FTZ R14, R188, R13 ;  /* 0x0000000dbc0e7221 */ /* 0x000fe20000010000 */
[----:B------:R-:W-:-:S03]  /*f2e0*/  F2FP.F16.F32.PACK_AB R188, R175, R188 ;  /* 0x000000bcafbc723e */ /* 0x000fc600000000ff */
[----:B------:R-:W-:Y:S01]  /*f2f0*/  FADD.FTZ R13, R175, R14 ;  /* 0x0000000eaf0d7221 */ /* 0x000fe20000010000 */
[----:B------:R-:W-:-:S03]  /*f300*/  FADD.FTZ R14, R128, R9 ;  /* 0x00000009800e7221 */ /* 0x000fc60000010000 */
        /* <DEDUP_REMOVED lines=16> */
[C---:B------:R-:W-:Y:S01]  /*f410*/  FADD.FTZ R14, R137.reuse, R14 ;  /* 0x0000000e890e7221 */ /* 0x040fe20000010000 */
[----:B------:R-:W-:-:S02]  /*f420*/  F2FP.F16.F32.PACK_AB R187, R137, R11 ;  /* 0x0000000b89bb723e */ /* 0x000fc400000000ff */
[----:B------:R-:W-:Y:S01]  /*f430*/  FADD.FTZ R20, R180, R9 ;  /* 0x00000009b4147221 */ /* 0x000fe20000010000 */
[----:B------:R-:W-:Y:S01]  /*f440*/  FADD.FTZ R14, R139, R14 ;  /* 0x0000000e8b0e7221 */ /* 0x000fe20000010000 */
[C---:B------:R-:W-:Y:S01]  /*f450*/  F2FP.F16.F32.PACK_AB R180, R181.reuse, R180 ;  /* 0x000000b4b5b4723e */ /* 0x040fe200000000ff */
[----:B------:R-:W-:Y:S02]  /*f460*/  IMAD.MOV.U32 R9, RZ, RZ, R8 ;  /* 0x000000ffff097224 */ /* 0x000fe400078e0008 */
        /* <DEDUP_REMOVED lines=10> */
[----:B------:R-:W-:-:S03]  /*f510*/  FADD.FTZ R14, R143, R14 ;  /* 0x0000000e8f0e7221 */ /* 0x000fc60000010000 */
[----:B------:R-:W-:Y:S01]  /*f520*/  FADD.FTZ R3, R219, R4 ;  /* 0x00000004db037221 */ /* 0x000fe20000010000 */
[----:B------:R-:W-:-:S03]  /*f530*/  FADD.FTZ R14, R123, R14 ;  /* 0x0000000e7b0e7221 */ /* 0x000fc60000010000 */
[----:B------:R-:W-:Y:S01]  /*f540*/  FADD.FTZ R4, R12, R3 ;  /* 0x000000030c047221 */ /* 0x000fe20000010000 */
[----:B------:R-:W-:-:S03]  /*f550*/  FADD.FTZ R14, R151, R14 ;  /* 0x0000000e970e7221 */ /* 0x000fc60000010000 */
[----:B------:R-:W-:Y:S01]  /*f560*/  FADD.FTZ R4, R221, R4 ;  /* 0x00000004dd047221 */ /* 0x000fe20000010000 */
[----:B------:R-:W-:Y:S01]  /*f570*/  FADD.FTZ R3, R10, R14 ;  /* 0x0000000e0a037221 */ /* 0x000fe20000010000 */
[----:B------:R-:W-:Y:S01]  /*f580*/  IMAD.MOV.U32 R10, RZ, RZ, R7 ;  /* 0x000000ffff0a7224 */ /* 0x000fe200078e0007 */
[----:B------:R-:W-:Y:S06]  /*f590*/  @P2 BRA `(.L_x_2022) ;  /* 0xffffffbc00842947 */ /* 0x000fec000383ffff */
.L_x_2013:
        /* <DEDUP_REMOVED lines=99> */
.L_x_2023:
[----:B------:R-:W-:Y:S01]  /*fbd0*/  ULEA UR5, UR36, UR38, 0x3 ;  /* 0x0000002624057291 */ /* 0x000fe2000f8e183f */
[----:B------:R-:W-:-:S05]  /*fbe0*/  IMAD.U32 R0, RZ, RZ, UR60 ;  /* 0x0000003cff007e24 */ /* 0x000fca000f8e00ff */
[----:B------:R-:W-:-:S04]  /*fbf0*/  SHF.L.U32 R0, R0, 0x1f, RZ ;  /* 0x0000001f00007819 */ /* 0x000fc800000006ff */
[----:B------:R0:W1:Y:S01]  /*fc00*/  SYNCS.PHASECHK.TRANS64.TRYWAIT P2, [UR5+0x36850], R0 ;  /* 0x03685000ff0075a7 */ /* 0x0000620008040145 */
[----:B------:R-:W-:Y:S05]  /*fc10*/  @!P0 BRA `(.L_x_2024) ;  /* 0x0000000000048947 */ /* 0x000fea0003800000 */
[----:B------:R-:W-:Y:S01]  /*fc20*/  BPT.TRAP 0x1 ;  /* 0x000000040000795c */ /* 0x000fe20000300000 */
.L_x_2024:
[----:B-1----:R-:W-:Y:S05]  /*fc30*/  @P2 BRA `(.L_x_2025) ;  /* 0x0000000000082947 */ /* 0x002fea0003800000 */
[----:B------:R-:W1:Y:S02]  /*fc40*/  SYNCS.PHASECHK.TRANS64.TRYWAIT P0, [UR5+0x36850], R0 ;  /* 0x03685000ff0075a7 */ /* 0x000e640008000145 */
[----:B-1----:R-:W-:Y:S05]  /*fc50*/  @!P0 BRA `(.L_x_2026) ;  /* 0x00000088003c8947 */ /* 0x002fea0003800000 */
.L_x_2025:
[----:B------:R-:W-:Y:S01]  /*fc60*/  UIADD3 UR38, UR38, 0x400, URZ ;  /* 0x0000040026267890 */ /* 0x000fe2000fffe03f */
[----:B------:R-:W-:Y:S01]  /*fc70*/  WARPGROUP.ARRIVE ;  /* 0x00000000000079c5 */ /* 0x000fe20000000000 */
[----:B------:R-:W-:Y:S01]  /*fc80*/  UMOV UR7, 0x40000040 ;  /* 0x4000004000077882 */ /* 0x000fe20000000000 */
[----:B-1----:R-:W1:Y:S01]  /*fc90*/  SHFL.BFLY PT, R5, R4, 0x2, 0x1f ;  /* 0x0c401f0004057f89 */ /* 0x002e6200000e0000 */
[----:B------:R-:W-:Y:S01]  /*fca0*/  USHF.R.U32.HI UR38, URZ, 0x4, UR38 ;  /* 0x000000043f267899 */ /* 0x000fe20008011626 */
[----:B------:R-:W-:Y:S01]  /*fcb0*/  IMAD.MOV.U32 R10, RZ, RZ, RZ ;  /* 0x000000ffff0a7224 */ /* 0x000fe200078e00ff */
[----:B------:R-:W-:Y:S01]  /*fcc0*/  R2UR UR8, R210 ;  /* 0x00000000d20872ca */ /* 0x000fe200000e0000 */
[----:B0-----:R-:W0:Y:S01]  /*fcd0*/  SHFL.BFLY PT, R0, R3, 0x2, 0x1f ;  /* 0x0c401f0003007f89 */ /* 0x001e2200000e0000 */
[----:B------:R-:W-:-:S04]  /*fce0*/  ULOP3.LUT UR38, UR38, 0x3fff, URZ, 0xc0, !UPT ;  /* 0x00003fff26267892 */ /* 0x000fc8000f8ec03f */
        /* <DEDUP_REMOVED lines=10> */
[----:B------:R-:W-:Y:S01]  /*fd90*/  MOV R4, RZ ;  /* 0x000000ff00047202 */ /* 0x000fe20000000f00 */
[----:B0-----:R-:W-:Y:S01]  /*fda0*/  FADD.FTZ R2, R0, R3 ;  /* 0x0000000300027221 */ /* 0x001fe20000010000 */
[----:B------:R-:W-:Y:S01]  /*fdb0*/  MOV R210, UR8 ;  /* 0x0000000800d27c02 */ /* 0x000fe20008000f00 */
[----:B------:R-:W0:Y:S01]  /*fdc0*/  SHFL.BFLY PT, R0, R5, 0x1, 0x1f ;  /* 0x0c201f0005007f89 */ /* 0x000e2200000e0000 */
[----:B------:R-:W-:-:S03]  /*fdd0*/  USEL UR36, UR36, URZ, UP0 ;  /* 0x0000003f24247287 */ /* 0x000fc60008000000 */
[----:B------:R-:W1:Y:S01]  /*fde0*/  SHFL.BFLY PT, R9, R2, 0x1, 0x1f ;  /* 0x0c201f0002097f89 */ /* 0x000e6200000e0000 */
[----:B0-----:R-:W-:Y:S01]  /*fdf0*/  FADD.FTZ R13, R5, R0 ;  /* 0x00000000050d7221 */ /* 0x001fe20000010000 */
[----:B------:R-:W-:Y:S02]  /*fe00*/  IMAD.U32 R5, RZ, RZ, UR5 ;  /* 0x00000005ff057e24 */ /* 0x000fe4000f8e00ff */
[----:B------:R-:W-:Y:S02]  /*fe10*/  IMAD.MOV.U32 R0, RZ, RZ, -0x800000 ;  /* 0xff800000ff007424 */ /* 0x000fe400078e00ff */
[----:B-1----:R-:W-:Y:S01]  /*fe20*/  FADD.FTZ R14, R2, R9 ;  /* 0x00000009020e7221 */ /* 0x002fe20000010000 */
[----:B------:R-:W-:Y:S01]  /*fe30*/  FSETP.NE.FTZ.AND P0, PT, R13, RZ, PT ;  /* 0x000000ff0d00720b */ /* 0x000fe20003f15000 */
[----:B------:R-:W-:Y:S02]  /*fe40*/  @!P1 VIADD R5, R5, 0x36860 ;  /* 0x0003686005059836 */ /* 0x000fe40000000000 */
[----:B------:R-:W-:Y:S01]  /*fe50*/  IMAD.MOV.U32 R2, RZ, RZ, -0x800000 ;  /* 0xff800000ff027424 */ /* 0x000fe200078e00ff */
[----:B------:R-:W-:-:S02]  /*fe60*/  FSETP.NE.FTZ.AND P2, PT, R14, RZ, PT ;  /* 0x000000ff0e00720b */ /* 0x000fc40003f55000 */
[----:B------:R-:W-:-:S07]  /*fe70*/  @!P1 PRMT R5, RZ, 0x654, R5 ;  /* 0x00000654ff059816 */ /* 0x000fce0000000005 */
[----:B------:R-:W0:Y:S01]  /*fe80*/  @P0 MUFU.LG2 R9, R13 ;  /* 0x0000000d00090308 */ /* 0x000e220000000c00 */
[----:B------:R-:W-:-:S03]  /*fe90*/  @P0 FMUL.FTZ R3, R6, 0.69314718246459960938 ;  /* 0x3f31721806030820 */ /* 0x000fc60000410000 */
[----:B------:R-:W-:-:S04]  /*fea0*/  @P2 FMUL.FTZ R15, R6, 0.69314718246459960938 ;  /* 0x3f317218060f2820 */ /* 0x000fc80000410000 */
[----:B------:R-:W1:Y:S08]  /*feb0*/  @P2 MUFU.LG2 R11, R14 ;  /* 0x0000000e000b2308 */ /* 0x000e700000000c00 */
[----:B------:R-:W2:Y:S01]  /*fec0*/  @P2 MUFU.RCP R10, R14 ;  /* 0x0000000e000a2308 */ /* 0x000ea20000001000 */
[----:B0-----:R-:W-:-:S04]  /*fed0*/  @P0 FMUL.FTZ R6, R9, 0.69314718246459960938 ;  /* 0x3f31721809060820 */ /* 0x001fc80000410000 */
[----:B------:R-:W-:-:S03]  /*fee0*/  @P0 FFMA.FTZ R2, R3, R8, R6 ;  /* 0x0000000803020223 */ /* 0x000fc60000010006 */
[----:B------:R-:W0:Y:S01]  /*fef0*/  @P0 MUFU.RCP R4, R13 ;  /* 0x0000000d00040308 */ /* 0x000e220000001000 */
[----:B-1----:R-:W-:Y:S01]  /*ff00*/  @P2 FMUL.FTZ R12, R11, 0.69314718246459960938 ;  /* 0x3f3172180b0c2820 */ /* 0x002fe20000410000 */
        /* <DEDUP_REMOVED lines=36> */
[----:B------:R-:W-:Y:S01]  /*10150*/  FMUL.FTZ R130, R43, R10 ;  /* 0x0000000a2b827220 */ /* 0x000fe20000410000 */
[-C--:B0-----:R-:W-:Y:S01]  /*10160*/  FMUL.FTZ R120, R32, R4.reuse ;  /* 0x0000000420787220 */ /* 0x081fe20000410000 */
[-C--:B------:R-:W-:Y:S01]  /*10170*/  FMUL.FTZ R3, R36, R4.reuse ;  /* 0x0000000424037220 */ /* 0x080fe20000410000 */
[----:B------:R-:W-:Y:S01]  /*10180*/  FMUL.FTZ R122, R37, R4 ;  /* 0x00000004257a7220 */ /* 0x000fe20000410000 */
        /* <DEDUP_REMOVED lines=91> */
.L_x_1996:
[----:B------:R-:W0:Y:S01]  /*10740*/  S2R R5, SR_CgaCtaId ;  /* 0x0000000000057919 */ /* 0x000e220000008800 */
[----:B------:R-:W-:Y:S01]  /*10750*/  MOV R42, 0x400 ;  /* 0x00000400002a7802 */ /* 0x000fe20000000f00 */
[----:B------:R-:W-:Y:S01]  /*10760*/  BSSY B0, `(.L_x_2027) ;  /* 0x0000274000007945 */ /* 0x000fe20003800000 */
[----:B------:R-:W-:Y:S02]  /*10770*/  BAR.SYNC.DEFER_BLOCKING 0x5, 0x120 ;  /* 0x0144800000007b1d */ /* 0x000fe40000010000 */
[----:B0-----:R-:W-:-:S05]  /*10780*/  LEA R42, R5, R42, 0x18 ;  /* 0x0000002a052a7211 */ /* 0x001fca00078ec0ff */
[----:B------:R-:W0:Y:S02]  /*10790*/  LDS.128 R80, [R42+0x368d0] ;  /* 0x0368d0002a507984 */ /* 0x000e240000000c00 */
[----:B0-----:R-:W-:Y:S02]  /*107a0*/  R2UR UR4, R81 ;  /* 0x00000000510472ca */ /* 0x001fe400000e0000 */
[----:B------:R-:W-:-:S11]  /*107b0*/  R2UR UR5, R82 ;  /* 0x00000000520572ca */ /* 0x000fd600000e0000 */
[----:B------:R-:W-:Y:S01]  /*107c0*/  IMAD.U32 R17, RZ, RZ, UR4 ;  /* 0x00000004ff117e24 */ /* 0x000fe2000f8e00ff */
[----:B------:R-:W-:Y:S06]  /*107d0*/  BAR.ARV 0x4, 0x120 ;  /* 0x0104800000007b1d */ /* 0x000fec0000002000 */
[----:B------:R-:W-:Y:S05]  /*107e0*/  @P0 BRA `(.L_x_2028) ;  /* 0x0000001800800947 */ /* 0x000fea0003800000 */
[----:B------:R-:W0:Y:S01]  /*107f0*/  S2R R5, SR_SWINHI ;  /* 0x0000000000057919 */ /* 0x000e220000002f00 */
[----:B------:R-:W-:Y:S01]  /*10800*/  F2FP.F16.F32.PACK_AB R6, R123, R6 ;  /* 0x000000067b06723e */ /* 0x000fe200000000ff */
[----:B------:R-:W-:Y:S01]  /*10810*/  ULDC.64 UR8, c[0x0][0xbe0] ;  /* 0x0002f80000087ab9 */ /* 0x000fe20000000a00 */
[----:B------:R-:W-:Y:S01]  /*10820*/  R2UR UR6, R208 ;  /* 0x00000000d00672ca */ /* 0x000fe200000e0000 */
[----:B------:R-:W-:Y:S01]  /*10830*/  UISETP.NE.U32.AND UP0, UPT, UR8, URZ, UPT ;  /* 0x0000003f0800728c */ /* 0x000fe2000bf05070 */
[----:B------:R-:W-:Y:S01]  /*10840*/  R2UR UR4, R206 ;  /* 0x00000000ce0472ca */ /* 0x000fe200000e0000 */
[----:B------:R-:W-:Y:S01]  /*10850*/  ULDC.64 UR12, c[0x0][0x208] ;  /* 0x00008200000c7ab9 */ /* 0x000fe20000000a00 */
[----:B------:R-:W-:Y:S01]  /*10860*/  F2FP.F16.F32.PACK_AB R36, R37, R36 ;  /* 0x000000242524723e */ /* 0x000fe200000000ff */
[----:B------:R-:W-:Y:S01]  /*10870*/  UISETP.NE.AND.EX UP0, UPT, UR9, URZ, UPT, UP0 ;  /* 0x0000003f0900728c */ /* 0x000fe2000bf05300 */
[----:B------:R-:W-:Y:S02]  /*10880*/  F2FP.F16.F32.PACK_AB R37, R47, R38 ;  /* 0x000000262f25723e */ /* 0x000fe400000000ff */
[----:B------:R-:W-:-:S02]  /*10890*/  F2FP.F16.F32.PACK_AB R88, R89, R88 ;  /* 0x000000585958723e */ /* 0x000fc400000000ff */
[----:B------:R-:W-:Y:S02]  /*108a0*/  F2FP.F16.F32.PACK_AB R38, R85, R84 ;  /* 0x000000545526723e */ /* 0x000fe400000000ff */
[----:B------:R-:W-:Y:S02]  /*108b0*/  F2FP.F16.F32.PACK_AB R39, R128, R39 ;  /* 0x000000278027723e */ /* 0x000fe400000000ff */
[----:B------:R-:W-:Y:S01]  /*108c0*/  F2FP.F16.F32.PACK_AB R89, R43, R90 ;  /* 0x0000005a2b59723e */ /* 0x000fe200000000ff */
[----:B------:R-:W-:Y:S01]  /*108d0*/  USHF.L.U64.HI UR11, UR4, 0x2, UR6 ;  /* 0x00000002040b7899 */ /* 0x000fe20008010206 */
[----:B------:R-:W-:Y:S01]  /*108e0*/  F2FP.F16.F32.PACK_AB R96, R97, R96 ;  /* 0x000000606160723e */ /* 0x000fe200000000ff */
[----:B------:R-:W-:Y:S01]  /*108f0*/  USHF.L.U32 UR10, UR4, 0x2, URZ ;  /* 0x00000002040a7899 */ /* 0x000fe2000800063f */
[----:B------:R-:W-:Y:S01]  /*10900*/  F2FP.F16.F32.PACK_AB R90, R93, R92 ;  /* 0x0000005c5d5a723e */ /* 0x000fe200000000ff */
[----:B------:R-:W-:Y:S01]  /*10910*/  ULDC.64 UR6, c[0x0][0xbd8] ;  /* 0x0002f60000067ab9 */ /* 0x000fe20000000a00 */
[----:B------:R-:W-:Y:S01]  /*10920*/  F2FP.F16.F32.PACK_AB R91, R86, R91 ;  /* 0x0000005b565b723e */ /* 0x000fe200000000ff */
[----:B------:R-:W-:Y:S01]  /*10930*/  UISETP.NE.U32.AND UP1, UPT, UR6, URZ, UPT ;  /* 0x0000003f0600728c */ /* 0x000fe2000bf25070 */
[----:B------:R-:W-:Y:S01]  /*10940*/  F2FP.F16.F32.PACK_AB R97, R99, R98 ;  /* 0x000000626361723e */ /* 0x000fe200000000ff */
[----:B------:R-:W-:Y:S01]  /*10950*/  UIADD3 UR4, UP2, UR10, UR6, URZ ;  /* 0x000000060a047290 */ /* 0x000fe2000ff5e03f */
[----:B------:R-:W-:Y:S01]  /*10960*/  F2FP.F16.F32.PACK_AB R104, R105, R104 ;  /* 0x000000686968723e */ /* 0x000fe200000000ff */
[----:B------:R-:W-:Y:S01]  /*10970*/  UISETP.NE.AND.EX UP1, UPT, UR7, URZ, UPT, UP1 ;  /* 0x0000003f0700728c */ /* 0x000fe2000bf25310 */
[----:B------:R-:W-:Y:S01]  /*10980*/  F2FP.F16.F32.PACK_AB R98, R101, R100 ;  /* 0x000000646562723e */ /* 0x000fe200000000ff */
[----:B------:R-:W-:Y:S01]  /*10990*/  @UP0 UIADD3 UR6, UP3, UR10, UR8, URZ ;  /* 0x000000080a060290 */ /* 0x000fe2000ff7e03f */
[----:B------:R-:W-:Y:S01]  /*109a0*/  F2FP.F16.F32.PACK_AB R99, R103, R102 ;  /* 0x000000666763723e */ /* 0x000fe200000000ff */
[----:B------:R-:W-:Y:S01]  /*109b0*/  UIADD3.X UR8, UR11, UR7, URZ, UP2, !UPT ;  /* 0x000000070b087290 */ /* 0x000fe200097fe43f */
[----:B------:R-:W-:-:S02]  /*109c0*/  MOV R18, R42 ;  /* 0x0000002a00127202 */ /* 0x000fc40000000f00 */
[----:B0-----:R-:W-:Y:S01]  /*109d0*/  MOV R19, R5 ;  /* 0x0000000500137202 */ /* 0x001fe20000000f00 */
[----:B------:R-:W-:Y:S01]  /*109e0*/  @UP0 UIADD3.X UR7, UR11, UR9, URZ, UP3, !UPT ;  /* 0x000000090b070290 */ /* 0x000fe20009ffe43f */
[----:B------:R-:W-:Y:S02]  /*109f0*/  F2FP.F16.F32.PACK_AB R105, R107, R106 ;  /* 0x0000006a6b69723e */ /* 0x000fe400000000ff */
[----:B------:R-:W-:Y:S01]  /*10a00*/  F2FP.F16.F32.PACK_AB R112, R113, R112 ;  /* 0x000000707170723e */ /* 0x000fe200000000ff */
[----:B------:R-:W-:Y:S01]  /*10a10*/  IMAD.WIDE R4, R213, 0x2, R18 ;  /* 0x00000002d5047825 */ /* 0x000fe200078e0212 */
[----:B------:R-:W-:Y:S02]  /*10a20*/  F2FP.F16.F32.PACK_AB R106, R109, R108 ;  /* 0x0000006c6d6a723e */ /* 0x000fe400000000ff */
[----:B------:R-:W-:Y:S02]  /*10a30*/  F2FP.F16.F32.PACK_AB R107, R111, R110 ;  /* 0x0000006e6f6b723e */ /* 0x000fe400000000ff */
[----:B------:R-:W-:-:S02]  /*10a40*/  LOP3.LUT R29, R4, 0x380, RZ, 0xc0, !PT ;  /* 0x00000380041d7812 */ /* 0x000fc400078ec0ff */
        /* <DEDUP_REMOVED lines=9> */
[----:B------:R-:W-:Y:S01]  /*10ae0*/  IMAD.X R15, RZ, RZ, R5, P5 ;  /* 0x000000ffff0f7224 */ /* 0x000fe200028e0605 */
[----:B------:R-:W-:-:S02]  /*10af0*/  IADD3 R141, P4, R4, 0x4040, RZ ;  /* 0x00004040048d7810 */ /* 0x000fc40007f9e0ff */
[C---:B------:R-:W-:Y:S02]  /*10b00*/  IADD3 R143, P3, R4.reuse, 0x4060, RZ ;  /* 0x00004060048f7810 */ /* 0x040fe40007f7e0ff */
[C---:B------:R-:W-:Y:S01]  /*10b10*/  IADD3 R145, P2, R4.reuse, 0x8000, RZ ;  /* 0x0000800004917810 */ /* 0x040fe20007f5e0ff */
[--C-:B------:R-:W-:Y:S01]  /*10b20*/  IMAD.X R25, RZ, RZ, R5.reuse, P4 ;  /* 0x000000ffff197224 */ /* 0x100fe200020e0605 */
[C---:B------:R-:W-:Y:S01]  /*10b30*/  IADD3 R147, P1, R4.reuse, 0x8020, RZ ;  /* 0x0000802004937810 */ /* 0x040fe20007f3e0ff */
[--C-:B------:R-:W-:Y:S01]  /*10b40*/  IMAD.X R27, RZ, RZ, R5.reuse, P3 ;  /* 0x000000ffff1b7224 */ /* 0x100fe200018e0605 */
[C---:B------:R-:W-:Y:S02]  /*10b50*/  IADD3 R149, P6, R4.reuse, 0x8040, RZ ;  /* 0x0000804004957810 */ /* 0x040fe40007fde0ff */
[----:B------:R-:W-:Y:S01]  /*10b60*/  IADD3 R151, P5, R4, 0x8060, RZ ;  /* 0x0000806004977810 */ /* 0x000fe20007fbe0ff */
[--C-:B------:R-:W-:Y:S01]  /*10b70*/  IMAD.X R31, RZ, RZ, R5.reuse, P1 ;  /* 0x000000ffff1f7224 */ /* 0x100fe200008e0605 */
[----:B------:R-:W-:Y:S01]  /*10b80*/  LOP3.LUT R4, R29, R4, RZ, 0x3c, !PT ;  /* 0x000000041d047212 */ /* 0x000fe200078e3cff */
[--C-:B------:R-:W-:Y:S01]  /*10b90*/  IMAD.X R29, RZ, RZ, R5.reuse, P2 ;  /* 0x000000ffff1d7224 */ /* 0x100fe200010e0605 */
[-C--:B------:R-:W-:Y:S01]  /*10ba0*/  IADD3.X R21, RZ, R5.reuse, RZ, P0, !PT ;  /* 0x00000005ff157210 */ /* 0x080fe200007fe4ff */
[----:B------:R-:W-:Y:S01]  /*10bb0*/  IMAD.X R33, RZ, RZ, R5, P6 ;  /* 0x000000ffff217224 */ /* 0x000fe200030e0605 */
[----:B------:R-:W-:-:S02]  /*10bc0*/  IADD3.X R35, RZ, R5, RZ, P5, !PT ;  /* 0x00000005ff237210 */ /* 0x000fc40002ffe4ff */
[----:B------:R-:W-:Y:S02]  /*10bd0*/  LOP3.LUT R8, R81, 0x380, RZ, 0xc0, !PT ;  /* 0x0000038051087812 */ /* 0x000fe400078ec0ff */
[----:B------:R-:W-:Y:S02]  /*10be0*/  LOP3.LUT R10, R87, 0x380, RZ, 0xc0, !PT ;  /* 0x00000380570a7812 */ /* 0x000fe400078ec0ff */
[----:B------:R-:W-:Y:S02]  /*10bf0*/  MOV R134, R4 ;  /* 0x0000000400867202 */ /* 0x000fe40000000f00 */
[----:B------:R-:W-:Y:S02]  /*10c00*/  LOP3.LUT R12, R95, 0x380, RZ, 0xc0, !PT ;  /* 0x000003805f0c7812 */ /* 0x000fe400078ec0ff */
[----:B------:R-:W-:Y:S02]  /*10c10*/  LOP3.LUT R14, R137, 0x380, RZ, 0xc0, !PT ;  /* 0x00000380890e7812 */ /* 0x000fe400078ec0ff */
[----:B------:R-:W-:-:S02]  /*10c20*/  F2FP.F16.F32.PACK_AB R5, R32, R135 ;  /* 0x000000872005723e */ /* 0x000fc400000000ff */
[----:B------:R-:W-:Y:S02]  /*10c30*/  LOP3.LUT R24, R141, 0x380, RZ, 0xc0, !PT ;  /* 0x000003808d187812 */ /* 0x000fe400078ec0ff */
[----:B------:R-:W-:Y:S02]  /*10c40*/  LOP3.LUT R26, R143, 0x380, RZ, 0xc0, !PT ;  /* 0x000003808f1a7812 */ /* 0x000fe400078ec0ff */
[----:B------:R-:W-:Y:S02]  /*10c50*/  LOP3.LUT R32, R147, 0x380, RZ, 0xc0, !PT ;  /* 0x0000038093207812 */ /* 0x000fe400078ec0ff */
[----:B------:R-:W-:Y:S02]  /*10c60*/  LOP3.LUT R20, R139, 0x380, RZ, 0xc0, !PT ;  /* 0x000003808b147812 */ /* 0x000fe400078ec0ff */
[----:B------:R-:W-:Y:S02]  /*10c70*/  LOP3.LUT R28, R145, 0x380, RZ, 0xc0, !PT ;  /* 0x00000380911c7812 */ /* 0x000fe400078ec0ff */
[----:B------:R-:W-:-:S02]  /*10c80*/  LOP3.LUT R34, R149, 0x380, RZ, 0xc0, !PT ;  /* 0x0000038095227812 */ /* 0x000fc400078ec0ff */
[----:B------:R-:W-:Y:S02]  /*10c90*/  SHF.R.U64 R8, R8, 0x3, RZ ;  /* 0x0000000308087819 */ /* 0x000fe400000012ff */
[----:B------:R-:W-:Y:S02]  /*10ca0*/  SHF.R.U64 R10, R10, 0x3, RZ ;  /* 0x000000030a0a7819 */ /* 0x000fe400000012ff */
[----:B------:R-:W-:Y:S02]  /*10cb0*/  LOP3.LUT R80, R151, 0x380, RZ, 0xc0, !PT ;  /* 0x0000038097507812 */ /* 0x000fe400078ec0ff */
[----:B------:R-:W-:Y:S02]  /*10cc0*/  SHF.R.U64 R12, R12, 0x3, RZ ;  /* 0x000000030c0c7819 */ /* 0x000fe400000012ff */
[----:B------:R-:W-:Y:S02]  /*10cd0*/  SHF.R.U64 R14, R14, 0x3, RZ ;  /* 0x000000030e0e7819 */ /* 0x000fe400000012ff */
[----:B------:R-:W-:-:S02]  /*10ce0*/  F2FP.F16.F32.PACK_AB R4, R124, R7 ;  /* 0x000000077c04723e */ /* 0x000fc400000000ff */
[----:B------:R-:W-:Y:S02]  /*10cf0*/  SHF.R.U64 R24, R24, 0x3, RZ ;  /* 0x0000000318187819 */ /* 0x000fe400000012ff */
[----:B------:R-:W-:Y:S02]  /*10d00*/  SHF.R.U64 R26, R26, 0x3, RZ ;  /* 0x000000031a1a7819 */ /* 0x000fe400000012ff */
[----:B------:R-:W-:Y:S02]  /*10d10*/  SHF.R.U64 R32, R32, 0x3, RZ ;  /* 0x0000000320207819 */ /* 0x000fe400000012ff */
[----:B------:R-:W-:Y:S01]  /*10d20*/  F2FP.F16.F32.PACK_AB R7, R133, R30 ;  /* 0x0000001e8507723e */ /* 0x000fe200000000ff */
[----:B------:R-:W-:Y:S01]  /*10d30*/  BAR.SYNC.DEFER_BLOCKING 0x1, 0x100 ;  /* 0x0044000000007b1d */ /* 0x000fe20000010000 */
[----:B------:R-:W-:Y:S02]  /*10d40*/  SHF.R.U64 R20, R20, 0x3, RZ ;  /* 0x0000000314147819 */ /* 0x000fe400000012ff */
[----:B------:R-:W-:-:S02]  /*10d50*/  SHF.R.U64 R28, R28, 0x3, RZ ;  /* 0x000000031c1c7819 */ /* 0x000fc400000012ff */
[----:B------:R-:W-:Y:S02]  /*10d60*/  SHF.R.U64 R34, R34, 0x3, RZ ;  /* 0x0000000322227819 */ /* 0x000fe400000012ff */
[----:B------:R-:W-:Y:S02]  /*10d70*/  LOP3.LUT R8, R8, R81, RZ, 0x3c, !PT ;  /* 0x0000005108087212 */ /* 0x000fe400078e3cff */
[----:B------:R-:W-:Y:S02]  /*10d80*/  LOP3.LUT R10, R10, R87, RZ, 0x3c, !PT ;  /* 0x000000570a0a7212 */ /* 0x000fe400078e3cff */
[----:B------:R-:W-:Y:S02]  /*10d90*/  SHF.R.U64 R80, R80, 0x3, RZ ;  /* 0x0000000350507819 */ /* 0x000fe400000012ff */
[----:B------:R-:W-:Y:S02]  /*10da0*/  LOP3.LUT R12, R12, R95, RZ, 0x3c, !PT ;  /* 0x0000005f0c0c7212 */ /* 0x000fe400078e3cff */
[----:B------:R-:W-:-:S02]  /*10db0*/  LOP3.LUT R14, R14, R137, RZ, 0x3c, !PT ;  /* 0x000000890e0e7212 */ /* 0x000fc400078e3cff */
[----:B------:R-:W-:Y:S02]  /*10dc0*/  LOP3.LUT R24, R24, R141, RZ, 0x3c, !PT ;  /* 0x0000008d18187212 */ /* 0x000fe400078e3cff */
[----:B------:R-:W-:Y:S02]  /*10dd0*/  LOP3.LUT R26, R26, R143, RZ, 0x3c, !PT ;  /* 0x0000008f1a1a7212 */ /* 0x000fe400078e3cff */
[----:B------:R-:W-:Y:S02]  /*10de0*/  LOP3.LUT R30, R32, R147, RZ, 0x3c, !PT ;  /* 0x00000093201e7212 */ /* 0x000fe400078e3cff */
[----:B------:R-:W-:Y:S01]  /*10df0*/  LOP3.LUT R20, R20, R139, RZ, 0x3c, !PT ;  /* 0x0000008b14147212 */ /* 0x000fe200078e3cff */
[----:B------:R0:W-:Y:S01]  /*10e00*/  STSM.16.M88.4 [R134], R4 ;  /* 0x0000000486007844 */ /* 0x0001e20000000200 */
[----:B------:R-:W-:Y:S02]  /*10e10*/  LOP3.LUT R28, R28, R145, RZ, 0x3c, !PT ;  /* 0x000000911c1c7212 */ /* 0x000fe400078e3cff */
[----:B------:R-:W-:-:S02]  /*10e20*/  LOP3.LUT R32, R34, R149, RZ, 0x3c, !PT ;  /* 0x0000009522207212 */ /* 0x000fc400078e3cff */
[----:B------:R-:W-:Y:S02]  /*10e30*/  LOP3.LUT R34, R80, R151, RZ, 0x3c, !PT ;  /* 0x0000009750227212 */ /* 0x000fe400078e3cff */
[----:B------:R-:W-:Y:S02]  /*10e40*/  MOV R133, R8 ;  /* 0x0000000800857202 */ /* 0x000fe40000000f00 */
[----:B------:R-:W-:Y:S02]  /*10e50*/  MOV R124, R10 ;  /* 0x0000000a007c7202 */ /* 0x000fe40000000f00 */
[----:B------:R-:W-:Y:S02]  /*10e60*/  MOV R123, R12 ;  /* 0x0000000c007b7202 */ /* 0x000fe40000000f00 */
[----:B------:R-:W-:Y:S02]  /*10e70*/  MOV R95, R14 ;  /* 0x0000000e005f7202 */ /* 0x000fe40000000f00 */
[----:B------:R-:W-:-:S02]  /*10e80*/  F2FP.F16.F32.PACK_AB R8, R41, R40 ;  /* 0x000000282908723e */ /* 0x000fc400000000ff */
[----:B0-----:R-:W-:Y:S02]  /*10e90*/  F2FP.F16.F32.PACK_AB R4, R121, R120 ;  /* 0x000000787904723e */ /* 0x001fe400000000ff */
[----:B------:R-:W-:Y:S02]  /*10ea0*/  F2FP.F16.F32.PACK_AB R5, R132, R127 ;  /* 0x0000007f8405723e */ /* 0x000fe400000000ff */
[----:B------:R-:W-:Y:S02]  /*10eb0*/  F2FP.F16.F32.PACK_AB R6, R122, R3 ;  /* 0x000000037a06723e */ /* 0x000fe400000000ff */
[----:B------:R-:W-:Y:S02]  /*10ec0*/  F2FP.F16.F32.PACK_AB R7, R131, R126 ;  /* 0x0000007e8307723e */ /* 0x000fe400000000ff */
[----:B------:R-:W-:Y:S02]  /*10ed0*/  F2FP.F16.F32.PACK_AB R9, R130, R125 ;  /* 0x0000007d8209723e */ /* 0x000fe400000000ff */
[----:B------:R-:W-:Y:S01]  /*10ee0*/  F2FP.F16.F32.PACK_AB R10, R45, R44 ;  /* 0x0000002c2d0a723e */ /* 0x000fe200000000ff */
[----:B------:R0:W-:Y:S01]  /*10ef0*/  STSM.16.M88.4 [R133], R4 ;  /* 0x0000000485007844 */ /* 0x0001e20000000200 */
[----:B------:R-:W-:-:S02]  /*10f00*/  F2FP.F16.F32.PACK_AB R11, R129, R46 ;  /* 0x0000002e810b723e */ /* 0x000fc400000000ff */
[----:B------:R-:W-:Y:S02]  /*10f10*/  MOV R87, R24 ;  /* 0x0000001800577202 */ /* 0x000fe40000000f00 */
[----:B------:R-:W-:Y:S01]  /*10f20*/  MOV R82, R26 ;  /* 0x0000001a00527202 */ /* 0x000fe20000000f00 */
[----:B------:R1:W-:Y:S01]  /*10f30*/  STSM.16.M88.4 [R124], R8 ;  /* 0x000000087c007844 */ /* 0x0003e20000000200 */
[----:B------:R-:W-:Y:S02]  /*10f40*/  F2FP.F16.F32.PACK_AB R12, R49, R48 ;  /* 0x00000030310c723e */ /* 0x000fe400000000ff */
[----:B------:R-:W-:Y:S02]  /*10f50*/  F2FP.F16.F32.PACK_AB R13, R51, R50 ;  /* 0x00000032330d723e */ /* 0x000fe400000000ff */
[----:B------:R-:W-:Y:S02]  /*10f60*/  F2FP.F16.F32.PACK_AB R14, R53, R52 ;  /* 0x00000034350e723e */ /* 0x000fe400000000ff */
[----:B------:R-:W-:-:S02]  /*10f70*/  F2FP.F16.F32.PACK_AB R15, R55, R54 ;  /* 0x00000036370f723e */ /* 0x000fc400000000ff */
[----:B------:R-:W-:Y:S01]  /*10f80*/  MOV R94, R20 ;  /* 0x00000014005e7202 */ /* 0x000fe20000000f00 */
[----:B0-----:R-:W-:Y:S01]  /*10f90*/  IMAD.U32 R4, RZ, RZ, UR4 ;  /* 0x00000004ff047e24 */ /* 0x001fe2000f8e00ff */
[----:B------:R-:W-:Y:S01]  /*10fa0*/  MOV R81, R28 ;  /* 0x0000001c00517202 */ /* 0x000fe20000000f00 */
[----:B------:R-:W-:Y:S01]  /*10fb0*/  STSM.16.M88.4 [R123], R12 ;  /* 0x0000000c7b007844 */ /* 0x000fe20000000200 */
[----:B------:R-:W-:Y:S01]  /*10fc0*/  MOV R80, R30 ;  /* 0x0000001e00507202 */ /* 0x000fe20000000f00 */
[----:B------:R-:W-:Y:S01]  /*10fd0*/  IMAD.U32 R5, RZ, RZ, UR8 ;  /* 0x00000008ff057e24 */ /* 0x000fe2000f8e00ff */
[----:B------:R-:W-:Y:S02]  /*10fe0*/  F2FP.F16.F32.PACK_AB R24, R57, R56 ;  /* 0x000000383918723e */ /* 0x000fe400000000ff */
[----:B------:R-:W-:Y:S02]  /*10ff0*/  F2FP.F16.F32.PACK_AB R25, R59, R58 ;  /* 0x0000003a3b19723e */ /* 0x000fe400000000ff */
[----:B------:R-:W-:-:S02]  /*11000*/  F2FP.F16.F32.PACK_AB R26, R61, R60 ;  /* 0x0000003c3d1a723e */ /* 0x000fc400000000ff */
[----:B------:R-:W-:Y:S02]  /*11010*/  F2FP.F16.F32.PACK_AB R27, R63, R62 ;  /* 0x0000003e3f1b723e */ /* 0x000fe400000000ff */
[----:B------:R-:W-:Y:S02]  /*11020*/  MOV R21, R32 ;  /* 0x0000002000157202 */ /* 0x000fe40000000f00 */
[----:B------:R-:W-:Y:S01]  /*11030*/  MOV R20, R34 ;  /* 0x0000002200147202 */ /* 0x000fe20000000f00 */
[----:B------:R-:W-:Y:S01]  /*11040*/  STSM.16.M88.4 [R95], R24 ;  /* 0x000000185f007844 */ /* 0x000fe20000000200 */
[----:B------:R-:W-:Y:S02]  /*11050*/  F2FP.F16.F32.PACK_AB R28, R65, R64 ;  /* 0x00000040411c723e */ /* 0x000fe400000000ff */
[----:B------:R-:W-:Y:S02]  /*11060*/  F2FP.F16.F32.PACK_AB R29, R67, R66 ;  /* 0x00000042431d723e */ /* 0x000fe400000000ff */
        /* <DEDUP_REMOVED lines=9> */
[----:B------:R0:W-:Y:S01]  /*11100*/  STSM.16.M88.4 [R87], R32 ;  /* 0x0000002057007844 */ /* 0x0001e20000000200 */
[----:B------:R-:W-:Y:S02]  /*11110*/  F2FP.F16.F32.PACK_AB R115, R119, R118 ;  /* 0x000000767773723e */ /* 0x000fe400000000ff */
[----:B------:R-:W-:Y:S01]  /*11120*/  PLOP3.LUT P0, PT, PT, PT, UP1, 0x80, 0x0 ;  /* 0x000000000000781c */ /* 0x000fe20003f0f018 */
[----:B------:R2:W-:Y:S01]  /*11130*/  STSM.16.M88.4 [R82], R36 ;  /* 0x0000002452007844 */ /* 0x0005e20000000200 */
[----:B------:R-:W-:-:S03]  /*11140*/  PLOP3.LUT P1, PT, PT, PT, UP0, 0x80, 0x0 ;  /* 0x000000000000781c */ /* 0x000fc60003f2f008 */
[----:B------:R2:W-:Y:S04]  /*11150*/  STSM.16.M88.4 [R81], R88 ;  /* 0x0000005851007844 */ /* 0x0005e80000000200 */
[----:B------:R2:W-:Y:S04]  /*11160*/  STSM.16.M88.4 [R80], R96 ;  /* 0x0000006050007844 */ /* 0x0005e80000000200 */
[----:B------:R2:W-:Y:S04]  /*11170*/  STSM.16.M88.4 [R21], R104 ;  /* 0x0000006815007844 */ /* 0x0005e80000000200 */
[----:B------:R2:W-:Y:S01]  /*11180*/  STSM.16.M88.4 [R20], R112 ;  /* 0x0000007014007844 */ /* 0x0005e20000000200 */
[----:B------:R-:W-:Y:S01]  /*11190*/  BAR.SYNC.DEFER_BLOCKING 0x1, 0x100 ;  /* 0x0044000000007b1d */ /* 0x000fe20000010000 */
[----:B------:R-:W-:-:S02]  /*111a0*/  IMAD.U32 R6, RZ, RZ, UR6 ;  /* 0x00000006ff067e24 */ /* 0x000fc4000f8e00ff */
[----:B------:R-:W-:-:S03]  /*111b0*/  IMAD.U32 R7, RZ, RZ, UR7 ;  /* 0x00000007ff077e24 */ /* 0x000fc6000f8e00ff */
[----:B------:R-:W3:Y:S04]  /*111c0*/  @P0 LDG.E R3, desc[UR12][R4.64] ;  /* 0x0000000c04030981 */ /* 0x000ee8000c1e1900 */
[----:B------:R-:W4:Y:S01]  /*111d0*/  @P1 LDG.E R6, desc[UR12][R6.64] ;  /* 0x0000000c06061981 */ /* 0x000f22000c1e1900 */
[----:B-1----:R-:W-:Y:S01]  /*111e0*/  IMAD R9, R22, 0x40, R16 ;  /* 0x0000004016097824 */ /* 0x002fe200078e0210 */
[----:B------:R-:W-:Y:S01]  /*111f0*/  UMOV UR4, URZ ;  /* 0x0000003f00047c82 */ /* 0x000fe20008000000 */
[----:B------:R-:W-:Y:S02]  /*11200*/  ULDC UR10, c[0x0][0xa88] ;  /* 0x0002a200000a7ab9 */ /* 0x000fe40000000800 */
[----:B------:R-:W-:-:S03]  /*11210*/  IMAD.WIDE R18, R9, 0x2, R18 ;  /* 0x0000000209127825 */ /* 0x000fc600078e0212 */
[----:B0-----:R-:W-:Y:S02]  /*11220*/  IADD3 R33, P5, R18, 0x1000, RZ ;  /* 0x0000100012217810 */ /* 0x001fe40007fbe0ff */
[----:B---3--:R-:W-:Y:S02]  /*11230*/  @P0 R2UR UR4, R3 ;  /* 0x00000000030402ca */ /* 0x008fe400000e0000 */
[----:B----4-:R-:W-:Y:S01]  /*11240*/  @P1 R2UR UR10, R6 ;  /* 0x00000000060a12ca */ /* 0x010fe200000e0000 */
[----:B--2---:R-:W-:-:S14]  /*11250*/  @P1 BRA `(.L_x_2029) ;  /* 0x00000000001c1947 */ /* 0x004fdc0003800000 */
[----:B------:R-:W-:Y:S05]  /*11260*/  @!P0 BRA `(.L_x_2029) ;  /* 0x0000000000188947 */ /* 0x000fea0003800000 */
[----:B------:R-:W-:Y:S02]  /*11270*/  ULDC.64 UR6, c[0x0][0x208] ;  /* 0x0000820000067ab9 */ /* 0x000fe40000000a00 */
[----:B------:R-:W2:Y:S04]  /*11280*/  LDG.E R6, desc[UR6][R4.64] ;  /* 0x0000000604067981 */ /* 0x000ea8000c1e1900 */
[----:B------:R-:W3:Y:S01]  /*11290*/  LDG.E R3, desc[UR6][R4.64+0x4] ;  /* 0x0000040604037981 */ /* 0x000ee2000c1e1900 */
[----:B--2---:R-:W-:Y:S02]  /*112a0*/  R2UR UR6, R6 ;  /* 0x00000000060672ca */ /* 0x004fe400000e0000 */
[----:B---3--:R-:W-:-:S13]  /*112b0*/  R2UR UR10, R3 ;  /* 0x00000000030a72ca */ /* 0x008fda00000e0000 */
[----:B------:R-:W-:-:S12]  /*112c0*/  UIADD3 UR10, -UR6, UR10, URZ ;  /* 0x0000000a060a7290 */ /* 0x000fd8000fffe13f */
.L_x_2029:
[----:B------:R-:W-:Y:S01]  /*112d0*/  R2UR UR18, R207 ;  /* 0x00000000cf1272ca */ /* 0x000fe200000e0000 */
[----:B------:R-:W-:Y:S01]  /*112e0*/  ULDC.64 UR12, c[0x0][0xb70] ;  /* 0x0002dc00000c7ab9 */ /* 0x000fe20000000a00 */
[----:B------:R-:W-:Y:S01]  /*112f0*/  R2UR UR16, R208 ;  /* 0x00000000d01072ca */ /* 0x000fe200000e0000 */
[----:B------:R-:W-:Y:S01]  /*11300*/  USHF.R.S32.HI UR9, URZ, 0x1f, UR4 ;  /* 0x0000001f3f097899 */ /* 0x000fe20008011404 */
[----:B------:R-:W-:Y:S01]  /*11310*/  R2UR UR15, R206 ;  /* 0x00000000ce0f72ca */ /* 0x000fe200000e0000 */
[----:B------:R-:W-:Y:S01]  /*11320*/  UMOV UR8, UR4 ;  /* 0x0000000400087c82 */ /* 0x000fe20008000000 */
[----:B------:R-:W-:Y:S01]  /*11330*/  R2UR UR17, R209 ;  /* 0x00000000d11172ca */ /* 0x000fe200000e0000 */
[----:B------:R-:W-:Y:S01]  /*11340*/  ULDC.64 UR20, c[0x0][0x208] ;  /* 0x0000820000147ab9 */ /* 0x000fe20000000a00 */
[C---:B------:R-:W-:Y:S02]  /*11350*/  IADD3 R5, P3, R18.reuse, 0x3000, RZ ;  /* 0x0000300012057810 */ /* 0x040fe40007f7e0ff */
[----:B------:R-:W-:-:S02]  /*11360*/  IADD3 R57, P0, R18, 0x4000, RZ ;  /* 0x0000400012397810 */ /* 0x000fc40007f1e0ff */
[----:B------:R-:W-:Y:S01]  /*11370*/  LOP3.LUT R4, R5, 0x380, RZ, 0xc0, !PT ;  /* 0x0000038005047812 */ /* 0x000fe200078ec0ff */
[----:B------:R-:W-:Y:S01]  /*11380*/  USHF.R.S32.HI UR14, URZ, 0x1f, UR18 ;  /* 0x0000001f3f0e7899 */ /* 0x000fe20008011412 */
[----:B------:R-:W-:Y:S01]  /*11390*/  IADD3 R13, P4, R18, 0x2000, RZ ;  /* 0x00002000120d7810 */ /* 0x000fe20007f9e0ff */
[----:B------:R-:W-:Y:S01]  /*113a0*/  USEL UR16, UR16, URZ, !UP1 ;  /* 0x0000003f10107287 */ /* 0x000fe2000c800000 */
[----:B------:R-:W-:Y:S01]  /*113b0*/  SHF.R.U64 R4, R4, 0x3, RZ ;  /* 0x0000000304047819 */ /* 0x000fe200000012ff */
[----:B------:R-:W-:Y:S01]  /*113c0*/  UIMAD UR11, UR14, UR12, URZ ;  /* 0x0000000c0e0b72a4 */ /* 0x000fe2000f8e023f */
[----:B------:R-:W-:Y:S01]  /*113d0*/  IADD3 R45, P1, R18, 0x5000, RZ ;  /* 0x00005000122d7810 */ /* 0x000fe20007f3e0ff */
[----:B------:R-:W-:Y:S01]  /*113e0*/  UIMAD.WIDE.U32 UR6, UR18, UR12, UR8 ;  /* 0x0000000c120672a5 */ /* 0x000fe2000f8e0008 */
[----:B------:R-:W-:Y:S01]  /*113f0*/  MOV R6, UR17 ;  /* 0x0000001100067c02 */ /* 0x000fe20008000f00 */
[----:B------:R-:W-:Y:S01]  /*11400*/  UIMAD UR11, UR18, UR13, UR11 ;  /* 0x0000000d120b72a4 */ /* 0x000fe2000f8e020b */
[----:B------:R-:W-:Y:S01]  /*11410*/  LOP3.LUT R4, R4, R5, RZ, 0x3c, !PT ;  /* 0x0000000504047212 */ /* 0x000fe200078e3cff */
[----:B------:R-:W-:Y:S01]  /*11420*/  USEL UR15, UR15, URZ, !UP1 ;  /* 0x0000003f0f0f7287 */ /* 0x000fe2000c800000 */
[----:B------:R-:W-:Y:S01]  /*11430*/  IADD3 R29, P2, R18, 0x6000, RZ ;  /* 0x00006000121d7810 */ /* 0x000fe20007f5e0ff */
[----:B------:R-:W-:Y:S01]  /*11440*/  ULDC.64 UR12, c[0x0][0xb78] ;  /* 0x0002de00000c7ab9 */ /* 0x000fe20000000a00 */
[----:B------:R-:W-:Y:S01]  /*11450*/  UIADD3 UR7, UR7, UR11, URZ ;  /* 0x0000000b07077290 */ /* 0x000fe2000fffe03f */
[----:B------:R-:W-:Y:S01]  /*11460*/  IMAD R7, R6, 0x80, R205 ;  /* 0x0000008006077824 */ /* 0x000fe200078e02cd */
[----:B------:R-:W-:Y:S01]  /*11470*/  UIMAD UR8, UR16, UR12, URZ ;  /* 0x0000000c100872a4 */ /* 0x000fe2000f8e023f */
[----:B------:R-:W-:Y:S01]  /*11480*/  LOP3.LUT R56, R57, 0x380, RZ, 0xc0, !PT ;  /* 0x0000038039387812 */ /* 0x000fe200078ec0ff */
[----:B------:R-:W-:Y:S01]  /*11490*/  UIMAD.WIDE.U32 UR6, UR15, UR12, UR6 ;  /* 0x0000000c0f0672a5 */ /* 0x000fe2000f8e0006 */
[----:B------:R-:W-:Y:S01]  /*114a0*/  LOP3.LUT R32, R33, 0x380, RZ, 0xc0, !PT ;  /* 0x0000038021207812 */ /* 0x000fe200078ec0ff */
[----:B------:R-:W-:Y:S01]  /*114b0*/  UIMAD UR8, UR15, UR13, UR8 ;  /* 0x0000000d0f0872a4 */ /* 0x000fe2000f8e0208 */
[----:B------:R-:W-:-:S02]  /*114c0*/  SHF.R.S32.HI R3, RZ, 0x1f, R7 ;  /* 0x0000001fff037819 */ /* 0x000fc40000011407 */
[----:B------:R-:W-:Y:S01]  /*114d0*/  LOP3.LUT R12, R13, 0x380, RZ, 0xc0, !PT ;  /* 0x000003800d0c7812 */ /* 0x000fe200078ec0ff */
[----:B------:R-:W-:Y:S01]  /*114e0*/  ULDC.64 UR12, c[0x0][0xaa0] ;  /* 0x0002a800000c7ab9 */ /* 0x000fe20000000a00 */
[----:B------:R-:W-:Y:S01]  /*114f0*/  IADD3 R5, P6, R7, UR6, RZ ;  /* 0x0000000607057c10 */ /* 0x000fe2000ffde0ff */
[----:B------:R-:W-:Y:S01]  /*11500*/  IMAD.U32 R6, RZ, RZ, UR8 ;  /* 0x00000008ff067e24 */ /* 0x000fe2000f8e00ff */
[----:B------:R-:W-:Y:S02]  /*11510*/  LOP3.LUT R44, R45, 0x380, RZ, 0xc0, !PT ;  /* 0x000003802d2c7812 */ /* 0x000fe400078ec0ff */
[----:B------:R-:W-:Y:S02]  /*11520*/  LOP3.LUT R28, R29, 0x380, RZ, 0xc0, !PT ;  /* 0x000003801d1c7812 */ /* 0x000fe400078ec0ff */
[----:B------:R-:W-:Y:S01]  /*11530*/  IADD3.X R6, R3, UR7, R6, P6, !PT ;  /* 0x0000000703067c10 */ /* 0x000fe2000b7fe406 */
[----:B------:R-:W-:Y:S01]  /*11540*/  ULDC.64 UR6, c[0x0][0xb40] ;  /* 0x0002d00000067ab9 */ /* 0x000fe20000000a00 */
[----:B------:R-:W-:Y:S01]  /*11550*/  SHF.R.U64 R56, R56, 0x3, RZ ;  /* 0x0000000338387819 */ /* 0x000fe200000012ff */
[----:B------:R-:W-:Y:S01]  /*11560*/  VIADD R3, R7, 0x8 ;  /* 0x0000000807037836 */ /* 0x000fe20000000000 */
[----:B------:R-:W-:-:S02]  /*11570*/  SHF.R.U64 R32, R32, 0x3, RZ ;  /* 0x0000000320207819 */ /* 0x000fc400000012ff */
[----:B------:R-:W-:Y:S02]  /*11580*/  SHF.R.U64 R12, R12, 0x3, RZ ;  /* 0x000000030c0c7819 */ /* 0x000fe400000012ff */
[----:B------:R-:W-:Y:S02]  /*11590*/  LEA R20, P6, R5, UR6, 0x2 ;  /* 0x0000000605147c11 */ /* 0x000fe4000f8c10ff */
[----:B------:R-:W-:Y:S02]  /*115a0*/  SHF.R.U64 R44, R44, 0x3, RZ ;  /* 0x000000032c2c7819 */ /* 0x000fe400000012ff */
[----:B------:R-:W-:Y:S02]  /*115b0*/  SHF.R.U64 R28, R28, 0x3, RZ ;  /* 0x000000031c1c7819 */ /* 0x000fe400000012ff */
[----:B------:R-:W-:Y:S02]  /*115c0*/  LOP3.LUT R56, R56, R57, RZ, 0x3c, !PT ;  /* 0x0000003938387212 */ /* 0x000fe400078e3cff */
[----:B------:R-:W-:-:S02]  /*115d0*/  IADD3.X R57, RZ, R19, RZ, P0, !PT ;  /* 0x00000013ff397210 */ /* 0x000fc400007fe4ff */
[----:B------:R-:W-:Y:S02]  /*115e0*/  LOP3.LUT P0, RZ, R211, 0x3, RZ, 0xc0, !PT ;  /* 0x00000003d3ff7812 */ /* 0x000fe4000780c0ff */
[----:B------:R-:W-:Y:S01]  /*115f0*/  LOP3.LUT R32, R32, R33, RZ, 0x3c, !PT ;  /* 0x0000002120207212 */ /* 0x000fe200078e3cff */
[--C-:B------:R-:W-:Y:S01]  /*11600*/  IMAD.X R33, RZ, RZ, R19.reuse, P5 ;  /* 0x000000ffff217224 */ /* 0x100fe200028e0613 */
[----:B------:R-:W-:Y:S01]  /*11610*/  LOP3.LUT R12, R12, R13, RZ, 0x3c, !PT ;  /* 0x0000000d0c0c7212 */ /* 0x000fe200078e3cff */
[--C-:B------:R-:W-:Y:S01]  /*11620*/  IMAD.X R13, RZ, RZ, R19.reuse, P4 ;  /* 0x000000ffff0d7224 */ /* 0x100fe200020e0613 */
[----:B------:R-:W-:Y:S01]  /*11630*/  LEA.HI.X R21, R5, UR7, R6, 0x2, P6 ;  /* 0x0000000705157c11 */ /* 0x000fe2000b0f1406 */
[--C-:B------:R-:W-:Y:S01]  /*11640*/  IMAD.X R5, RZ, RZ, R19.reuse, P3 ;  /* 0x000000ffff057224 */ /* 0x100fe200018e0613 */
[----:B------:R-:W-:Y:S01]  /*11650*/  LOP3.LUT R44, R44, R45, RZ, 0x3c, !PT ;  /* 0x0000002d2c2c7212 */ /* 0x000fe200078e3cff */
[--C-:B------:R-:W-:Y:S01]  /*11660*/  IMAD.X R45, RZ, RZ, R19.reuse, P1 ;  /* 0x000000ffff2d7224 */ /* 0x100fe200008e0613 */
[----:B------:R-:W-:Y:S01]  /*11670*/  LOP3.LUT R28, R28, R29, RZ, 0x3c, !PT ;  /* 0x0000001d1c1c7212 */ /* 0x000fe200078e3cff */
[----:B------:R-:W-:Y:S01]  /*11680*/  IMAD.X R29, RZ, RZ, R19, P2 ;  /* 0x000000ffff1d7224 */ /* 0x000fe200010e0613 */
[----:B------:R-:W-:-:S02]  /*11690*/  IADD3 R9, P6, R18, 0x7000, RZ ;  /* 0x0000700012097810 */ /* 0x000fc40007fde0ff */
[C---:B------:R-:W-:Y:S02]  /*116a0*/  IADD3 R61, P5, R18.reuse, 0x8000, RZ ;  /* 0x00008000123d7810 */ /* 0x040fe40007fbe0ff */
[C---:B------:R-:W-:Y:S02]  /*116b0*/  IADD3 R53, P4, R18.reuse, 0x9000, RZ ;  /* 0x0000900012357810 */ /* 0x040fe40007f9e0ff */
[C---:B------:R-:W-:Y:S02]  /*116c0*/  IADD3 R37, P3, R18.reuse, 0xa000, RZ ;  /* 0x0000a00012257810 */ /* 0x040fe40007f7e0ff */
[----:B------:R-:W-:Y:S02]  /*116d0*/  ISETP.GE.OR P1, PT, R7, UR10, P0 ;  /* 0x0000000a07007c0c */ /* 0x000fe40008726670 */
[----:B------:R-:W-:Y:S02]  /*116e0*/  IADD3 R6, P2, R18, 0xb000, RZ ;  /* 0x0000b00012067810 */ /* 0x000fe40007f5e0ff */
[----:B------:R-:W-:-:S02]  /*116f0*/  ISETP.GE.OR P0, PT, R3, UR10, P0 ;  /* 0x0000000a03007c0c */ /* 0x000fc40008706670 */
[----:B------:R-:W-:Y:S01]  /*11700*/  LOP3.LUT R7, R18, 0x380, RZ, 0xc0, !PT ;  /* 0x0000038012077812 */ /* 0x000fe200078ec0ff */
[----:B------:R-:W-:Y:S01]  /*11710*/  IMAD.X R25, RZ, RZ, R19, P2 ;  /* 0x000000ffff197224 */ /* 0x000fe200010e0613 */
[----:B------:R-:W-:Y:S02]  /*11720*/  LOP3.LUT R8, R9, 0x380, RZ, 0xc0, !PT ;  /* 0x0000038009087812 */ /* 0x000fe400078ec0ff */
[----:B------:R-:W-:Y:S02]  /*11730*/  LOP3.LUT R60, R61, 0x380, RZ, 0xc0, !PT ;  /* 0x000003803d3c7812 */ /* 0x000fe400078ec0ff */
[----:B------:R-:W-:Y:S01]  /*11740*/  LOP3.LUT R52, R53, 0x380, RZ, 0xc0, !PT ;  /* 0x0000038035347812 */ /* 0x000fe200078ec0ff */
[----:B------:R0:W-:Y:S01]  /*11750*/  @!P1 STG.E desc[UR20][R20.64], R2 ;  /* 0x0000000214009986 */ /* 0x0001e2000c101914 */
[----:B------:R-:W-:Y:S02]  /*11760*/  LOP3.LUT R36, R37, 0x380, RZ, 0xc0, !PT ;  /* 0x0000038025247812 */ /* 0x000fe400078ec0ff */
[----:B------:R-:W-:Y:S01]  /*11770*/  LOP3.LUT R3, R6, 0x380, RZ, 0xc0, !PT ;  /* 0x0000038006037812 */ /* 0x000fe200078ec0ff */
[----:B------:R1:W-:Y:S01]  /*11780*/  @!P0 STG.E desc[UR20][R20.64+0x20], R0 ;  /* 0x0000200014008986 */ /* 0x0003e2000c101914 */
[----:B------:R-:W-:-:S02]  /*11790*/  SHF.R.U64 R7, R7, 0x3, RZ ;  /* 0x0000000307077819 */ /* 0x000fc400000012ff */
[----:B------:R-:W-:Y:S01]  /*117a0*/  SHF.R.U64 R8, R8, 0x3, RZ ;  /* 0x0000000308087819 */ /* 0x000fe200000012ff */
[----:B------:R-:W-:Y:S01]  /*117b0*/  UIMAD UR6, UR9, UR12, URZ ;  /* 0x0000000c090672a4 */ /* 0x000fe2000f8e023f */
[----:B------:R-:W-:Y:S01]  /*117c0*/  SHF.R.U64 R60, R60, 0x3, RZ ;  /* 0x000000033c3c7819 */ /* 0x000fe200000012ff */
[----:B------:R-:W5:Y:S01]  /*117d0*/  LD.E.128 R32, desc[UR20][R32.64] ;  /* 0x0000001420207980 */ /* 0x000f62000c101d00 */
[----:B------:R-:W-:Y:S01]  /*117e0*/  SHF.R.U64 R52, R52, 0x3, RZ ;  /* 0x0000000334347819 */ /* 0x000fe200000012ff */
[----:B0-----:R-:W-:Y:S01]  /*117f0*/  IMAD.MOV.U32 R2, RZ, RZ, R16 ;  /* 0x000000ffff027224 */ /* 0x001fe200078e0010 */
[----:B------:R-:W-:Y:S01]  /*11800*/  SHF.R.U64 R36, R36, 0x3, RZ ;  /* 0x0000000324247819 */ /* 0x000fe200000012ff */
[----:B------:R-:W5:Y:S01]  /*11810*/  LD.E.128 R12, desc[UR20][R12.64] ;  /* 0x000000140c0c7980 */ /* 0x000f62000c101d00 */
[----:B------:R-:W-:Y:S01]  /*11820*/  SHF.R.U64 R3, R3, 0x3, RZ ;  /* 0x0000000303037819 */ /* 0x000fe200000012ff */
[----:B------:R-:W-:Y:S01]  /*11830*/  ULDC.64 UR8, c[0x0][0xae0] ;  /* 0x0002b80000087ab9 */ /* 0x000fe20000000a00 */
[----:B------:R-:W-:Y:S01]  /*11840*/  LOP3.LUT R18, R7, R18, RZ, 0x3c, !PT ;  /* 0x0000001207127212 */ /* 0x000fe200078e3cff */
[----:B------:R-:W5:Y:S01]  /*11850*/  LD.E.128 R56, desc[UR20][R56.64] ;  /* 0x0000001438387980 */ /* 0x000f62000c101d00 */
[----:B------:R-:W-:Y:S01]  /*11860*/  LOP3.LUT R8, R8, R9, RZ, 0x3c, !PT ;  /* 0x0000000908087212 */ /* 0x000fe200078e3cff */
[--C-:B------:R-:W-:Y:S01]  /*11870*/  IMAD.X R9, RZ, RZ, R19.reuse, P6 ;  /* 0x000000ffff097224 */ /* 0x100fe200030e0613 */
[----:B------:R-:W-:Y:S01]  /*11880*/  LOP3.LUT R60, R60, R61, RZ, 0x3c, !PT ;  /* 0x0000003d3c3c7212 */ /* 0x000fe200078e3cff */
[--C-:B------:R-:W-:Y:S01]  /*11890*/  IMAD.X R61, RZ, RZ, R19.reuse, P5 ;  /* 0x000000ffff3d7224 */ /* 0x100fe200028e0613 */
[----:B------:R-:W-:Y:S01]  /*118a0*/  LOP3.LUT R52, R52, R53, RZ, 0x3c, !PT ;  /* 0x0000003534347212 */ /* 0x000fe200078e3cff */
[----:B------:R0:W5:Y:S01]  /*118b0*/  LD.E.128 R48, desc[UR20][R18.64] ;  /* 0x0000001412307980 */ /* 0x000162000c101d00 */
[----:B------:R-:W-:Y:S01]  /*118c0*/  LOP3.LUT R36, R36, R37, RZ, 0x3c, !PT ;  /* 0x0000002524247212 */ /* 0x000fe200078e3cff */
[----:B------:R-:W-:Y:S01]  /*118d0*/  IMAD.X R37, RZ, RZ, R19, P3 ;  /* 0x000000ffff257224 */ /* 0x000fe200018e0613 */
[----:B------:R-:W-:Y:S01]  /*118e0*/  IADD3.X R53, RZ, R19, RZ, P4, !PT ;  /* 0x00000013ff357210 */ /* 0x000fe200027fe4ff */
[----:B------:R-:W5:Y:S01]  /*118f0*/  LD.E.128 R44, desc[UR20][R44.64] ;  /* 0x000000142c2c7980 */ /* 0x000f62000c101d00 */
[----:B------:R-:W-:-:S02]  /*11900*/  LOP3.LUT R24, R3, R6, RZ, 0x3c, !PT ;  /* 0x0000000603187212 */ /* 0x000fc400078e3cff */
[----:B------:R-:W-:Y:S01]  /*11910*/  SHF.R.S32.HI R3, RZ, 0x1f, R16 ;  /* 0x0000001fff037819 */ /* 0x000fe20000011410 */
[----:B------:R-:W5:Y:S01]  /*11920*/  LD.E.128 R4, desc[UR20][R4.64] ;  /* 0x0000001404047980 */ /* 0x000f62000c101d00 */
[----:B0-----:R-:W-:Y:S01]  /*11930*/  IMAD.U32 R19, RZ, RZ, UR12 ;  /* 0x0000000cff137e24 */ /* 0x001fe2000f8e00ff */
[----:B------:R-:W-:Y:S02]  /*11940*/  UIMAD UR6, UR4, UR13, UR6 ;  /* 0x0000000d040672a4 */ /* 0x000fe4000f8e0206 */
[----:B------:R-:W5:Y:S01]  /*11950*/  LD.E.128 R28, desc[UR20][R28.64] ;  /* 0x000000141c1c7980 */ /* 0x000f62000c101d00 */
[----:B------:R-:W-:-:S03]  /*11960*/  IMAD.WIDE.U32 R2, R19, UR4, R2 ;  /* 0x0000000413027c25 */ /* 0x000fc6000f8e0002 */
        /* <DEDUP_REMOVED lines=12> */
[----:B------:R-:W-:Y:S01]  /*11a30*/  MOV R19, UR8 ;  /* 0x0000000800137c02 */ /* 0x000fe20008000f00 */
[----:B------:R-:W-:Y:S01]  /*11a40*/  VIADD R3, R3, UR6 ;  /* 0x0000000603037c36 */ /* 0x000fe20008000000 */
[----:B------:R-:W-:-:S02]  /*11a50*/  UIMAD UR10, UR17, -0x80, UR10 ;  /* 0xffffff80110a78a4 */ /* 0x000fc4000f8e020a */
[----:B------:R-:W-:Y:S02]  /*11a60*/  UIMAD UR4, UR18, UR9, UR4 ;  /* 0x00000009120472a4 */ /* 0x000fe4000f8e0204 */
[----:B------:R-:W-:Y:S01]  /*11a70*/  IMAD.WIDE.U32 R2, R19, UR18, R2 ;  /* 0x0000001213027c25 */ /* 0x000fe2000f8e0002 */
[----:B------:R-:W-:Y:S01]  /*11a80*/  ULDC.64 UR6, c[0x0][0xae8] ;  /* 0x0002ba0000067ab9 */ /* 0x000fe20000000a00 */
[----:B------:R-:W-:Y:S02]  /*11a90*/  ISETP.GE.AND P3, PT, R22, UR10, PT ;  /* 0x0000000a16007c0c */ /* 0x000fe4000bf66270 */
[----:B------:R-:W-:Y:S01]  /*11aa0*/  VIADD R3, R3, UR4 ;  /* 0x0000000403037c36 */ /* 0x000fe20008000000 */
[----:B------:R-:W-:Y:S01]  /*11ab0*/  UIMAD UR4, UR16, UR6, URZ ;  /* 0x00000006100472a4 */ /* 0x000fe2000f8e023f */
[----:B------:R-:W-:Y:S01]  /*11ac0*/  VIADD R42, R42, 0x36820 ;  /* 0x000368202a2a7836 */ /* 0x000fe20000000000 */
[----:B-1----:R-:W-:Y:S01]  /*11ad0*/  MOV R21, UR6 ;  /* 0x0000000600157c02 */ /* 0x002fe20008000f00 */
[C---:B------:R-:W-:Y:S01]  /*11ae0*/  VIADD R19, R22.reuse, 0x60 ;  /* 0x0000006016137836 */ /* 0x040fe20000000000 */
[----:B------:R-:W-:Y:S01]  /*11af0*/  UIMAD UR4, UR15, UR7, UR4 ;  /* 0x000000070f0472a4 */ /* 0x000fe2000f8e0204 */
[----:B------:R-:W-:Y:S01]  /*11b00*/  VIADD R18, R22, 0x40 ;  /* 0x0000004016127836 */ /* 0x000fe20000000000 */
[----:B------:R-:W-:Y:S01]  /*11b10*/  PRMT R42, RZ, 0x654, R42 ;  /* 0x00000654ff2a7816 */ /* 0x000fe2000000002a */
[----:B------:R-:W-:Y:S01]  /*11b20*/  IMAD.WIDE.U32 R20, R21, UR15, R2 ;  /* 0x0000000f15147c25 */ /* 0x000fe2000f8e0002 */
[----:B------:R-:W-:-:S02]  /*11b30*/  ISETP.GE.AND P2, PT, R19, UR10, PT ;  /* 0x0000000a13007c0c */ /* 0x000fc4000bf46270 */
[--C-:B------:R-:W-:Y:S01]  /*11b40*/  SHF.R.S32.HI R23, RZ, 0x1f, R22.reuse ;  /* 0x0000001fff177819 */ /* 0x100fe20000011416 */
[----:B------:R-:W-:Y:S01]  /*11b50*/  VIADD R0, R22, 0x20 ;  /* 0x0000002016007836 */ /* 0x000fe20000000000 */
[----:B0-----:R0:W-:Y:S01]  /*11b60*/  SYNCS.ARRIVE.TRANS64.RED.A1T0 RZ, [R42+URZ], RZ ;  /* 0x000000ff2aff79a7 */ /* 0x0011e2000810043f */
[----:B------:R-:W-:Y:S01]  /*11b70*/  IMAD.U32 R19, RZ, RZ, UR17 ;  /* 0x00000011ff137e24 */ /* 0x000fe2000f8e00ff */
[----:B------:R-:W-:Y:S01]  /*11b80*/  BSSY B1, `(.L_x_2030) ;  /* 0x000001a000017945 */ /* 0x000fe20003800000 */
[----:B------:R-:W-:Y:S01]  /*11b90*/  VIADD R43, R21, UR4 ;  /* 0x00000004152b7c36 */ /* 0x000fe20008000000 */
[----:B------:R-:W-:Y:S01]  /*11ba0*/  ISETP.GE.AND P1, PT, R18, UR10, PT ;  /* 0x0000000a12007c0c */ /* 0x000fe2000bf26270 */
[----:B------:R-:W-:Y:S01]  /*11bb0*/  IMAD.WIDE R18, R19, 0x80, R22 ;  /* 0x0000008013127825 */ /* 0x000fe200078e0216 */
[----:B------:R-:W-:Y:S01]  /*11bc0*/  ISETP.GE.AND P0, PT, R0, UR10, PT ;  /* 0x0000000a00007c0c */ /* 0x000fe2000bf06270 */
[----:B------:R-:W-:-:S12]  /*11bd0*/  @P3 BRA `(.L_x_2031) ;  /* 0x0000000000503947 */ /* 0x000fd80003800000 */
        /* <DEDUP_REMOVED lines=20> */
.L_x_2031:
[----:B------:R-:W-:Y:S05]  /*11d20*/  BSYNC B1 ;  /* 0x0000000000017941 */ /* 0x000fea0003800000 */
.L_x_2030:
[----:B------:R-:W-:Y:S04]  /*11d30*/  BSSY B1, `(.L_x_2032) ;  /* 0x0000018000017945 */ /* 0x000fe80003800000 */
[----:B------:R-:W-:Y:S05]  /*11d40*/  @P0 BRA `(.L_x_2033) ;  /* 0x0000000000580947 */ /* 0x000fea0003800000 */
[----:B-1----:R-:W-:Y:S01]  /*11d50*/  IADD3 R41, P0, R18, 0x20, RZ ;  /* 0x0000002012297810 */ /* 0x002fe20007f1e0ff */
[----:B------:R-:W-:Y:S01]  /*11d60*/  VIADD R2, R16, 0x40 ;  /* 0x0000004010027836 */ /* 0x000fe20000000000 */
[----:B------:R-:W-:Y:S01]  /*11d70*/  ULDC UR4, c[0x0][0xa8c] ;  /* 0x0002a30000047ab9 */ /* 0x000fe20000000800 */
        /* <DEDUP_REMOVED lines=19> */
.L_x_2033:
[----:B------:R-:W-:Y:S05]  /*11eb0*/  BSYNC B1 ;  /* 0x0000000000017941 */ /* 0x000fea0003800000 */
.L_x_2032:
[----:B------:R-:W-:Y:S04]  /*11ec0*/  BSSY B1, `(.L_x_2034) ;  /* 0x0000018000017945 */ /* 0x000fe80003800000 */
[----:B------:R-:W-:Y:S05]  /*11ed0*/  @P1 BRA `(.L_x_2035) ;  /* 0x0000000000581947 */ /* 0x000fea0003800000 */
[----:B--2--5:R-:W-:Y:S01]  /*11ee0*/  IADD3 R33, P0, R18, 0x40, RZ ;  /* 0x0000004012217810 */ /* 0x024fe20007f1e0ff */
        /* <DEDUP_REMOVED lines=21> */
.L_x_2035:
[----:B------:R-:W-:Y:S05]  /*12040*/  BSYNC B1 ;  /* 0x0000000000017941 */ /* 0x000fea0003800000 */
.L_x_2034:
[----:B------:R-:W-:Y:S05]  /*12050*/  @P2 BRA `(.L_x_2036) ;  /* 0x0000000c00902947 */ /* 0x000fea0003800000 */
[----:B---3-5:R-:W-:Y:S01]  /*12060*/  IADD3 R13, P0, R18, 0x60, RZ ;  /* 0x00000060120d7810 */ /* 0x028fe20007f1e0ff */
        /* <DEDUP_REMOVED lines=14> */
[----:B------:R-:W-:Y:S02]  /*12150*/  LEA R12, P0, R2, UR6, 0x1 ;  /* 0x00000006020c7c11 */ /* 0x000fe4000f8008ff */
[----:B------:R-:W-:-:S04]  /*12160*/  IADD3 R3, R3, R13, RZ ;  /* 0x0000000d03037210 */ /* 0x000fc80007ffe0ff */
        /* <DEDUP_REMOVED lines=8> */
.L_x_2028:
[----:B------:R-:W-:Y:S01]  /*121f0*/  R2UR UR8, R208 ;  /* 0x00000000d00872ca */ /* 0x000fe200000e0000 */
[----:B------:R-:W-:Y:S01]  /*12200*/  ULDC.64 UR6, c[0x0][0xbe0] ;  /* 0x0002f80000067ab9 */ /* 0x000fe20000000a00 */
[----:B------:R-:W-:Y:S01]  /*12210*/  R2UR UR4, R206 ;  /* 0x00000000ce0472ca */ /* 0x000fe200000e0000 */
[----:B------:R-:W-:Y:S01]  /*12220*/  UISETP.NE.U32.AND UP0, UPT, UR6, URZ, UPT ;  /* 0x0000003f0600728c */ /* 0x000fe2000bf05070 */
[----:B------:R-:W-:-:S03]  /*12230*/  ULDC.64 UR12, c[0x0][0x208] ;  /* 0x00008200000c7ab9 */ /* 0x000fc60000000a00 */
[----:B------:R-:W-:-:S06]  /*12240*/  UISETP.NE.AND.EX UP1, UPT, UR7, URZ, UPT, UP0 ;  /* 0x0000003f0700728c */ /* 0x000fcc000bf25300 */
[----:B------:R-:W-:Y:S02]  /*12250*/  PLOP3.LUT P2, PT, PT, PT, UP1, 0x80, 0x0 ;  /* 0x000000000000781c */ /* 0x000fe40003f4f018 */
[----:B------:R-:W-:Y:S02]  /*12260*/  USHF.L.U64.HI UR10, UR4, 0x2, UR8 ;  /* 0x00000002040a7899 */ /* 0x000fe40008010208 */
[----:B------:R-:W-:Y:S01]  /*12270*/  USHF.L.U32 UR4, UR4, 0x2, URZ ;  /* 0x0000000204047899 */ /* 0x000fe2000800063f */
[----:B------:R-:W-:-:S03]  /*12280*/  ULDC.64 UR8, c[0x0][0xbd8] ;  /* 0x0002f60000087ab9 */ /* 0x000fc60000000a00 */
[----:B------:R-:W-:Y:S02]  /*12290*/  @UP1 UIADD3 UR6, UP2, UR4, UR6, URZ ;  /* 0x0000000604061290 */ /* 0x000fe4000ff5e03f */
[----:B------:R-:W-:Y:S02]  /*122a0*/  UISETP.NE.U32.AND UP0, UPT, UR8, URZ, UPT ;  /* 0x0000003f0800728c */ /* 0x000fe4000bf05070 */
[----:B------:R-:W-:Y:S02]  /*122b0*/  @UP1 UIADD3.X UR7, UR10, UR7, URZ, UP2, !UPT ;  /* 0x000000070a071290 */ /* 0x000fe400097fe43f */
[----:B------:R-:W-:Y:S01]  /*122c0*/  IMAD.U32 R4, RZ, RZ, UR6 ;  /* 0x00000006ff047e24 */ /* 0x000fe2000f8e00ff */
[----:B------:R-:W-:Y:S02]  /*122d0*/  UISETP.NE.AND.EX UP0, UPT, UR9, URZ, UPT, UP0 ;  /* 0x0000003f0900728c */ /* 0x000fe4000bf05300 */
[----:B------:R-:W-:Y:S01]  /*122e0*/  UIADD3 UR4, UP1, UR4, UR8, URZ ;  /* 0x0000000804047290 */ /* 0x000fe2000ff3e03f */
[----:B------:R-:W-:-:S03]  /*122f0*/  IMAD.U32 R5, RZ, RZ, UR7 ;  /* 0x00000007ff057e24 */ /* 0x000fc6000f8e00ff */
[----:B------:R-:W-:Y:S01]  /*12300*/  PLOP3.LUT P1, PT, PT, PT, UP0, 0x80, 0x0 ;  /* 0x000000000000781c */ /* 0x000fe20003f2f008 */
[----:B------:R-:W-:Y:S01]  /*12310*/  UIADD3.X UR6, UR10, UR9, URZ, UP1, !UPT ;  /* 0x000000090a067290 */ /* 0x000fe20008ffe43f */
[----:B------:R-:W2:Y:S01]  /*12320*/  @P2 LDG.E R4, desc[UR12][R4.64] ;  /* 0x0000000c04042981 */ /* 0x000ea2000c1e1900 */
[----:B------:R-:W-:Y:S01]  /*12330*/  MOV R7, RZ ;  /* 0x000000ff00077202 */ /* 0x000fe20000000f00 */
[----:B------:R-:W-:-:S03]  /*12340*/  IMAD.U32 R2, RZ, RZ, UR4 ;  /* 0x00000004ff027e24 */ /* 0x000fc6000f8e00ff */
[----:B------:R-:W-:Y:S01]  /*12350*/  IMAD.U32 R3, RZ, RZ, UR6 ;  /* 0x00000006ff037e24 */ /* 0x000fe2000f8e00ff */
[----:B------:R-:W-:Y:S01]  /*12360*/  ULDC UR4, c[0x0][0xa88] ;  /* 0x0002a20000047ab9 */ /* 0x000fe20000000800 */
[----:B------:R-:W-:-:S04]  /*12370*/  ISETP.GT.AND P0, PT, R215, 0x7f, PT ;  /* 0x0000007fd700780c */ /* 0x000fc80003f04270 */
[----:B------:R0:W5:Y:S01]  /*12380*/  @P1 LDG.E R7, desc[UR12][R2.64] ;  /* 0x0000000c02071981 */ /* 0x000162000c1e1900 */
[----:B--2---:R-:W-:Y:S01]  /*12390*/  @P2 R2UR UR4, R4 ;  /* 0x00000000040422ca */ /* 0x004fe200000e0000 */
[----:B0-----:R-:W-:-:S14]  /*123a0*/  @P2 BRA `(.L_x_2037) ;  /* 0x00000000001c2947 */ /* 0x001fdc0003800000 */
[----:B------:R-:W-:Y:S05]  /*123b0*/  @!P1 BRA `(.L_x_2037) ;  /* 0x0000000000189947 */ /* 0x000fea0003800000 */
[----:B------:R-:W-:Y:S02]  /*123c0*/  ULDC.64 UR6, c[0x0][0x208] ;  /* 0x0000820000067ab9 */ /* 0x000fe40000000a00 */
[----:B------:R-:W2:Y:S04]  /*123d0*/  LDG.E R4, desc[UR6][R2.64] ;  /* 0x0000000602047981 */ /* 0x000ea8000c1e1900 */
[----:B------:R-:W3:Y:S01]  /*123e0*/  LDG.E R0, desc[UR6][R2.64+0x4] ;  /* 0x0000040602007981 */ /* 0x000ee2000c1e1900 */
[----:B--2---:R-:W-:Y:S02]  /*123f0*/  R2UR UR6, R4 ;  /* 0x00000000040672ca */ /* 0x004fe400000e0000 */
[----:B---3--:R-:W-:-:S13]  /*12400*/  R2UR UR4, R0 ;  /* 0x00000000000472ca */ /* 0x008fda00000e0000 */
[----:B------:R-:W-:-:S12]  /*12410*/  UIADD3 UR4, -UR6, UR4, URZ ;  /* 0x0000000406047290 */ /* 0x000fd8000fffe13f */
.L_x_2037:
[----:B------:R-:W-:Y:S01]  /*12420*/  R2UR UR8, R207 ;  /* 0x00000000cf0872ca */ /* 0x000fe200000e0000 */
[----:B------:R-:W-:Y:S01]  /*12430*/  BSSY B1, `(.L_x_2038) ;  /* 0x0000025000017945 */ /* 0x000fe20003800000 */
[----:B------:R-:W-:Y:S02]  /*12440*/  R2UR UR7, R206 ;  /* 0x00000000ce0772ca */ /* 0x000fe400000e0000 */
[----:B------:R-:W-:Y:S02]  /*12450*/  R2UR UR6, R208 ;  /* 0x00000000d00672ca */ /* 0x000fe400000e0000 */
[----:B------:R-:W-:Y:S02]  /*12460*/  SHF.R.S32.HI R9, RZ, 0x1f, R16 ;  /* 0x0000001fff097819 */ /* 0x000fe40000011410 */
[----:B-----5:R-:W-:-:S05]  /*12470*/  SHF.R.S32.HI R6, RZ, 0x1f, R7 ;  /* 0x0000001fff067819 */ /* 0x020fca0000011407 */
[----:B------:R-:W-:Y:S02]  /*12480*/  USHF.R.S32.HI UR8, URZ, 0x1f, UR8 ;  /* 0x0000001f3f087899 */ /* 0x000fe40008011408 */
[----:B------:R-:W-:Y:S02]  /*12490*/  USEL UR9, UR7, URZ, !UP0 ;  /* 0x0000003f07097287 */ /* 0x000fe4000c000000 */
[----:B------:R-:W-:Y:S01]  /*124a0*/  USEL UR10, UR6, URZ, !UP0 ;  /* 0x0000003f060a7287 */ /* 0x000fe2000c000000 */
[----:B------:R-:W-:Y:S11]  /*124b0*/  @P0 BRA `(.L_x_2039) ;  /* 0x0000000000700947 */ /* 0x000ff60003800000 */
[----:B------:R-:W0:Y:S01]  /*124c0*/  S2R R2, SR_TID.X ;  /* 0x0000000000027919 */ /* 0x000e220000002100 */
[----:B------:R-:W-:-:S13]  /*124d0*/  R2UR UR6, R209 ;  /* 0x00000000d10672ca */ /* 0x000fda00000e0000 */
[----:B------:R-:W-:-:S04]  /*124e0*/  IMAD.U32 R0, RZ, RZ, UR6 ;  /* 0x00000006ff007e24 */ /* 0x000fc8000f8e00ff */
[----:B0-----:R-:W-:-:S04]  /*124f0*/  IMAD R0, R0, 0x80, R2 ;  /* 0x0000008000007824 */ /* 0x001fc800078e0202 */
[----:B------:R-:W-:-:S05]  /*12500*/  VIADD R0, R0, 0xffffff80 ;  /* 0xffffff8000007836 */ /* 0x000fca0000000000 */
[----:B------:R-:W-:-:S13]  /*12510*/  ISETP.GE.AND P0, PT, R0, UR4, PT ;  /* 0x0000000400007c0c */ /* 0x000fda000bf06270 */
[----:B------:R-:W-:Y:S05]  /*12520*/  @P0 BRA `(.L_x_2039) ;  /* 0x0000000000540947 */ /* 0x000fea0003800000 */
[----:B------:R-:W-:Y:S01]  /*12530*/  R2UR UR7, R207 ;  /* 0x00000000cf0772ca */ /* 0x000fe200000e0000 */
[----:B------:R-:W-:Y:S01]  /*12540*/  ULDC.64 UR12, c[0x0][0xb70] ;  /* 0x0002dc00000c7ab9 */ /* 0x000fe20000000a00 */
[C---:B------:R-:W-:Y:S01]  /*12550*/  IADD3 R2, P0, R0.reuse, R7, RZ ;  /* 0x0000000700027210 */ /* 0x040fe20007f1e0ff */
[----:B------:R-:W-:Y:S02]  /*12560*/  UIMAD UR6, UR8, UR12, URZ ;  /* 0x0000000c080672a4 */ /* 0x000fe4000f8e023f */
[----:B------:R-:W-:Y:S01]  /*12570*/  IMAD.U32 R5, RZ, RZ, UR12 ;  /* 0x0000000cff057e24 */ /* 0x000fe2000f8e00ff */
[----:B------:R-:W-:Y:S01]  /*12580*/  ULDC.64 UR14, c[0x0][0x208] ;  /* 0x00008200000e7ab9 */ /* 0x000fe20000000a00 */
[----:B------:R-:W-:-:S06]  /*12590*/  LEA.HI.X.SX32 R3, R0, R6, 0x1, P0 ;  /* 0x0000000600037211 */ /* 0x000fcc00000f0eff */
[----:B------:R-:W-:Y:S02]  /*125a0*/  UIMAD UR6, UR7, UR13, UR6 ;  /* 0x0000000d070672a4 */ /* 0x000fe4000f8e0206 */
[----:B------:R-:W-:Y:S01]  /*125b0*/  IMAD.WIDE.U32 R2, R5, UR7, R2 ;  /* 0x0000000705027c25 */ /* 0x000fe2000f8e0002 */
[----:B------:R-:W-:Y:S02]  /*125c0*/  ULDC.64 UR12, c[0x0][0xb78] ;  /* 0x0002de00000c7ab9 */ /* 0x000fe40000000a00 */
[----:B------:R-:W-:Y:S02]  /*125d0*/  UIMAD UR7, UR10, UR12, URZ ;  /* 0x0000000c0a0772a4 */ /* 0x000fe4000f8e023f */
[----:B------:R-:W-:Y:S01]  /*125e0*/  MOV R5, UR12 ;  /* 0x0000000c00057c02 */ /* 0x000fe20008000f00 */
[----:B------:R-:W-:Y:S01]  /*125f0*/  VIADD R3, R3, UR6 ;  /* 0x0000000603037c36 */ /* 0x000fe20008000000 */
        /* <DEDUP_REMOVED lines=8> */
.L_x_2039:
[----:B------:R-:W-:Y:S05]  /*12680*/  BSYNC B1 ;  /* 0x0000000000017941 */ /* 0x000fea0003800000 */
.L_x_2038:
[----:B------:R-:W-:Y:S01]  /*12690*/  R2UR UR11, R209 ;  /* 0x00000000d10b72ca */ /* 0x000fe200000e0000 */
[----:B------:R-:W-:Y:S01]  /*126a0*/  ULDC.64 UR6, c[0x0][0xaa0] ;  /* 0x0002a80000067ab9 */ /* 0x000fe20000000a00 */
[----:B------:R-:W-:Y:S01]  /*126b0*/  R2UR UR14, R207 ;  /* 0x00000000cf0e72ca */ /* 0x000fe200000e0000 */
[----:B------:R-:W-:Y:S01]  /*126c0*/  IMAD.MOV.U32 R2, RZ, RZ, R16 ;  /* 0x000000ffff027224 */ /* 0x000fe200078e0010 */
[----:B------:R-:W-:Y:S01]  /*126d0*/  ULDC.64 UR12, c[0x0][0xae0] ;  /* 0x0002b800000c7ab9 */ /* 0x000fe20000000a00 */
[----:B0-----:R-:W-:Y:S01]  /*126e0*/  IMAD.MOV.U32 R3, RZ, RZ, R9 ;  /* 0x000000ffff037224 */ /* 0x001fe200078e0009 */
[----:B------:R-:W-:Y:S01]  /*126f0*/  MOV R5, UR12 ;  /* 0x0000000c00057c02 */ /* 0x000fe20008000f00 */
[----:B------:R-:W-:Y:S01]  /*12700*/  IMAD R0, R6, UR6, RZ ;  /* 0x0000000606007c24 */ /* 0x000fe2000f8e02ff */
[----:B------:R-:W-:Y:S01]  /*12710*/  BSSY B1, `(.L_x_2040) ;  /* 0x000002f000017945 */ /* 0x000fe20003800000 */
[----:B------:R-:W-:Y:S01]  /*12720*/  IMAD.WIDE.U32 R2, R7, UR6, R2 ;  /* 0x0000000607027c25 */ /* 0x000fe2000f8e0002 */
[----:B------:R-:W-:-:S03]  /*12730*/  UIMAD UR6, UR8, UR12, URZ ;  /* 0x0000000c080672a4 */ /* 0x000fc6000f8e023f */
[----:B------:R-:W-:Y:S01]  /*12740*/  IMAD R7, R7, UR7, R0 ;  /* 0x0000000707077c24 */ /* 0x000fe2000f8e0200 */
[----:B------:R-:W-:Y:S01]  /*12750*/  UIMAD UR7, UR11, -0x80, UR4 ;  /* 0xffffff800b0778a4 */ /* 0x000fe2000f8e0204 */
[C---:B------:R-:W-:Y:S01]  /*12760*/  VIADD R4, R22.reuse, 0x60 ;  /* 0x0000006016047836 */ /* 0x040fe20000000000 */
[----:B------:R-:W-:Y:S01]  /*12770*/  UIMAD UR6, UR14, UR13, UR6 ;  /* 0x0000000d0e0672a4 */ /* 0x000fe2000f8e0206 */
[----:B------:R-:W-:Y:S01]  /*12780*/  IMAD.IADD R3, R3, 0x1, R7 ;  /* 0x0000000103037824 */ /* 0x000fe200078e0207 */
[----:B------:R-:W-:Y:S01]  /*12790*/  SHF.R.S32.HI R7, RZ, 0x1f, R22 ;  /* 0x0000001fff077819 */ /* 0x000fe20000011416 */
[----:B------:R-:W-:Y:S01]  /*127a0*/  ULDC.64 UR12, c[0x0][0xae8] ;  /* 0x0002ba00000c7ab9 */ /* 0x000fe20000000a00 */
[----:B------:R-:W-:Y:S01]  /*127b0*/  ISETP.GE.AND P3, PT, R22, UR7, PT ;  /* 0x0000000716007c0c */ /* 0x000fe2000bf66270 */
[----:B------:R-:W-:Y:S01]  /*127c0*/  IMAD.WIDE.U32 R2, R5, UR14, R2 ;  /* 0x0000000e05027c25 */ /* 0x000fe2000f8e0002 */
[----:B------:R-:W-:Y:S01]  /*127d0*/  UIMAD UR4, UR10, UR12, URZ ;  /* 0x0000000c0a0472a4 */ /* 0x000fe2000f8e023f */
[----:B------:R-:W-:-:S02]  /*127e0*/  ISETP.GE.AND P0, PT, R4, UR7, PT ;  /* 0x0000000704007c0c */ /* 0x000fc4000bf06270 */
[----:B------:R-:W-:Y:S01]  /*127f0*/  VIADD R0, R22, 0x20 ;  /* 0x0000002016007836 */ /* 0x000fe20000000000 */
[----:B------:R-:W-:Y:S01]  /*12800*/  UIMAD UR4, UR9, UR13, UR4 ;  /* 0x0000000d090472a4 */ /* 0x000fe2000f8e0204 */
[----:B------:R-:W-:Y:S01]  /*12810*/  VIADD R3, R3, UR6 ;  /* 0x0000000603037c36 */ /* 0x000fe20008000000 */
[----:B------:R-:W-:Y:S01]  /*12820*/  MOV R9, UR11 ;  /* 0x0000000b00097c02 */ /* 0x000fe20008000f00 */
[----:B------:R-:W-:Y:S01]  /*12830*/  IMAD.U32 R5, RZ, RZ, UR12 ;  /* 0x0000000cff057e24 */ /* 0x000fe2000f8e00ff */
[----:B------:R-:W-:Y:S01]  /*12840*/  ISETP.GE.AND P2, PT, R0, UR7, PT ;  /* 0x0000000700007c0c */ /* 0x000fe2000bf46270 */
[----:B------:R-:W-:Y:S02]  /*12850*/  VIADD R0, R22, 0x40 ;  /* 0x0000004016007836 */ /* 0x000fe40000000000 */
[----:B------:R-:W-:-:S03]  /*12860*/  IMAD.WIDE.U32 R4, R5, UR9, R2 ;  /* 0x0000000905047c25 */ /* 0x000fc6000f8e0002 */
[----:B------:R-:W-:Y:S01]  /*12870*/  ISETP.GE.AND P1, PT, R0, UR7, PT ;  /* 0x0000000700007c0c */ /* 0x000fe2000bf26270 */
[----:B------:R-:W-:Y:S02]  /*12880*/  IMAD.MOV.U32 R6, RZ, RZ, R22 ;  /* 0x000000ffff067224 */ /* 0x000fe400078e0016 */
[----:B------:R-:W-:Y:S02]  /*12890*/  VIADD R11, R5, UR4 ;  /* 0x00000004050b7c36 */ /* 0x000fe40008000000 */
[----:B------:R-:W-:Y:S01]  /*128a0*/  IMAD.WIDE R6, R9, 0x80, R6 ;  /* 0x0000008009067825 */ /* 0x000fe200078e0206 */
[----:B------:R-:W-:Y:S07]  /*128b0*/  @P3 BRA `(.L_x_2041) ;  /* 0x0000000000503947 */ /* 0x000fee0003800000 */
        /* <DEDUP_REMOVED lines=20> */
.L_x_2041:
[----:B------:R-:W-:Y:S05]  /*12a00*/  BSYNC B1 ;  /* 0x0000000000017941 */ /* 0x000fea0003800000 */
.L_x_2040:
[----:B------:R-:W-:Y:S04]  /*12a10*/  BSSY B1, `(.L_x_2042) ;  /* 0x0000018000017945 */ /* 0x000fe80003800000 */
[----:B------:R-:W-:Y:S05]  /*12a20*/  @P2 BRA `(.L_x_2043) ;  /* 0x0000000000582947 */ /* 0x000fea0003800000 */
[----:B0-----:R-:W-:Y:S01]  /*12a30*/  IADD3 R9, P2, R6, 0x20, RZ ;  /* 0x0000002006097810 */ /* 0x001fe20007f5e0ff */
        /* <DEDUP_REMOVED lines=21> */
.L_x_2043:
[----:B------:R-:W-:Y:S05]  /*12b90*/  BSYNC B1 ;  /* 0x0000000000017941 */ /* 0x000fea0003800000 */
.L_x_2042:
[----:B------:R-:W-:Y:S04]  /*12ba0*/  BSSY B1, `(.L_x_2044) ;  /* 0x0000018000017945 */ /* 0x000fe80003800000 */
[----:B------:R-:W-:Y:S05]  /*12bb0*/  @P1 BRA `(.L_x_2045) ;  /* 0x0000000000581947 */ /* 0x000fea0003800000 */
[----:B01----:R-:W-:Y:S01]  /*12bc0*/  IADD3 R9, P1, R6, 0x40, RZ ;  /* 0x0000004006097810 */ /* 0x003fe20007f3e0ff */
        /* <DEDUP_REMOVED lines=21> */
.L_x_2045:
[----:B------:R-:W-:Y:S05]  /*12d20*/  BSYNC B1 ;  /* 0x0000000000017941 */ /* 0x000fea0003800000 */
.L_x_2044:
[----:B------:R-:W-:Y:S05]  /*12d30*/  @P0 BRA `(.L_x_2036) ;  /* 0x0000000000580947 */ /* 0x000fea0003800000 */
[----:B------:R-:W-:Y:S01]  /*12d40*/  IADD3 R5, P0, R6, 0x60, RZ ;  /* 0x0000006006057810 */ /* 0x000fe20007f1e0ff */
[C---:B------:R-:W-:Y:S01]  /*12d50*/  VIADD R0, R16.reuse, 0x40 ;  /* 0x0000004010007836 */ /* 0x040fe20000000000 */
[----:B------:R-:W-:Y:S01]  /*12d60*/  ULDC.64 UR6, c[0x0][0xad8] ;  /* 0x0002b60000067ab9 */ /* 0x000fe20000000a00 */
[----:B------:R-:W-:Y:S01]  /*12d70*/  ULDC UR4, c[0x0][0xa8c] ;  /* 0x0002a30000047ab9 */ /* 0x000fe20000000800 */
[----:B------:R-:W-:Y:S01]  /*12d80*/  IMAD.MOV.U32 R2, RZ, RZ, R4 ;  /* 0x000000ffff027224 */ /* 0x000fe200078e0004 */
[----:B------:R-:W-:Y:S01]  /*12d90*/  ISETP.GE.AND P1, PT, R16, UR4, PT ;  /* 0x0000000410007c0c */ /* 0x000fe2000bf26270 */
[----:B------:R-:W-:Y:S01]  /*12da0*/  IMAD.X R6, RZ, RZ, R7, P0 ;  /* 0x000000ffff067224 */ /* 0x000fe200000e0607 */
[----:B------:R-:W-:Y:S01]  /*12db0*/  ISETP.GE.AND P2, PT, R0, UR4, PT ;  /* 0x0000000400007c0c */ /* 0x000fe2000bf46270 */
[----:B------:R-:W-:Y:S01]  /*12dc0*/  IMAD.MOV.U32 R3, RZ, RZ, R11 ;  /* 0x000000ffff037224 */ /* 0x000fe200078e000b */
[----:B------:R-:W-:Y:S01]  /*12dd0*/  IADD3 R0, R16, 0x80, RZ ;  /* 0x0000008010007810 */ /* 0x000fe20007ffe0ff */
[----:B------:R-:W-:Y:S01]  /*12de0*/  IMAD R6, R6, UR6, RZ ;  /* 0x0000000606067c24 */ /* 0x000fe2000f8e02ff */
[----:B------:R-:W-:Y:S01]  /*12df0*/  ULDC.64 UR8, c[0x0][0x208] ;  /* 0x0000820000087ab9 */ /* 0x000fe20000000a00 */
        /* <DEDUP_REMOVED lines=10> */
.L_x_2036:
[----:B------:R-:W-:Y:S05]  /*12ea0*/  BSYNC B0 ;  /* 0x0000000000007941 */ /* 0x000fea0003800000 */
.L_x_2027:
[----:B------:R-:W-:Y:S02]  /*12eb0*/  ULDC UR4, c[0x0][0xc14] ;  /* 0x0003050000047ab9 */ /* 0x000fe40000000800 */
[----:B------:R-:W-:-:S13]  /*12ec0*/  ISETP.GE.AND P0, PT, R83, UR4, PT ;  /* 0x0000000453007c0c */ /* 0x000fda000bf06270 */
[----:B------:R-:W-:Y:S05]  /*12ed0*/  @!P0 BRA `(.L_x_2046) ;  /* 0xfffffedc00b88947 */ /* 0x000fea000383ffff */
[----:B------:R-:W-:Y:S05]  /*12ee0*/  EXIT ;  /* 0x000000000000794d */ /* 0x000fea0003800000 */
.L_x_1991:
        /* <DEDUP_REMOVED lines=10> */
[----:B------:R-:W-:Y:S01]  /*12f90*/  ULDC.64 UR6, c[0x0][0x208] ;  /* 0x0000820000067ab9 */ /* 0x000fe20000000a00 */
        /* <DEDUP_REMOVED lines=9> */
[----:B------:R-:W0:Y:S01]  /*13030*/  S2UR UR6, SR_CTAID.X ;  /* 0x00000000000679c3 */ /* 0x000e220000002500 */
[----:B------:R-:W-:Y:S01]  /*13040*/  ISETP.GE.U32.AND P0, PT, R7, 0x2, PT ;  /* 0x000000020700780c */ /* 0x000fe20003f06070 */
[----:B------:R-:W-:Y:S01]  /*13050*/  IMAD.MOV.U32 R16, RZ, RZ, RZ ;  /* 0x000000ffff107224 */ /* 0x000fe200078e00ff */
[----:B------:R-:W-:-:S09]  /*13060*/  LOP3.LUT R0, R0, 0xfffffffe, RZ, 0xc0, !PT ;  /* 0xfffffffe00007812 */ /* 0x000fd200078ec0ff */
        /* <DEDUP_REMOVED lines=14> */
[----:B-1----:R-:W-:Y:S01]  /*13150*/  SEL R3, R6, RZ, P0 ;  /* 0x000000ff06037207 */ /* 0x002fe20000000000 */
[----:B------:R-:W-:Y:S01]  /*13160*/  IMAD.MOV.U32 R6, RZ, RZ, RZ ;  /* 0x000000ffff067224 */ /* 0x000fe200078e00ff */
        /* <DEDUP_REMOVED lines=18> */
[----:B------:R-:W-:Y:S01]  /*13290*/  MOV R6, RZ ;  /* 0x000000ff00067202 */ /* 0x000fe20000000f00 */
[----:B------:R-:W-:Y:S01]  /*132a0*/  ULDC UR5, c[0x0][0xc14] ;  /* 0x0003050000057ab9 */ /* 0x000fe20000000800 */
[----:B------:R-:W-:Y:S01]  /*132b0*/  ULDC UR7, c[0x0][0xc14] ;  /* 0x0003050000077ab9 */ /* 0x000fe20000000800 */
[----:B------:R-:W-:-:S05]  /*132c0*/  ULDC UR4, c[0x0][0xc10] ;  /* 0x0003040000047ab9 */ /* 0x000fca0000000800 */
.L_x_2051:
[----:B------:R-:W-:Y:S02]  /*132d0*/  VIADD R6, R6, 0x1f ;  /* 0x0000001f06067836 */ /* 0x000fe40000000000 */
[----:B------:R-:W-:-:S03]  /*132e0*/  IMAD.U32 R19, RZ, RZ, UR7 ;  /* 0x00000007ff137e24 */ /* 0x000fc6000f8e00ff */
[----:B------:R-:W-:-:S13]  /*132f0*/  ISETP.GE.AND P0, PT, R6, UR5, PT ;  /* 0x0000000506007c0c */ /* 0x000fda000bf06270 */
[----:B------:R-:W-:Y:S05]  /*13300*/  @P0 BRA `(.L_x_2048) ;  /* 0x0000000400cc0947 */ /* 0x000fea0003800000 */
        /* <DEDUP_REMOVED lines=12> */
.L_x_2050:
[----:B------:R-:W-:Y:S05]  /*133d0*/  BSYNC B0 ;  /* 0x0000000000007941 */ /* 0x000fea0003800000 */
.L_x_2049:
        /* <DEDUP_REMOVED lines=25> */
.L_x_2047:
[----:B------:R-:W-:Y:S01]  /*13570*/  IMAD.IADD R7, R5, 0x1, -R2 ;  /* 0x0000000105077824 */ /* 0x000fe200078e0a02 */
[----:B------:R-:W-:-:S03]  /*13580*/  ULDC.64 UR8, c[0x0][0x208] ;  /* 0x0000820000087ab9 */ /* 0x000fc60000000a00 */
[----:B------:R-:W-:-:S05]  /*13590*/  IMAD R2, R4, UR4, R7 ;  /* 0x0000000404027c24 */ /* 0x000fca000f8e0207 */
[----:B------:R-:W-:Y:S02]  /*135a0*/  ISETP.GT.AND P0, PT, R2, UR6, PT ;  /* 0x0000000602007c0c */ /* 0x000fe4000bf04270 */
[----:B------:R-:W0:Y:S11]  /*135b0*/  LDC.64 R2, c[0x0][0xc68] ;  /* 0x00031a00ff027b82 */ /* 0x000e360000000a00 */
[----:B------:R-:W-:-:S04]  /*135c0*/  VOTE.ANY R9, PT, !P0 ;  /* 0x0000000000097806 */ /* 0x000fc800040e0100 */
[----:B------:R-:W1:Y:S02]  /*135d0*/  POPC R5, R9 ;  /* 0x0000000900057309 */ /* 0x000e640000000000 */
[----:B-1----:R-:W-:-:S05]  /*135e0*/  IADD3 R19, R5, R6, RZ ;  /* 0x0000000605137210 */ /* 0x002fca0007ffe0ff */
        /* <DEDUP_REMOVED lines=13> */
.L_x_2052:
[----:B-1----:R-:W-:Y:S01]  /*136c0*/  IMAD.MOV R2, RZ, RZ, -R3 ;  /* 0x000000ffff027224 */ /* 0x002fe200078e0a03 */
[----:B--2---:R-:W-:Y:S01]  /*136d0*/  IABS R4, R6 ;  /* 0x0000000600047213 */ /* 0x004fe20000000000 */
[----:B---3--:R-:W-:Y:S02]  /*136e0*/  IMAD R16, R16, UR4, R7 ;  /* 0x0000000410107c24 */ /* 0x008fe4000f8e0207 */
[----:B------:R-:W-:Y:S02]  /*136f0*/  IMAD R5, R2, R11, RZ ;  /* 0x0000000b02057224 */ /* 0x000fe400078e02ff */
[----:B------:R-:W-:Y:S02]  /*13700*/  IMAD.MOV.U32 R2, RZ, RZ, RZ ;  /* 0x000000ffff027224 */ /* 0x000fe400078e00ff */
[----:B------:R-:W-:Y:S02]  /*13710*/  IMAD.MOV R4, RZ, RZ, -R4 ;  /* 0x000000ffff047224 */ /* 0x000fe400078e0a04 */
[----:B------:R-:W-:Y:S01]  /*13720*/  IMAD.HI.U32 R2, R3, R5, R2 ;  /* 0x0000000503027227 */ /* 0x000fe200078e0002 */
[----:B------:R-:W-:-:S04]  /*13730*/  IADD3 R5, -R16, UR6, RZ ;  /* 0x0000000610057c10 */ /* 0x000fc8000fffe1ff */
[----:B------:R-:W-:-:S05]  /*13740*/  IABS R3, R5 ;  /* 0x0000000500037213 */ /* 0x000fca0000000000 */
[----:B------:R-:W-:-:S04]  /*13750*/  IMAD.HI.U32 R9, R2, R3, RZ ;  /* 0x0000000302097227 */ /* 0x000fc800078e00ff */
[----:B------:R-:W-:-:S05]  /*13760*/  IMAD R2, R9, R4, R3 ;  /* 0x0000000409027224 */ /* 0x000fca00078e0203 */
[----:B------:R-:W-:-:S13]  /*13770*/  ISETP.GT.U32.AND P0, PT, R11, R2, PT ;  /* 0x000000020b00720c */ /* 0x000fda0003f04070 */
[----:B------:R-:W-:Y:S01]  /*13780*/  @!P0 IMAD.IADD R2, R2, 0x1, -R11 ;  /* 0x0000000102028824 */ /* 0x000fe200078e0a0b */
[----:B------:R-:W-:-:S04]  /*13790*/  @!P0 IADD3 R9, R9, 0x1, RZ ;  /* 0x0000000109098810 */ /* 0x000fc80007ffe0ff */
[----:B------:R-:W-:Y:S02]  /*137a0*/  ISETP.GE.U32.AND P0, PT, R2, R11, PT ;  /* 0x0000000b0200720c */ /* 0x000fe40003f06070 */
[----:B------:R-:W-:-:S11]  /*137b0*/  LOP3.LUT R2, R5, R6, RZ, 0x3c, !PT ;  /* 0x0000000605027212 */ /* 0x000fd600078e3cff */
[----:B------:R-:W-:Y:S01]  /*137c0*/  @P0 VIADD R9, R9, 0x1 ;  /* 0x0000000109090836 */ /* 0x000fe20000000000 */
[----:B------:R-:W-:-:S13]  /*137d0*/  ISETP.GE.AND P0, PT, R2, RZ, PT ;  /* 0x000000ff0200720c */ /* 0x000fda0003f06270 */
[----:B------:R-:W-:Y:S01]  /*137e0*/  @!P0 IMAD.MOV R9, RZ, RZ, -R9 ;  /* 0x000000ffff098224 */ /* 0x000fe200078e0a09 */
[----:B------:R-:W-:-:S13]  /*137f0*/  ISETP.NE.AND P0, PT, R6, RZ, PT ;  /* 0x000000ff0600720c */ /* 0x000fda0003f05270 */
[----:B------:R-:W-:-:S05]  /*13800*/  @!P0 LOP3.LUT R9, RZ, R6, RZ, 0x33, !PT ;  /* 0x00000006ff098212 */ /* 0x000fca00078e33ff */
[----:B------:R-:W-:Y:S01]  /*13810*/  IMAD R4, R8, R9, RZ ;  /* 0x0000000908047224 */ /* 0x000fe200078e02ff */
[----:B------:R-:W-:-:S03]  /*13820*/  IADD3 R9, -R9, RZ, RZ ;  /* 0x000000ff09097210 */ /* 0x000fc60007ffe1ff */
[----:B------:R-:W-:Y:S02]  /*13830*/  IMAD.MOV R3, RZ, RZ, -R4 ;  /* 0x000000ffff037224 */ /* 0x000fe400078e0a04 */
[----:B------:R-:W-:-:S03]  /*13840*/  IMAD R5, R6, R9, R5 ;  /* 0x0000000906057224 */ /* 0x000fc600078e0205 */
[----:B------:R-:W-:Y:S01]  /*13850*/  VIADDMNMX R8, R3, UR4, R8, PT ;  /* 0x0000000403087c46 */ /* 0x000fe2000b800108 */
[----:B------:R-:W-:-:S03]  /*13860*/  IMAD.IADD R4, R5, 0x1, R4 ;  /* 0x0000000105047824 */ /* 0x000fc600078e0204 */
[----:B------:R-:W-:-:S04]  /*13870*/  IABS R7, R8 ;  /* 0x0000000800077213 */ /* 0x000fc80000000000 */
[----:B------:R-:W1:Y:S08]  /*13880*/  I2F.RP R10, R7 ;  /* 0x00000007000a7306 */ /* 0x000e700000209400 */
[----:B-1----:R-:W1:Y:S02]  /*13890*/  MUFU.RCP R10, R10 ;  /* 0x0000000a000a7308 */ /* 0x002e640000001000 */
[----:B-1----:R-:W-:-:S06]  /*138a0*/  VIADD R2, R10, 0xffffffe ;  /* 0x0ffffffe0a027836 */ /* 0x002fcc0000000000 */
[----:B------:R1:W2:Y:S02]  /*138b0*/  F2I.FTZ.U32.TRUNC.NTZ R3, R2 ;  /* 0x0000000200037305 */ /* 0x0002a4000021f000 */
[----:B-1----:R-:W-:Y:S02]  /*138c0*/  IMAD.MOV.U32 R2, RZ, RZ, RZ ;  /* 0x000000ffff027224 */ /* 0x002fe400078e00ff */
[----:B--2---:R-:W-:-:S04]  /*138d0*/  IMAD.MOV R6, RZ, RZ, -R3 ;  /* 0x000000ffff067224 */ /* 0x004fc800078e0a03 */
        /* <DEDUP_REMOVED lines=12> */
[----:B------:R-:W-:Y:S02]  /*139a0*/  @P0 IADD3 R3, R3, 0x1, RZ ;  /* 0x0000000103030810 */ /* 0x000fe40007ffe0ff */
        /* <DEDUP_REMOVED lines=9> */
.L_x_2048:
[----:B------:R-:W-:Y:S01]  /*13a40*/  IMAD.MOV.U32 R17, RZ, RZ, RZ ;  /* 0x000000ffff117224 */ /* 0x000fe200078e00ff */
[----:B------:R-:W-:Y:S01]  /*13a50*/  MOV R16, UR6 ;  /* 0x0000000600107c02 */ /* 0x000fe20008000f00 */
[----:B------:R-:W-:-:S07]  /*13a60*/  IMAD.MOV.U32 R18, RZ, RZ, RZ ;  /* 0x000000ffff127224 */ /* 0x000fce00078e00ff */
.L_x_2053:
[----:B------:R-:W1:Y:S01]  /*13a70*/  S2R R2, SR_TID.X ;  /* 0x0000000000027919 */ /* 0x000e620000002100 */
[----:B------:R-:W-:Y:S01]  /*13a80*/  STL [R1+0x20], RZ ;  /* 0x000020ff01007387 */ /* 0x000fe20000100800 */
        /* <DEDUP_REMOVED lines=10> */
[----:B------:R1:W-:Y:S03]  /*13b30*/  STL [R1], RZ ;  /* 0x000000ff01007387 */ /* 0x0003e60000100800 */
[----:B------:R-:W-:Y:S05]  /*13b40*/  @P0 BRA `(.L_x_2054) ;  /* 0x0000004000f80947 */ /* 0x000fea0003800000 */
[----:B-1----:R-:W-:Y:S01]  /*13b50*/  IMAD.MOV.U32 R0, RZ, RZ, 0x1 ;  /* 0x00000001ff007424 */ /* 0x002fe200078e00ff */
[----:B------:R1:W-:Y:S01]  /*13b60*/  STL [R1], RZ ;  /* 0x000000ff01007387 */ /* 0x0003e20000100800 */
[----:B------:R-:W-:Y:S01]  /*13b70*/  ULDC UR38, c[0x0][0xc] ;  /* 0x0000030000267ab9 */ /* 0x000fe20000000800 */
[----:B------:R-:W-:Y:S02]  /*13b80*/  ULDC.64 UR36, c[0x0][0x198] ;  /* 0x0000660000247ab9 */ /* 0x000fe40000000a00 */
[----:B------:R1:W-:Y:S04]  /*13b90*/  STL [R1+0x8], R0 ;  /* 0x0000080001007387 */ /* 0x0003e80000100800 */
[----:B------:R1:W-:Y:S02]  /*13ba0*/  STL [R1+0x20], RZ ;  /* 0x000020ff01007387 */ /* 0x0003e40000100800 */
.L_x_2121:
[----:B--2---:R-:W2:Y:S01]  /*13bb0*/  LDC.64 R2, c[0x0][0xc60] ;  /* 0x00031800ff027b82 */ /* 0x004ea20000000a00 */
[----:B------:R-:W-:Y:S01]  /*13bc0*/  ULDC.64 UR4, c[0x0][0x208] ;  /* 0x0000820000047ab9 */ /* 0x000fe20000000a00 */
[----:B--2---:R-:W-:-:S05]  /*13bd0*/  IMAD.WIDE R2, R19, 0x4, R2 ;  /* 0x0000000413027825 */ /* 0x004fca00078e0202 */
[----:B------:R-:W2:Y:S01]  /*13be0*/  LDG.E R5, desc[UR4][R2.64] ;  /* 0x0000000402057981 */ /* 0x000ea2000c1e1900 */
[----:B------:R-:W-:Y:S05]  /*13bf0*/  YIELD ;  /* 0x0000000000007946 */ /* 0x000fea0003800000 */
[----:B------:R-:W-:Y:S01]  /*13c00*/  ULDC.64 UR4, c[0x0][0xa28] ;  /* 0x00028a0000047ab9 */ /* 0x000fe20000000a00 */
[----:B-1----:R-:W-:Y:S01]  /*13c10*/  IMAD.MOV.U32 R0, RZ, RZ, RZ ;  /* 0x000000ffff007224 */ /* 0x002fe200078e00ff */
[----:B------:R-:W-:Y:S01]  /*13c20*/  ISETP.NE.U32.AND P0, PT, RZ, UR4, PT ;  /* 0x00000004ff007c0c */ /* 0x000fe2000bf05070 */
[----:B------:R-:W-:Y:S01]  /*13c30*/  ULDC.64 UR8, c[0x0][0x208] ;  /* 0x0000820000087ab9 */ /* 0x000fe20000000a00 */
[----:B------:R-:W-:Y:S01]  /*13c40*/  MOV R6, RZ ;  /* 0x000000ff00067202 */ /* 0x000fe20000000f00 */
[----:B------:R-:W-:Y:S01]  /*13c50*/  ULDC.64 UR6, c[0x0][0xa08] ;  /* 0x0002820000067ab9 */ /* 0x000fe20000000a00 */
[----:B------:R-:W-:-:S02]  /*13c60*/  ISETP.NE.AND.EX P0, PT, RZ, UR5, PT, P0 ;  /* 0x00000005ff007c0c */ /* 0x000fc4000bf05300 */
[----:B--2---:R-:W-:Y:S01]  /*13c70*/  SHF.R.S32.HI R4, RZ, 0x1f, R5 ;  /* 0x0000001fff047819 */ /* 0x004fe20000011405 */
[----:B------:R-:W-:-:S10]  /*13c80*/  IMAD.SHL.U32 R11, R5, 0x4, RZ ;  /* 0x00000004050b7824 */ /* 0x000fd400078e00ff */
[C---:B------:R-:W-:Y:S01]  /*13c90*/  @P0 LEA R2, P1, R5.reuse, UR4, 0x2 ;  /* 0x0000000405020c11 */ /* 0x040fe2000f8210ff */
[----:B------:R1:W-:Y:S03]  /*13ca0*/  STL [R1+0x10], R5 ;  /* 0x0000100501007387 */ /* 0x0003e60000100800 */
[C-C-:B------:R-:W-:Y:S01]  /*13cb0*/  @P0 LEA.HI.X R3, R5.reuse, UR5, R4.reuse, 0x2, P1 ;  /* 0x0000000505030c11 */ /* 0x140fe200088f1404 */
[----:B------:R-:W-:Y:S02]  /*13cc0*/  ULDC.64 UR4, c[0x0][0xa18] ;  /* 0x0002860000047ab9 */ /* 0x000fe40000000a00 */
[----:B------:R-:W-:Y:S02]  /*13cd0*/  ISETP.NE.U32.AND P1, PT, RZ, UR4, PT ;  /* 0x00000004ff007c0c */ /* 0x000fe4000bf25070 */
[----:B------:R2:W5:Y:S01]  /*13ce0*/  @P0 LDG.E R0, desc[UR8][R2.64] ;  /* 0x0000000802000981 */ /* 0x000562000c1e1900 */
[----:B------:R-:W-:-:S02]  /*13cf0*/  SHF.L.U64.HI R10, R5, 0x2, R4 ;  /* 0x00000002050a7819 */ /* 0x000fc40000010204 */
[----:B------:R-:W-:Y:S01]  /*13d00*/  ISETP.NE.AND.EX P1, PT, RZ, UR5, PT, P1 ;  /* 0x00000005ff007c0c */ /* 0x000fe2000bf25310 */
[----:B------:R-:W-:Y:S04]  /*13d10*/  STL [R1+0x18], R11 ;  /* 0x0000180b01007387 */ /* 0x000fe80000100800 */
[----:B------:R-:W-:Y:S08]  /*13d20*/  STL [R1+0x1c], R10 ;  /* 0x00001c0a01007387 */ /* 0x000ff00000100800 */
[----:B------:R-:W-:-:S04]  /*13d30*/  @P1 IADD3 R8, P0, R11, UR4, RZ ;  /* 0x000000040b081c10 */ /* 0x000fc8000ff1e0ff */
[C---:B------:R-:W-:Y:S01]  /*13d40*/  @P1 IADD3.X R9, R10.reuse, UR5, RZ, P0, !PT ;  /* 0x000000050a091c10 */ /* 0x040fe200087fe4ff */
[----:B------:R-:W-:Y:S02]  /*13d50*/  ULDC.64 UR4, c[0x0][0xa00] ;  /* 0x0002800000047ab9 */ /* 0x000fe40000000a00 */
[----:B------:R-:W-:Y:S02]  /*13d60*/  ISETP.NE.U32.AND P2, PT, RZ, UR4, PT ;  /* 0x00000004ff007c0c */ /* 0x000fe4000bf45070 */
[C---:B--2---:R-:W-:Y:S02]  /*13d70*/  IADD3 R2, P0, R11.reuse, UR4, RZ ;  /* 0x000000040b027c10 */ /* 0x044fe4000ff1e0ff */
[----:B------:R-:W-:Y:S02]  /*13d80*/  ISETP.NE.AND.EX P2, PT, RZ, UR5, PT, P2 ;  /* 0x00000005ff007c0c */ /* 0x000fe4000bf45320 */
[----:B------:R-:W-:Y:S01]  /*13d90*/  IADD3.X R3, R10, UR5, RZ, P0, !PT ;  /* 0x000000050a037c10 */ /* 0x000fe200087fe4ff */
[----:B------:R-:W-:Y:S01]  /*13da0*/  ULDC UR4, c[0x0][0x288] ;  /* 0x0000a20000047ab9 */ /* 0x000fe20000000800 */
[----:B------:R-:W-:-:S04]  /*13db0*/  IADD3 R4, P0, R11, UR6, RZ ;  /* 0x000000060b047c10 */ /* 0x000fc8000ff1e0ff */
[----:B-1----:R-:W-:-:S05]  /*13dc0*/  IADD3.X R5, R10, UR7, RZ, P0, !PT ;  /* 0x000000070a057c10 */ /* 0x002fca00087fe4ff */
[----:B------:R-:W2:Y:S01]  /*13dd0*/  @P2 LDG.E R6, desc[UR8][R2.64] ;  /* 0x0000000802062981 */ /* 0x000ea2000c1e1900 */
[----:B------:R-:W-:-:S04]  /*13de0*/  ISETP.NE.U32.AND P0, PT, RZ, UR6, PT ;  /* 0x00000006ff007c0c */ /* 0x000fc8000bf05070 */
[----:B------:R-:W-:Y:S01]  /*13df0*/  ISETP.NE.AND.EX P0, PT, RZ, UR7, PT, P0 ;  /* 0x00000007ff007c0c */ /* 0x000fe2000bf05300 */
[----:B--2---:R1:W-:Y:S02]  /*13e00*/  STL [R1+0x24], R6 ;  /* 0x0000240601007387 */ /* 0x0043e40000100800 */
[----:B-1----:R-:W-:Y:S01]  /*13e10*/  IMAD.U32 R6, RZ, RZ, UR4 ;  /* 0x00000004ff067e24 */ /* 0x002fe2000f8e00ff */
[----:B------:R-:W-:Y:S02]  /*13e20*/  ULDC.64 UR4, c[0x0][0x3f8] ;  /* 0x0000fe0000047ab9 */ /* 0x000fe40000000a00 */
[----:B------:R-:W-:-:S03]  /*13e30*/  UISETP.NE.U32.AND UP0, UPT, UR4, URZ, UPT ;  /* 0x0000003f0400728c */ /* 0x000fc6000bf05070 */
[----:B------:R-:W-:Y:S01]  /*13e40*/  ULDC UR4, c[0x0][0x404] ;  /* 0x0001010000047ab9 */ /* 0x000fe20000000800 */
[----:B------:R-:W-:Y:S01]  /*13e50*/  UISETP.NE.AND.EX UP0, UPT, UR5, URZ, UPT, UP0 ;  /* 0x0000003f0500728c */ /* 0x000fe2000bf05300 */
[----:B------:R1:W5:Y:S02]  /*13e60*/  @P1 LDG.E R6, desc[UR8][R8.64] ;  /* 0x0000000808061981 */ /* 0x000364000c1e1900 */
[----:B------:R-:W-:Y:S01]  /*13e70*/  ULDC UR5, c[0x0][0x2e0] ;  /* 0x0000b80000057ab9 */ /* 0x000fe20000000800 */
[----:B------:R-:W-:-:S04]  /*13e80*/  USEL UR4, UR4, 0x1, UP0 ;  /* 0x0000000104047887 */ /* 0x000fc80008000000 */
[----:B------:R-:W-:-:S06]  /*13e90*/  UIMAD UR4, UR4, UR5, URZ ;  /* 0x00000005040472a4 */ /* 0x000fcc000f8e023f */
[----:B------:R-:W-:Y:S01]  /*13ea0*/  IMAD.U32 R7, RZ, RZ, UR4 ;  /* 0x00000004ff077e24 */ /* 0x000fe2000f8e00ff */
[----:B-1----:R-:W-:Y:S06]  /*13eb0*/  @P1 BRA `(.L_x_2055) ;  /* 0x0000000000141947 */ /* 0x002fec0003800000 */
[----:B------:R-:W-:Y:S05]  /*13ec0*/  @!P2 BRA `(.L_x_2055) ;  /* 0x000000000010a947 */ /* 0x000fea0003800000 */
[----:B------:R-:W-:Y:S02]  /*13ed0*/  ULDC.64 UR4, c[0x0][0x208] ;  /* 0x0000820000047ab9 */ /* 0x000fe40000000a00 */
[----:B-----5:R-:W2:Y:S04]  /*13ee0*/  LDG.E R6, desc[UR4][R2.64] ;  /* 0x0000000402067981 */ /* 0x020ea8000c1e1900 */
[----:B------:R-:W2:Y:S02]  /*13ef0*/  LDG.E R9, desc[UR4][R2.64+0x4] ;  /* 0x0000040402097981 */ /* 0x000ea4000c1e1900 */
[----:B--2---:R-:W-:-:S07]  /*13f00*/  IMAD.IADD R6, R9, 0x1, -R6 ;  /* 0x0000000109067824 */ /* 0x004fce00078e0a06 */
.L_x_2055:
[----:B------:R-:W-:Y:S01]  /*13f10*/  IMAD.MOV.U32 R3, RZ, RZ, RZ ;  /* 0x000000ffff037224 */ /* 0x000fe200078e00ff */
[----:B------:R-:W-:-:S05]  /*13f20*/  ULDC.64 UR4, c[0x0][0x208] ;  /* 0x0000820000047ab9 */ /* 0x000fca0000000a00 */
[----:B------:R-:W2:Y:S01]  /*13f30*/  @P0 LDG.E R3, desc[UR4][R4.64] ;  /* 0x0000000404030981 */ /* 0x000ea2000c1e1900 */
[----:B------:R-:W-:Y:S02]  /*13f40*/  ULDC.64 UR4, c[0x0][0xa20] ;  /* 0x0002880000047ab9 */ /* 0x000fe40000000a00 */
[----:B------:R-:W-:-:S04]  /*13f50*/  ISETP.NE.U32.AND P1, PT, RZ, UR4, PT ;  /* 0x00000004ff007c0c */ /* 0x000fc8000bf25070 */
[----:B------:R-:W-:Y:S01]  /*13f60*/  ISETP.NE.AND.EX P1, PT, RZ, UR5, PT, P1 ;  /* 0x00000005ff007c0c */ /* 0x000fe2000bf25310 */
[----:B--2--5:R-:W-:-:S05]  /*13f70*/  IMAD.IADD R2, R3, 0x1, R0 ;  /* 0x0000000103027824 */ /* 0x024fca00078e0200 */
[----:B------:R1:W-:Y:S07]  /*13f80*/  STL [R1+0x4], R2 ;  /* 0x0000040201007387 */ /* 0x0003ee0000100800 */
[----:B------:R-:W-:Y:S05]  /*13f90*/  @!P1 BRA `(.L_x_2056) ;  /* 0x0000000000149947 */ /* 0x000fea0003800000 */
[----:B-1----:R-:W-:Y:S01]  /*13fa0*/  IADD3 R2, P0, R11, UR4, RZ ;  /* 0x000000040b027c10 */ /* 0x002fe2000ff1e0ff */
[----:B------:R-:W-:-:S03]  /*13fb0*/  ULDC.64 UR6, c[0x0][0x208] ;  /* 0x0000820000067ab9 */ /* 0x000fc60000000a00 */
[----:B------:R-:W-:-:S05]  /*13fc0*/  IADD3.X R3, R10, UR5, RZ, P0, !PT ;  /* 0x000000050a037c10 */ /* 0x000fca00087fe4ff */
[----:B------:R1:W5:Y:S01]  /*13fd0*/  LDG.E R7, desc[UR6][R2.64] ;  /* 0x0000000602077981 */ /* 0x000362000c1e1900 */
[----:B------:R-:W-:Y:S05]  /*13fe0*/  BRA `(.L_x_2057) ;  /* 0x0000000000147947 */ /* 0x000fea0003800000 */
.L_x_2056:
[----:B------:R-:W-:Y:S05]  /*13ff0*/  @!P0 BRA `(.L_x_2057) ;  /* 0x0000000000108947 */ /* 0x000fea0003800000 */
[----:B------:R-:W-:Y:S02]  /*14000*/  ULDC.64 UR4, c[0x0][0x208] ;  /* 0x0000820000047ab9 */ /* 0x000fe40000000a00 */
[----:B------:R-:W2:Y:S04]  /*14010*/  LDG.E R7, desc[UR4][R4.64] ;  /* 0x0000000404077981 */ /* 0x000ea8000c1e1900 */
[----:B-1----:R-:W2:Y:S02]  /*14020*/  LDG.E R2, desc[UR4][R4.64+0x4] ;  /* 0x0000040404027981 */ /* 0x002ea4000c1e1900 */
[----:B--2---:R-:W-:-:S07]  /*14030*/  IADD3 R7, -R7, R2, RZ ;  /* 0x0000000207077210 */ /* 0x004fce0007ffe1ff */
.L_x_2057:
[----:B-----5:R-:W-:Y:S01]  /*14040*/  IMAD.IADD R7, R7, 0x1, -R0 ;  /* 0x0000000107077824 */ /* 0x020fe200078e0a00 */
[----:B-1----:R-:W-:Y:S01]  /*14050*/  LEA R2, R17, 0xef, 0x7 ;  /* 0x000000ef11027811 */ /* 0x002fe200078e38ff */
[----:B------:R-:W-:Y:S01]  /*14060*/  IMAD.MOV.U32 R4, RZ, RZ, RZ ;  /* 0x000000ffff047224 */ /* 0x000fe200078e00ff */
[----:B------:R-:W-:Y:S01]  /*14070*/  BSSY B6, `(.L_x_2058) ;  /* 0x0000327000067945 */ /* 0x000fe20003800000 */
[C---:B------:R-:W-:Y:S01]  /*14080*/  VIADD R5, R7.reuse, 0x6f ;  /* 0x0000006f07057836 */ /* 0x040fe20000000000 */
[----:B------:R-:W-:Y:S01]  /*14090*/  IADD3 R3, R7, R2, -R6 ;  /* 0x0000000207037210 */ /* 0x000fe20007ffe806 */
[----:B------:R-:W-:Y:S02]  /*140a0*/  IMAD.MOV.U32 R2, RZ, RZ, RZ ;  /* 0x000000ffff027224 */ /* 0x000fe400078e00ff */
[----:B------:R-:W-:-:S04]  /*140b0*/  IMAD.HI R4, R5, -0x6db6db6d, R4 ;  /* 0x9249249305047827 */ /* 0x000fc800078e0204 */
[----:B------:R-:W-:Y:S01]  /*140c0*/  IMAD.HI R2, R3, -0x6db6db6d, R2 ;  /* 0x9249249303027827 */ /* 0x000fe200078e0202 */
[----:B------:R-:W-:-:S04]  /*140d0*/  SHF.R.U32.HI R3, RZ, 0x1f, R4 ;  /* 0x0000001fff037819 */ /* 0x000fc80000011604 */
[----:B------:R-:W-:Y:S02]  /*140e0*/  SHF.R.U32.HI R5, RZ, 0x1f, R2 ;  /* 0x0000001fff057819 */ /* 0x000fe40000011602 */
[----:B------:R-:W-:Y:S02]  /*140f0*/  LEA.HI.SX32 R3, R4, R3, 0x1a ;  /* 0x0000000304037211 */ /* 0x000fe400078fd2ff */
[----:B------:R-:W-:-:S04]  /*14100*/  LEA.HI.SX32 R2, R2, R5, 0x1a ;  /* 0x0000000502027211 */ /* 0x000fc800078fd2ff */
[----:B------:R-:W-:-:S04]  /*14110*/  VIMNMX R8, R3, R2, PT ;  /* 0x0000000203087248 */ /* 0x000fc80003fe0100 */
[----:B------:R-:W-:Y:S01]  /*14120*/  ISETP.GT.AND P0, PT, R8, RZ, PT ;  /* 0x000000ff0800720c */ /* 0x000fe20003f04270 */
[----:B------:R1:W-:-:S12]  /*14130*/  STL [R1+0x14], R8 ;  /* 0x0000140801007387 */ /* 0x0003d80000100800 */
[----:B-1----:R-:W-:Y:S05]  /*14140*/  @P0 BRA `(.L_x_2059) ;  /* 0x0000000000480947 */ /* 0x002fea0003800000 */
[----:B------:R-:W1:Y:S02]  /*14150*/  S2R R8, SR_TID.X ;  /* 0x0000000000087919 */ /* 0x000e640000002100 */
        /* <DEDUP_REMOVED lines=15> */
[----:B-1----:R-:W-:Y:S01]  /*14250*/  IADD3 R16, R0, UR38, R7 ;  /* 0x0000002600107c10 */ /* 0x002fe2000fffe007 */
[----:B------:R-:W-:Y:S06]  /*14260*/  BRA `(.L_x_2060) ;  /* 0x00000030001c7947 */ /* 0x000fec0003800000 */
.L_x_2059:
[----:B------:R-:W1:Y:S01]  /*14270*/  S2R R3, SR_CgaCtaId ;  /* 0x0000000000037919 */ /* 0x000e620000008800 */
[----:B------:R-:W-:-:S04]  /*14280*/  MOV R0, 0x400 ;  /* 0x0000040000007802 */ /* 0x000fc80000000f00 */
[----:B-1----:R-:W-:-:S05]  /*14290*/  LEA R2, R3, R0, 0x18 ;  /* 0x0000000003027211 */ /* 0x002fca00078ec0ff */
[----:B------:R1:W-:Y:S01]  /*142a0*/  STL [R1+0xc], R2 ;  /* 0x00000c0201007387 */ /* 0x0003e20000100800 */
[----:B------:R-:W-:-:S05]  /*142b0*/  VIADD R0, R2, 0x21400 ;  /* 0x0002140002007836 */ /* 0x000fca0000000000 */
[----:B------:R-:W-:-:S13]  /*142c0*/  LOP3.LUT P0, RZ, R0, 0x3ff, RZ, 0xc0, !PT ;  /* 0x000003ff00ff7812 */ /* 0x000fda000780c0ff */
[----:B-1----:R-:W-:Y:S05]  /*142d0*/  @!P0 BRA `(.L_x_2061) ;  /* 0x0000000000408947 */ /* 0x002fea0003800000 */
[----:B------:R-:W-:Y:S01]  /*142e0*/  MOV R2, 0x0 ;  /* 0x0000000000027802 */ /* 0x000fe20000000f00 */
[----:B------:R-:W-:Y:S01]  /*142f0*/  ULDC.64 UR6, c[0x4][0xa8] ;  /* 0x01002a0000067ab9 */ /* 0x000fe20000000a00 */
[----:B------:R-:W-:Y:S01]  /*14300*/  ULDC.64 UR8, c[0x4][0xb0] ;  /* 0x01002c0000087ab9 */ /* 0x000fe20000000a00 */
[----:B------:R-:W-:Y:S01]  /*14310*/  ULDC.64 UR4, c[0x4][0x8] ;  /* 0x0100020000047ab9 */ /* 0x000fe20000000a00 */
[----:B------:R-:W-:Y:S01]  /*14320*/  MOV R4, UR6 ;  /* 0x0000000600047c02 */ /* 0x000fe20008000f00 */
[----:B------:R-:W-:Y:S01]  /*14330*/  IMAD.U32 R5, RZ, RZ, UR7 ;  /* 0x00000007ff057e24 */ /* 0x000fe2000f8e00ff */
[----:B------:R-:W1:Y:S01]  /*14340*/  LDC.64 R2, c[0x4][R2] ;  /* 0x0100000002027b82 */ /* 0x000e620000000a00 */
        /* <DEDUP_REMOVED lines=9> */
.L_x_2061:
        /* <DEDUP_REMOVED lines=12> */
[----:B0-----:R-:W-:Y:S01]  /*144a0*/  MOV R13, RZ ;  /* 0x000000ff000d7202 */ /* 0x001fe20000000f00 */
[----:B------:R-:W-:Y:S02]  /*144b0*/  IMAD.U32 R7, RZ, RZ, UR9 ;  /* 0x00000009ff077e24 */ /* 0x000fe4000f8e00ff */
[----:B------:R-:W-:-:S02]  /*144c0*/  IMAD.U32 R10, RZ, RZ, UR4 ;  /* 0x00000004ff0a7e24 */ /* 0x000fc4000f8e00ff */
[----:B------:R-:W-:Y:S02]  /*144d0*/  IMAD.U32 R11, RZ, RZ, UR5 ;  /* 0x00000005ff0b7e24 */ /* 0x000fe4000f8e00ff */
[----:B------:R-:W-:Y:S02]  /*144e0*/  IMAD.MOV.U32 R8, RZ, RZ, 0x70 ;  /* 0x00000070ff087424 */ /* 0x000fe400078e00ff */
[----:B-1----:R-:W-:-:S07]  /*144f0*/  IMAD.MOV.U32 R12, RZ, RZ, 0x1 ;  /* 0x00000001ff0c7424 */ /* 0x002fce00078e00ff */
[----:B------:R-:W-:-:S07]  /*14500*/  LEPC R20, `(.L_x_2063) ;  /* 0x000000001014794e */ /* 0x000fce0000000000 */
[----:B--2---:R-:W-:Y:S05]  /*14510*/  CALL.ABS.NOINC R2 ;  /* 0x0000000002007343 */ /* 0x004fea0003c00000 */
.L_x_2063:
        /* <DEDUP_REMOVED lines=16> */
.L_x_2062:
[----:B------:R-:W2:Y:S01]  /*14620*/  LDL.LU R2, [R1+0x18] ;  /* 0x0000180001027983 */ /* 0x000ea20000300800 */
[----:B------:R-:W-:-:S03]  /*14630*/  ULDC.64 UR4, c[0x0][0x9f8] ;  /* 0x00027e0000047ab9 */ /* 0x000fc60000000a00 */
[----:B------:R-:W3:Y:S04]  /*14640*/  LDL.LU R0, [R1+0x1c] ;  /* 0x00001c0001007983 */ /* 0x000ee80000300800 */
[----:B------:R-:W4:Y:S04]  /*14650*/  LDL.LU R7, [R1+0x10] ;  /* 0x0000100001077983 */ /* 0x000f280000300800 */
[----:B------:R-:W4:Y:S01]  /*14660*/  LDL.LU R8, [R1+0x24] ;  /* 0x0000240001087983 */ /* 0x000f220000300800 */
[----:B------:R-:W-:Y:S01]  /*14670*/  ISETP.NE.U32.AND P0, PT, RZ, UR4, PT ;  /* 0x00000004ff007c0c */ /* 0x000fe2000bf05070 */
[----:B------:R-:W-:-:S03]  /*14680*/  ULDC.64 UR6, c[0x0][0x208] ;  /* 0x0000820000067ab9 */ /* 0x000fc60000000a00 */
[----:B------:R-:W-:Y:S01]  /*14690*/  ISETP.NE.AND.EX P0, PT, RZ, UR5, PT, P0 ;  /* 0x00000005ff007c0c */ /* 0x000fe2000bf05300 */
[----:B------:R-:W1:Y:S02]  /*146a0*/  S2R R9, SR_TID.X ;  /* 0x0000000000097919 */ /* 0x000e640000002100 */
[----:B-1----:R-:W-:-:S04]  /*146b0*/  LOP3.LUT R9, R9, 0x1f, RZ, 0xc0, !PT ;  /* 0x0000001f09097812 */ /* 0x002fc800078ec0ff */
        /* <DEDUP_REMOVED lines=8> */
[----:B------:R-:W1:Y:S01]  /*14740*/  LDC R0, c[0x0][0x428] ;  /* 0x00010a00ff007b82 */ /* 0x000e620000000800 */
[----:B----4-:R-:W-:-:S06]  /*14750*/  MOV R4, R7 ;  /* 0x0000000700047202 */ /* 0x010fcc0000000f00 */
[----:B------:R2:W5:Y:S01]  /*14760*/  @P0 LDG.E R4, desc[UR6][R2.64] ;  /* 0x0000000602040981 */ /* 0x000562000c1e1900 */
[----:B------:R-:W-:Y:S01]  /*14770*/  IMAD R17, R17, 0x80, R8 ;  /* 0x0000008011117824 */ /* 0x000fe200078e0208 */
[----:B------:R-:W-:Y:S02]  /*14780*/  PLOP3.LUT P1, PT, P6, PT, PT, 0x8, 0x0 ;  /* 0x000000000000781c */ /* 0x000fe4000372e170 */
[----:B-1----:R-:W-:Y:S01]  /*14790*/  ISETP.NE.AND P0, PT, R0, 0x1, PT ;  /* 0x000000010000780c */ /* 0x002fe20003f05270 */
[----:B------:R-:W-:-:S12]  /*147a0*/  IMAD.MOV.U32 R0, RZ, RZ, R18 ;  /* 0x000000ffff007224 */ /* 0x000fd800078e0012 */
[----:B------:R-:W1:Y:S08]  /*147b0*/  @P0 LDC R5, c[0x0][0x42c] ;  /* 0x00010b00ff050b82 */ /* 0x000e700000000800 */
[----:B------:R-:W3:Y:S01]  /*147c0*/  @P0 LDC R6, c[0x0][0x430] ;  /* 0x00010c00ff060b82 */ /* 0x000ee20000000800 */
[----:B-1----:R-:W-:-:S05]  /*147d0*/  @P0 IMAD.HI.U32 R5, R18, R5, RZ ;  /* 0x0000000512050227 */ /* 0x002fca00078e00ff */
[----:B---3--:R-:W-:Y:S02]  /*147e0*/  @P0 SHF.R.U32.HI R0, RZ, R6, R5 ;  /* 0x00000006ff000219 */ /* 0x008fe40000011605 */
[----:B------:R-:W-:-:S04]  /*147f0*/  ISETP.NE.U32.AND P0, PT, RZ, UR4, PT ;  /* 0x00000004ff007c0c */ /* 0x000fc8000bf05070 */
[----:B------:R-:W-:-:S04]  /*14800*/  ISETP.NE.AND.EX P0, PT, RZ, UR5, PT, P0 ;  /* 0x00000005ff007c0c */ /* 0x000fc8000bf05300 */
[----:B--2---:R-:W-:-:S09]  /*14810*/  SEL R7, R7, RZ, !P0 ;  /* 0x000000ff07077207 */ /* 0x004fd20004000000 */
.L_x_2064:
        /* <DEDUP_REMOVED lines=16> */
.L_x_2065:
        /* <DEDUP_REMOVED lines=15> */
.L_x_2066:
        /* <DEDUP_REMOVED lines=18> */
.L_x_2137:
[----:B------:R-:W-:Y:S01]  /*14b30*/  UMOV UR4, 0xffffffff ;  /* 0xffffffff00047882 */ /* 0x000fe20000000000 */
[----:B0-----:R-:W-:Y:S02]  /*14b40*/  SHF.R.S32.HI R13, RZ, 0x1f, R4 ;  /* 0x0000001fff0d7819 */ /* 0x001fe40000011404 */
[----:B------:R-:W-:Y:S05]  /*14b50*/  BRA.DIV UR4, `(.L_x_2068) ;  /* 0x0000003a04c87947 */ /* 0x000fea000b800000 */
[----:B------:R-:W-:-:S13]  /*14b60*/  ELECT P6, URZ, PT ;  /* 0x00000000003f782f */ /* 0x000fda00038c0000 */
.L_x_2140:
[----:B------:R-:W-:Y:S05]  /*14b70*/  @!P6 BRA `(.L_x_2069) ;  /* 0x00000004002ce947 */ /* 0x000fea0003800000 */
[----:B------:R-:W-:-:S04]  /*14b80*/  ISETP.NE.U32.AND P0, PT, R2, RZ, PT ;  /* 0x000000ff0200720c */ /* 0x000fc80003f05070 */
[----:B------:R-:W-:-:S13]  /*14b90*/  ISETP.NE.AND.EX P0, PT, R3, RZ, PT, P0 ;  /* 0x000000ff0300720c */ /* 0x000fda0003f05300 */
[----:B------:R-:W-:Y:S05]  /*14ba0*/  @!P0 BRA `(.L_x_2070) ;  /* 0x00000000004c8947 */ /* 0x000fea0003800000 */
[----:B------:R-:W0:Y:S01]  /*14bb0*/  LDC R10, c[0x0][0x41c] ;  /* 0x00010700ff0a7b82 */ /* 0x000e220000000800 */
[----:B------:R-:W-:Y:S01]  /*14bc0*/  IMAD.MOV.U32 R6, RZ, RZ, R5 ;  /* 0x000000ffff067224 */ /* 0x000fe200078e0005 */
[----:B------:R-:W-:Y:S01]  /*14bd0*/  ULDC.64 UR4, c[0x0][0x408] ;  /* 0x0001020000047ab9 */ /* 0x000fe20000000a00 */
[----:B------:R-:W-:Y:S01]  /*14be0*/  ULDC.64 UR6, c[0x0][0x208] ;  /* 0x0000820000067ab9 */ /* 0x000fe20000000a00 */
[----:B0-----:R-:W-:-:S13]  /*14bf0*/  ISETP.NE.AND P0, PT, R10, 0x1, PT ;  /* 0x000000010a00780c */ /* 0x001fda0003f05270 */
[----:B------:R-:W0:Y:S02]  /*14c00*/  @P0 LDC.64 R8, c[0x0][0x420] ;  /* 0x00010800ff080b82 */ /* 0x000e240000000a00 */
[----:B0-----:R-:W-:-:S05]  /*14c10*/  @P0 IMAD.HI.U32 R8, R5, R8, RZ ;  /* 0x0000000805080227 */ /* 0x001fca00078e00ff */
[----:B------:R-:W-:-:S04]  /*14c20*/  @P0 SHF.R.U32.HI R6, RZ, R9, R8 ;  /* 0x00000009ff060219 */ /* 0x000fc80000011608 */
[----:B------:R-:W-:Y:S02]  /*14c30*/  IADD3 R8, -R6, RZ, RZ ;  /* 0x000000ff06087210 */ /* 0x000fe40007ffe1ff */
[----:B------:R-:W-:-:S03]  /*14c40*/  SHF.R.S32.HI R9, RZ, 0x1f, R6 ;  /* 0x0000001fff097819 */ /* 0x000fc60000011406 */
[----:B------:R-:W-:Y:S02]  /*14c50*/  IMAD R5, R10, R8, R5 ;  /* 0x000000080a057224 */ /* 0x000fe400078e0205 */
[----:B------:R-:W-:-:S04]  /*14c60*/  IMAD R8, R13, UR4, RZ ;  /* 0x000000040d087c24 */ /* 0x000fc8000f8e02ff */
[----:B------:R-:W-:Y:S02]  /*14c70*/  IMAD R10, R4, UR5, R8 ;  /* 0x00000005040a7c24 */ /* 0x000fe4000f8e0208 */
[----:B------:R-:W-:-:S04]  /*14c80*/  IMAD.MOV.U32 R8, RZ, RZ, R6 ;  /* 0x000000ffff087224 */ /* 0x000fc800078e0006 */
[----:B------:R-:W-:-:S04]  /*14c90*/  IMAD.WIDE.U32 R8, R4, UR4, R8 ;  /* 0x0000000404087c25 */ /* 0x000fc8000f8e0008 */
[----:B------:R-:W-:Y:S01]  /*14ca0*/  IMAD.IADD R6, R9, 0x1, R10 ;  /* 0x0000000109067824 */ /* 0x000fe200078e020a */
[----:B------:R-:W-:-:S04]  /*14cb0*/  LEA R10, P0, R8, R2, 0x2 ;  /* 0x00000002080a7211 */ /* 0x000fc800078010ff */
[----:B------:R-:W-:-:S05]  /*14cc0*/  LEA.HI.X R11, R8, R3, R6, 0x2, P0 ;  /* 0x00000003080b7211 */ /* 0x000fca00000f1406 */
[----:B------:R0:W5:Y:S04]  /*14cd0*/  LDG.E R6, desc[UR6][R10.64] ;  /* 0x000000060a067981 */ /* 0x000168000c1e1900 */
.L_x_2070:
        /* <DEDUP_REMOVED lines=9> */
.L_x_2141:
        /* <DEDUP_REMOVED lines=11> */
.L_x_2072:
        /* <DEDUP_REMOVED lines=33> */
.L_x_2069:
[----:B------:R-:W2:Y:S01]  /*15030*/  LDL.LU R11, [R1+0x20] ;  /* 0x00002000010b7983 */ /* 0x000ea20000300800 */
[----:B------:R-:W-:Y:S01]  /*15040*/  MOV R9, 0x400 ;  /* 0x0000040000097802 */ /* 0x000fe20000000f00 */
[----:B------:R-:W-:Y:S05]  /*15050*/  WARPSYNC.ALL ;  /* 0x0000000000007948 */ /* 0x000fea0003800000 */
[----:B------:R-:W0:Y:S01]  /*15060*/  S2R R10, SR_CgaCtaId ;  /* 0x00000000000a7919 */ /* 0x000e220000008800 */
[----:B------:R-:W-:-:S13]  /*15070*/  ELECT P0, URZ, PT ;  /* 0x00000000003f782f */ /* 0x000fda0003800000 */
[----:B------:R-:W-:Y:S01]  /*15080*/  @P0 R2UR UR13, R7 ;  /* 0x00000000070d02ca */ /* 0x000fe200000e0000 */
[----:B------:R-:W-:Y:S01]  /*15090*/  UIADD3 UR4, UP0, UR36, 0x270, URZ ;  /* 0x0000027024047890 */ /* 0x000fe2000ff1e03f */
[C---:B------:R-:W-:Y:S01]  /*150a0*/  @P0 R2UR UR12, R18.reuse ;  /* 0x00000000120c02ca */ /* 0x040fe200000e0000 */
        /* <DEDUP_REMOVED lines=39> */
.L_x_2142:
[----:B------:R-:W-:Y:S05]  /*15320*/  BSYNC B0 ;  /* 0x0000000000007941 */ /* 0x000fea0003800000 */
.L_x_2073:
[----:B0-----:R-:W2:Y:S01]  /*15330*/  LDL R8, [R1+0x14] ;  /* 0x0000140001087983 */ /* 0x001ea20000100800 */
[----:B------:R-:W-:Y:S01]  /*15340*/  BSSY B0, `(.L_x_2075) ;  /* 0x00001a5000007945 */ /* 0x000fe20003800000 */
[----:B--2---:R-:W-:-:S13]  /*15350*/  ISETP.GE.AND P0, PT, R8, 0x2, PT ;  /* 0x000000020800780c */ /* 0x004fda0003f06270 */
[----:B------:R-:W-:Y:S05]  /*15360*/  @!P0 BRA `(.L_x_2076) ;  /* 0x0000001800888947 */ /* 0x000fea0003800000 */
[C---:B------:R-:W-:Y:S01]  /*15370*/  LOP3.LUT R7, R8.reuse, 0x1, RZ, 0xc0, !PT ;  /* 0x0000000108077812 */ /* 0x040fe200078ec0ff */
[----:B------:R-:W-:Y:S01]  /*15380*/  VIADD R10, R8, 0xfffffffe ;  /* 0xfffffffe080a7836 */ /* 0x000fe20000000000 */
[----:B------:R-:W-:Y:S02]  /*15390*/  BSSY B1, `(.L_x_2077) ;  /* 0x0000092000017945 */ /* 0x000fe40003800000 */
[----:B------:R-:W-:Y:S01]  /*153a0*/  ISETP.NE.U32.AND P0, PT, R7, 0x1, PT ;  /* 0x000000010700780c */ /* 0x000fe20003f05070 */
[----:B------:R-:W-:-:S12]  /*153b0*/  IMAD.MOV.U32 R7, RZ, RZ, R10 ;  /* 0x000000ffff077224 */ /* 0x000fd800078e000a */
[----:B------:R-:W-:Y:S05]  /*153c0*/  @!P0 BRA `(.L_x_2078) ;  /* 0x0000000800388947 */ /* 0x000fea0003800000 */
[----:B------:R-:W2:Y:S04]  /*153d0*/  LDL R9, [R1] ;  /* 0x0000000001097983 */ /* 0x000ea80000100800 */
[----:B------:R-:W3:Y:S01]  /*153e0*/  LDL R8, [R1+0x8] ;  /* 0x0000080001087983 */ /* 0x000ee20000100800 */
[----:B------:R-:W-:Y:S01]  /*153f0*/  BSSY B2, `(.L_x_2079) ;  /* 0x0000087000027945 */ /* 0x000fe20003800000 */
[----:B--2---:R-:W-:-:S04]  /*15400*/  IADD3 R11, R9, 0x1, RZ ;  /* 0x00000001090b7810 */ /* 0x004fc80007ffe0ff */
[----:B------:R-:W-:-:S04]  /*15410*/  ISETP.NE.AND P0, PT, R11, 0x2, PT ;  /* 0x000000020b00780c */ /* 0x000fc80003f05270 */
[----:B------:R-:W-:Y:S02]  /*15420*/  SEL R12, RZ, 0x1, P0 ;  /* 0x00000001ff0c7807 */ /* 0x000fe40000000000 */
[----:B------:R-:W-:Y:S02]  /*15430*/  SEL R11, R11, RZ, P0 ;  /* 0x000000ff0b0b7207 */ /* 0x000fe40000000000 */
[----:B---3--:R-:W-:Y:S01]  /*15440*/  LOP3.LUT R12, R8, R12, RZ, 0x3c, !PT ;  /* 0x0000000c080c7212 */ /* 0x008fe200078e3cff */
[----:B------:R-:W-:Y:S06]  /*15450*/  @!P6 BRA `(.L_x_2080) ;  /* 0x000000080000e947 */ /* 0x000fec0003800000 */
[----:B------:R-:W-:Y:S01]  /*15460*/  ISETP.NE.U32.AND P0, PT, R2, RZ, PT ;  /* 0x000000ff0200720c */ /* 0x000fe20003f05070 */
[----:B------:R-:W-:Y:S02]  /*15470*/  IMAD.MOV.U32 R8, RZ, RZ, R6 ;  /* 0x000000ffff087224 */ /* 0x000fe400078e0006 */
[----:B------:R-:W-:Y:S01]  /*15480*/  IMAD.MOV.U32 R7, RZ, RZ, R10 ;  /* 0x000000ffff077224 */ /* 0x000fe200078e000a */
        /* <DEDUP_REMOVED lines=9> */
[----:B------:R-:W-:Y:S01]  /*15520*/  @P0 SHF.R.U32.HI R7, RZ, R9, R8 ;  /* 0x00000009ff070219 */ /* 0x000fe20000011608 */
[----:B------:R-:W-:-:S03]  /*15530*/  IMAD R8, R13, UR4, RZ ;  /* 0x000000040d087c24 */ /* 0x000fc6000f8e02ff */
[--C-:B------:R-:W-:Y:S01]  /*15540*/  SHF.R.S32.HI R9, RZ, 0x1f, R7.reuse ;  /* 0x0000001fff097819 */ /* 0x100fe20000011407 */
[C---:B------:R-:W-:Y:S02]  /*15550*/  IMAD R14, R4.reuse, UR5, R8 ;  /* 0x00000005040e7c24 */ /* 0x040fe4000f8e0208 */
[--C-:B------:R-:W-:Y:S02]  /*15560*/  IMAD.MOV.U32 R8, RZ, RZ, R7.reuse ;  /* 0x000000ffff087224 */ /* 0x100fe400078e0007 */
[----:B------:R-:W-:Y:S02]  /*15570*/  IMAD.MOV R7, RZ, RZ, -R7 ;  /* 0x000000ffff077224 */ /* 0x000fe400078e0a07 */
[----:B------:R-:W-:-:S04]  /*15580*/  IMAD.WIDE.U32 R8, R4, UR4, R8 ;  /* 0x0000000404087c25 */ /* 0x000fc8000f8e0008 */
[----:B------:R-:W-:Y:S01]  /*15590*/  IMAD R7, R15, R7, R10 ;  /* 0x000000070f077224 */ /* 0x000fe200078e020a */
[----:B------:R-:W-:Y:S02]  /*155a0*/  IADD3 R14, R14, R9, RZ ;  /* 0x000000090e0e7210 */ /* 0x000fe40007ffe0ff */
[----:B------:R-:W-:-:S04]  /*155b0*/  LEA R2, P0, R8, R2, 0x2 ;  /* 0x0000000208027211 */ /* 0x000fc800078010ff */
[----:B------:R-:W-:-:S05]  /*155c0*/  LEA.HI.X R3, R8, R3, R14, 0x2, P0 ;  /* 0x0000000308037211 */ /* 0x000fca00000f140e */
[----:B------:R0:W5:Y:S04]  /*155d0*/  LDG.E R8, desc[UR6][R2.64] ;  /* 0x0000000602087981 */ /* 0x000168000c1e1900 */
.L_x_2081:
[----:B0-----:R-:W0:Y:S01]  /*155e0*/  S2R R3, SR_CgaCtaId ;  /* 0x0000000000037919 */ /* 0x001e220000008800 */
[----:B------:R-:W-:-:S04]  /*155f0*/  MOV R2, 0x400 ;  /* 0x0000040000027802 */ /* 0x000fc80000000f00 */
[----:B0-----:R-:W-:Y:S02]  /*15600*/  LEA R2, R3, R2, 0x18 ;  /* 0x0000000203027211 */ /* 0x001fe400078ec0ff */
[----:B------:R-:W-:-:S03]  /*15610*/  SHF.L.U32 R3, R12, 0x1f, RZ ;  /* 0x0000001f0c037819 */ /* 0x000fc600000006ff */
[----:B------:R-:W-:-:S04]  /*15620*/  IMAD R2, R11, 0x8, R2 ;  /* 0x000000080b027824 */ /* 0x000fc800078e0202 */
[----:B------:R-:W0:Y:S02]  /*15630*/  SYNCS.PHASECHK.TRANS64.TRYWAIT P0, [R2+URZ+0x36840], R3 ;  /* 0x03684003020075a7 */ /* 0x000e24000800017f */
[----:B0-----:R-:W-:Y:S05]  /*15640*/  @!P0 BRA `(.L_x_2082) ;  /* 0x0000003000608947 */ /* 0x001fea0003800000 */
.L_x_2143:
        /* <DEDUP_REMOVED lines=11> */
.L_x_2083:
        /* <DEDUP_REMOVED lines=37> */
.L_x_2144:
        /* <DEDUP_REMOVED lines=13> */
.L_x_2085:
        /* <DEDUP_REMOVED lines=13> */
[----:B------:R-:W-:Y:S01]  /*15af0*/  MOV R6, R8 ;  /* 0x0000000800067202 */ /* 0x000fe20000000f00 */
[----:B------:R-:W-:-:S02]  /*15b00*/  IMAD.MOV.U32 R5, RZ, RZ, R7 ;  /* 0x000000ffff057224 */ /* 0x000fc400078e0007 */
        /* <DEDUP_REMOVED lines=21> */
.L_x_2080:
[----:B------:R-:W-:Y:S05]  /*15c60*/  BSYNC B2 ;  /* 0x0000000000027941 */ /* 0x000fea0003800000 */
.L_x_2079:
[----:B------:R-:W2:Y:S04]  /*15c70*/  LDL.LU R2, [R1+0x14] ;  /* 0x0000140001027983 */ /* 0x000ea80000300800 */
[----:B------:R0:W-:Y:S04]  /*15c80*/  STL [R1], R11 ;  /* 0x0000000b01007387 */ /* 0x0001e80000100800 */
[----:B------:R0:W-:Y:S02]  /*15c90*/  STL [R1+0x8], R12 ;  /* 0x0000080c01007387 */ /* 0x0001e40000100800 */
[----:B0-2---:R-:W-:-:S07]  /*15ca0*/  VIADD R7, R2, 0xfffffffd ;  /* 0xfffffffd02077836 */ /* 0x005fce0000000000 */
.L_x_2078:
[----:B------:R-:W-:Y:S05]  /*15cb0*/  BSYNC B1 ;  /* 0x0000000000017941 */ /* 0x000fea0003800000 */
.L_x_2077:
[----:B------:R-:W-:-:S13]  /*15cc0*/  ISETP.NE.AND P0, PT, R10, RZ, PT ;  /* 0x000000ff0a00720c */ /* 0x000fda0003f05270 */
[----:B------:R-:W-:Y:S05]  /*15cd0*/  @!P0 BRA `(.L_x_2076) ;  /* 0x00000010002c8947 */ /* 0x000fea0003800000 */
[----:B------:R-:W-:-:S07]  /*15ce0*/  IMAD.MOV.U32 R10, RZ, RZ, R6 ;  /* 0x000000ffff0a7224 */ /* 0x000fce00078e0006 */
.L_x_2100:
        /* <DEDUP_REMOVED lines=11> */
[----:B------:R-:W-:Y:S02]  /*15da0*/  MOV R12, R7 ;  /* 0x00000007000c7202 */ /* 0x000fe40000000f00 */
        /* <DEDUP_REMOVED lines=21> */
.L_x_2088:
[----:B------:R-:W1:Y:S01]  /*15f00*/  S2R R3, SR_CgaCtaId ;  /* 0x0000000000037919 */ /* 0x000e620000008800 */
[----:B------:R-:W-:-:S04]  /*15f10*/  MOV R2, 0x400 ;  /* 0x0000040000027802 */ /* 0x000fc80000000f00 */
[----:B-1----:R-:W-:Y:S02]  /*15f20*/  LEA R2, R3, R2, 0x18 ;  /* 0x0000000203027211 */ /* 0x002fe400078ec0ff */
[----:B------:R-:W-:-:S03]  /*15f30*/  SHF.L.U32 R3, R9, 0x1f, RZ ;  /* 0x0000001f09037819 */ /* 0x000fc600000006ff */
[----:B------:R-:W-:-:S04]  /*15f40*/  IMAD R2, R8, 0x8, R2 ;  /* 0x0000000808027824 */ /* 0x000fc800078e0202 */
[----:B------:R-:W1:Y:S02]  /*15f50*/  SYNCS.PHASECHK.TRANS64.TRYWAIT P0, [R2+URZ+0x36840], R3 ;  /* 0x03684003020075a7 */ /* 0x000e64000800017f */
[----:B-1----:R-:W-:Y:S05]  /*15f60*/  @!P0 BRA `(.L_x_2089) ;  /* 0x0000002800408947 */ /* 0x002fea0003800000 */
.L_x_2145:
        /* <DEDUP_REMOVED lines=11> */
.L_x_2090:
        /* <DEDUP_REMOVED lines=37> */
.L_x_2146:
        /* <DEDUP_REMOVED lines=8> */
.L_x_2092:
        /* <DEDUP_REMOVED lines=15> */
[----:B------:R-:W-:Y:S01]  /*163e0*/  IMAD.MOV.U32 R5, RZ, RZ, R12 ;  /* 0x000000ffff057224 */ /* 0x000fe200078e000c */
[----:B------:R-:W-:Y:S01]  /*163f0*/  MOV R6, R10 ;  /* 0x0000000a00067202 */ /* 0x000fe20000000f00 */
        /* <DEDUP_REMOVED lines=18> */
.L_x_2087:
[----:B------:R-:W-:Y:S05]  /*16520*/  BSYNC B1 ;  /* 0x0000000000017941 */ /* 0x000fea0003800000 */
.L_x_2086:
        /* <DEDUP_REMOVED lines=32> */
.L_x_2095:
[----:B------:R-:W2:Y:S01]  /*16730*/  S2R R3, SR_CgaCtaId ;  /* 0x0000000000037919 */ /* 0x000ea20000008800 */
[----:B------:R-:W-:-:S04]  /*16740*/  MOV R2, 0x400 ;  /* 0x0000040000027802 */ /* 0x000fc80000000f00 */
[----:B--2---:R-:W-:Y:S02]  /*16750*/  LEA R2, R3, R2, 0x18 ;  /* 0x0000000203027211 */ /* 0x004fe400078ec0ff */
[----:B------:R-:W-:-:S03]  /*16760*/  SHF.L.U32 R3, R14, 0x1f, RZ ;  /* 0x0000001f0e037819 */ /* 0x000fc600000006ff */
[----:B------:R-:W-:-:S04]  /*16770*/  IMAD R2, R15, 0x8, R2 ;  /* 0x000000080f027824 */ /* 0x000fc800078e0202 */
[----:B------:R-:W2:Y:S02]  /*16780*/  SYNCS.PHASECHK.TRANS64.TRYWAIT P0, [R2+URZ+0x36840], R3 ;  /* 0x03684003020075a7 */ /* 0x000ea4000800017f */
[----:B--2---:R-:W-:Y:S05]  /*16790*/  @!P0 BRA `(.L_x_2096) ;  /* 0x00000020005c8947 */ /* 0x004fea0003800000 */
.L_x_2147:
        /* <DEDUP_REMOVED lines=11> */
.L_x_2097:
        /* <DEDUP_REMOVED lines=38> */
.L_x_2148:
        /* <DEDUP_REMOVED lines=8> */
.L_x_2099:
        /* <DEDUP_REMOVED lines=33> */
.L_x_2094:
[----:B------:R-:W-:Y:S05]  /*16d40*/  BSYNC B1 ;  /* 0x0000000000017941 */ /* 0x000fea0003800000 */
.L_x_2093:
[C---:B------:R-:W-:Y:S01]  /*16d50*/  ISETP.GT.AND P0, PT, R7.reuse, 0x1, PT ;  /* 0x000000010700780c */ /* 0x040fe20003f04270 */
[----:B------:R-:W-:-:S05]  /*16d60*/  VIADD R2, R7, 0xfffffffe ;  /* 0xfffffffe07027836 */ /* 0x000fca0000000000 */
[----:B------:R-:W-:-:S07]  /*16d70*/  MOV R7, R2 ;  /* 0x0000000200077202 */ /* 0x000fce0000000f00 */
[----:B------:R-:W-:Y:S05]  /*16d80*/  @P0 BRA `(.L_x_2100) ;  /* 0xffffffec00d80947 */ /* 0x000fea000383ffff */
.L_x_2076:
[----:B------:R-:W-:Y:S05]  /*16d90*/  BSYNC B0 ;  /* 0x0000000000007941 */ /* 0x000fea0003800000 */
.L_x_2075:
        /* <DEDUP_REMOVED lines=18> */
.L_x_2102:
[----:B------:R-:W-:Y:S05]  /*16ec0*/  BSYNC B0 ;  /* 0x0000000000007941 */ /* 0x000fea0003800000 */
.L_x_2101:
        /* <DEDUP_REMOVED lines=11> */
.L_x_2149:
        /* <DEDUP_REMOVED lines=11> */
.L_x_2106:
        /* <DEDUP_REMOVED lines=33> */
.L_x_2104:
[----:B------:R-:W-:Y:S05]  /*17240*/  BSYNC B0 ;  /* 0x0000000000007941 */ /* 0x000fea0003800000 */
.L_x_2103:
        /* <DEDUP_REMOVED lines=9> */
.L_x_2060:
[----:B------:R-:W-:Y:S05]  /*172e0*/  BSYNC B6 ;  /* 0x0000000000067941 */ /* 0x000fea0003800000 */
.L_x_2058:
[----:B------:R-:W-:-:S03]  /*172f0*/  UMOV UR4, 0xffffffff ;  /* 0xffffffff00047882 */ /* 0x000fc60000000000 */
[----:B------:R-:W-:Y:S05]  /*17300*/  BRA.DIV UR4, `(.L_x_2107) ;  /* 0x0000001604bc7947 */ /* 0x000fea000b800000 */
[----:B------:R2:W3:Y:S04]  /*17310*/  SHFL.IDX PT, R4, R16, RZ, 0x1f ;  /* 0x00001fff10047589 */ /* 0x0004e800000e0000 */
[----:B------:R-:W4:Y:S02]  /*17320*/  SHFL.IDX PT, R16, R16, 0x1, 0x1f ;  /* 0x00201f0010107f89 */ /* 0x000f2400000e0000 */
.L_x_2153:
[----:B-1----:R-:W1:Y:S01]  /*17330*/  S2R R0, SR_TID.X ;  /* 0x0000000000007919 */ /* 0x002e620000002100 */
[----:B------:R-:W-:Y:S01]  /*17340*/  ULDC UR4, c[0x0][0xc14] ;  /* 0x0003050000047ab9 */ /* 0x000fe20000000800 */
[----:B------:R-:W-:Y:S01]  /*17350*/  BSSY B0, `(.L_x_2108) ;  /* 0x000000c000007945 */ /* 0x000fe20003800000 */
[----:B------:R-:W-:Y:S01]  /*17360*/  IMAD.MOV.U32 R17, RZ, RZ, RZ ;  /* 0x000000ffff117224 */ /* 0x000fe200078e00ff */
[----:B-1----:R-:W-:Y:S02]  /*17370*/  LOP3.LUT R6, R0, 0x1f, RZ, 0xc0, !PT ;  /* 0x0000001f00067812 */ /* 0x002fe400078ec0ff */
[----:B------:R-:W-:Y:S02]  /*17380*/  MOV R0, UR4 ;  /* 0x0000000400007c02 */ /* 0x000fe40008000f00 */
        /* <DEDUP_REMOVED lines=8> */
.L_x_2109:
[----:B------:R-:W-:Y:S05]  /*17410*/  BSYNC B0 ;  /* 0x0000000000007941 */ /* 0x000fea0003800000 */
.L_x_2108:
        /* <DEDUP_REMOVED lines=23> */
.L_x_2161:
[----:B------:R-:W-:Y:S02]  /*17590*/  ULDC UR4, c[0x0][0xc10] ;  /* 0x0003040000047ab9 */ /* 0x000fe40000000800 */
[----:B------:R-:W-:-:S04]  /*175a0*/  IMAD.U32 R5, RZ, RZ, UR4 ;  /* 0x00000004ff057e24 */ /* 0x000fc8000f8e00ff */
[----:B-1----:R-:W-:-:S04]  /*175b0*/  IMAD R3, R14, R5, RZ ;  /* 0x000000050e037224 */ /* 0x002fc800078e02ff */
[----:B--2-4-:R-:W-:-:S05]  /*175c0*/  IMAD.IADD R16, R16, 0x1, R3 ;  /* 0x0000000110107824 */ /* 0x014fca00078e0203 */
[----:B---3--:R-:W-:-:S13]  /*175d0*/  ISETP.GT.AND P0, PT, R16, R4, PT ;  /* 0x000000041000720c */ /* 0x008fda0003f04270 */
[----:B------:R-:W-:Y:S05]  /*175e0*/  @P0 BRA `(.L_x_2111) ;  /* 0x0000000000b80947 */ /* 0x000fea0003800000 */
[----:B------:R-:W1:Y:S02]  /*175f0*/  LDC R0, c[0x0][0xc14] ;  /* 0x00030500ff007b82 */ /* 0x000e640000000800 */
.L_x_2116:
[----:B------:R-:W-:-:S05]  /*17600*/  VIADD R19, R19, 0x1f ;  /* 0x0000001f13137836 */ /* 0x000fca0000000000 */
[----:B-1----:R-:W-:-:S13]  /*17610*/  ISETP.GE.AND P0, PT, R19, R0, PT ;  /* 0x000000001300720c */ /* 0x002fda0003f06270 */
[----:B------:R-:W-:Y:S05]  /*17620*/  @P0 BRA `(.L_x_2112) ;  /* 0x0000000400f40947 */ /* 0x000fea0003800000 */
[----:B0-----:R-:W0:Y:S01]  /*17630*/  S2R R2, SR_TID.X ;  /* 0x0000000000027919 */ /* 0x001e220000002100 */
[----:B------:R-:W-:Y:S01]  /*17640*/  BSSY B0, `(.L_x_2113) ;  /* 0x000000b000007945 */ /* 0x000fe20003800000 */
[----:B------:R-:W-:Y:S01]  /*17650*/  IMAD.MOV.U32 R17, RZ, RZ, RZ ;  /* 0x000000ffff117224 */ /* 0x000fe200078e00ff */
[----:B0-----:R-:W-:-:S04]  /*17660*/  LOP3.LUT R6, R2, 0x1f, RZ, 0xc0, !PT ;  /* 0x0000001f02067812 */ /* 0x001fc800078ec0ff */
[C---:B------:R-:W-:Y:S02]  /*17670*/  ISETP.NE.AND P1, PT, R6.reuse, 0x1f, PT ;  /* 0x0000001f0600780c */ /* 0x040fe40003f25270 */
[----:B------:R-:W-:-:S04]  /*17680*/  IADD3 R5, R6, R19, RZ ;  /* 0x0000001306057210 */ /* 0x000fc80007ffe0ff */
[----:B------:R-:W-:-:S13]  /*17690*/  ISETP.GE.OR P0, PT, R5, R0, !P1 ;  /* 0x000000000500720c */ /* 0x000fda0004f06670 */
[----:B------:R-:W-:Y:S05]  /*176a0*/  @P0 BRA `(.L_x_2114) ;  /* 0x0000000000100947 */ /* 0x000fea0003800000 */
[----:B------:R-:W0:Y:S01]  /*176b0*/  LDC.64 R2, c[0x0][0xc58] ;  /* 0x00031600ff027b82 */ /* 0x000e220000000a00 */
[----:B------:R-:W-:Y:S01]  /*176c0*/  ULDC.64 UR4, c[0x0][0x208] ;  /* 0x0000820000047ab9 */ /* 0x000fe20000000a00 */
[----:B0-----:R-:W-:-:S05]  /*176d0*/  IMAD.WIDE R2, R5, 0x4, R2 ;  /* 0x0000000405027825 */ /* 0x001fca00078e0202 */
[----:B------:R0:W5:Y:S02]  /*176e0*/  LDG.E R17, desc[UR4][R2.64] ;  /* 0x0000000402117981 */ /* 0x000164000c1e1900 */
.L_x_2114:
[----:B------:R-:W-:Y:S05]  /*176f0*/  BSYNC B0 ;  /* 0x0000000000007941 */ /* 0x000fea0003800000 */
.L_x_2113:
        /* <DEDUP_REMOVED lines=23> */
.L_x_2169:
[----:B------:R-:W-:Y:S02]  /*17870*/  ULDC UR4, c[0x0][0xc10] ;  /* 0x0003040000047ab9 */ /* 0x000fe40000000800 */
[----:B------:R-:W-:-:S04]  /*17880*/  IMAD.U32 R5, RZ, RZ, UR4 ;  /* 0x00000004ff057e24 */ /* 0x000fc8000f8e00ff */
[----:B-1----:R-:W-:-:S04]  /*17890*/  IMAD R3, R14, R5, RZ ;  /* 0x000000050e037224 */ /* 0x002fc800078e02ff */
[----:B------:R-:W-:-:S05]  /*178a0*/  IMAD.IADD R16, R3, 0x1, R16 ;  /* 0x0000000103107824 */ /* 0x000fca00078e0210 */
[----:B------:R-:W-:-:S13]  /*178b0*/  ISETP.GT.AND P0, PT, R16, R4, PT ;  /* 0x000000041000720c */ /* 0x000fda0003f04270 */
[----:B------:R-:W-:Y:S05]  /*178c0*/  @!P0 BRA `(.L_x_2116) ;  /* 0xfffffffc004c8947 */ /* 0x000fea000383ffff */
.L_x_2111:
        /* <DEDUP_REMOVED lines=8> */
.L_x_2173:
[----:B------:R-:W-:Y:S02]  /*17950*/  ISETP.NE.AND P0, PT, R3, RZ, PT ;  /* 0x000000ff0300720c */ /* 0x000fe40003f05270 */
[----:B------:R-:W-:-:S11]  /*17960*/  MOV R7, RZ ;  /* 0x000000ff00077202 */ /* 0x000fd60000000f00 */
[----:B------:R-:W-:Y:S05]  /*17970*/  @!P0 BRA `(.L_x_2118) ;  /* 0x0000000000108947 */ /* 0x000fea0003800000 */
[----:B------:R-:W-:Y:S01]  /*17980*/  UMOV UR4, 0xffffffff ;  /* 0xffffffff00047882 */ /* 0x000fe20000000000 */
[----:B------:R-:W-:Y:S02]  /*17990*/  VIADD R12, R6, 0xffffffff ;  /* 0xffffffff060c7836 */ /* 0x000fe40000000000 */
[----:B------:R-:W-:Y:S05]  /*179a0*/  BRA.DIV UR4, `(.L_x_2119) ;  /* 0x0000001a04487947 */ /* 0x000fea000b800000 */
[----:B------:R3:W4:Y:S02]  /*179b0*/  SHFL.IDX PT, R7, R2, R12, 0x1f ;  /* 0x00001f0c02077589 */ /* 0x00072400000e0000 */
.L_x_2118:
[----:B0--3--:R-:W0:Y:S01]  /*179c0*/  LDC.64 R2, c[0x0][0xc68] ;  /* 0x00031a00ff027b82 */ /* 0x009e220000000a00 */
[----:B------:R-:W-:Y:S01]  /*179d0*/  IMAD.IADD R19, R6, 0x1, R19 ;  /* 0x0000000106137824 */ /* 0x000fe200078e0213 */
[----:B------:R-:W-:-:S03]  /*179e0*/  ULDC.64 UR4, c[0x0][0x208] ;  /* 0x0000820000047ab9 */ /* 0x000fc60000000a00 */
[----:B0-----:R-:W-:-:S05]  /*179f0*/  IMAD.WIDE R2, R19, 0x4, R2 ;  /* 0x0000000413027825 */ /* 0x001fca00078e0202 */
[----:B------:R0:W1:Y:S01]  /*17a00*/  LDG.E R8, desc[UR4][R2.64] ;  /* 0x0000000402087981 */ /* 0x000062000c1e1900 */
[----:B----4-:R-:W-:-:S04]  /*17a10*/  IMAD R16, R7, R5, R16 ;  /* 0x0000000507107224 */ /* 0x010fc800078e0210 */
[----:B------:R-:W-:Y:S01]  /*17a20*/  IMAD.IADD R7, R4, 0x1, -R16 ;  /* 0x0000000104077824 */ /* 0x000fe200078e0a10 */
[----:B0-----:R-:W-:Y:S01]  /*17a30*/  MOV R2, RZ ;  /* 0x000000ff00027202 */ /* 0x001fe20000000f00 */
        /* <DEDUP_REMOVED lines=20> */
[----:B------:R-:W-:-:S03]  /*17b80*/  ISETP.GE.AND P0, PT, R3, RZ, PT ;  /* 0x000000ff0300720c */ /* 0x000fc60003f06270 */
[----:B------:R-:W-:-:S10]  /*17b90*/  IMAD.MOV.U32 R9, RZ, RZ, R2 ;  /* 0x000000ffff097224 */ /* 0x000fd400078e0002 */
[----:B------:R-:W-:Y:S01]  /*17ba0*/  @!P0 IMAD.MOV R9, RZ, RZ, -R9 ;  /* 0x000000ffff098224 */ /* 0x000fe200078e0a09 */
        /* <DEDUP_REMOVED lines=34> */
[----:B------:R-:W-:-:S03]  /*17dd0*/  IMAD R18, R3, R8, R4 ;  /* 0x0000000803127224 */ /* 0x000fc600078e0204 */
[----:B------:R-:W-:Y:S01]  /*17de0*/  IADD3 R17, R17, R2, RZ ;  /* 0x0000000211117210 */ /* 0x000fe20007ffe0ff */
[----:B------:R-:W-:Y:S06]  /*17df0*/  BRA `(.L_x_2120) ;  /* 0x00000000001c7947 */ /* 0x000fec0003800000 */
.L_x_2112:
[----:B------:R-:W-:Y:S01]  /*17e00*/  UMOV UR4, URZ ;  /* 0x0000003f00047c82 */ /* 0x000fe20008000000 */
[----:B------:R-:W-:Y:S01]  /*17e10*/  UMOV UR5, URZ ;  /* 0x0000003f00057c82 */ /* 0x000fe20008000000 */
[----:B------:R-:W-:Y:S01]  /*17e20*/  ULDC UR6, c[0x0][0xc14] ;  /* 0x0003050000067ab9 */ /* 0x000fe20000000800 */
[----:B------:R-:W-:Y:S02]  /*17e30*/  IMAD.MOV.U32 R16, RZ, RZ, R4 ;  /* 0x000000ffff107224 */ /* 0x000fe400078e0004 */
[----:B------:R-:W-:Y:S02]  /*17e40*/  IMAD.U32 R17, RZ, RZ, UR4 ;  /* 0x00000004ff117e24 */ /* 0x000fe4000f8e00ff */
[----:B------:R-:W-:Y:S02]  /*17e50*/  IMAD.U32 R18, RZ, RZ, UR5 ;  /* 0x00000005ff127e24 */ /* 0x000fe4000f8e00ff */
[----:B------:R-:W-:-:S07]  /*17e60*/  IMAD.U32 R19, RZ, RZ, UR6 ;  /* 0x00000006ff137e24 */ /* 0x000fce000f8e00ff */
.L_x_2120:
        /* <DEDUP_REMOVED lines=12> */
.L_x_2054:
[----:B-1----:R-:W3:Y:S01]  /*17f30*/  LDL.LU R0, [R1+0x20] ;  /* 0x0000200001007983 */ /* 0x002ee20000300800 */
[----:B------:R-:W-:Y:S01]  /*17f40*/  BSSY B0, `(.L_x_2122) ;  /* 0x000000b000007945 */ /* 0x000fe20003800000 */
[----:B------:R-:W1:Y:S01]  /*17f50*/  S2R R5, SR_CgaCtaId ;  /* 0x0000000000057919 */ /* 0x000e620000008800 */
[----:B---3--:R-:W-:-:S04]  /*17f60*/  IADD3 R0, R0, 0x1, RZ ;  /* 0x0000000100007810 */ /* 0x008fc80007ffe0ff */
        /* <DEDUP_REMOVED lines=8> */
.L_x_2176:
[----:B------:R-:W-:Y:S05]  /*17ff0*/  BSYNC B0 ;  /* 0x0000000000007941 */ /* 0x000fea0003800000 */
.L_x_2122:
[----:B------:R-:W-:-:S03]  /*18000*/  UMOV UR4, 0xffffffff ;  /* 0xffffffff00047882 */ /* 0x000fc60000000000 */
[----:B------:R-:W-:Y:S05]  /*18010*/  BRA.DIV UR4, `(.L_x_2124) ;  /* 0x0000001204e87947 */ /* 0x000fea000b800000 */
[----:B------:R-:W2:Y:S02]  /*18020*/  S2R R2, SR_TID.X ;  /* 0x0000000000027919 */ /* 0x000ea40000002100 */
[----:B--2---:R-:W-:-:S04]  /*18030*/  SHF.R.U32.HI R2, RZ, 0x5, R2 ;  /* 0x00000005ff027819 */ /* 0x004fc80000011602 */
[----:B------:R-:W-:-:S05]  /*18040*/  LOP3.LUT R2, R2, 0x3, RZ, 0xc0, !PT ;  /* 0x0000000302027812 */ /* 0x000fca00078ec0ff */
[----:B------:R2:W3:Y:S02]  /*18050*/  SHFL.IDX PT, R14, R2, RZ, 0x1f ;  /* 0x00001fff020e7589 */ /* 0x0004e400000e0000 */
.L_x_2179:
[----:B---3--:R-:W-:Y:S01]  /*18060*/  ISETP.NE.AND P0, PT, R14, RZ, PT ;  /* 0x000000ff0e00720c */ /* 0x008fe20003f05270 */
[----:B------:R-:W-:-:S12]  /*18070*/  BSSY B0, `(.L_x_2125) ;  /* 0x0000029000007945 */ /* 0x000fd80003800000 */
[----:B------:R-:W-:Y:S05]  /*18080*/  @P0 BRA `(.L_x_2126) ;  /* 0x00000000009c0947 */ /* 0x000fea0003800000 */
[----:B------:R-:W-:-:S03]  /*18090*/  UMOV UR4, 0xffffffff ;  /* 0xffffffff00047882 */ /* 0x000fc60000000000 */
[----:B------:R-:W-:Y:S05]  /*180a0*/  BRA.DIV UR4, `(.L_x_2127) ;  /* 0x0000001204f87947 */ /* 0x000fea000b800000 */
[----:B------:R-:W-:-:S13]  /*180b0*/  ELECT P6, URZ, PT ;  /* 0x00000000003f782f */ /* 0x000fda00038c0000 */
.L_x_2182:
        /* <DEDUP_REMOVED lines=8> */
.L_x_2128:
[----:B-1----:R-:W2:Y:S04]  /*18140*/  LDL R3, [R1] ;  /* 0x0000000001037983 */ /* 0x002ea80000100800 */
[----:B------:R-:W3:Y:S01]  /*18150*/  LDL.LU R7, [R1+0x8] ;  /* 0x0000080001077983 */ /* 0x000ee20000300800 */
[----:B------:R-:W-:-:S04]  /*18160*/  VIADD R2, R0, 0x36840 ;  /* 0x0003684000027836 */ /* 0x000fc80000000000 */
[C---:B--2---:R-:W-:Y:S01]  /*18170*/  IMAD R6, R3.reuse, 0x8, R2 ;  /* 0x0000000803067824 */ /* 0x044fe200078e0202 */
[----:B------:R-:W-:Y:S02]  /*18180*/  IADD3 R3, R3, 0x1, RZ ;  /* 0x0000000103037810 */ /* 0x000fe40007ffe0ff */
[----:B---3--:R-:W-:Y:S02]  /*18190*/  SHF.L.U32 R5, R7, 0x1f, RZ ;  /* 0x0000001f07057819 */ /* 0x008fe400000006ff */
[C---:B------:R-:W-:Y:S02]  /*181a0*/  ISETP.NE.AND P1, PT, R3.reuse, 0x2, PT ;  /* 0x000000020300780c */ /* 0x040fe40003f25270 */
[----:B------:R-:W1:Y:S02]  /*181b0*/  SYNCS.PHASECHK.TRANS64.TRYWAIT P0, [R6+URZ], R5 ;  /* 0x00000005060075a7 */ /* 0x000e64000800017f */
[----:B------:R-:W-:Y:S02]  /*181c0*/  SEL R4, RZ, 0x1, P1 ;  /* 0x00000001ff047807 */ /* 0x000fe40000800000 */
[----:B------:R-:W-:-:S02]  /*181d0*/  SEL R3, R3, RZ, P1 ;  /* 0x000000ff03037207 */ /* 0x000fc40000800000 */
[----:B------:R-:W-:-:S03]  /*181e0*/  LOP3.LUT R4, R7, R4, RZ, 0x3c, !PT ;  /* 0x0000000407047212 */ /* 0x000fc600078e3cff */
[----:B------:R-:W-:Y:S01]  /*181f0*/  IMAD R7, R3, 0x8, R2 ;  /* 0x0000000803077824 */ /* 0x000fe200078e0202 */
[----:B------:R-:W-:Y:S01]  /*18200*/  SHF.L.U32 R2, R4, 0x1f, RZ ;  /* 0x0000001f04027819 */ /* 0x000fe200000006ff */
[----:B-1----:R-:W-:Y:S06]  /*18210*/  @!P0 BRA `(.L_x_2129) ;  /* 0x0000001000bc8947 */ /* 0x002fec0003800000 */
.L_x_2183:
[----:B------:R-:W2:Y:S02]  /*18220*/  SYNCS.PHASECHK.TRANS64.TRYWAIT P0, [R7+URZ], R2 ;  /* 0x00000002070075a7 */ /* 0x000ea4000800017f */
[----:B--2---:R-:W-:Y:S05]  /*18230*/  @!P0 BRA `(.L_x_2130) ;  /* 0x0000001000c88947 */ /* 0x004fea0003800000 */
.L_x_2184:
[----:B------:R-:W-:Y:S05]  /*18240*/  @!P2 BRA `(.L_x_2131) ;  /* 0x000000000004a947 */ /* 0x000fea0003800000 */
[----:B------:R-:W-:Y:S01]  /*18250*/  BPT.TRAP 0x1 ;  /* 0x000000040000795c */ /* 0x000fe20000300000 */
.L_x_2131:
[----:B------:R-:W3:Y:S01]  /*18260*/  LDL.LU R4, [R1] ;  /* 0x0000000001047983 */ /* 0x000ee20000300800 */
[----:B------:R-:W-:-:S04]  /*18270*/  VIADD R0, R0, 0x36860 ;  /* 0x0003686000007836 */ /* 0x000fc80000000000 */
[----:B---3--:R-:W-:-:S04]  /*18280*/  IMAD R4, R4, 0x8, R0 ;  /* 0x0000000804047824 */ /* 0x008fc800078e0200 */
[----:B------:R-:W3:Y:S02]  /*18290*/  SYNCS.PHASECHK.TRANS64.TRYWAIT P0, [R4+URZ], R5 ;  /* 0x00000005040075a7 */ /* 0x000ee4000800017f */
[----:B---3--:R-:W-:Y:S05]  /*182a0*/  @!P0 BRA `(.L_x_2132) ;  /* 0x0000001000c08947 */ /* 0x008fea0003800000 */
.L_x_2185:
[----:B------:R-:W-:-:S07]  /*182b0*/  IMAD R3, R3, 0x8, R0 ;  /* 0x0000000803037824 */ /* 0x000fce00078e0200 */
.L_x_2133:
[----:B----4-:R4:W0:Y:S02]  /*182c0*/  SYNCS.PHASECHK.TRANS64.TRYWAIT P0, [R3+URZ], R2 ;  /* 0x00000002030075a7 */ /* 0x010824000800017f */
[----:B0-----:R-:W-:Y:S05]  /*182d0*/  @!P0 NANOSLEEP.SYNCS 0x989680 ;  /* 0x009896800000895d */ /* 0x001fea0003900000 */
[----:B------:R-:W0:Y:S02]  /*182e0*/  @!P0 SYNCS.PHASECHK.TRANS64 P0, [R3+URZ], R2 ;  /* 0x00000002030085a7 */ /* 0x000e24000800007f */
[----:B0-----:R-:W-:Y:S05]  /*182f0*/  @!P0 BRA `(.L_x_2133) ;  /* 0xfffffffc00f08947 */ /* 0x001fea000383ffff */
.L_x_2126:
[----:B------:R-:W-:Y:S05]  /*18300*/  BSYNC B0 ;  /* 0x0000000000007941 */ /* 0x000fea0003800000 */
.L_x_2125:
[----:B------:R-:W-:Y:S05]  /*18310*/  EXIT ;  /* 0x000000000000794d */ /* 0x000fea0003800000 */
.L_x_1998:
[----:B0-----:R-:W-:-:S04]  /*18320*/  MOV R3, UR38 ;  /* 0x0000002600037c02 */ /* 0x001fc80008000f00 */
[----:B------:R0:W1:Y:S03]  /*18330*/  SYNCS.PHASECHK.TRANS64.TRYWAIT P1, [R3+URZ+0x36800], R0 ;  /* 0x03680000030075a7 */ /* 0x000066000802017f */
[----:B-1----:R-:W-:Y:S05]  /*18340*/  @!P1 NANOSLEEP.SYNCS 0x989680 ;  /* 0x009896800000995d */ /* 0x002fea0003900000 */
[----:B------:R-:W1:Y:S02]  /*18350*/  @!P1 SYNCS.PHASECHK.TRANS64 P1, [R3+URZ+0x36800], R0 ;  /* 0x03680000030095a7 */ /* 0x000e64000802007f */
[----:B-1----:R-:W-:Y:S05]  /*18360*/  @!P1 BRA `(.L_x_1998) ;  /* 0xfffffffc00ec9947 */ /* 0x002fea000383ffff */
[----:B------:R-:W-:Y:S05]  /*18370*/  BRA `(.L_x_2134) ;  /* 0xfffffe9400b87947 */ /* 0x000fea000383ffff */
.L_x_2002:
[----:B-1----:R1:W2:Y:S02]  /*18380*/  SYNCS.PHASECHK.TRANS64.TRYWAIT P2, [R0+URZ+0x36830], R3 ;  /* 0x03683003000075a7 */ /* 0x0022a4000804017f */
[----:B--2---:R-:W-:Y:S05]  /*18390*/  @!P2 NANOSLEEP.SYNCS 0x989680 ;  /* 0x009896800000a95d */ /* 0x004fea0003900000 */
[----:B------:R-:W2:Y:S02]  /*183a0*/  @!P2 SYNCS.PHASECHK.TRANS64 P2, [R0+URZ+0x36830], R3 ;  /* 0x036830030000a5a7 */ /* 0x000ea4000804007f */
[----:B--2---:R-:W-:Y:S05]  /*183b0*/  @!P2 BRA `(.L_x_2002) ;  /* 0xfffffffc00f0a947 */ /* 0x004fea000383ffff */
[----:B------:R-:W-:Y:S05]  /*183c0*/  BRA `(.L_x_2001) ;  /* 0xfffffe9400e07947 */ /* 0x000fea000383ffff */
.L_x_2007:
[----:B-1----:R-:W-:-:S04]  /*183d0*/  IMAD.U32 R7, RZ, RZ, UR37 ;  /* 0x00000025ff077e24 */ /* 0x002fc8000f8e00ff */
[----:B------:R1:W2:Y:S03]  /*183e0*/  SYNCS.PHASECHK.TRANS64.TRYWAIT P2, [R7+URZ+0x36830], R6 ;  /* 0x03683006070075a7 */ /* 0x0002a6000804017f */
[----:B--2---:R-:W-:Y:S05]  /*183f0*/  @!P2 NANOSLEEP.SYNCS 0x989680 ;  /* 0x009896800000a95d */ /* 0x004fea0003900000 */
[----:B------:R-:W2:Y:S02]  /*18400*/  @!P2 SYNCS.PHASECHK.TRANS64 P2, [R7+URZ+0x36830], R6 ;  /* 0x036830060700a5a7 */ /* 0x000ea4000804007f */
[----:B--2---:R-:W-:Y:S05]  /*18410*/  @!P2 BRA `(.L_x_2007) ;  /* 0xfffffffc00eca947 */ /* 0x004fea000383ffff */
[----:B------:R-:W-:Y:S05]  /*18420*/  BRA `(.L_x_2006) ;  /* 0xfffffee400887947 */ /* 0x000fea000383ffff */
.L_x_2011:
[----:B-1----:R-:W-:-:S04]  /*18430*/  IMAD.U32 R7, RZ, RZ, UR4 ;  /* 0x00000004ff077e24 */ /* 0x002fc8000f8e00ff */
[----:B------:R1:W3:Y:S03]  /*18440*/  SYNCS.PHASECHK.TRANS64.TRYWAIT P2, [R7+URZ+0x36850], R0 ;  /* 0x03685000070075a7 */ /* 0x0002e6000804017f */
[----:B---3--:R-:W-:Y:S05]  /*18450*/  @!P2 NANOSLEEP.SYNCS 0x989680 ;  /* 0x009896800000a95d */ /* 0x008fea0003900000 */
[----:B------:R-:W3:Y:S02]  /*18460*/  @!P2 SYNCS.PHASECHK.TRANS64 P2, [R7+URZ+0x36850], R0 ;  /* 0x036850000700a5a7 */ /* 0x000ee4000804007f */
[----:B---3--:R-:W-:Y:S05]  /*18470*/  @!P2 BRA `(.L_x_2011) ;  /* 0xfffffffc00eca947 */ /* 0x008fea000383ffff */
[----:B------:R-:W-:Y:S05]  /*18480*/  BRA `(.L_x_2010) ;  /* 0xffffff0800d47947 */ /* 0x000fea000383ffff */
.L_x_2017:
[----:B-1----:R-:W-:-:S04]  /*18490*/  IMAD.U32 R7, RZ, RZ, UR4 ;  /* 0x00000004ff077e24 */ /* 0x002fc8000f8e00ff */
[----:B------:R1:W2:Y:S03]  /*184a0*/  SYNCS.PHASECHK.TRANS64.TRYWAIT P2, [R7+URZ+0x36830], R6 ;  /* 0x03683006070075a7 */ /* 0x0002a6000804017f */
[----:B--2---:R-:W-:Y:S05]  /*184b0*/  @!P2 NANOSLEEP.SYNCS 0x989680 ;  /* 0x009896800000a95d */ /* 0x004fea0003900000 */
[----:B------:R-:W2:Y:S02]  /*184c0*/  @!P2 SYNCS.PHASECHK.TRANS64 P2, [R7+URZ+0x36830], R6 ;  /* 0x036830060700a5a7 */ /* 0x000ea4000804007f */
[----:B--2---:R-:W-:Y:S05]  /*184d0*/  @!P2 BRA `(.L_x_2017) ;  /* 0xfffffffc00eca947 */ /* 0x004fea000383ffff */
[----:B------:R-:W-:Y:S05]  /*184e0*/  BRA `(.L_x_2016) ;  /* 0xffffff2c00f07947 */ /* 0x000fea000383ffff */
.L_x_2021:
[----:B-1----:R-:W-:-:S04]  /*184f0*/  IMAD.U32 R7, RZ, RZ, UR14 ;  /* 0x0000000eff077e24 */ /* 0x002fc8000f8e00ff */
[----:B------:R1:W3:Y:S03]  /*18500*/  SYNCS.PHASECHK.TRANS64.TRYWAIT P2, [R7+URZ+0x36850], R0 ;  /* 0x03685000070075a7 */ /* 0x0002e6000804017f */
[----:B---3--:R-:W-:Y:S05]  /*18510*/  @!P2 NANOSLEEP.SYNCS 0x989680 ;  /* 0x009896800000a95d */ /* 0x008fea0003900000 */
[----:B------:R-:W3:Y:S02]  /*18520*/  @!P2 SYNCS.PHASECHK.TRANS64 P2, [R7+URZ+0x36850], R0 ;  /* 0x036850000700a5a7 */ /* 0x000ee4000804007f */
[----:B---3--:R-:W-:Y:S05]  /*18530*/  @!P2 BRA `(.L_x_2021) ;  /* 0xfffffffc00eca947 */ /* 0x008fea000383ffff */
[----:B------:R-:W-:Y:S05]  /*18540*/  BRA `(.L_x_2020) ;  /* 0xffffff54003c7947 */ /* 0x000fea000383ffff */
.L_x_2026:
[----:B-1----:R-:W-:-:S04]  /*18550*/  MOV R5, UR5 ;  /* 0x0000000500057c02 */ /* 0x002fc80008000f00 */
[----:B------:R1:W2:Y:S03]  /*18560*/  SYNCS.PHASECHK.TRANS64.TRYWAIT P0, [R5+URZ+0x36850], R0 ;  /* 0x03685000050075a7 */ /* 0x0002a6000800017f */
[----:B--2---:R-:W-:Y:S05]  /*18570*/  @!P0 NANOSLEEP.SYNCS 0x989680 ;  /* 0x009896800000895d */ /* 0x004fea0003900000 */
[----:B------:R-:W2:Y:S02]  /*18580*/  @!P0 SYNCS.PHASECHK.TRANS64 P0, [R5+URZ+0x36850], R0 ;  /* 0x03685000050085a7 */ /* 0x000ea4000800007f */
[----:B--2---:R-:W-:Y:S05]  /*18590*/  @!P0 BRA `(.L_x_2026) ;  /* 0xfffffffc00ec8947 */ /* 0x004fea000383ffff */
[----:B------:R-:W-:Y:S05]  /*185a0*/  BRA `(.L_x_2025) ;  /* 0xffffff7400ac7947 */ /* 0x000fea000383ffff */
.L_x_2067:
[----:B------:R-:W1:Y:S01]  /*185b0*/  S2R R8, SR_TID.X ;  /* 0x0000000000087919 */ /* 0x000e620000002100 */
[----:B------:R-:W-:Y:S01]  /*185c0*/  BSSY B0, `(.L_x_2135) ;  /* 0x000000a000007945 */ /* 0x000fe20003800000 */
[----:B------:R-:W-:Y:S02]  /*185d0*/  IMAD.MOV.U32 R12, RZ, RZ, RZ ;  /* 0x000000ffff0c7224 */ /* 0x000fe400078e00ff */
[----:B------:R-:W-:Y:S02]  /*185e0*/  IMAD.MOV.U32 R11, RZ, RZ, 0x1f ;  /* 0x0000001fff0b7424 */ /* 0x000fe400078e00ff */
[----:B------:R-:W-:Y:S01]  /*185f0*/  IMAD.MOV.U32 R15, RZ, RZ, -0x1 ;  /* 0xffffffffff0f7424 */ /* 0x000fe200078e00ff */
[----:B-1----:R-:W-:-:S04]  /*18600*/  SHF.R.U32.HI R8, RZ, 0x5, R8 ;  /* 0x00000005ff087819 */ /* 0x002fc80000011608 */
[----:B------:R-:W-:-:S05]  /*18610*/  LOP3.LUT R8, R8, 0x3, RZ, 0xc0, !PT ;  /* 0x0000000308087812 */ /* 0x000fca00078ec0ff */
[----:B0-----:R-:W-:-:S07]  /*18620*/  IMAD.MOV.U32 R13, RZ, RZ, R8 ;  /* 0x000000ffff0d7224 */ /* 0x001fce00078e0008 */
[----:B------:R-:W-:Y:S05]  /*18630*/  WARPSYNC.COLLECTIVE R15, `(.L_x_2136) ;  /* 0x000000000f087348 */ /* 0x000fea0003c00000 */
[----:B------:R0:W1:Y:S02]  /*18640*/  SHFL.IDX P6, R14, R13, R12, R11 ;  /* 0x0000000c0d0e7389 */ /* 0x00006400000c000b */
[----:B01----:R-:W-:Y:S01]  /*18650*/  ENDCOLLECTIVE ;  /* 0x000000000000791b */ /* 0x003fe20003800000 */
.L_x_2136:
[----:B------:R-:W-:Y:S05]  /*18660*/  BSYNC B0 ;  /* 0x0000000000007941 */ /* 0x000fea0003800000 */
.L_x_2135:
[----:B------:R-:W-:Y:S05]  /*18670*/  BRA `(.L_x_2137) ;  /* 0xffffffc4002c7947 */ /* 0x000fea000383ffff */
.L_x_2068:
[----:B------:R-:W-:Y:S01]  /*18680*/  BSSY B0, `(.L_x_2138) ;  /* 0x0000006000007945 */ /* 0x000fe20003800000 */
[----:B------:R-:W-:-:S07]  /*18690*/  MOV R15, 0xffffffff ;  /* 0xffffffff000f7802 */ /* 0x000fce0000000f00 */
[----:B------:R-:W-:Y:S05]  /*186a0*/  WARPSYNC.COLLECTIVE R15, `(.L_x_2139) ;  /* 0x000000000f0c7348 */ /* 0x000fea0003c00000 */
[----:B------:R-:W-:Y:S02]  /*186b0*/  ELECT P6, UR62, PT ;  /* 0x00000000003e782f */ /* 0x000fe400038c0000 */
[----:B------:R-:W-:Y:S01]  /*186c0*/  MOV R14, UR62 ;  /* 0x0000003e000e7c02 */ /* 0x000fe20008000f00 */
[----:B------:R-:W-:Y:S10]  /*186d0*/  ENDCOLLECTIVE ;  /* 0x000000000000791b */ /* 0x000ff40003800000 */
.L_x_2139:
[----:B------:R-:W-:Y:S05]  /*186e0*/  BSYNC B0 ;  /* 0x0000000000007941 */ /* 0x000fea0003800000 */
.L_x_2138:
[----:B------:R-:W-:Y:S05]  /*186f0*/  BRA `(.L_x_2140) ;  /* 0xffffffc4001c7947 */ /* 0x000fea000383ffff */
.L_x_2071:
[----:B0-----:R0:W1:Y:S02]  /*18700*/  SYNCS.PHASECHK.TRANS64.TRYWAIT P0, [R8+URZ+0x36840], R9 ;  /* 0x03684009080075a7 */ /* 0x001064000800017f */
[----:B-1----:R-:W-:Y:S05]  /*18710*/  @!P0 NANOSLEEP.SYNCS 0x989680 ;  /* 0x009896800000895d */ /* 0x002fea0003900000 */
[----:B------:R-:W1:Y:S02]  /*18720*/  @!P0 SYNCS.PHASECHK.TRANS64 P0, [R8+URZ+0x36840], R9 ;  /* 0x03684009080085a7 */ /* 0x000e64000800007f */
[----:B-1----:R-:W-:Y:S05]  /*18730*/  @!P0 BRA `(.L_x_2071) ;  /* 0xfffffffc00f08947 */ /* 0x002fea000383ffff */
[----:B------:R-:W-:Y:S05]  /*18740*/  BRA `(.L_x_2141) ;  /* 0xffffffc400887947 */ /* 0x000fea000383ffff */
.L_x_2074:
        /* <DEDUP_REMOVED lines=8> */
.L_x_2082:
[----:B0-----:R0:W1:Y:S02]  /*187d0*/  SYNCS.PHASECHK.TRANS64.TRYWAIT P0, [R2+URZ+0x36840], R3 ;  /* 0x03684003020075a7 */ /* 0x001064000800017f */
[----:B-1----:R-:W-:Y:S05]  /*187e0*/  @!P0 NANOSLEEP.SYNCS 0x989680 ;  /* 0x009896800000895d */ /* 0x002fea0003900000 */
[----:B------:R-:W1:Y:S02]  /*187f0*/  @!P0 SYNCS.PHASECHK.TRANS64 P0, [R2+URZ+0x36840], R3 ;  /* 0x03684003020085a7 */ /* 0x000e64000800007f */
[----:B-1----:R-:W-:Y:S05]  /*18800*/  @!P0 BRA `(.L_x_2082) ;  /* 0xfffffffc00f08947 */ /* 0x002fea000383ffff */
[----:B------:R-:W-:Y:S05]  /*18810*/  BRA `(.L_x_2143) ;  /* 0xffffffcc008c7947 */ /* 0x000fea000383ffff */
.L_x_2084:
[----:B0-----:R0:W1:Y:S02]  /*18820*/  SYNCS.PHASECHK.TRANS64.TRYWAIT P0, [R3+URZ+0x60], R2 ;  /* 0x00006002030075a7 */ /* 0x001064000800017f */
[----:B-1----:R-:W-:Y:S05]  /*18830*/  @!P0 NANOSLEEP.SYNCS 0x989680 ;  /* 0x009896800000895d */ /* 0x002fea0003900000 */
[----:B------:R-:W1:Y:S02]  /*18840*/  @!P0 SYNCS.PHASECHK.TRANS64 P0, [R3+URZ+0x60], R2 ;  /* 0x00006002030085a7 */ /* 0x000e64000800007f */
[----:B-1----:R-:W-:Y:S05]  /*18850*/  @!P0 BRA `(.L_x_2084) ;  /* 0xfffffffc00f08947 */ /* 0x002fea000383ffff */
[----:B------:R-:W-:Y:S05]  /*18860*/  BRA `(.L_x_2144) ;  /* 0xffffffd000387947 */ /* 0x000fea000383ffff */
.L_x_2089:
[----:B-1----:R1:W2:Y:S02]  /*18870*/  SYNCS.PHASECHK.TRANS64.TRYWAIT P0, [R2+URZ+0x36840], R3 ;  /* 0x03684003020075a7 */ /* 0x0022a4000800017f */
[----:B--2---:R-:W-:Y:S05]  /*18880*/  @!P0 NANOSLEEP.SYNCS 0x989680 ;  /* 0x009896800000895d */ /* 0x004fea0003900000 */
[----:B------:R-:W2:Y:S02]  /*18890*/  @!P0 SYNCS.PHASECHK.TRANS64 P0, [R2+URZ+0x36840], R3 ;  /* 0x03684003020085a7 */ /* 0x000ea4000800007f */
[----:B--2---:R-:W-:Y:S05]  /*188a0*/  @!P0 BRA `(.L_x_2089) ;  /* 0xfffffffc00f08947 */ /* 0x004fea000383ffff */
[----:B------:R-:W-:Y:S05]  /*188b0*/  BRA `(.L_x_2145) ;  /* 0xffffffd400ac7947 */ /* 0x000fea000383ffff */
.L_x_2091:
[----:B0-----:R0:W1:Y:S02]  /*188c0*/  SYNCS.PHASECHK.TRANS64.TRYWAIT P1, [R3+URZ+0x60], R2 ;  /* 0x00006002030075a7 */ /* 0x001064000802017f */
[----:B-1----:R-:W-:Y:S05]  /*188d0*/  @!P1 NANOSLEEP.SYNCS 0x989680 ;  /* 0x009896800000995d */ /* 0x002fea0003900000 */
[----:B------:R-:W1:Y:S02]  /*188e0*/  @!P1 SYNCS.PHASECHK.TRANS64 P1, [R3+URZ+0x60], R2 ;  /* 0x00006002030095a7 */ /* 0x000e64000802007f */
[----:B-1----:R-:W-:Y:S05]  /*188f0*/  @!P1 BRA `(.L_x_2091) ;  /* 0xfffffffc00f09947 */ /* 0x002fea000383ffff */
[----:B------:R-:W-:Y:S05]  /*18900*/  BRA `(.L_x_2146) ;  /* 0xffffffd800587947 */ /* 0x000fea000383ffff */
.L_x_2096:
[----:B--2---:R2:W3:Y:S02]  /*18910*/  SYNCS.PHASECHK.TRANS64.TRYWAIT P0, [R2+URZ+0x36840], R3 ;  /* 0x03684003020075a7 */ /* 0x0044e4000800017f */
[----:B---3--:R-:W-:Y:S05]  /*18920*/  @!P0 NANOSLEEP.SYNCS 0x989680 ;  /* 0x009896800000895d */ /* 0x008fea0003900000 */
[----:B------:R-:W3:Y:S02]  /*18930*/  @!P0 SYNCS.PHASECHK.TRANS64 P0, [R2+URZ+0x36840], R3 ;  /* 0x03684003020085a7 */ /* 0x000ee4000800007f */
[----:B---3--:R-:W-:Y:S05]  /*18940*/  @!P0 BRA `(.L_x_2096) ;  /* 0xfffffffc00f08947 */ /* 0x008fea000383ffff */
[----:B------:R-:W-:Y:S05]  /*18950*/  BRA `(.L_x_2147) ;  /* 0xffffffdc00907947 */ /* 0x000fea000383ffff */
.L_x_2098:
[----:B0-----:R0:W1:Y:S02]  /*18960*/  SYNCS.PHASECHK.TRANS64.TRYWAIT P1, [R2+URZ+0x60], R9 ;  /* 0x00006009020075a7 */ /* 0x001064000802017f */
[----:B-1----:R-:W-:Y:S05]  /*18970*/  @!P1 NANOSLEEP.SYNCS 0x989680 ;  /* 0x009896800000995d */ /* 0x002fea0003900000 */
[----:B------:R-:W1:Y:S02]  /*18980*/  @!P1 SYNCS.PHASECHK.TRANS64 P1, [R2+URZ+0x60], R9 ;  /* 0x00006009020095a7 */ /* 0x000e64000802007f */
[----:B-1----:R-:W-:Y:S05]  /*18990*/  @!P1 BRA `(.L_x_2098) ;  /* 0xfffffffc00f09947 */ /* 0x002fea000383ffff */
[----:B------:R-:W-:Y:S05]  /*189a0*/  BRA `(.L_x_2148) ;  /* 0xffffffe000407947 */ /* 0x000fea000383ffff */
.L_x_2105:
[----:B-1----:R1:W2:Y:S02]  /*189b0*/  SYNCS.PHASECHK.TRANS64.TRYWAIT P0, [R3+URZ+0x36860], R2 ;  /* 0x03686002030075a7 */ /* 0x0022a4000800017f */
[----:B--2---:R-:W-:Y:S05]  /*189c0*/  @!P0 NANOSLEEP.SYNCS 0x989680 ;  /* 0x009896800000895d */ /* 0x004fea0003900000 */
[----:B------:R-:W2:Y:S02]  /*189d0*/  @!P0 SYNCS.PHASECHK.TRANS64 P0, [R3+URZ+0x36860], R2 ;  /* 0x03686002030085a7 */ /* 0x000ea4000800007f */
[----:B--2---:R-:W-:Y:S05]  /*189e0*/  @!P0 BRA `(.L_x_2105) ;  /* 0xfffffffc00f08947 */ /* 0x004fea000383ffff */
[----:B------:R-:W-:Y:S05]  /*189f0*/  BRA `(.L_x_2149) ;  /* 0xffffffe400607947 */ /* 0x000fea000383ffff */
.L_x_2107:
[----:B------:R-:W-:Y:S01]  /*18a00*/  BSSY B0, `(.L_x_2150) ;  /* 0x0000008000007945 */ /* 0x000fe20003800000 */
[----:B0-----:R-:W-:Y:S02]  /*18a10*/  IMAD.MOV.U32 R13, RZ, RZ, R16 ;  /* 0x000000ffff0d7224 */ /* 0x001fe400078e0010 */
[----:B------:R-:W-:Y:S02]  /*18a20*/  IMAD.MOV.U32 R12, RZ, RZ, RZ ;  /* 0x000000ffff0c7224 */ /* 0x000fe400078e00ff */
[----:B------:R-:W-:Y:S02]  /*18a30*/  IMAD.MOV.U32 R11, RZ, RZ, 0x1f ;  /* 0x0000001fff0b7424 */ /* 0x000fe400078e00ff */
[----:B------:R-:W-:-:S07]  /*18a40*/  IMAD.MOV.U32 R15, RZ, RZ, -0x1 ;  /* 0xffffffffff0f7424 */ /* 0x000fce00078e00ff */
[----:B-1----:R-:W-:Y:S05]  /*18a50*/  WARPSYNC.COLLECTIVE R15, `(.L_x_2151) ;  /* 0x000000000f087348 */ /* 0x002fea0003c00000 */
[----:B------:R0:W2:Y:S02]  /*18a60*/  SHFL.IDX P6, R14, R13, R12, R11 ;  /* 0x0000000c0d0e7389 */ /* 0x0000a400000c000b */
[----:B012---:R-:W-:Y:S01]  /*18a70*/  ENDCOLLECTIVE ;  /* 0x000000000000791b */ /* 0x007fe20003800000 */
.L_x_2151:
[----:B------:R-:W-:Y:S05]  /*18a80*/  BSYNC B0 ;  /* 0x0000000000007941 */ /* 0x000fea0003800000 */
.L_x_2150:
[----:B------:R-:W-:Y:S01]  /*18a90*/  IMAD.MOV.U32 R13, RZ, RZ, R16 ;  /* 0x000000ffff0d7224 */ /* 0x000fe200078e0010 */
[----:B------:R-:W-:Y:S01]  /*18aa0*/  MOV R4, R14 ;  /* 0x0000000e00047202 */ /* 0x000fe20000000f00 */
[----:B------:R-:W-:Y:S02]  /*18ab0*/  IMAD.MOV.U32 R12, RZ, RZ, 0x1 ;  /* 0x00000001ff0c7424 */ /* 0x000fe400078e00ff */
[----:B------:R-:W-:Y:S02]  /*18ac0*/  IMAD.MOV.U32 R11, RZ, RZ, 0x1f ;  /* 0x0000001fff0b7424 */ /* 0x000fe400078e00ff */
[----:B------:R-:W-:-:S07]  /*18ad0*/  IMAD.MOV.U32 R15, RZ, RZ, -0x1 ;  /* 0xffffffffff0f7424 */ /* 0x000fce00078e00ff */
[----:B------:R-:W-:Y:S05]  /*18ae0*/  WARPSYNC.COLLECTIVE R15, `(.L_x_2152) ;  /* 0x000000000f087348 */ /* 0x000fea0003c00000 */
[----:B------:R0:W1:Y:S02]  /*18af0*/  SHFL.IDX P6, R14, R13, R12, R11 ;  /* 0x0000000c0d0e7389 */ /* 0x00006400000c000b */
[----:B01----:R-:W-:Y:S01]  /*18b00*/  ENDCOLLECTIVE ;  /* 0x000000000000791b */ /* 0x003fe20003800000 */
.L_x_2152:
[----:B------:R-:W-:Y:S01]  /*18b10*/  MOV R16, R14 ;  /* 0x0000000e00107202 */ /* 0x000fe20000000f00 */
[----:B------:R-:W-:Y:S06]  /*18b20*/  BRA `(.L_x_2153) ;  /* 0xffffffe800007947 */ /* 0x000fec000383ffff */
.L_x_2110:
[----:B------:R-:W-:Y:S01]  /*18b30*/  BSSY B0, `(.L_x_2154) ;  /* 0x0000008000007945 */ /* 0x000fe20003800000 */
[----:B0----5:R-:W-:Y:S02]  /*18b40*/  IMAD.MOV.U32 R13, RZ, RZ, R17 ;  /* 0x000000ffff0d7224 */ /* 0x021fe400078e0011 */
[----:B------:R-:W-:Y:S02]  /*18b50*/  IMAD.MOV.U32 R12, RZ, RZ, 0x1 ;  /* 0x00000001ff0c7424 */ /* 0x000fe400078e00ff */
[----:B------:R-:W-:Y:S02]  /*18b60*/  IMAD.MOV.U32 R11, RZ, RZ, RZ ;  /* 0x000000ffff0b7224 */ /* 0x000fe400078e00ff */
[----:B------:R-:W-:-:S07]  /*18b70*/  IMAD.MOV.U32 R15, RZ, RZ, -0x1 ;  /* 0xffffffffff0f7424 */ /* 0x000fce00078e00ff */
[----:B-1234-:R-:W-:Y:S05]  /*18b80*/  WARPSYNC.COLLECTIVE R15, `(.L_x_2155) ;  /* 0x000000000f087348 */ /* 0x01efea0003c00000 */
[----:B------:R0:W0:Y:S02]  /*18b90*/  SHFL.UP P6, R14, R13, R12, R11 ;  /* 0x0400000c0d0e7389 */ /* 0x00002400000c000b */
[----:B01234-:R-:W-:Y:S01]  /*18ba0*/  ENDCOLLECTIVE ;  /* 0x000000000000791b */ /* 0x01ffe20003800000 */
.L_x_2155:
[----:B------:R-:W-:Y:S05]  /*18bb0*/  BSYNC B0 ;  /* 0x0000000000007941 */ /* 0x000fea0003800000 */
.L_x_2154:
[----:B------:R-:W-:Y:S01]  /*18bc0*/  ISETP.NE.AND P0, PT, R6, RZ, PT ;  /* 0x000000ff0600720c */ /* 0x000fe20003f05270 */
        /* <DEDUP_REMOVED lines=9> */
.L_x_2156:
        /* <DEDUP_REMOVED lines=8> */
.L_x_2157:
        /* <DEDUP_REMOVED lines=8> */
.L_x_2158:
        /* <DEDUP_REMOVED lines=8> */
.L_x_2159:
        /* <DEDUP_REMOVED lines=8> */
.L_x_2160:
[----:B------:R-:W-:Y:S05]  /*18e60*/  BRA `(.L_x_2161) ;  /* 0xffffffe400c87947 */ /* 0x000fea000383ffff */
.L_x_2115:
[----:B------:R-:W-:Y:S01]  /*18e70*/  BSSY B0, `(.L_x_2162) ;  /* 0x0000008000007945 */ /* 0x000fe20003800000 */
[----:B-----5:R-:W-:Y:S01]  /*18e80*/  IMAD.MOV.U32 R13, RZ, RZ, R17 ;  /* 0x000000ffff0d7224 */ /* 0x020fe200078e0011 */
[----:B------:R-:W-:Y:S01]  /*18e90*/  MOV R15, 0xffffffff ;  /* 0xffffffff000f7802 */ /* 0x000fe20000000f00 */
[----:B------:R-:W-:Y:S02]  /*18ea0*/  IMAD.MOV.U32 R12, RZ, RZ, 0x1 ;  /* 0x00000001ff0c7424 */ /* 0x000fe400078e00ff */
[----:B------:R-:W-:-:S07]  /*18eb0*/  IMAD.MOV.U32 R11, RZ, RZ, RZ ;  /* 0x000000ffff0b7224 */ /* 0x000fce00078e00ff */
[----:B0-----:R-:W-:Y:S05]  /*18ec0*/  WARPSYNC.COLLECTIVE R15, `(.L_x_2163) ;  /* 0x000000000f087348 */ /* 0x001fea0003c00000 */
[----:B------:R1:W2:Y:S02]  /*18ed0*/  SHFL.UP P6, R14, R13, R12, R11 ;  /* 0x0400000c0d0e7389 */ /* 0x0002a400000c000b */
[----:B012---:R-:W-:Y:S01]  /*18ee0*/  ENDCOLLECTIVE ;  /* 0x000000000000791b */ /* 0x007fe20003800000 */
.L_x_2163:
[----:B------:R-:W-:Y:S05]  /*18ef0*/  BSYNC B0 ;  /* 0x0000000000007941 */ /* 0x000fea0003800000 */
.L_x_2162:
        /* <DEDUP_REMOVED lines=10> */
.L_x_2164:
        /* <DEDUP_REMOVED lines=8> */
.L_x_2165:
        /* <DEDUP_REMOVED lines=8> */
.L_x_2166:
        /* <DEDUP_REMOVED lines=8> */
.L_x_2167:
[----:B------:R-:W-:Y:S02]  /*19120*/  IMAD.MOV.U32 R12, RZ, RZ, 0x1f ;  /* 0x0000001fff0c7424 */ /* 0x000fe400078e00ff */
[----:B------:R-:W-:Y:S01]  /*19130*/  IMAD.MOV.U32 R11, RZ, RZ, 0x1f ;  /* 0x0000001fff0b7424 */ /* 0x000fe200078e00ff */
[----:B------:R-:W-:-:S05]  /*19140*/  SEL R2, R14, RZ, P0 ;  /* 0x000000ff0e027207 */ /* 0x000fca0000000000 */
[----:B------:R-:W-:-:S05]  /*19150*/  IMAD.IADD R2, R5, 0x1, R2 ;  /* 0x0000000105027824 */ /* 0x000fca00078e0202 */
[----:B------:R-:W-:-:S07]  /*19160*/  MOV R13, R2 ;  /* 0x00000002000d7202 */ /* 0x000fce0000000f00 */
[----:B------:R-:W-:Y:S05]  /*19170*/  WARPSYNC.COLLECTIVE R15, `(.L_x_2168) ;  /* 0x000000000f087348 */ /* 0x000fea0003c00000 */
[----:B------:R0:W1:Y:S02]  /*19180*/  SHFL.IDX P6, R14, R13, R12, R11 ;  /* 0x0000000c0d0e7389 */ /* 0x00006400000c000b */
[----:B01----:R-:W-:Y:S01]  /*19190*/  ENDCOLLECTIVE ;  /* 0x000000000000791b */ /* 0x003fe20003800000 */
.L_x_2168:
[----:B------:R-:W-:Y:S05]  /*191a0*/  BRA `(.L_x_2169) ;  /* 0xffffffe400b07947 */ /* 0x000fea000383ffff */
.L_x_2117:
[----:B------:R-:W-:Y:S01]  /*191b0*/  BSSY B0, `(.L_x_2170) ;  /* 0x0000006000007945 */ /* 0x000fe20003800000 */
[----:B------:R-:W-:Y:S01]  /*191c0*/  PLOP3.LUT P6, PT, P6, PT, PT, 0x8, 0x0 ;  /* 0x000000000000781c */ /* 0x000fe200037ce170 */
[----:B------:R-:W-:-:S12]  /*191d0*/  IMAD.MOV.U32 R15, RZ, RZ, -0x1 ;  /* 0xffffffffff0f7424 */ /* 0x000fd800078e00ff */
[----:B0-----:R-:W-:Y:S05]  /*191e0*/  WARPSYNC.COLLECTIVE R15, `(.L_x_2171) ;  /* 0x000000000f087348 */ /* 0x001fea0003c00000 */
[----:B------:R-:W-:Y:S01]  /*191f0*/  VOTE.ANY R14, PT, P6 ;  /* 0x00000000000e7806 */ /* 0x000fe200030e0100 */
[----:B0-----:R-:W-:Y:S06]  /*19200*/  ENDCOLLECTIVE ;  /* 0x000000000000791b */ /* 0x001fec0003800000 */
.L_x_2171:
[----:B------:R-:W-:Y:S05]  /*19210*/  BSYNC B0 ;  /* 0x0000000000007941 */ /* 0x000fea0003800000 */
.L_x_2170:
[----:B------:R-:W-:Y:S01]  /*19220*/  IMAD.MOV.U32 R3, RZ, RZ, R14 ;  /* 0x000000ffff037224 */ /* 0x000fe200078e000e */
[----:B------:R-:W-:Y:S01]  /*19230*/  MOV R13, R17 ;  /* 0x00000011000d7202 */ /* 0x000fe20000000f00 */
[----:B------:R-:W-:Y:S02]  /*19240*/  IMAD.MOV.U32 R11, RZ, RZ, 0x1f ;  /* 0x0000001fff0b7424 */ /* 0x000fe400078e00ff */
[----:B------:R-:W0:Y:S01]  /*19250*/  POPC R6, R3 ;  /* 0x0000000300067309 */ /* 0x000e220000000000 */
[----:B------:R-:W-:Y:S02]  /*19260*/  IMAD.MOV.U32 R15, RZ, RZ, -0x1 ;  /* 0xffffffffff0f7424 */ /* 0x000fe400078e00ff */
[----:B0-----:R-:W-:-:S07]  /*19270*/  IMAD.MOV.U32 R12, RZ, RZ, R6 ;  /* 0x000000ffff0c7224 */ /* 0x001fce00078e0006 */
[----:B------:R-:W-:Y:S05]  /*19280*/  WARPSYNC.COLLECTIVE R15, `(.L_x_2172) ;  /* 0x000000000f087348 */ /* 0x000fea0003c00000 */
[----:B------:R0:W1:Y:S02]  /*19290*/  SHFL.IDX P6, R14, R13, R12, R11 ;  /* 0x0000000c0d0e7389 */ /* 0x00006400000c000b */
[----:B01----:R-:W-:Y:S01]  /*192a0*/  ENDCOLLECTIVE ;  /* 0x000000000000791b */ /* 0x003fe20003800000 */
.L_x_2172:
[----:B------:R-:W-:Y:S01]  /*192b0*/  IMAD.MOV.U32 R17, RZ, RZ, R14 ;  /* 0x000000ffff117224 */ /* 0x000fe200078e000e */
[----:B------:R-:W-:Y:S06]  /*192c0*/  BRA `(.L_x_2173) ;  /* 0xffffffe400a07947 */ /* 0x000fec000383ffff */
.L_x_2119:
[----:B------:R-:W-:Y:S01]  /*192d0*/  BSSY B0, `(.L_x_2174) ;  /* 0x0000007000007945 */ /* 0x000fe20003800000 */
[----:B------:R-:W-:Y:S01]  /*192e0*/  MOV R13, R2 ;  /* 0x00000002000d7202 */ /* 0x000fe20000000f00 */
[----:B------:R-:W-:Y:S02]  /*192f0*/  IMAD.MOV.U32 R11, RZ, RZ, 0x1f ;  /* 0x0000001fff0b7424 */ /* 0x000fe400078e00ff */
[----:B------:R-:W-:-:S07]  /*19300*/  IMAD.MOV.U32 R15, RZ, RZ, -0x1 ;  /* 0xffffffffff0f7424 */ /* 0x000fce00078e00ff */
[----:B012---:R-:W-:Y:S05]  /*19310*/  WARPSYNC.COLLECTIVE R15, `(.L_x_2175) ;  /* 0x000000000f087348 */ /* 0x007fea0003c00000 */
[----:B------:R3:W4:Y:S02]  /*19320*/  SHFL.IDX P6, R14, R13, R12, R11 ;  /* 0x0000000c0d0e7389 */ /* 0x00072400000c000b */
[----:B01234-:R-:W-:Y:S01]  /*19330*/  ENDCOLLECTIVE ;  /* 0x000000000000791b */ /* 0x01ffe20003800000 */
.L_x_2175:
[----:B------:R-:W-:Y:S05]  /*19340*/  BSYNC B0 ;  /* 0x0000000000007941 */ /* 0x000fea0003800000 */
.L_x_2174:
[----:B------:R-:W-:Y:S01]  /*19350*/  IMAD.MOV.U32 R7, RZ, RZ, R14 ;  /* 0x000000ffff077224 */ /* 0x000fe200078e000e */
[----:B------:R-:W-:Y:S06]  /*19360*/  BRA `(.L_x_2118) ;  /* 0xffffffe400947947 */ /* 0x000fec000383ffff */
.L_x_2123:
[----:B-1----:R1:W2:Y:S02]  /*19370*/  SYNCS.PHASECHK.TRANS64.TRYWAIT P0, [R0+URZ+0x36820], R3 ;  /* 0x03682003000075a7 */ /* 0x0022a4000800017f */
[----:B--2---:R-:W-:Y:S05]  /*19380*/  @!P0 NANOSLEEP.SYNCS 0x989680 ;  /* 0x009896800000895d */ /* 0x004fea0003900000 */
[----:B------:R-:W2:Y:S02]  /*19390*/  @!P0 SYNCS.PHASECHK.TRANS64 P0, [R0+URZ+0x36820], R3 ;  /* 0x03682003000085a7 */ /* 0x000ea4000800007f */
[----:B--2---:R-:W-:Y:S05]  /*193a0*/  @!P0 BRA `(.L_x_2123) ;  /* 0xfffffffc00f08947 */ /* 0x004fea000383ffff */
[----:B------:R-:W-:Y:S05]  /*193b0*/  BRA `(.L_x_2176) ;  /* 0xffffffec000c7947 */ /* 0x000fea000383ffff */
.L_x_2124:
[----:B------:R-:W2:Y:S01]  /*193c0*/  S2R R2, SR_TID.X ;  /* 0x0000000000027919 */ /* 0x000ea20000002100 */
[----:B------:R-:W-:Y:S01]  /*193d0*/  BSSY B0, `(.L_x_2177) ;  /* 0x000000a000007945 */ /* 0x000fe20003800000 */
[----:B------:R-:W-:Y:S01]  /*193e0*/  MOV R12, RZ ;  /* 0x000000ff000c7202 */ /* 0x000fe20000000f00 */
[----:B------:R-:W-:Y:S02]  /*193f0*/  IMAD.MOV.U32 R11, RZ, RZ, 0x1f ;  /* 0x0000001fff0b7424 */ /* 0x000fe400078e00ff */
[----:B------:R-:W-:Y:S01]  /*19400*/  IMAD.MOV.U32 R15, RZ, RZ, -0x1 ;  /* 0xffffffffff0f7424 */ /* 0x000fe200078e00ff */
[----:B--2---:R-:W-:-:S04]  /*19410*/  SHF.R.U32.HI R2, RZ, 0x5, R2 ;  /* 0x00000005ff027819 */ /* 0x004fc80000011602 */
[----:B------:R-:W-:-:S05]  /*19420*/  LOP3.LUT R2, R2, 0x3, RZ, 0xc0, !PT ;  /* 0x0000000302027812 */ /* 0x000fca00078ec0ff */
[----:B0-----:R-:W-:-:S07]  /*19430*/  IMAD.MOV.U32 R13, RZ, RZ, R2 ;  /* 0x000000ffff0d7224 */ /* 0x001fce00078e0002 */
[----:B-1----:R-:W-:Y:S05]  /*19440*/  WARPSYNC.COLLECTIVE R15, `(.L_x_2178) ;  /* 0x000000000f087348 */ /* 0x002fea0003c00000 */
[----:B------:R0:W2:Y:S02]  /*19450*/  SHFL.IDX P6, R14, R13, R12, R11 ;  /* 0x0000000c0d0e7389 */ /* 0x0000a400000c000b */
[----:B012---:R-:W-:Y:S01]  /*19460*/  ENDCOLLECTIVE ;  /* 0x000000000000791b */ /* 0x007fe20003800000 */
.L_x_2178:
[----:B------:R-:W-:Y:S05]  /*19470*/  BSYNC B0 ;  /* 0x0000000000007941 */ /* 0x000fea0003800000 */
.L_x_2177:
[----:B------:R-:W-:Y:S05]  /*19480*/  BRA `(.L_x_2179) ;  /* 0xffffffe800f47947 */ /* 0x000fea000383ffff */
.L_x_2127:
[----:B------:R-:W-:Y:S01]  /*19490*/  BSSY B1, `(.L_x_2180) ;  /* 0x0000006000017945 */ /* 0x000fe20003800000 */
[----:B------:R-:W-:-:S07]  /*194a0*/  IMAD.MOV.U32 R15, RZ, RZ, -0x1 ;  /* 0xffffffffff0f7424 */ /* 0x000fce00078e00ff */
[----:B012---:R-:W-:Y:S05]  /*194b0*/  WARPSYNC.COLLECTIVE R15, `(.L_x_2181) ;  /* 0x000000000f0c7348 */ /* 0x007fea0003c00000 */
[----:B------:R-:W-:Y:S02]  /*194c0*/  ELECT P6, UR62, PT ;  /* 0x00000000003e782f */ /* 0x000fe400038c0000 */
[----:B------:R-:W-:Y:S01]  /*194d0*/  MOV R14, UR62 ;  /* 0x0000003e000e7c02 */ /* 0x000fe20008000f00 */
[----:B012---:R-:W-:Y:S10]  /*194e0*/  ENDCOLLECTIVE ;  /* 0x000000000000791b */ /* 0x007ff40003800000 */
.L_x_2181:
[----:B------:R-:W-:Y:S05]  /*194f0*/  BSYNC B1 ;  /* 0x0000000000017941 */ /* 0x000fea0003800000 */
.L_x_2180:
[----:B------:R-:W-:Y:S05]  /*19500*/  BRA `(.L_x_2182) ;  /* 0xffffffe800ec7947 */ /* 0x000fea000383ffff */
.L_x_2129:
[----:B-1----:R1:W2:Y:S02]  /*19510*/  SYNCS.PHASECHK.TRANS64.TRYWAIT P0, [R6+URZ], R5 ;  /* 0x00000005060075a7 */ /* 0x0022a4000800017f */
[----:B--2---:R-:W-:Y:S05]  /*19520*/  @!P0 NANOSLEEP.SYNCS 0x989680 ;  /* 0x009896800000895d */ /* 0x004fea0003900000 */
[----:B------:R-:W2:Y:S02]  /*19530*/  @!P0 SYNCS.PHASECHK.TRANS64 P0, [R6+URZ], R5 ;  /* 0x00000005060085a7 */ /* 0x000ea4000800007f */
[----:B--2---:R-:W-:Y:S05]  /*19540*/  @!P0 BRA `(.L_x_2129) ;  /* 0xfffffffc00f08947 */ /* 0x004fea000383ffff */
[----:B------:R-:W-:Y:S05]  /*19550*/  BRA `(.L_x_2183) ;  /* 0xffffffec00307947 */ /* 0x000fea000383ffff */
.L_x_2130:
[----:B--2---:R2:W3:Y:S02]  /*19560*/  SYNCS.PHASECHK.TRANS64.TRYWAIT P0, [R7+URZ], R2 ;  /* 0x00000002070075a7 */ /* 0x0044e4000800017f */
[----:B---3--:R-:W-:Y:S05]  /*19570*/  @!P0 NANOSLEEP.SYNCS 0x989680 ;  /* 0x009896800000895d */ /* 0x008fea0003900000 */
[----:B------:R-:W3:Y:S02]  /*19580*/  @!P0 SYNCS.PHASECHK.TRANS64 P0, [R7+URZ], R2 ;  /* 0x00000002070085a7 */ /* 0x000ee4000800007f */
[----:B---3--:R-:W-:Y:S05]  /*19590*/  @!P0 BRA `(.L_x_2130) ;  /* 0xfffffffc00f08947 */ /* 0x008fea000383ffff */
[----:B------:R-:W-:Y:S05]  /*195a0*/  BRA `(.L_x_2184) ;  /* 0xffffffec00247947 */ /* 0x000fea000383ffff */
.L_x_2132:
[----:B---3--:R3:W4:Y:S02]  /*195b0*/  SYNCS.PHASECHK.TRANS64.TRYWAIT P0, [R4+URZ], R5 ;  /* 0x00000005040075a7 */ /* 0x008724000800017f */
[----:B----4-:R-:W-:Y:S05]  /*195c0*/  @!P0 NANOSLEEP.SYNCS 0x989680 ;  /* 0x009896800000895d */ /* 0x010fea0003900000 */
[----:B------:R-:W4:Y:S02]  /*195d0*/  @!P0 SYNCS.PHASECHK.TRANS64 P0, [R4+URZ], R5 ;  /* 0x00000005040085a7 */ /* 0x000f24000800007f */
[----:B----4-:R-:W-:Y:S05]  /*195e0*/  @!P0 BRA `(.L_x_2132) ;  /* 0xfffffffc00f08947 */ /* 0x010fea000383ffff */
[----:B------:R-:W-:Y:S05]  /*195f0*/  BRA `(.L_x_2185) ;  /* 0xffffffec002c7947 */ /* 0x000fea000383ffff */
.L_x_2186:
        /* <DEDUP_REMOVED lines=16> */
.L_x_2663:


//--------------------- .text._ZN7cutlass13device_kernelIN5flash11enable_sm90INS1_16FlashAttnFwdSm90INS1_25CollectiveMainloopFwdSm90ILi2EN4cute5tupleIJNS5_1CILi1EEES8_S8_EEENS6_IJNS7_ILi128EEENS7_ILi112EEENS7_ILi192EEEEEELi192ENS_6half_tEfNS_4arch4Sm90ELb1ELb0ELb1ELb1ELb0ELb1ELb0ELb1ELb1ELb0ELb0ELb0EEENS1_21CollectiveEpilogueFwdINS6_IJSA_SC_SB_EEES9_SE_SG_Li256ELb1ELb0ELb0ELb0EEENS1_36VarlenDynamicPersistentTileSchedulerILi128ELi112ELi256ELi32ELb0ELb0ELb1ELb1ELb1ELb1EEEEEEEEEvNT_6ParamsE --------------------------
	.section	.text._ZN7cutlass13device_kernelIN5flash11enable_sm90INS1_16FlashAttnFwdSm90INS1_25CollectiveMainloopFwdSm90ILi2EN4cute5tupleIJNS5_1CILi1EEES8_S8_EEENS6_IJNS7_ILi128EEENS7_ILi112EEENS7_ILi192EEEEEELi192ENS_6half_tEfNS_4arch4Sm90ELb1ELb0ELb1ELb1ELb0ELb1ELb0ELb1ELb1ELb0ELb0ELb0EEENS1_21CollectiveEpilogueFwdINS6_IJSA_SC_SB_EEES9_SE_SG_Li256ELb1ELb0ELb0ELb0EEENS1_36VarlenDynamicPersistentTileSchedulerILi128ELi112ELi256ELi32ELb0ELb0ELb1ELb1ELb1ELb1EEEEEEEEEvNT_6ParamsE,"ax",@progbits
	.align	128
.text._ZN7cutlass13device_kernelIN5flash11enable_sm90INS1_16FlashAttnFwdSm90INS1_25CollectiveMainloopFwdSm90ILi2EN4cute5tupleIJNS5_1CILi1EEES8_S8_EEENS6_IJNS7_ILi128EEENS7_ILi112EEENS7_ILi192EEEEEELi192ENS_6half_tEfNS_4arch4Sm90ELb1ELb0ELb1ELb1ELb0ELb1ELb0ELb1ELb1ELb0ELb0ELb0EEENS1_21CollectiveEpilogueFwdINS6_IJSA_SC_SB_EEES9_SE_SG_Li256ELb1ELb0ELb0ELb0EEENS1_36VarlenDynamicPersistentTileSchedulerILi128ELi112ELi256ELi32ELb0ELb0ELb1ELb1ELb1ELb1EEEEEEEEEvNT_6ParamsE:
        .type           _ZN7cutlass13device_kernelIN5flash11enable_sm90INS1_16FlashAttnFwdSm90INS1_25CollectiveMainloopFwdSm90ILi2EN4cute5tupleIJNS5_1CILi1EEES8_S8_EEENS6_IJNS7_ILi128EEENS7_ILi112EEENS7_ILi192EEEEEELi192ENS_6half_tEfNS_4arch4Sm90ELb1ELb0ELb1ELb1ELb0ELb1ELb0ELb1ELb1ELb0ELb0ELb0EEENS1_21CollectiveEpilogueFwdINS6_IJSA_SC_SB_EEES9_SE_SG_Li256ELb1ELb0ELb0ELb0EEENS1_36VarlenDynamicPersistentTileSchedulerILi128ELi112ELi256ELi32ELb0ELb0ELb1ELb1ELb1ELb1EEEEEEEEEvNT_6ParamsE,@function
        .size           _ZN7cutlass13device_kernelIN5flash11enable_sm90INS1_16FlashAttnFwdSm90INS1_25CollectiveMainloopFwdSm90ILi2EN4cute5tupleIJNS5_1CILi1EEES8_S8_EEENS6_IJNS7_ILi128EEENS7_ILi112EEENS7_ILi192EEEEEELi192ENS_6half_tEfNS_4arch4Sm90ELb1ELb0ELb1ELb1ELb0ELb1ELb0ELb1ELb1ELb0ELb0ELb0EEENS1_21CollectiveEpilogueFwdINS6_IJSA_SC_SB_EEES9_SE_SG_Li256ELb1ELb0ELb0ELb0EEENS1_36VarlenDynamicPersistentTileSchedulerILi128ELi112ELi256ELi32ELb0ELb0ELb1ELb1ELb1ELb1EEEEEEEEEvNT_6ParamsE,(.L_x_2664 - _ZN7cutlass13device_kernelIN5flash11enable_sm90INS1_16FlashAttnFwdSm90INS1_25CollectiveMainloopFwdSm90ILi2EN4cute5tupleIJNS5_1CILi1EEES8_S8_EEENS6_IJNS7_ILi128EEENS7_ILi112EEENS7_ILi192EEEEEELi192ENS_6half_tEfNS_4arch4Sm90ELb1ELb0ELb1ELb1ELb0ELb1ELb0ELb1ELb1ELb0ELb0ELb0EEENS1_21CollectiveEpilogueFwdINS6_IJSA_SC_SB_EEES9_SE_SG_Li256ELb1ELb0ELb0ELb0EEENS1_36VarlenDynamicPersistentTileSchedulerILi128ELi112ELi256ELi32ELb0ELb0ELb1ELb1ELb1ELb1EEEEEEEEEvNT_6ParamsE)
        .other          _ZN7cutlass13device_kernelIN5flash11enable_sm90INS1_16FlashAttnFwdSm90INS1_25CollectiveMainloopFwdSm90ILi2EN4cute5tupleIJNS5_1CILi1EEES8_S8_EEENS6_IJNS7_ILi128EEENS7_ILi112EEENS7_ILi192EEEEEELi192ENS_6half_tEfNS_4arch4Sm90ELb1ELb0ELb1ELb1ELb0ELb1ELb0ELb1ELb1ELb0ELb0ELb0EEENS1_21CollectiveEpilogueFwdINS6_IJSA_SC_SB_EEES9_SE_SG_Li256ELb1ELb0ELb0ELb0EEENS1_36VarlenDynamicPersistentTileSchedulerILi128ELi112ELi256ELi32ELb0ELb0ELb1ELb1ELb1ELb1EEEEEEEEEvNT_6ParamsE,@"STO_CUDA_ENTRY STV_DEFAULT"
_ZN7cutlass13device_kernelIN5flash11enable_sm90INS1_16FlashAttnFwdSm90INS1_25CollectiveMainloopFwdSm90ILi2EN4cute5tupleIJNS5_1CILi1EEES8_S8_EEENS6_IJNS7_ILi128EEENS7_ILi112EEENS7_ILi192EEEEEELi192ENS_6half_tEfNS_4arch4Sm90ELb1ELb0ELb1ELb1ELb0ELb1ELb0ELb1ELb1ELb0ELb0ELb0EEENS1_21CollectiveEpilogueFwdINS6_IJSA_SC_SB_EEES9_SE_SG_Li256ELb1ELb0ELb0ELb0EEENS1_36VarlenDynamicPersistentTileSchedulerILi128ELi112ELi256ELi32ELb0ELb0ELb1ELb1ELb1ELb1EEEEEEEEEvNT_6ParamsE:
        /* <DEDUP_REMOVED lines=27> */
.L_x_2188:
[----:B------:R-:W-:Y:S05]  /*01b0*/  BSYNC B0 ;  /* 0x0000000000007941 */ /* 0x000fea0003800000 */
.L_x_2187:
        /* <DEDUP_REMOVED lines=41> */
.L_x_2189:
        /* <DEDUP_REMOVED lines=22> */
.L_x_2190:
        /* <DEDUP_REMOVED lines=18> */
.L_x_2191:
        /* <DEDUP_REMOVED lines=22> */
.L_x_2192:
        /* <DEDUP_REMOVED lines=22> */
.L_x_2193:
        /* <DEDUP_REMOVED lines=10> */
.L_x_2196:
        /* <DEDUP_REMOVED lines=9> */
[----:B------:R-:W-:Y:S01]  /*0ac0*/  IMAD.U32 R18, RZ, RZ, UR4 ;  /* 0x00000004ff127e24 */ /* 0x000fe2000f8e00ff */
[----:B------:R-:W-:-:S04]  /*0ad0*/  ULDC UR4, c[0x0][0xc14] ;  /* 0x0003050000047ab9 */ /* 0x000fc80000000800 */
[----:B------:R-:W1:Y:S01]  /*0ae0*/  LDS.128 R216, [R18+0x368d0] ;  /* 0x0368d00012d87984 */ /* 0x000e620000000c00 */
[----:B------:R-:W-:Y:S06]  /*0af0*/  BAR.ARV 0x4, 0x120 ;  /* 0x0104800000007b1d */ /* 0x000fec0000002000 */
[----:B-1----:R-:W-:-:S13]  /*0b00*/  ISETP.GE.AND P0, PT, R219, UR4, PT ;  /* 0x00000004db007c0c */ /* 0x002fda000bf06270 */
[----:B------:R-:W-:Y:S05]  /*0b10*/  @P0 BRA `(.L_x_2197) ;  /* 0x000002b400080947 */ /* 0x000fea0003800000 */
[----:B------:R-:W2:Y:S01]  /*0b20*/  LDL R0, [R1+0x74] ;  /* 0x0000740001007983 */ /* 0x000ea20000100800 */
[----:B------:R-:W-:Y:S01]  /*0b30*/  IADD3 R236, R4, -0x80, RZ ;  /* 0xffffff8004ec7810 */ /* 0x000fe20007ffe0ff */
[----:B------:R-:W-:Y:S01]  /*0b40*/  IMAD.MOV.U32 R232, RZ, RZ, RZ ;  /* 0x000000ffffe87224 */ /* 0x000fe200078e00ff */
[----:B------:R-:W-:Y:S02]  /*0b50*/  R2UR UR4, R18 ;  /* 0x00000000120472ca */ /* 0x000fe400000e0000 */
[----:B------:R-:W-:Y:S02]  /*0b60*/  CS2R R208, SRZ ;  /* 0x0000000000d07805 */ /* 0x000fe4000001ff00 */
[----:B------:R-:W-:Y:S01]  /*0b70*/  SHF.R.S32.HI R3, RZ, 0x1f, R236 ;  /* 0x0000001fff037819 */ /* 0x000fe200000114ec */
[----:B------:R-:W-:Y:S01]  /*0b80*/  IMAD.MOV.U32 R205, RZ, RZ, RZ ;  /* 0x000000ffffcd7224 */ /* 0x000fe200078e00ff */
[----:B------:R-:W-:Y:S02]  /*0b90*/  MOV R19, RZ ;  /* 0x000000ff00137202 */ /* 0x000fe40000000f00 */
[----:B0-----:R-:W-:-:S02]  /*0ba0*/  LEA.HI R2, R3, R236, RZ, 0x4 ;  /* 0x000000ec03027211 */ /* 0x001fc400078f20ff */
[----:B------:R-:W-:-:S03]  /*0bb0*/  LEA.HI R224, R3, R236, RZ, 0x3 ;  /* 0x000000ec03e07211 */ /* 0x000fc600078f18ff */
[----:B------:R-:W-:Y:S01]  /*0bc0*/  UIADD3 UR4, UR4, 0x15400, URZ ;  /* 0x0001540004047890 */ /* 0x000fe2000fffe03f */
[----:B--2---:R-:W-:Y:S02]  /*0bd0*/  R2UR UR5, R0 ;  /* 0x00000000000572ca */ /* 0x004fe400000e0000 */
[----:B------:R-:W-:-:S04]  /*0be0*/  LEA.HI R0, R3, R236, RZ, 0x7 ;  /* 0x000000ec03007211 */ /* 0x000fc800078f38ff */
[----:B------:R-:W-:Y:S02]  /*0bf0*/  LOP3.LUT R5, R0, 0xffffff80, RZ, 0xc0, !PT ;  /* 0xffffff8000057812 */ /* 0x000fe400078ec0ff */
[----:B------:R-:W-:-:S03]  /*0c00*/  SHF.R.S32.HI R16, RZ, 0x7, R0 ;  /* 0x00000007ff107819 */ /* 0x000fc60000011400 */
[----:B------:R-:W-:Y:S01]  /*0c10*/  IMAD.IADD R15, R236, 0x1, -R5 ;  /* 0x00000001ec0f7824 */ /* 0x000fe200078e0a05 */
[----:B------:R-:W-:Y:S01]  /*0c20*/  SHF.R.S32.HI R5, RZ, 0x4, R2 ;  /* 0x00000004ff057819 */ /* 0x000fe20000011402 */
[----:B------:R-:W-:Y:S01]  /*0c30*/  ULOP3.LUT UR5, UR5, 0x1, URZ, 0xfc, !UPT ;  /* 0x0000000105057892 */ /* 0x000fe2000f8efc3f */
[----:B------:R-:W-:Y:S02]  /*0c40*/  LEA.HI R0, R0, R16, RZ, 0x1 ;  /* 0x0000001000007211 */ /* 0x000fe400078f08ff */
[----:B------:R-:W-:Y:S01]  /*0c50*/  SHF.R.S32.HI R7, RZ, 0x1f, R15 ;  /* 0x0000001fff077819 */ /* 0x000fe2000001140f */
[----:B------:R-:W-:Y:S01]  /*0c60*/  STL [R1+0x4c], R15 ;  /* 0x00004c0f01007387 */ /* 0x000fe20000100800 */
[----:B------:R-:W-:Y:S02]  /*0c70*/  LEA.HI R4, R2, R5, RZ, 0x1 ;  /* 0x0000000502047211 */ /* 0x000fe400078f08ff */
[CC--:B------:R-:W-:Y:S01]  /*0c80*/  LEA.HI R8, R7.reuse, R15.reuse, RZ, 0x2 ;  /* 0x0000000f07087211 */ /* 0x0c0fe200078f10ff */
[----:B------:R0:W-:Y:S01]  /*0c90*/  STL [R1+0x6c], R16 ;  /* 0x00006c1001007387 */ /* 0x0001e20000100800 */
[----:B------:R-:W-:-:S02]  /*0ca0*/  LEA.HI R7, R7, R15, RZ, 0x5 ;  /* 0x0000000f07077211 */ /* 0x000fc400078f28ff */
[--C-:B------:R-:W-:Y:S02]  /*0cb0*/  SHF.R.S32.HI R9, RZ, 0x2, R8.reuse ;  /* 0x00000002ff097819 */ /* 0x100fe40000011408 */
[----:B------:R-:W-:Y:S02]  /*0cc0*/  SHF.R.S32.HI R6, RZ, 0x1f, R8 ;  /* 0x0000001fff067819 */ /* 0x000fe40000011408 */
[----:B------:R-:W-:Y:S02]  /*0cd0*/  SHF.R.S32.HI R7, RZ, 0x5, R7 ;  /* 0x00000005ff077819 */ /* 0x000fe40000011407 */
[----:B------:R-:W-:Y:S02]  /*0ce0*/  LEA.HI R10, R6, R9, RZ, 0x3 ;  /* 0x00000009060a7211 */ /* 0x000fe400078f18ff */
[----:B------:R-:W-:Y:S02]  /*0cf0*/  LOP3.LUT R6, R4, 0x1ffffffe, RZ, 0xc0, !PT ;  /* 0x1ffffffe04067812 */ /* 0x000fe400078ec0ff */
[----:B------:R-:W-:-:S02]  /*0d00*/  LOP3.LUT R10, R10, 0xfffffff8, RZ, 0xc0, !PT ;  /* 0xfffffff80a0a7812 */ /* 0x000fc400078ec0ff */
[-C--:B------:R-:W-:Y:S01]  /*0d10*/  LEA.HI R4, R3, R236.reuse, RZ, 0x5 ;  /* 0x000000ec03047211 */ /* 0x080fe200078f28ff */
[----:B------:R-:W-:Y:S01]  /*0d20*/  IMAD.IADD R6, R5, 0x1, -R6 ;  /* 0x0000000105067824 */ /* 0x000fe200078e0a06 */
[----:B------:R-:W-:Y:S01]  /*0d30*/  LOP3.LUT R5, R224, 0x1ffffff8, RZ, 0xc0, !PT ;  /* 0x1ffffff8e0057812 */ /* 0x000fe200078ec0ff */
[----:B------:R-:W-:Y:S01]  /*0d40*/  IMAD.IADD R10, R9, 0x1, -R10 ;  /* 0x00000001090a7824 */ /* 0x000fe200078e0a0a */
[----:B------:R-:W-:Y:S02]  /*0d50*/  LEA.HI R9, R3, R236, RZ, 0x2 ;  /* 0x000000ec03097211 */ /* 0x000fe400078f10ff */
[----:B------:R-:W-:Y:S01]  /*0d60*/  LOP3.LUT R3, R2, 0x3fffff0, RZ, 0xc0, !PT ;  /* 0x03fffff002037812 */ /* 0x000fe200078ec0ff */
[----:B------:R-:W-:Y:S01]  /*0d70*/  IMAD.IADD R5, R236, 0x1, -R5 ;  /* 0x00000001ec057824 */ /* 0x000fe200078e0a05 */
[----:B------:R-:W-:Y:S01]  /*0d80*/  LOP3.LUT R11, R9, 0xfffffffc, RZ, 0xc0, !PT ;  /* 0xfffffffc090b7812 */ /* 0x000fe200078ec0ff */
[----:B------:R-:W-:Y:S01]  /*0d90*/  IMAD R7, R7, 0x10, R10 ;  /* 0x0000001007077824 */ /* 0x000fe200078e020a */
[----:B------:R-:W-:-:S02]  /*0da0*/  SHF.R.S32.HI R204, RZ, 0x2, R9 ;  /* 0x00000002ffcc7819 */ /* 0x000fc40000011409 */
[C---:B------:R-:W-:Y:S01]  /*0db0*/  IADD3 R3, R236.reuse, -R3, RZ ;  /* 0x80000003ec037210 */ /* 0x040fe20007ffe0ff */
[----:B------:R-:W-:Y:S01]  /*0dc0*/  IMAD.IADD R236, R236, 0x1, -R11 ;  /* 0x00000001ecec7824 */ /* 0x000fe200078e0a0b */
[----:B------:R-:W-:Y:S01]  /*0dd0*/  SHF.R.S32.HI R9, RZ, 0x1f, R9 ;  /* 0x0000001fff097819 */ /* 0x000fe20000011409 */
[----:B------:R-:W-:Y:S01]  /*0de0*/  VIADD R233, R204, 0x40 ;  /* 0x00000040cce97836 */ /* 0x000fe20000000000 */
[----:B------:R-:W-:Y:S02]  /*0df0*/  SHF.R.S32.HI R4, RZ, 0x5, R4 ;  /* 0x00000005ff047819 */ /* 0x000fe40000011404 */
[----:B------:R-:W-:Y:S01]  /*0e00*/  LEA.HI R9, R9, R204, RZ, 0x3 ;  /* 0x000000cc09097211 */ /* 0x000fe200078f18ff */
[----:B------:R-:W-:Y:S01]  /*0e10*/  IMAD.SHL.U32 R212, R233, 0x40, RZ ;  /* 0x00000040e9d47824 */ /* 0x000fe200078e00ff */
[----:B------:R-:W-:Y:S01]  /*0e20*/  SHF.L.U32 R22, R236, 0x3, RZ ;  /* 0x00000003ec167819 */ /* 0x000fe200000006ff */
[C---:B------:R-:W-:Y:S01]  /*0e30*/  IMAD R3, R4.reuse, 0x10, R3 ;  /* 0x0000001004037824 */ /* 0x040fe200078e0203 */
[----:B------:R-:W-:Y:S01]  /*0e40*/  LOP3.LUT R9, R9, 0xfffffff8, RZ, 0xc0, !PT ;  /* 0xfffffff809097812 */ /* 0x000fe200078ec0ff */
[----:B------:R-:W-:Y:S01]  /*0e50*/  IMAD.SHL.U32 R215, R4, 0x200, RZ ;  /* 0x0000020004d77824 */ /* 0x000fe200078e00ff */
[----:B------:R-:W-:Y:S01]  /*0e60*/  LOP3.LUT R0, R0, 0x3fffffe, RZ, 0xc0, !PT ;  /* 0x03fffffe00007812 */ /* 0x000fe200078ec0ff */
[----:B------:R-:W-:Y:S01]  /*0e70*/  VIADD R206, R22, 0x20 ;  /* 0x0000002016ce7836 */ /* 0x000fe20000000000 */
[----:B------:R-:W-:Y:S01]  /*0e80*/  LEA R12, R3, R6, 0x3 ;  /* 0x00000006030c7211 */ /* 0x000fe200078e18ff */
[----:B------:R-:W-:Y:S01]  /*0e90*/  IMAD.IADD R223, R204, 0x1, -R9 ;  /* 0x00000001ccdf7824 */ /* 0x000fe200078e0a09 */
[----:B------:R-:W-:Y:S01]  /*0ea0*/  SHF.R.S32.HI R2, RZ, 0x1f, R233 ;  /* 0x0000001fff027819 */ /* 0x000fe200000114e9 */
[----:B------:R-:W-:Y:S01]  /*0eb0*/  IMAD.IADD R0, R16, 0x1, -R0 ;  /* 0x0000000110007824 */ /* 0x000fe200078e0a00 */
[----:B------:R-:W-:Y:S01]  /*0ec0*/  SHF.R.S32.HI R3, RZ, 0x1f, R206 ;  /* 0x0000001fff037819 */ /* 0x000fe200000114ce */
[----:B------:R-:W-:Y:S01]  /*0ed0*/  IMAD.SHL.U32 R213, R223, 0x40, RZ ;  /* 0x00000040dfd57824 */ /* 0x000fe200078e00ff */
[----:B------:R-:W-:Y:S01]  /*0ee0*/  LEA.HI R2, R2, R233, RZ, 0x3 ;  /* 0x000000e902027211 */ /* 0x000fe200078f18ff */
[----:B------:R-:W-:Y:S01]  /*0ef0*/  IMAD R227, R0, 0x40, R7 ;  /* 0x0000004000e37824 */ /* 0x000fe200078e0207 */
[-C--:B------:R-:W-:Y:S01]  /*0f00*/  LEA.HI R4, R3, R206.reuse, RZ, 0x6 ;  /* 0x000000ce03047211 */ /* 0x080fe200078f30ff */
[----:B------:R-:W-:Y:S01]  /*0f10*/  IMAD.U32 R0, RZ, RZ, UR5 ;  /* 0x00000005ff007e24 */ /* 0x000fe2000f8e00ff */
[----:B------:R-:W-:Y:S01]  /*0f20*/  IADD3 R207, R22, 0x40, RZ ;  /* 0x0000004016cf7810 */ /* 0x000fe20007ffe0ff */
[----:B------:R-:W-:Y:S01]  /*0f30*/  IMAD.SHL.U32 R2, R2, 0x40, RZ ;  /* 0x0000004002027824 */ /* 0x000fe200078e00ff */
[----:B------:R-:W-:Y:S01]  /*0f40*/  LOP3.LUT R213, R213, 0x1c0, RZ, 0xc0, !PT ;  /* 0x000001c0d5d57812 */ /* 0x000fe200078ec0ff */
[----:B------:R-:W-:Y:S01]  /*0f50*/  IMAD.SHL.U32 R4, R4, 0x80, RZ ;  /* 0x0000008004047824 */ /* 0x000fe200078e00ff */
[----:B------:R-:W-:Y:S01]  /*0f60*/  LEA.HI R3, R3, R206, RZ, 0x3 ;  /* 0x000000ce03037211 */ /* 0x000fe200078f18ff */
[----:B------:R1:W-:Y:S01]  /*0f70*/  STL [R1+0x44], R0 ;  /* 0x0000440001007387 */ /* 0x0003e20000100800 */
[----:B------:R-:W-:Y:S01]  /*0f80*/  LOP3.LUT R212, R212, 0x1c0, RZ, 0xc0, !PT ;  /* 0x000001c0d4d47812 */ /* 0x000fe200078ec0ff */
[----:B0-----:R-:W-:Y:S01]  /*0f90*/  IMAD.SHL.U32 R16, R236, 0x4, RZ ;  /* 0x00000004ec107824 */ /* 0x001fe200078e00ff */
[----:B------:R-:W-:-:S02]  /*0fa0*/  SHF.R.S32.HI R6, RZ, 0x1f, R207 ;  /* 0x0000001fff067819 */ /* 0x000fc400000114cf */
[----:B------:R-:W-:Y:S02]  /*0fb0*/  SHF.R.U32.HI R214, RZ, 0x3, R213 ;  /* 0x00000003ffd67819 */ /* 0x000fe400000116d5 */
[--C-:B------:R-:W-:Y:S02]  /*0fc0*/  LOP3.LUT R9, R213, 0x38, R3.reuse, 0xf8, !PT ;  /* 0x00000038d5097812 */ /* 0x100fe400078ef803 */
[----:B------:R-:W-:Y:S01]  /*0fd0*/  SHF.R.U32.HI R14, RZ, 0x3, R212 ;  /* 0x00000003ff0e7819 */ /* 0x000fe200000116d4 */
[----:B-1----:R-:W-:Y:S01]  /*0fe0*/  IMAD.U32 R0, RZ, RZ, UR4 ;  /* 0x00000004ff007e24 */ /* 0x002fe2000f8e00ff */
[----:B------:R-:W-:Y:S02]  /*0ff0*/  LOP3.LUT R10, R212, 0x38, R3, 0xf8, !PT ;  /* 0x00000038d40a7812 */ /* 0x000fe400078ef803 */
[----:B------:R-:W-:Y:S02]  /*1000*/  LOP3.LUT R220, R2, 0xfffffe00, RZ, 0xc0, !PT ;  /* 0xfffffe0002dc7812 */ /* 0x000fe400078ec0ff */
[----:B------:R-:W-:Y:S01]  /*1010*/  LOP3.LUT R4, R4, 0xffffe000, RZ, 0xc0, !PT ;  /* 0xffffe00004047812 */ /* 0x000fe200078ec0ff */
[----:B------:R0:W-:Y:S01]  /*1020*/  STL [R1+0x68], R0 ;  /* 0x0000680001007387 */ /* 0x0001e20000100800 */
[----:B------:R-:W-:-:S02]  /*1030*/  LOP3.LUT R9, R9, R214, RZ, 0x3c, !PT ;  /* 0x000000d609097212 */ /* 0x000fc400078e3cff */
[-C--:B------:R-:W-:Y:S02]  /*1040*/  LEA.HI R2, R6, R207.reuse, RZ, 0x3 ;  /* 0x000000cf06027211 */ /* 0x080fe400078f18ff */
[----:B------:R-:W-:Y:S02]  /*1050*/  LOP3.LUT R11, R10, R14, RZ, 0x3c, !PT ;  /* 0x0000000e0a0b7212 */ /* 0x000fe400078e3cff */
[----:B------:R-:W-:Y:S02]  /*1060*/  LEA.HI R6, R6, R207, RZ, 0x6 ;  /* 0x000000cf06067211 */ /* 0x000fe400078f30ff */
[----:B------:R-:W-:Y:S02]  /*1070*/  LOP3.LUT R7, R212, 0x38, R22, 0xf8, !PT ;  /* 0x00000038d4077812 */ /* 0x000fe400078ef816 */
[----:B------:R-:W-:Y:S01]  /*1080*/  SHF.L.U32 R221, R5, 0x3, RZ ;  /* 0x0000000305dd7819 */ /* 0x000fe200000006ff */
[----:B------:R-:W-:Y:S01]  /*1090*/  IMAD.SHL.U32 R5, R12, 0x8, RZ ;  /* 0x000000080c057824 */ /* 0x000fe200078e00ff */
[----:B------:R-:W-:-:S02]  /*10a0*/  IADD3 R9, R9, R4, R215 ;  /* 0x0000000409097210 */ /* 0x000fc40007ffe0d7 */
[----:B------:R-:W-:Y:S02]  /*10b0*/  IADD3 R4, R11, R4, R220 ;  /* 0x000000040b047210 */ /* 0x000fe40007ffe0dc */
[----:B------:R-:W-:Y:S01]  /*10c0*/  SHF.L.U32 R6, R6, 0x7, RZ ;  /* 0x0000000706067819 */ /* 0x000fe200000006ff */
[----:B------:R-:W-:Y:S01]  /*10d0*/  STL [R1+0x70], R5 ;  /* 0x0000700501007387 */ /* 0x000fe20000100800 */
[--C-:B------:R-:W-:Y:S02]  /*10e0*/  LOP3.LUT R10, R212, 0x38, R2.reuse, 0xf8, !PT ;  /* 0x00000038d40a7812 */ /* 0x100fe400078ef802 */
[----:B0-----:R-:W-:Y:S02]  /*10f0*/  SHF.R.S32.HI R0, RZ, 0x3, R3 ;  /* 0x00000003ff007819 */ /* 0x001fe40000011403 */
[----:B------:R-:W-:Y:S02]  /*1100*/  LOP3.LUT R11, R213, 0x38, R2, 0xf8, !PT ;  /* 0x00000038d50b7812 */ /* 0x000fe400078ef802 */
[----:B------:R-:W-:Y:S01]  /*1110*/  LOP3.LUT R7, R220, R7, R14, 0xf6, !PT ;  /* 0x00000007dc077212 */ /* 0x000fe200078ef60e */
[----:B------:R0:W-:Y:S01]  /*1120*/  STL [R1+0x48], R0 ;  /* 0x0000480001007387 */ /* 0x0001e20000100800 */
[----:B------:R-:W-:-:S02]  /*1130*/  LOP3.LUT R6, R6, 0xffffe000, RZ, 0xc0, !PT ;  /* 0xffffe00006067812 */ /* 0x000fc400078ec0ff */
[----:B------:R-:W-:Y:S02]  /*1140*/  LOP3.LUT R13, R10, R14, RZ, 0x3c, !PT ;  /* 0x0000000e0a0d7212 */ /* 0x000fe400078e3cff */
[----:B------:R-:W-:Y:S02]  /*1150*/  SHF.R.S32.HI R3, RZ, 0x3, R2 ;  /* 0x00000003ff037819 */ /* 0x000fe40000011402 */
[----:B------:R-:W-:Y:S02]  /*1160*/  LOP3.LUT R11, R11, R214, RZ, 0x3c, !PT ;  /* 0x000000d60b0b7212 */ /* 0x000fe400078e3cff */
[----:B------:R-:W-:Y:S01]  /*1170*/  LEA R2, R7, UR4, 0x1 ;  /* 0x0000000407027c11 */ /* 0x000fe2000f8e08ff */
[----:B------:R1:W-:Y:S01]  /*1180*/  STL [R1+0x5c], R3 ;  /* 0x00005c0301007387 */ /* 0x0003e20000100800 */
[----:B0-----:R-:W-:Y:S02]  /*1190*/  LEA R0, R9, UR4, 0x1 ;  /* 0x0000000409007c11 */ /* 0x001fe4000f8e08ff */
[-C--:B------:R-:W-:Y:S01]  /*11a0*/  IADD3 R13, R13, R6.reuse, R220 ;  /* 0x000000060d0d7210 */ /* 0x080fe20007ffe0dc */
[----:B------:R0:W-:Y:S01]  /*11b0*/  STL [R1+0x60], R2 ;  /* 0x0000600201007387 */ /* 0x0001e20000100800 */
[----:B------:R-:W-:-:S02]  /*11c0*/  IADD3 R11, R11, R6, R215 ;  /* 0x000000060b0b7210 */ /* 0x000fc40007ffe0d7 */
[----:B------:R-:W-:Y:S01]  /*11d0*/  LOP3.LUT R226, R8, 0x7ffffffc, RZ, 0xc0, !PT ;  /* 0x7ffffffc08e27812 */ /* 0x000fe200078ec0ff */
[----:B------:R2:W-:Y:S01]  /*11e0*/  STL [R1+0x64], R0 ;  /* 0x0000640001007387 */ /* 0x0005e20000100800 */
[----:B------:R-:W-:Y:S02]  /*11f0*/  SHF.R.S32.HI R224, RZ, 0x3, R224 ;  /* 0x00000003ffe07819 */ /* 0x000fe400000114e0 */
[----:B-1----:R-:W-:Y:S01]  /*1200*/  LEA R3, R4, UR4, 0x1 ;  /* 0x0000000404037c11 */ /* 0x002fe2000f8e08ff */
[----:B------:R-:W-:Y:S01]  /*1210*/  IMAD.IADD R226, R15, 0x1, -R226 ;  /* 0x000000010fe27824 */ /* 0x000fe200078e0ae2 */
[----:B------:R-:W-:Y:S02]  /*1220*/  SHF.R.S32.HI R234, RZ, 0x1f, R204 ;  /* 0x0000001fffea7819 */ /* 0x000fe400000114cc */
[----:B0-----:R-:W-:Y:S01]  /*1230*/  LEA R2, R11, UR4, 0x1 ;  /* 0x000000040b027c11 */ /* 0x001fe2000f8e08ff */
[----:B------:R0:W-:Y:S01]  /*1240*/  STL [R1+0x54], R3 ;  /* 0x0000540301007387 */ /* 0x0001e20000100800 */
[----:B--2---:R-:W-:-:S05]  /*1250*/  LEA R0, R13, UR4, 0x1 ;  /* 0x000000040d007c11 */ /* 0x004fca000f8e08ff */
[----:B------:R0:W-:Y:S04]  /*1260*/  STL [R1+0x50], R0 ;  /* 0x0000500001007387 */ /* 0x0001e80000100800 */
[----:B------:R0:W-:Y:S02]  /*1270*/  STL [R1+0x58], R2 ;  /* 0x0000580201007387 */ /* 0x0001e40000100800 */
.L_x_2433:
[----:B0-----:R-:W0:Y:S01]  /*1280*/  LDC.64 R2, c[0x0][0xc60] ;  /* 0x00031800ff027b82 */ /* 0x001e220000000a00 */
[----:B------:R-:W-:Y:S01]  /*1290*/  ULDC.64 UR4, c[0x0][0xa28] ;  /* 0x00028a0000047ab9 */ /* 0x000fe20000000a00 */
[----:B------:R-:W-:Y:S01]  /*12a0*/  ULDC.64 UR8, c[0x0][0xa18] ;  /* 0x0002860000087ab9 */ /* 0x000fe20000000a00 */
[----:B------:R-:W-:Y:S01]  /*12b0*/  ULDC.64 UR6, c[0x0][0xa08] ;  /* 0x0002820000067ab9 */ /* 0x000fe20000000a00 */
[----:B0-----:R-:W-:-:S05]  /*12c0*/  IMAD.WIDE R2, R219, 0x4, R2 ;  /* 0x00000004db027825 */ /* 0x001fca00078e0202 */
[----:B--2---:R-:W2:Y:S01]  /*12d0*/  LDG.E R231, desc[UR60][R2.64] ;  /* 0x0000003c02e77981 */ /* 0x004ea2000c1e1900 */
[----:B------:R-:W-:Y:S01]  /*12e0*/  ISETP.NE.U32.AND P2, PT, RZ, UR4, PT ;  /* 0x00000004ff007c0c */ /* 0x000fe2000bf45070 */
[----:B------:R-:W-:Y:S01]  /*12f0*/  IMAD.MOV.U32 R0, RZ, RZ, RZ ;  /* 0x000000ffff007224 */ /* 0x000fe200078e00ff */
[----:B------:R-:W-:Y:S01]  /*1300*/  ISETP.NE.U32.AND P1, PT, RZ, UR8, PT ;  /* 0x00000008ff007c0c */ /* 0x000fe2000bf25070 */
[----:B-----5:R-:W-:Y:S01]  /*1310*/  IMAD.MOV.U32 R26, RZ, RZ, RZ ;  /* 0x000000ffff1a7224 */ /* 0x020fe200078e00ff */
        /* <DEDUP_REMOVED lines=12> */
[----:B----4-:R-:W-:Y:S01]  /*13e0*/  @P1 IADD3 R4, P2, R229, UR8, RZ ;  /* 0x00000008e5041c10 */ /* 0x010fe2000ff5e0ff */
[----:B------:R-:W-:Y:S01]  /*13f0*/  IMAD.U32 R219, RZ, RZ, UR4 ;  /* 0x00000004ffdb7e24 */ /* 0x000fe2000f8e00ff */
[C---:B------:R-:W-:Y:S01]  /*1400*/  IADD3.X R7, R230.reuse, UR7, RZ, P4, !PT ;  /* 0x00000007e6077c10 */ /* 0x040fe2000a7fe4ff */
[----:B------:R-:W-:Y:S01]  /*1410*/  ULDC.64 UR4, c[0x0][0x3f8] ;  /* 0x0000fe0000047ab9 */ /* 0x000fe20000000a00 */
[----:B------:R-:W-:Y:S01]  /*1420*/  @P1 IADD3.X R5, R230, UR9, RZ, P2, !PT ;  /* 0x00000009e6051c10 */ /* 0x000fe200097fe4ff */
[----:B------:R-:W-:-:S02]  /*1430*/  ULDC.64 UR6, c[0x0][0xa20] ;  /* 0x0002880000067ab9 */ /* 0x000fc40000000a00 */
[----:B------:R0:W5:Y:S04]  /*1440*/  @P0 LDG.E R26, desc[UR60][R6.64] ;  /* 0x0000003c061a0981 */ /* 0x000168000c1e1900 */
[----:B------:R0:W5:Y:S01]  /*1450*/  @P1 LDG.E R219, desc[UR60][R4.64] ;  /* 0x0000003c04db1981 */ /* 0x000162000c1e1900 */
[----:B------:R-:W-:-:S03]  /*1460*/  UISETP.NE.U32.AND UP0, UPT, UR4, URZ, UPT ;  /* 0x0000003f0400728c */ /* 0x000fc6000bf05070 */
[----:B------:R-:W-:Y:S01]  /*1470*/  ULDC UR4, c[0x0][0x404] ;  /* 0x0001010000047ab9 */ /* 0x000fe20000000800 */
[----:B------:R-:W-:Y:S01]  /*1480*/  UISETP.NE.AND.EX UP0, UPT, UR5, URZ, UPT, UP0 ;  /* 0x0000003f0500728c */ /* 0x000fe2000bf05300 */
[----:B------:R-:W-:Y:S02]  /*1490*/  ISETP.NE.U32.AND P2, PT, RZ, UR6, PT ;  /* 0x00000006ff007c0c */ /* 0x000fe4000bf45070 */
[----:B------:R-:W-:Y:S01]  /*14a0*/  ULDC UR5, c[0x0][0x2e0] ;  /* 0x0000b80000057ab9 */ /* 0x000fe20000000800 */
[----:B------:R-:W-:Y:S01]  /*14b0*/  USEL UR4, UR4, 0x1, UP0 ;  /* 0x0000000104047887 */ /* 0x000fe20008000000 */
[----:B------:R-:W-:-:S03]  /*14c0*/  ISETP.NE.AND.EX P2, PT, RZ, UR7, PT, P2 ;  /* 0x00000007ff007c0c */ /* 0x000fc6000bf45320 */
[----:B------:R-:W-:-:S03]  /*14d0*/  UIMAD UR4, UR4, UR5, URZ ;  /* 0x00000005040472a4 */ /* 0x000fc6000f8e023f */
[----:B------:R-:W-:Y:S01]  /*14e0*/  ULDC UR5, c[0x0][0x338] ;  /* 0x0000ce0000057ab9 */ /* 0x000fe20000000800 */
[----:B------:R-:W-:Y:S01]  /*14f0*/  MOV R235, R217 ;  /* 0x000000d900eb7202 */ /* 0x000fe20000000f00 */
[----:B------:R-:W-:Y:S02]  /*1500*/  IMAD.MOV.U32 R228, RZ, RZ, R218 ;  /* 0x000000ffffe47224 */ /* 0x000fe400078e00da */
        /* <DEDUP_REMOVED lines=11> */
.L_x_2198:
[----:B------:R-:W-:Y:S01]  /*15c0*/  MOV R2, UR5 ;  /* 0x0000000500027c02 */ /* 0x000fe20008000f00 */
[----:B------:R-:W-:Y:S01]  /*15d0*/  IMAD.U32 R29, RZ, RZ, UR4 ;  /* 0x00000004ff1d7e24 */ /* 0x000fe2000f8e00ff */
[----:B------:R-:W-:Y:S06]  /*15e0*/  @!P2 BRA `(.L_x_2199) ;  /* 0x000000000010a947 */ /* 0x000fec0003800000 */
[----:B------:R-:W-:-:S04]  /*15f0*/  IADD3 R4, P0, R229, UR6, RZ ;  /* 0x00000006e5047c10 */ /* 0x000fc8000ff1e0ff */
[----:B------:R-:W-:-:S05]  /*1600*/  IADD3.X R5, R230, UR7, RZ, P0, !PT ;  /* 0x00000007e6057c10 */ /* 0x000fca00087fe4ff */
[----:B------:R0:W5:Y:S01]  /*1610*/  LDG.E R29, desc[UR60][R4.64] ;  /* 0x0000003c041d7981 */ /* 0x000162000c1e1900 */
[----:B------:R-:W-:Y:S05]  /*1620*/  BRA `(.L_x_2200) ;  /* 0x0000000000107947 */ /* 0x000fea0003800000 */
.L_x_2199:
[----:B------:R-:W-:Y:S05]  /*1630*/  @!P0 BRA `(.L_x_2200) ;  /* 0x00000000000c8947 */ /* 0x000fea0003800000 */
[----:B------:R-:W2:Y:S04]  /*1640*/  LDG.E R4, desc[UR60][R6.64] ;  /* 0x0000003c06047981 */ /* 0x000ea8000c1e1900 */
[----:B------:R-:W2:Y:S02]  /*1650*/  LDG.E R29, desc[UR60][R6.64+0x4] ;  /* 0x0000043c061d7981 */ /* 0x000ea4000c1e1900 */
[----:B--2---:R-:W-:-:S07]  /*1660*/  IMAD.IADD R29, R29, 0x1, -R4 ;  /* 0x000000011d1d7824 */ /* 0x004fce00078e0a04 */
.L_x_2200:
        /* <DEDUP_REMOVED lines=14> */
[----:B------:R-:W-:Y:S02]  /*1750*/  IADD3 R11, R29, -R0, RZ ;  /* 0x800000001d0b7210 */ /* 0x000fe40007ffe0ff */
[----:B0-----:R-:W-:Y:S02]  /*1760*/  MOV R4, RZ ;  /* 0x000000ff00047202 */ /* 0x001fe40000000f00 */
[----:B------:R-:W-:Y:S01]  /*1770*/  PLOP3.LUT P2, PT, PT, PT, PT, 0x80, 0x0 ;  /* 0x000000000000781c */ /* 0x000fe20003f4f070 */
[----:B------:R-:W-:-:S05]  /*1780*/  IMAD.MOV R0, RZ, RZ, -R11 ;  /* 0x000000ffff007224 */ /* 0x000fca00078e0a0b */
[----:B------:R-:W-:-:S04]  /*1790*/  VIMNMX R0, RZ, R0, !PT ;  /* 0x00000000ff007248 */ /* 0x000fc80007fe0100 */
[----:B------:R-:W-:-:S05]  /*17a0*/  SHF.R.U32.HI R124, RZ, 0x4, R0 ;  /* 0x00000004ff7c7819 */ /* 0x000fca0000011600 */
[----:B------:R-:W-:-:S04]  /*17b0*/  IMAD.WIDE.U32 R124, R124, 0x24924925, RZ ;  /* 0x249249257c7c7825 */ /* 0x000fc800078e00ff */
[----:B------:R-:W-:Y:S02]  /*17c0*/  IMAD.MOV.U32 R24, RZ, RZ, R125 ;  /* 0x000000ffff187224 */ /* 0x000fe400078e007d */
[----:B--2---:R-:W-:Y:S01]  /*17d0*/  @P0 IMAD.IADD R2, R8, 0x1, -R3 ;  /* 0x0000000108020824 */ /* 0x004fe200078e0a03 */
[----:B------:R-:W-:-:S03]  /*17e0*/  LEA R8, R217, 0xef, 0x7 ;  /* 0x000000efd9087811 */ /* 0x000fc600078e38ff */
[----:B------:R-:W-:-:S04]  /*17f0*/  IMAD.IADD R222, R11, 0x1, R2 ;  /* 0x000000010bde7824 */ /* 0x000fc800078e0202 */
        /* <DEDUP_REMOVED lines=9> */
[----:B------:R-:W-:-:S05]  /*1890*/  VIMNMX R148, R3, R148, PT ;  /* 0x0000009403947248 */ /* 0x000fca0003fe0100 */
[----:B------:R-:W-:-:S05]  /*18a0*/  IMAD R3, R148, 0x70, -R11 ;  /* 0x0000007094037824 */ /* 0x000fca00078e0a0b */
[----:B------:R-:W-:-:S04]  /*18b0*/  VIMNMX R3, R3, R2, PT ;  /* 0x0000000203037248 */ /* 0x000fc80003fe0100 */
[----:B------:R-:W-:-:S13]  /*18c0*/  ISETP.GT.AND P0, PT, R3, R0, PT ;  /* 0x000000000300720c */ /* 0x000fda0003f04270 */
[----:B------:R-:W-:Y:S01]  /*18d0*/  @P0 MOV R4, RZ ;  /* 0x000000ff00040202 */ /* 0x000fe20000000f00 */
[----:B------:R-:W-:-:S04]  /*18e0*/  @P0 VIADD R5, R3, 0x6f ;  /* 0x0000006f03050836 */ /* 0x000fc80000000000 */
        /* <DEDUP_REMOVED lines=25> */
.L_x_2203:
[----:B------:R-:W-:Y:S05]  /*1a80*/  BSYNC B6 ;  /* 0x0000000000067941 */ /* 0x000fea0003800000 */
.L_x_2202:
        /* <DEDUP_REMOVED lines=20> */
.L_x_2205:
[----:B------:R-:W-:Y:S05]  /*1bd0*/  BSYNC B6 ;  /* 0x0000000000067941 */ /* 0x000fea0003800000 */
.L_x_2204:
[----:B------:R-:W-:Y:S01]  /*1be0*/  ULDC.64 UR4, c[0x0][0x9f8] ;  /* 0x00027e0000047ab9 */ /* 0x000fe20000000a00 */
[----:B------:R-:W2:Y:S01]  /*1bf0*/  LDL.LU R20, [R1] ;  /* 0x0000000001147983 */ /* 0x000ea20000300800 */
[----:B------:R-:W-:Y:S01]  /*1c00*/  ISETP.NE.U32.AND P0, PT, RZ, UR4, PT ;  /* 0x00000004ff007c0c */ /* 0x000fe2000bf05070 */
[----:B------:R-:W0:Y:S01]  /*1c10*/  LDC R0, c[0x0][0x428] ;  /* 0x00010a00ff007b82 */ /* 0x000e220000000800 */
[----:B------:R-:W-:-:S07]  /*1c20*/  ULDC UR6, c[0x0][0x2e4] ;  /* 0x0000b90000067ab9 */ /* 0x000fce0000000800 */
[----:B------:R-:W1:Y:S01]  /*1c30*/  LDC.64 R114, c[0x0][0x2f0] ;  /* 0x0000bc00ff727b82 */ /* 0x000e620000000a00 */
[----:B------:R-:W-:Y:S01]  /*1c40*/  ISETP.NE.AND.EX P0, PT, RZ, UR5, PT, P0 ;  /* 0x00000005ff007c0c */ /* 0x000fe2000bf05300 */
[----:B------:R-:W-:Y:S01]  /*1c50*/  IMAD.IADD R121, R26, 0x1, R29 ;  /* 0x000000011a797824 */ /* 0x000fe200078e021d */
[----:B------:R-:W-:Y:S01]  /*1c60*/  SHF.R.S32.HI R23, RZ, 0x1f, R22 ;  /* 0x0000001fff177819 */ /* 0x000fe20000011416 */
[----:B------:R-:W-:-:S04]  /*1c70*/  ULDC.64 UR8, c[0x0][0xa08] ;  /* 0x0002820000087ab9 */ /* 0x000fc80000000a00 */
[----:B------:R-:W3:Y:S06]  /*1c80*/  LDC.64 R108, c[0x0][0x3e8] ;  /* 0x0000fa00ff6c7b82 */ /* 0x000eec0000000a00 */
[----:B------:R-:W-:Y:S02]  /*1c90*/  @P0 IADD3 R4, P1, R229, UR4, RZ ;  /* 0x00000004e5040c10 */ /* 0x000fe4000ff3e0ff */
[----:B------:R-:W4:Y:S02]  /*1ca0*/  LDC.64 R102, c[0x0][0x3d8] ;  /* 0x0000f600ff667b82 */ /* 0x000f240000000a00 */
[----:B------:R-:W-:Y:S01]  /*1cb0*/  @P0 IADD3.X R5, R230, UR5, RZ, P1, !PT ;  /* 0x00000005e6050c10 */ /* 0x000fe20008ffe4ff */
[----:B------:R-:W-:-:S04]  /*1cc0*/  ULDC.64 UR4, c[0x0][0x320] ;  /* 0x0000c80000047ab9 */ /* 0x000fc80000000a00 */
[----:B------:R3:W2:Y:S01]  /*1cd0*/  @P0 LDG.E R27, desc[UR60][R4.64] ;  /* 0x0000003c041b0981 */ /* 0x0006a2000c1e1900 */
[----:B0-----:R-:W-:Y:S01]  /*1ce0*/  ISETP.NE.AND P0, PT, R0, 0x1, PT ;  /* 0x000000010000780c */ /* 0x001fe20003f05270 */
[----:B------:R-:W-:Y:S01]  /*1cf0*/  VIADD R0, R22, 0x60 ;  /* 0x0000006016007836 */ /* 0x000fe20000000000 */
[----:B------:R-:W-:Y:S01]  /*1d00*/  ISETP.GE.AND P2, PT, R206, UR6, PT ;  /* 0x00000006ce007c0c */ /* 0x000fe2000bf46270 */
[----:B------:R-:W0:Y:S01]  /*1d10*/  LDC R31, c[0x0][0x3d4] ;  /* 0x0000f500ff1f7b82 */ /* 0x000e220000000800 */
[----:B------:R-:W-:Y:S01]  /*1d20*/  ISETP.GE.AND P1, PT, R22, UR6, PT ;  /* 0x0000000616007c0c */ /* 0x000fe2000bf26270 */
[----:B------:R-:W0:Y:S01]  /*1d30*/  S2R R149, SR_TID.X ;  /* 0x0000000000957919 */ /* 0x000e220000002100 */
[----:B------:R-:W-:Y:S01]  /*1d40*/  SEL R6, RZ, 0xffffffff, P2 ;  /* 0xffffffffff067807 */ /* 0x000fe20001000000 */
[----:B-1----:R-:W-:Y:S01]  /*1d50*/  IMAD R33, R115, 0x70, RZ ;  /* 0x0000007073217824 */ /* 0x002fe200078e02ff */
[----:B------:R-:W-:Y:S01]  /*1d60*/  SEL R3, RZ, 0x1, P1 ;  /* 0x00000001ff037807 */ /* 0x000fe20000800000 */
[----:B---3--:R-:W-:Y:S01]  /*1d70*/  IMAD.WIDE.U32 R110, R204, R108, R22 ;  /* 0x0000006ccc6e7225 */ /* 0x008fe200078e0016 */
[----:B------:R-:W-:-:S02]  /*1d80*/  ISETP.GE.AND P1, PT, R207, UR6, PT ;  /* 0x00000006cf007c0c */ /* 0x000fc4000bf26270 */
[----:B------:R-:W-:Y:S01]  /*1d90*/  ISETP.GE.AND P2, PT, R0, UR6, PT ;  /* 0x0000000600007c0c */ /* 0x000fe2000bf46270 */
[----:B------:R-:W1:Y:S01]  /*1da0*/  @P0 LDC R7, c[0x0][0x42c] ;  /* 0x00010b00ff070b82 */ /* 0x000e620000000800 */
[----:B------:R-:W-:Y:S01]  /*1db0*/  IMAD.SHL.U32 R4, R6, 0x2, RZ ;  /* 0x0000000206047824 */ /* 0x000fe200078e00ff */
[----:B------:R-:W-:Y:S01]  /*1dc0*/  SEL R5, RZ, 0x4, P1 ;  /* 0x00000004ff057807 */ /* 0x000fe20000800000 */
[----:B----4-:R-:W-:Y:S01]  /*1dd0*/  IMAD.WIDE.U32 R104, R204, R102, R22 ;  /* 0x00000066cc687225 */ /* 0x010fe200078e0016 */
[----:B------:R-:W-:Y:S02]  /*1de0*/  SEL R6, RZ, 0x8, P2 ;  /* 0x00000008ff067807 */ /* 0x000fe40001000000 */
[----:B------:R-:W-:Y:S01]  /*1df0*/  LOP3.LUT R4, R4, 0x2, R3, 0xe2, !PT ;  /* 0x0000000204047812 */ /* 0x000fe200078ee203 */
[----:B------:R-:W-:Y:S01]  /*1e00*/  IMAD R35, R109, 0x70, RZ ;  /* 0x000000706d237824 */ /* 0x000fe200078e02ff */
[----:B------:R-:W3:Y:S01]  /*1e10*/  @P0 LDC R9, c[0x0][0x430] ;  /* 0x00010c00ff090b82 */ /* 0x000ee20000000800 */
[----:B------:R-:W-:Y:S01]  /*1e20*/  IADD3 R3, R22, 0x80, RZ ;  /* 0x0000008016037810 */ /* 0x000fe20007ffe0ff */
[----:B------:R-:W-:Y:S01]  /*1e30*/  IMAD R133, R103, 0x70, RZ ;  /* 0x0000007067857824 */ /* 0x000fe200078e02ff */
[----:B------:R-:W-:-:S02]  /*1e40*/  LOP3.LUT R5, R6, R4, R5, 0xfe, !PT ;  /* 0x0000000406057212 */ /* 0x000fc400078efe05 */
[----:B------:R-:W-:Y:S02]  /*1e50*/  ISETP.GE.AND P1, PT, R3, UR6, PT ;  /* 0x0000000603007c0c */ /* 0x000fe4000bf26270 */
[----:B------:R-:W-:Y:S02]  /*1e60*/  SHF.R.S32.HI R15, RZ, 0x1f, R121 ;  /* 0x0000001fff0f7819 */ /* 0x000fe40000011479 */
[----:B------:R-:W-:Y:S02]  /*1e70*/  SEL R30, RZ, 0x10, P1 ;  /* 0x00000010ff1e7807 */ /* 0x000fe40000800000 */
[----:B------:R-:W-:Y:S01]  /*1e80*/  SHF.R.S32.HI R17, RZ, 0x1f, R16 ;  /* 0x0000001fff117819 */ /* 0x000fe20000011410 */
[----:B------:R-:W-:Y:S01]  /*1e90*/  IMAD R6, R15, R114, RZ ;  /* 0x000000720f067224 */ /* 0x000fe200078e02ff */
[----:B------:R-:W-:Y:S02]  /*1ea0*/  LOP3.LUT R30, R5, R30, RZ, 0xfc, !PT ;  /* 0x0000001e051e7212 */ /* 0x000fe400078efcff */
[----:B0-----:R-:W-:Y:S01]  /*1eb0*/  ISETP.GE.AND P3, PT, R207, R31, PT ;  /* 0x0000001fcf00720c */ /* 0x001fe20003f66270 */
[----:B-1----:R-:W-:Y:S01]  /*1ec0*/  @P0 IMAD.HI.U32 R4, R218, R7, RZ ;  /* 0x00000007da040227 */ /* 0x002fe200078e00ff */
[----:B------:R-:W-:-:S02]  /*1ed0*/  ISETP.GE.AND P1, PT, R206, R31, PT ;  /* 0x0000001fce00720c */ /* 0x000fc40003f26270 */
[----:B------:R-:W-:Y:S01]  /*1ee0*/  LOP3.LUT P2, RZ, R223, 0x4, RZ, 0xc0, !PT ;  /* 0x00000004dfff7812 */ /* 0x000fe2000784c0ff */
[C---:B------:R-:W-:Y:S01]  /*1ef0*/  IMAD.WIDE.U32 R112, R204.reuse, R108, R16 ;  /* 0x0000006ccc707225 */ /* 0x040fe200078e0010 */
[----:B------:R-:W-:Y:S02]  /*1f00*/  SHF.R.U32.HI R28, RZ, 0x3, R212 ;  /* 0x00000003ff1c7819 */ /* 0x000fe400000116d4 */
[----:B------:R-:W-:Y:S01]  /*1f10*/  SHF.L.U32 R124, R31, 0x1, RZ ;  /* 0x000000011f7c7819 */ /* 0x000fe200000006ff */
[----:B------:R-:W-:Y:S01]  /*1f20*/  IMAD.WIDE.U32 R106, R204, R102, R16 ;  /* 0x00000066cc6a7225 */ /* 0x000fe200078e0010 */
[----:B---3--:R-:W-:Y:S02]  /*1f30*/  @P0 SHF.R.U32.HI R218, RZ, R9, R4 ;  /* 0x00000009ffda0219 */ /* 0x008fe40000011604 */
[----:B------:R-:W-:Y:S01]  /*1f40*/  ISETP.NE.U32.AND P0, PT, RZ, UR8, PT ;  /* 0x00000008ff007c0c */ /* 0x000fe2000bf05070 */
[----:B------:R-:W-:Y:S01]  /*1f50*/  IMAD.WIDE.U32 R4, R121, R114, RZ ;  /* 0x0000007279047225 */ /* 0x000fe200078e00ff */
[----:B------:R-:W-:-:S02]  /*1f60*/  SHF.R.S32.HI R8, RZ, 0x1f, R218 ;  /* 0x0000001fff087819 */ /* 0x000fc400000114da */
[----:B------:R-:W-:Y:S01]  /*1f70*/  ISETP.NE.AND.EX P0, PT, RZ, UR9, PT, P0 ;  /* 0x00000009ff007c0c */ /* 0x000fe2000bf05300 */
[----:B------:R-:W-:Y:S01]  /*1f80*/  IMAD R9, R121, R115, R6 ;  /* 0x0000007379097224 */ /* 0x000fe200078e0206 */
[----:B------:R-:W-:Y:S01]  /*1f90*/  SHF.L.U64.HI R135, R114, 0x6, R115 ;  /* 0x0000000672877819 */ /* 0x000fe20000010273 */
[----:B------:R-:W-:Y:S01]  /*1fa0*/  IMAD R11, R8, UR4, RZ ;  /* 0x00000004080b7c24 */ /* 0x000fe2000f8e02ff */
[----:B------:R-:W-:Y:S01]  /*1fb0*/  SHF.L.U32 R136, R114, 0x6, RZ ;  /* 0x0000000672887819 */ /* 0x000fe200000006ff */
[C---:B------:R-:W-:Y:S01]  /*1fc0*/  IMAD.WIDE.U32 R6, R218.reuse, UR4, R22 ;  /* 0x00000004da067c25 */ /* 0x040fe2000f8e0016 */
[----:B------:R-:W-:Y:S02]  /*1fd0*/  SHF.R.S32.HI R145, RZ, 0x1f, R233 ;  /* 0x0000001fff917819 */ /* 0x000fe400000114e9 */
[----:B------:R-:W-:Y:S01]  /*1fe0*/  LEA.HI R149, R149, 0x8, RZ, 0x19 ;  /* 0x0000000895957811 */ /* 0x000fe200078fc8ff */
[----:B------:R-:W-:Y:S01]  /*1ff0*/  IMAD R11, R218, UR5, R11 ;  /* 0x00000005da0b7c24 */ /* 0x000fe2000f8e020b */
[----:B------:R-:W-:Y:S01]  /*2000*/  ULDC.64 UR4, c[0x0][0x2f8] ;  /* 0x0000be0000047ab9 */ /* 0x000fe20000000a00 */
[----:B------:R-:W-:Y:S01]  /*2010*/  IMAD.IADD R5, R5, 0x1, R9 ;  /* 0x0000000105057824 */ /* 0x000fe200078e0209 */
[----:B------:R-:W-:Y:S01]  /*2020*/  MOV R116, R6 ;  /* 0x0000000600747202 */ /* 0x000fe20000000f00 */
[----:B------:R-:W-:-:S02]  /*2030*/  IMAD R9, R8, UR4, RZ ;  /* 0x0000000408097c24 */ /* 0x000fc4000f8e02ff */
[----:B------:R-:W-:Y:S02]  /*2040*/  IMAD.IADD R117, R7, 0x1, R11 ;  /* 0x0000000107757824 */ /* 0x000fe400078e020b */
[C---:B------:R-:W-:Y:S02]  /*2050*/  IMAD R9, R218.reuse, UR5, R9 ;  /* 0x00000005da097c24 */ /* 0x040fe4000f8e0209 */
[----:B------:R-:W-:Y:S01]  /*2060*/  IMAD.WIDE.U32 R4, R218, UR4, R4 ;  /* 0x00000004da047c25 */ /* 0x000fe2000f8e0004 */
[----:B------:R-:W-:-:S03]  /*2070*/  ULDC.64 UR4, c[0x0][0x300] ;  /* 0x0000c00000047ab9 */ /* 0x000fc60000000a00 */
[----:B------:R-:W-:Y:S02]  /*2080*/  IMAD.IADD R5, R5, 0x1, R9 ;  /* 0x0000000105057824 */ /* 0x000fe400078e0209 */
[----:B------:R-:W-:-:S04]  /*2090*/  IMAD R6, R234, R108, RZ ;  /* 0x0000006cea067224 */ /* 0x000fc800078e02ff */
[----:B------:R-:W-:-:S04]  /*20a0*/  IMAD R11, R204, R109, R6 ;  /* 0x0000006dcc0b7224 */ /* 0x000fc800078e0206 */
[----:B------:R-:W-:Y:S01]  /*20b0*/  IMAD.IADD R113, R113, 0x1, R11 ;  /* 0x0000000171717824 */ /* 0x000fe200078e020b */
[----:B------:R-:W-:Y:S01]  /*20c0*/  IADD3 R111, R11, R111, RZ ;  /* 0x0000006f0b6f7210 */ /* 0x000fe20007ffe0ff */
[----:B-----5:R-:W-:-:S04]  /*20d0*/  IMAD.WIDE.U32 R112, R144, R108, R112 ;  /* 0x0000006c90707225 */ /* 0x020fc800078e0070 */
[----:B------:R-:W-:Y:S01]  /*20e0*/  IMAD.WIDE.U32 R110, R144, R108, R110 ;  /* 0x0000006c906e7225 */ /* 0x000fe200078e006e */
[----:B--2---:R-:W-:-:S04]  /*20f0*/  LOP3.LUT R20, R20, 0xfffffffe, RZ, 0xc0, !PT ;  /* 0xfffffffe14147812 */ /* 0x004fc800078ec0ff */
[----:B------:R-:W-:-:S04]  /*2100*/  @P3 LOP3.LUT R20, R20, 0x1, RZ, 0xfc, !PT ;  /* 0x0000000114143812 */ /* 0x000fc800078efcff */
[----:B------:R-:W-:-:S04]  /*2110*/  LOP3.LUT R20, R20, 0xfffffffb, RZ, 0xc0, !PT ;  /* 0xfffffffb14147812 */ /* 0x000fc800078ec0ff */
[----:B------:R-:W-:-:S05]  /*2120*/  @P2 LOP3.LUT R20, R20, 0x4, RZ, 0xfc, !PT ;  /* 0x0000000414142812 */ /* 0x000fca00078efcff */
[----:B------:R0:W-:Y:S01]  /*2130*/  STL [R1], R20 ;  /* 0x0000001401007387 */ /* 0x0001e20000100800 */
        /* <DEDUP_REMOVED lines=10> */
[----:B------:R-:W-:Y:S02]  /*21e0*/  IMAD R21, R204, R115, R4 ;  /* 0x00000073cc157224 */ /* 0x000fe400078e0204 */
[----:B------:R-:W-:Y:S02]  /*21f0*/  IMAD.IADD R4, R119, 0x1, R13 ;  /* 0x0000000177047824 */ /* 0x000fe400078e020d */
[----:B------:R-:W-:Y:S02]  /*2200*/  IMAD R8, R8, UR4, RZ ;  /* 0x0000000408087c24 */ /* 0x000fe4000f8e02ff */
[----:B------:R-:W-:Y:S01]  /*2210*/  IMAD.WIDE.U32 R116, R9, UR4, R116 ;  /* 0x0000000409747c25 */ /* 0x000fe2000f8e0074 */
[----:B------:R-:W-:-:S02]  /*2220*/  IADD3.X R6, R4, R7, R21, P0, !PT ;  /* 0x0000000704067210 */ /* 0x000fc400007fe415 */
[----:B------:R-:W-:Y:S01]  /*2230*/  ISETP.GE.AND P0, PT, R22, R31, PT ;  /* 0x0000001f1600720c */ /* 0x000fe20003f06270 */
[----:B------:R-:W-:Y:S02]  /*2240*/  IMAD R7, R234, R102, RZ ;  /* 0x00000066ea077224 */ /* 0x000fe400078e02ff */
[----:B------:R-:W-:Y:S01]  /*2250*/  IMAD R41, R9, UR5, R8 ;  /* 0x0000000509297c24 */ /* 0x000fe2000f8e0208 */
[C---:B------:R-:W-:Y:S01]  /*2260*/  SEL R8, R31.reuse, RZ, P3 ;  /* 0x000000ff1f087207 */ /* 0x040fe20001800000 */
[----:B------:R-:W-:Y:S01]  /*2270*/  IMAD R11, R204, R103, R7 ;  /* 0x00000067cc0b7224 */ /* 0x000fe200078e0207 */
[C---:B------:R-:W-:Y:S01]  /*2280*/  SEL R7, R31.reuse, RZ, P0 ;  /* 0x000000ff1f077207 */ /* 0x040fe20000000000 */
[----:B------:R-:W-:Y:S01]  /*2290*/  IMAD.WIDE.U32 R114, R114, 0x70, RZ ;  /* 0x0000007072727825 */ /* 0x000fe200078e00ff */
[----:B------:R-:W-:Y:S02]  /*22a0*/  SEL R9, R31, RZ, P1 ;  /* 0x000000ff1f097207 */ /* 0x000fe40000800000 */
[----:B------:R-:W-:Y:S01]  /*22b0*/  IADD3 R120, P3, R204, R121, RZ ;  /* 0x00000079cc787210 */ /* 0x000fe20007f7e0ff */
[----:B------:R-:W-:Y:S01]  /*22c0*/  IMAD.IADD R7, R22, 0x1, R7 ;  /* 0x0000000116077824 */ /* 0x000fe200078e0207 */
[----:B------:R-:W-:Y:S01]  /*22d0*/  IADD3 R9, R206, R9, RZ ;  /* 0x00000009ce097210 */ /* 0x000fe20007ffe0ff */
[----:B------:R-:W-:-:S02]  /*22e0*/  IMAD.IADD R12, R207, 0x1, R8 ;  /* 0x00000001cf0c7824 */ /* 0x000fc400078e0208 */
[----:B------:R-:W-:Y:S01]  /*22f0*/  IMAD.IADD R107, R107, 0x1, R11 ;  /* 0x000000016b6b7824 */ /* 0x000fe200078e020b */
[----:B------:R-:W-:Y:S01]  /*2300*/  SHF.R.S32.HI R8, RZ, 0x1f, R7 ;  /* 0x0000001fff087819 */ /* 0x000fe20000011407 */
[----:B------:R-:W-:Y:S01]  /*2310*/  IMAD.IADD R105, R11, 0x1, R105 ;  /* 0x000000010b697824 */ /* 0x000fe200078e0269 */
[----:B------:R-:W-:Y:S01]  /*2320*/  SHF.R.S32.HI R10, RZ, 0x1f, R9 ;  /* 0x0000001fff0a7819 */ /* 0x000fe20000011409 */
[-C--:B------:R-:W-:Y:S01]  /*2330*/  IMAD.WIDE.U32 R106, R144, R102.reuse, R106 ;  /* 0x00000066906a7225 */ /* 0x080fe200078e006a */
[CC--:B------:R-:W-:Y:S02]  /*2340*/  LEA.HI R21, R8.reuse, R7.reuse, RZ, 0x3 ;  /* 0x0000000708157211 */ /* 0x0c0fe400078f18ff */
[----:B------:R-:W-:Y:S01]  /*2350*/  LEA.HI R7, R8, R7, RZ, 0x6 ;  /* 0x0000000708077211 */ /* 0x000fe200078f30ff */
[----:B------:R-:W-:Y:S01]  /*2360*/  IMAD.WIDE.U32 R104, R144, R102, R104 ;  /* 0x0000006690687225 */ /* 0x000fe200078e0068 */
[----:B------:R-:W-:Y:S02]  /*2370*/  SHF.R.S32.HI R13, RZ, 0x1f, R12 ;  /* 0x0000001fff0d7819 */ /* 0x000fe4000001140c */
[----:B------:R-:W-:Y:S01]  /*2380*/  SHF.R.S32.HI R8, RZ, 0x6, R7 ;  /* 0x00000006ff087819 */ /* 0x000fe20000011407 */
[----:B------:R-:W-:Y:S01]  /*2390*/  IMAD.X R121, R234, 0x1, R15, P3 ;  /* 0x00000001ea797824 */ /* 0x000fe200018e060f */
[----:B------:R-:W-:Y:S01]  /*23a0*/  LEA.HI R11, R10, R9, RZ, 0x6 ;  /* 0x000000090a0b7211 */ /* 0x000fe200078f30ff */
[----:B------:R-:W-:Y:S01]  /*23b0*/  IMAD.IADD R132, R115, 0x1, R33 ;  /* 0x0000000173847824 */ /* 0x000fe200078e0221 */
[-C--:B------:R-:W-:Y:S01]  /*23c0*/  LEA.HI R29, R13, R12.reuse, RZ, 0x3 ;  /* 0x0000000c0d1d7211 */ /* 0x080fe200078f18ff */
[C---:B------:R-:W-:Y:S01]  /*23d0*/  IMAD R143, R8.reuse, 0x1c00, R215 ;  /* 0x00001c00088f7824 */ /* 0x040fe200078e02d7 */
[----:B------:R-:W-:Y:S01]  /*23e0*/  LOP3.LUT R7, R213, 0x38, R21, 0xf8, !PT ;  /* 0x00000038d5077812 */ /* 0x000fe200078ef815 */
[----:B------:R-:W-:Y:S01]  /*23f0*/  IMAD R141, R8, 0x1c00, R220 ;  /* 0x00001c00088d7824 */ /* 0x000fe200078e02dc */
[----:B------:R-:W-:-:S02]  /*2400*/  LEA.HI R12, R13, R12, RZ, 0x6 ;  /* 0x0000000c0d0c7211 */ /* 0x000fc400078f30ff */
[----:B------:R-:W-:Y:S02]  /*2410*/  SHF.R.S32.HI R11, RZ, 0x6, R11 ;  /* 0x00000006ff0b7819 */ /* 0x000fe4000001140b */
[-C--:B------:R-:W-:Y:S02]  /*2420*/  LOP3.LUT R8, R7, R214.reuse, RZ, 0x3c, !PT ;  /* 0x000000d607087212 */ /* 0x080fe400078e3cff */
[----:B------:R-:W-:Y:S01]  /*2430*/  SHF.R.S32.HI R12, RZ, 0x6, R12 ;  /* 0x00000006ff0c7819 */ /* 0x000fe2000001140c */
[----:B------:R-:W-:Y:S01]  /*2440*/  IMAD R142, R11, 0x1c00, R215 ;  /* 0x00001c000b8e7824 */ /* 0x000fe200078e02d7 */
[----:B------:R-:W-:Y:S01]  /*2450*/  LOP3.LUT R7, R213, 0x38, R29, 0xf8, !PT ;  /* 0x00000038d5077812 */ /* 0x000fe200078ef81d */
[----:B------:R-:W-:Y:S01]  /*2460*/  IMAD R139, R11, 0x1c00, R220 ;  /* 0x00001c000b8b7824 */ /* 0x000fe200078e02dc */
[----:B------:R-:W-:Y:S01]  /*2470*/  SHF.R.S32.HI R11, RZ, 0x1f, R144 ;  /* 0x0000001fff0b7819 */ /* 0x000fe20000011490 */
[----:B------:R-:W-:Y:S01]  /*2480*/  IMAD R140, R12, 0x1c00, R215 ;  /* 0x00001c000c8c7824 */ /* 0x000fe200078e02d7 */
[----:B------:R-:W-:Y:S01]  /*2490*/  LOP3.LUT R7, R7, R214, RZ, 0x3c, !PT ;  /* 0x000000d607077212 */ /* 0x000fe200078e3cff */
[----:B------:R-:W-:Y:S01]  /*24a0*/  IMAD.IADD R143, R143, 0x1, R8 ;  /* 0x000000018f8f7824 */ /* 0x000fe200078e0208 */
[----:B------:R-:W-:Y:S01]  /*24b0*/  LEA.HI R27, R10, R9, RZ, 0x3 ;  /* 0x000000090a1b7211 */ /* 0x000fe200078f18ff */
[----:B------:R-:W-:Y:S01]  /*24c0*/  IMAD R138, R12, 0x1c00, R220 ;  /* 0x00001c000c8a7824 */ /* 0x000fe200078e02dc */
[----:B------:R-:W-:Y:S01]  /*24d0*/  LOP3.LUT R10, R212, 0x38, R21, 0xf8, !PT ;  /* 0x00000038d40a7812 */ /* 0x000fe200078ef815 */
[----:B------:R-:W-:Y:S01]  /*24e0*/  IMAD.IADD R140, R140, 0x1, R7 ;  /* 0x000000018c8c7824 */ /* 0x000fe200078e0207 */
[--C-:B------:R-:W-:Y:S01]  /*24f0*/  LOP3.LUT R9, R213, 0x38, R27.reuse, 0xf8, !PT ;  /* 0x00000038d5097812 */ /* 0x100fe200078ef81b */
[C---:B------:R-:W-:Y:S01]  /*2500*/  IMAD R7, R11.reuse, R108, RZ ;  /* 0x0000006c0b077224 */ /* 0x040fe200078e02ff */
[----:B------:R-:W-:Y:S01]  /*2510*/  LOP3.LUT R8, R212, 0x38, R27, 0xf8, !PT ;  /* 0x00000038d4087812 */ /* 0x000fe200078ef81b */
[----:B------:R-:W-:Y:S01]  /*2520*/  IMAD R11, R11, R102, RZ ;  /* 0x000000660b0b7224 */ /* 0x000fe200078e02ff */
[----:B------:R-:W-:Y:S01]  /*2530*/  LOP3.LUT R9, R9, R214, RZ, 0x3c, !PT ;  /* 0x000000d609097212 */ /* 0x000fe200078e3cff */
[----:B------:R-:W-:Y:S01]  /*2540*/  IMAD R39, R144, R109, R7 ;  /* 0x0000006d90277224 */ /* 0x000fe200078e0207 */
[-C--:B------:R-:W-:Y:S01]  /*2550*/  LOP3.LUT R8, R8, R28.reuse, RZ, 0x3c, !PT ;  /* 0x0000001c08087212 */ /* 0x080fe200078e3cff */
[----:B------:R-:W-:Y:S01]  /*2560*/  IMAD R37, R144, R103, R11 ;  /* 0x0000006790257224 */ /* 0x000fe200078e020b */
[----:B------:R-:W-:Y:S01]  /*2570*/  IADD3 R142, R142, R9, RZ ;  /* 0x000000098e8e7210 */ /* 0x000fe20007ffe0ff */
[----:B------:R-:W-:Y:S01]  /*2580*/  VIADD R11, R22, 0xa0 ;  /* 0x000000a0160b7836 */ /* 0x000fe20000000000 */
[----:B------:R-:W-:Y:S01]  /*2590*/  LOP3.LUT R9, R212, 0x38, R29, 0xf8, !PT ;  /* 0x00000038d4097812 */ /* 0x000fe200078ef81d */
[----:B------:R-:W-:Y:S01]  /*25a0*/  IMAD.IADD R139, R139, 0x1, R8 ;  /* 0x000000018b8b7824 */ /* 0x000fe200078e0208 */
[-C--:B------:R-:W-:Y:S01]  /*25b0*/  LOP3.LUT R10, R10, R28.reuse, RZ, 0x3c, !PT ;  /* 0x0000001c0a0a7212 */ /* 0x080fe200078e3cff */
[----:B------:R-:W-:Y:S01]  /*25c0*/  IMAD.SHL.U32 R8, R108, 0x40, RZ ;  /* 0x000000406c087824 */ /* 0x000fe200078e00ff */
[----:B------:R-:W-:Y:S01]  /*25d0*/  ISETP.GE.AND P2, PT, R11, UR6, PT ;  /* 0x000000060b007c0c */ /* 0x000fe2000bf46270 */
[----:B------:R-:W-:Y:S01]  /*25e0*/  IMAD.IADD R15, R37, 0x1, R105 ;  /* 0x00000001250f7824 */ /* 0x000fe200078e0269 */
[----:B------:R-:W-:Y:S01]  /*25f0*/  LOP3.LUT R9, R9, R28, RZ, 0x3c, !PT ;  /* 0x0000001c09097212 */ /* 0x000fe200078e3cff */
[----:B------:R-:W-:Y:S01]  /*2600*/  IMAD.IADD R141, R141, 0x1, R10 ;  /* 0x000000018d8d7824 */ /* 0x000fe200078e020a */
[----:B------:R-:W-:Y:S01]  /*2610*/  LOP3.LUT R13, R213, 0x18, R22, 0xf8, !PT ;  /* 0x00000018d50d7812 */ /* 0x000fe200078ef816 */
[----:B------:R-:W-:Y:S01]  /*2620*/  IMAD.SHL.U32 R10, R102, 0x40, RZ ;  /* 0x00000040660a7824 */ /* 0x000fe200078e00ff */
[----:B------:R-:W-:Y:S01]  /*2630*/  SEL R31, RZ, 0x20, P2 ;  /* 0x00000020ff1f7807 */ /* 0x000fe20001000000 */
[----:B------:R-:W-:Y:S01]  /*2640*/  IMAD.IADD R138, R138, 0x1, R9 ;  /* 0x000000018a8a7824 */ /* 0x000fe200078e0209 */
[C---:B------:R-:W-:Y:S01]  /*2650*/  SHF.L.U64.HI R7, R108.reuse, 0x6, R109 ;  /* 0x000000066c077819 */ /* 0x040fe2000001026d */
[----:B------:R-:W-:Y:S01]  /*2660*/  IMAD.WIDE.U32 R108, R108, 0x70, RZ ;  /* 0x000000706c6c7825 */ /* 0x000fe200078e00ff */
[----:B------:R-:W-:-:S02]  /*2670*/  LOP3.LUT R12, R13, R214, RZ, 0x3c, !PT ;  /* 0x000000d60d0c7212 */ /* 0x000fc400078e3cff */
[C---:B------:R-:W-:Y:S01]  /*2680*/  SHF.L.U64.HI R9, R102.reuse, 0x6, R103 ;  /* 0x0000000666097819 */ /* 0x040fe20000010267 */
[----:B------:R-:W-:Y:S01]  /*2690*/  IMAD.WIDE.U32 R102, R102, 0x70, RZ ;  /* 0x0000007066667825 */ /* 0x000fe200078e00ff */
[----:B0-----:R-:W-:Y:S02]  /*26a0*/  SHF.R.S32.HI R20, RZ, 0x3, R21 ;  /* 0x00000003ff147819 */ /* 0x001fe40000011415 */
[----:B------:R-:W-:Y:S01]  /*26b0*/  SHF.R.S32.HI R26, RZ, 0x3, R27 ;  /* 0x00000003ff1a7819 */ /* 0x000fe2000001141b */
[----:B------:R-:W-:Y:S01]  /*26c0*/  IMAD.IADD R137, R215, 0x1, R12 ;  /* 0x00000001d7897824 */ /* 0x000fe200078e020c */
[----:B------:R-:W-:Y:S01]  /*26d0*/  SHF.R.S32.HI R28, RZ, 0x3, R29 ;  /* 0x00000003ff1c7819 */ /* 0x000fe2000001141d */
[----:B------:R-:W-:Y:S01]  /*26e0*/  IMAD.IADD R12, R113, 0x1, R39 ;  /* 0x00000001710c7824 */ /* 0x000fe200078e0227 */
[----:B------:R-:W-:Y:S01]  /*26f0*/  LOP3.LUT R38, R30, R31, RZ, 0xfc, !PT ;  /* 0x0000001f1e267212 */ /* 0x000fe200078efcff */
[----:B------:R-:W-:Y:S01]  /*2700*/  IMAD.IADD R13, R39, 0x1, R111 ;  /* 0x00000001270d7824 */ /* 0x000fe200078e026f */
[----:B------:R-:W-:Y:S01]  /*2710*/  LOP3.LUT R21, R21, 0xfffffff8, RZ, 0xc0, !PT ;  /* 0xfffffff815157812 */ /* 0x000fe200078ec0ff */
[----:B------:R-:W-:Y:S01]  /*2720*/  IMAD.IADD R133, R103, 0x1, R133 ;  /* 0x0000000167857824 */ /* 0x000fe200078e0285 */
[----:B------:R-:W-:Y:S01]  /*2730*/  LOP3.LUT R27, R27, 0xfffffff8, RZ, 0xc0, !PT ;  /* 0xfffffff81b1b7812 */ /* 0x000fe200078ec0ff */
[----:B------:R-:W-:Y:S01]  /*2740*/  IMAD.IADD R39, R117, 0x1, R41 ;  /* 0x0000000175277824 */ /* 0x000fe200078e0229 */
[----:B------:R-:W-:-:S02]  /*2750*/  LOP3.LUT R29, R29, 0xfffffff8, RZ, 0xc0, !PT ;  /* 0xfffffff81d1d7812 */ /* 0x000fc400078ec0ff */
[----:B------:R-:W-:Y:S02]  /*2760*/  IADD3 R134, R109, R35, RZ ;  /* 0x000000236d867210 */ /* 0x000fe40007ffe0ff */
[----:B------:R-:W-:Y:S02]  /*2770*/  IADD3 R14, R107, R37, RZ ;  /* 0x000000256b0e7210 */ /* 0x000fe40007ffe0ff */
[C---:B------:R-:W-:Y:S02]  /*2780*/  LOP3.LUT R34, R38.reuse, 0x2, RZ, 0xc0, !PT ;  /* 0x0000000226227812 */ /* 0x040fe400078ec0ff */
[C---:B------:R-:W-:Y:S02]  /*2790*/  LOP3.LUT R35, R38.reuse, 0x4, RZ, 0xc0, !PT ;  /* 0x0000000426237812 */ /* 0x040fe400078ec0ff */
[C---:B------:R-:W-:Y:S02]  /*27a0*/  LOP3.LUT R36, R38.reuse, 0x8, RZ, 0xc0, !PT ;  /* 0x0000000826247812 */ /* 0x040fe400078ec0ff */
[----:B------:R-:W-:-:S02]  /*27b0*/  LOP3.LUT R37, R38, 0x10, RZ, 0xc0, !PT ;  /* 0x0000001026257812 */ /* 0x000fc400078ec0ff */
[----:B------:R-:W-:Y:S02]  /*27c0*/  LOP3.LUT R30, R30, 0x1, RZ, 0xc0, !PT ;  /* 0x000000011e1e7812 */ /* 0x000fe400078ec0ff */
[----:B------:R-:W-:Y:S02]  /*27d0*/  SHF.R.S32.HI R31, RZ, 0x1f, R21 ;  /* 0x0000001fff1f7819 */ /* 0x000fe40000011415 */
[----:B------:R-:W-:Y:S02]  /*27e0*/  SHF.R.S32.HI R32, RZ, 0x1f, R27 ;  /* 0x0000001fff207819 */ /* 0x000fe4000001141b */
[----:B------:R-:W-:Y:S02]  /*27f0*/  SHF.R.S32.HI R33, RZ, 0x1f, R29 ;  /* 0x0000001fff217819 */ /* 0x000fe4000001141d */
[----:B------:R-:W-:-:S07]  /*2800*/  LOP3.LUT R38, R38, 0x20, RZ, 0xc0, !PT ;  /* 0x0000002026267812 */ /* 0x000fce00078ec0ff */
.L_x_2305:
[----:B-12---:R-:W2:Y:S01]  /*2810*/  LDL.LU R45, [R1] ;  /* 0x00000000012d7983 */ /* 0x006ea20000300800 */
[----:B------:R-:W-:Y:S01]  /*2820*/  VIADD R47, R24, 0xffffffff ;  /* 0xffffffff182f7836 */ /* 0x000fe20000000000 */
[----:B------:R-:W0:Y:S01]  /*2830*/  LDC.64 R122, c[0x0][0x2d8] ;  /* 0x0000b600ff7a7b82 */ /* 0x000e220000000a00 */
[----:B------:R-:W-:Y:S01]  /*2840*/  LOP3.LUT P5, RZ, R223, 0x4, RZ, 0xc0, !PT ;  /* 0x00000004dfff7812 */ /* 0x000fe200078ac0ff */
[----:B------:R-:W-:Y:S01]  /*2850*/  IMAD R40, R19, 0x5400, R137 ;  /* 0x0000540013287824 */ /* 0x000fe200078e0289 */
[----:B------:R-:W-:Y:S05]  /*2860*/  YIELD ;  /* 0x0000000000007946 */ /* 0x000fea0003800000 */
[----:B------:R-:W-:Y:S01]  /*2870*/  SHF.R.S32.HI R44, RZ, 0x1f, R47 ;  /* 0x0000001fff2c7819 */ /* 0x000fe2000001142f */
[-C--:B------:R-:W-:Y:S01]  /*2880*/  IMAD R41, R132, R47.reuse, RZ ;  /* 0x0000002f84297224 */ /* 0x080fe200078e02ff */
[----:B------:R-:W1:Y:S01]  /*2890*/  LDC R101, c[0x0][0x3d4] ;  /* 0x0000f500ff657b82 */ /* 0x000e620000000800 */
[----:B------:R-:W-:Y:S01]  /*28a0*/  IMAD.WIDE.U32 R128, R114, R47, RZ ;  /* 0x0000002f72807225 */ /* 0x000fe200078e00ff */
[----:B------:R-:W-:Y:S03]  /*28b0*/  BSSY B0, `(.L_x_2206) ;  /* 0x0000745000007945 */ /* 0x000fe60003800000 */
[----:B------:R-:W-:Y:S01]  /*28c0*/  IMAD R41, R44, R114, R41 ;  /* 0x000000722c297224 */ /* 0x000fe200078e0229 */
[----:B------:R-:W-:-:S02]  /*28d0*/  IADD3 R24, P2, P3, R5, R128, R136 ;  /* 0x0000008005187210 */ /* 0x000fc40007b5e088 */
[----:B------:R-:W-:Y:S02]  /*28e0*/  IADD3 R42, P4, R5, R128, RZ ;  /* 0x00000080052a7210 */ /* 0x000fe40007f9e0ff */
[----:B------:R-:W-:-:S04]  /*28f0*/  IADD3 R97, R129, R41, RZ ;  /* 0x0000002981617210 */ /* 0x000fc80007ffe0ff */
[----:B------:R-:W-:Y:S01]  /*2900*/  IADD3.X R41, R6, R97, R135, P2, P3 ;  /* 0x0000006106297210 */ /* 0x000fe200017e6487 */
[----:B------:R-:W-:Y:S01]  /*2910*/  IMAD.X R43, R97, 0x1, R6, P4 ;  /* 0x00000001612b7824 */ /* 0x000fe200020e0606 */
[----:B------:R-:W-:Y:S02]  /*2920*/  ISETP.GT.AND P3, PT, R47, R125, PT ;  /* 0x0000007d2f00720c */ /* 0x000fe40003f64270 */
[-C--:B0-----:R-:W-:Y:S02]  /*2930*/  LEA R48, P2, R24, R122.reuse, 0x1 ;  /* 0x0000007a18307211 */ /* 0x081fe400078408ff */
[----:B------:R-:W-:Y:S02]  /*2940*/  LEA R50, P4, R42, R122, 0x1 ;  /* 0x0000007a2a327211 */ /* 0x000fe400078808ff */
[----:B------:R-:W-:Y:S01]  /*2950*/  LEA.HI.X R49, R24, R123, R41, 0x1, P2 ;  /* 0x0000007b18317211 */ /* 0x000fe200010f0c29 */
[----:B------:R-:W-:Y:S01]  /*2960*/  IMAD.MOV.U32 R24, RZ, RZ, R47 ;  /* 0x000000ffff187224 */ /* 0x000fe200078e002f */
[----:B-1----:R-:W-:-:S02]  /*2970*/  ISETP.GE.AND P2, PT, R101, 0x1, PT ;  /* 0x000000016500780c */ /* 0x002fc40003f46270 */
[----:B------:R-:W-:Y:S01]  /*2980*/  LEA.HI.X R51, R42, R123, R43, 0x1, P4 ;  /* 0x0000007b2a337211 */ /* 0x000fe200020f0c2b */
[C---:B------:R-:W-:Y:S02]  /*2990*/  VIADD R42, R40.reuse, 0x20 ;  /* 0x00000020282a7836 */ /* 0x040fe40000000000 */
[C---:B------:R-:W-:Y:S01]  /*29a0*/  @P5 VIADD R42, R40.reuse, 0xffffffe0 ;  /* 0xffffffe0282a5836 */ /* 0x040fe20000000000 */
[----:B------:R-:W-:-:S03]  /*29b0*/  LEA R40, R40, R25, 0x1 ;  /* 0x0000001928287211 */ /* 0x000fc600078e08ff */
[----:B------:R-:W-:Y:S01]  /*29c0*/  IMAD R41, R42, 0x2, R25 ;  /* 0x000000022a297824 */ /* 0x000fe200078e0219 */
[----:B--2---:R-:W-:-:S04]  /*29d0*/  LOP3.LUT R45, R45, 0xfffffffd, RZ, 0xc0, !PT ;  /* 0xfffffffd2d2d7812 */ /* 0x004fc800078ec0ff */
[----:B------:R-:W-:-:S05]  /*29e0*/  @P3 LOP3.LUT R45, R45, 0x2, RZ, 0xfc, !PT ;  /* 0x000000022d2d3812 */ /* 0x000fca00078efcff */
[----:B------:R0:W-:Y:S01]  /*29f0*/  STL [R1], R45 ;  /* 0x0000002d01007387 */ /* 0x0001e20000100800 */
[----:B-----5:R-:W-:Y:S05]  /*2a00*/  @!P2 BRA `(.L_x_2207) ;  /* 0x0000006c00dca947 */ /* 0x020fea0003800000 */
[----:B------:R-:W-:Y:S01]  /*2a10*/  ULDC.U8 UR4, c[0x0][0x3f0] ;  /* 0x0000fc0000047ab9 */ /* 0x000fe20000000000 */
[-C--:B0-----:R-:W-:Y:S01]  /*2a20*/  IMAD R45, R134, R47.reuse, RZ ;  /* 0x0000002f862d7224 */ /* 0x081fe200078e02ff */
        /* <DEDUP_REMOVED lines=31> */
[----:B------:R-:W-:Y:S01]  /*2c20*/  IMAD.X R46, R43, 0x1, R14, P2 ;  /* 0x000000012b2e7824 */ /* 0x000fe200010e060e */
[----:B------:R-:W-:-:S04]  /*2c30*/  LEA R44, P2, R45, UR4, 0x1 ;  /* 0x000000042d2c7c11 */ /* 0x000fc8000f8408ff */
[----:B------:R-:W-:Y:S01]  /*2c40*/  LEA.HI.X R45, R45, UR5, R46, 0x1, P2 ;  /* 0x000000052d2d7c11 */ /* 0x000fe200090f0c2e */
[----:B------:R-:W-:Y:S01]  /*2c50*/  ULDC.64 UR4, c[0x0][0x3e0] ;  /* 0x0000f80000047ab9 */ /* 0x000fe20000000a00 */
[----:B------:R-:W-:-:S05]  /*2c60*/  IADD3 R47, P2, R112, R92, RZ ;  /* 0x0000005c702f7210 */ /* 0x000fca0007f5e0ff */
[----:B------:R-:W-:Y:S01]  /*2c70*/  IMAD.X R54, R100, 0x1, R12, P2 ;  /* 0x0000000164367824 */ /* 0x000fe200010e060c */
        /* <DEDUP_REMOVED lines=35> */
.L_x_2210:
[----:B------:R-:W-:Y:S05]  /*2eb0*/  BSYNC B1 ;  /* 0x0000000000017941 */ /* 0x000fea0003800000 */
.L_x_2209:
        /* <DEDUP_REMOVED lines=61> */
.L_x_2212:
[----:B------:R-:W-:Y:S05]  /*3290*/  BSYNC B1 ;  /* 0x0000000000017941 */ /* 0x000fea0003800000 */
.L_x_2211:
[----:B------:R-:W2:Y:S01]  /*32a0*/  LDL R43, [R1+0x44] ;  /* 0x00004400012b7983 */ /* 0x000ea20000100800 */
[----:B01----:R-:W-:Y:S01]  /*32b0*/  MOV R44, R81 ;  /* 0x00000051002c7202 */ /* 0x003fe20000000f00 */
[----:B------:R-:W-:Y:S01]  /*32c0*/  IMAD.MOV.U32 R45, RZ, RZ, R88 ;  /* 0x000000ffff2d7224 */ /* 0x000fe200078e0058 */
[----:B------:R-:W-:Y:S02]  /*32d0*/  MOV R46, R89 ;  /* 0x00000059002e7202 */ /* 0x000fe40000000f00 */
[----:B------:R-:W-:Y:S01]  /*32e0*/  PRMT R154, R44, 0x7610, R154 ;  /* 0x000076102c9a7816 */ /* 0x000fe2000000009a */
[----:B------:R-:W-:Y:S01]  /*32f0*/  IMAD.MOV.U32 R44, RZ, RZ, R85 ;  /* 0x000000ffff2c7224 */ /* 0x000fe200078e0055 */
[----:B------:R-:W-:Y:S01]  /*3300*/  PRMT R164, R45, 0x5410, R46 ;  /* 0x000054102da47816 */ /* 0x000fe2000000002e */
[----:B------:R-:W-:Y:S01]  /*3310*/  IMAD.MOV.U32 R45, RZ, RZ, R122 ;  /* 0x000000ffff2d7224 */ /* 0x000fe200078e007a */
[----:B------:R-:W-:Y:S02]  /*3320*/  MOV R46, R123 ;  /* 0x0000007b002e7202 */ /* 0x000fe40000000f00 */
[----:B------:R-:W-:-:S02]  /*3330*/  PRMT R152, R128, 0x5410, R129 ;  /* 0x0000541080987816 */ /* 0x000fc40000000081 */
[----:B------:R-:W-:Y:S01]  /*3340*/  PRMT R159, R46, 0x5410, R45 ;  /* 0x000054102e9f7816 */ /* 0x000fe2000000002d */
[----:B------:R-:W-:Y:S01]  /*3350*/  IMAD.MOV.U32 R45, RZ, RZ, R82 ;  /* 0x000000ffff2d7224 */ /* 0x000fe200078e0052 */
[----:B------:R-:W-:-:S04]  /*3360*/  MOV R46, R83 ;  /* 0x00000053002e7202 */ /* 0x000fc80000000f00 */
[----:B------:R-:W-:Y:S02]  /*3370*/  PRMT R154, R154, 0x5410, R46 ;  /* 0x000054109a9a7816 */ /* 0x000fe4000000002e */
[----:B------:R-:W-:Y:S02]  /*3380*/  MOV R46, R91 ;  /* 0x0000005b002e7202 */ /* 0x000fe40000000f00 */
[----:B--2---:R-:W-:Y:S01]  /*3390*/  R2UR UR4, R43 ;  /* 0x000000002b0472ca */ /* 0x004fe200000e0000 */
[----:B------:R-:W-:-:S05]  /*33a0*/  IMAD.MOV.U32 R43, RZ, RZ, R80 ;  /* 0x000000ffff2b7224 */ /* 0x000fca00078e0050 */
[----:B------:R-:W-:Y:S01]  /*33b0*/  PRMT R162, R162, 0x5410, R43 ;  /* 0x00005410a2a27816 */ /* 0x000fe2000000002b */
[----:B------:R-:W-:-:S03]  /*33c0*/  IMAD.MOV.U32 R43, RZ, RZ, R84 ;  /* 0x000000ffff2b7224 */ /* 0x000fc600078e0054 */
        /* <DEDUP_REMOVED lines=8> */
[----:B------:R-:W-:Y:S02]  /*3450*/  MOV R46, R127 ;  /* 0x0000007f002e7202 */ /* 0x000fe40000000f00 */
[----:B------:R-:W-:Y:S01]  /*3460*/  PRMT R165, R43, 0x5410, R44 ;  /* 0x000054102ba57816 */ /* 0x000fe2000000002c */
[----:B------:R-:W-:Y:S01]  /*3470*/  IMAD.MOV.U32 R43, RZ, RZ, R78 ;  /* 0x000000ffff2b7224 */ /* 0x000fe200078e004e */
[----:B------:R-:W-:Y:S01]  /*3480*/  PRMT R161, R45, 0x5410, R46 ;  /* 0x000054102da17816 */ /* 0x000fe2000000002e */
[----:B------:R-:W-:Y:S01]  /*3490*/  IMAD.MOV.U32 R44, RZ, RZ, R79 ;  /* 0x000000ffff2c7224 */ /* 0x000fe200078e004f */
[----:B-----5:R-:W-:Y:S01]  /*34a0*/  MOV R46, R57 ;  /* 0x00000039002e7202 */ /* 0x020fe20000000f00 */
        /* <DEDUP_REMOVED lines=17> */
[----:B------:R-:W-:Y:S02]  /*35c0*/  IMAD.MOV.U32 R44, RZ, RZ, R53 ;  /* 0x000000ffff2c7224 */ /* 0x000fe400078e0035 */
[----:B------:R-:W-:Y:S02]  /*35d0*/  IMAD.MOV.U32 R45, RZ, RZ, R55 ;  /* 0x000000ffff2d7224 */ /* 0x000fe400078e0037 */
[----:B------:R-:W-:Y:S01]  /*35e0*/  IMAD.MOV.U32 R46, RZ, RZ, R58 ;  /* 0x000000ffff2e7224 */ /* 0x000fe200078e003a */
[----:B------:R-:W-:Y:S01]  /*35f0*/  PRMT R93, R44, 0x5410, R43 ;  /* 0x000054102c5d7816 */ /* 0x000fe2000000002b */
[----:B------:R-:W-:Y:S02]  /*3600*/  IMAD.MOV.U32 R43, RZ, RZ, R60 ;  /* 0x000000ffff2b7224 */ /* 0x000fe400078e003c */
[----:B------:R-:W-:-:S05]  /*3610*/  IMAD.MOV.U32 R44, RZ, RZ, R61 ;  /* 0x000000ffff2c7224 */ /* 0x000fca00078e003d */
[----:B------:R-:W-:Y:S01]  /*3620*/  PRMT R128, R43, 0x5410, R44 ;  /* 0x000054102b807816 */ /* 0x000fe2000000002c */
[----:B------:R-:W-:Y:S02]  /*3630*/  IMAD.MOV.U32 R43, RZ, RZ, R68 ;  /* 0x000000ffff2b7224 */ /* 0x000fe400078e0044 */
[----:B------:R-:W-:-:S05]  /*3640*/  IMAD.MOV.U32 R44, RZ, RZ, R69 ;  /* 0x000000ffff2c7224 */ /* 0x000fca00078e0045 */
        /* <DEDUP_REMOVED lines=19> */
.L_x_2213:
[----:B------:R-:W-:Y:S01]  /*3780*/  IMAD R43, R19, 0x8, R18 ;  /* 0x00000008132b7824 */ /* 0x000fe200078e0212 */
[----:B------:R-:W-:Y:S01]  /*3790*/  SHF.L.U32 R100, R209, 0x1f, RZ ;  /* 0x0000001fd1647819 */ /* 0x000fe200000006ff */
[----:B------:R-:W-:Y:S03]  /*37a0*/  BSSY B1, `(.L_x_2214) ;  /* 0x0000003000017945 */ /* 0x000fe60003800000 */
[----:B------:R-:W0:Y:S02]  /*37b0*/  SYNCS.PHASECHK.TRANS64.TRYWAIT P5, [R43+URZ+0x36890], R100 ;  /* 0x036890642b0075a7 */ /* 0x000e2400080a017f */
[----:B0-----:R-:W-:Y:S05]  /*37c0*/  @!P5 BRA `(.L_x_2215) ;  /* 0x0000028400e4d947 */ /* 0x001fea0003800000 */
.L_x_2538:
[----:B------:R-:W-:Y:S05]  /*37d0*/  BSYNC B1 ;  /* 0x0000000000017941 */ /* 0x000fea0003800000 */
.L_x_2214:
        /* <DEDUP_REMOVED lines=36> */
[----:B------:R-:W-:Y:S02]  /*3a20*/  HADD2.F32 R44, -RZ, R46.H1_H1 ;  /* 0x3000002eff2c7230 */ /* 0x000fe40000004100 */
[----:B------:R-:W-:Y:S01]  /*3a30*/  FMUL.FTZ R161, R158, R127 ;  /* 0x0000007f9ea17220 */ /* 0x000fe20000410000 */
[----:B------:R-:W-:-:S02]  /*3a40*/  HADD2.F32 R155, -RZ, R159.H1_H1 ;  /* 0x3000009fff9b7230 */ /* 0x000fc40000004100 */
[----:B------:R-:W-:Y:S02]  /*3a50*/  HADD2.F32 R46, -RZ, R46.H0_H0 ;  /* 0x2000002eff2e7230 */ /* 0x000fe40000004100 */
[----:B------:R-:W-:Y:S01]  /*3a60*/  FMUL.FTZ R127, R44, R123 ;  /* 0x0000007b2c7f7220 */ /* 0x000fe20000410000 */
[----:B------:R-:W-:Y:S02]  /*3a70*/  HADD2.F32 R159, -RZ, R159.H0_H0 ;  /* 0x2000009fff9f7230 */ /* 0x000fe40000004100 */
        /* <DEDUP_REMOVED lines=8> */
.L_x_2221:
[----:B------:R-:W-:Y:S05]  /*3b00*/  BSYNC B3 ;  /* 0x0000000000037941 */ /* 0x000fea0003800000 */
.L_x_2220:
[----:B--2---:R1:W-:Y:S02]  /*3b10*/  STG.E.128 desc[UR60][R50.64], R44 ;  /* 0x0000002c32007986 */ /* 0x0043e4000c101d3c */
.L_x_2219:
[----:B------:R-:W-:Y:S05]  /*3b20*/  BSYNC B2 ;  /* 0x0000000000027941 */ /* 0x000fea0003800000 */
.L_x_2218:
        /* <DEDUP_REMOVED lines=9> */
[----:B--2---:R-:W-:Y:S01]  /*3bc0*/  HADD2.F32 R126, -RZ, R47.H0_H0 ;  /* 0x2000002fff7e7230 */ /* 0x004fe20000004100 */
[----:B------:R-:W-:Y:S01]  /*3bd0*/  SHF.R.U32.HI R96, RZ, 0x10, R97 ;  /* 0x00000010ff607819 */ /* 0x000fe20000011661 */
[----:B------:R-:W-:Y:S01]  /*3be0*/  HADD2.F32 R155, -RZ, R165.H1_H1 ;  /* 0x300000a5ff9b7230 */ /* 0x000fe20000004100 */
[--C-:B------:R-:W-:Y:S01]  /*3bf0*/  SHF.R.U32.HI R123, RZ, 0x10, R99.reuse ;  /* 0x00000010ff7b7819 */ /* 0x100fe20000011663 */
[----:B------:R-:W-:Y:S01]  /*3c00*/  HADD2.F32 R122, -RZ, R122.H0_H0 ;  /* 0x2000007aff7a7230 */ /* 0x000fe20000004100 */
[----:B------:R-:W-:Y:S01]  /*3c10*/  SHF.R.U64 R97, R98, 0x10, R99 ;  /* 0x0000001062617819 */ /* 0x000fe20000001263 */
[----:B------:R-:W-:Y:S02]  /*3c20*/  HADD2.F32 R98, -RZ, R47.H1_H1 ;  /* 0x3000002fff627230 */ /* 0x000fe40000004100 */
[----:B------:R-:W-:Y:S02]  /*3c30*/  HADD2.F32 R123, -RZ, R123.H0_H0 ;  /* 0x2000007bff7b7230 */ /* 0x000fe40000004100 */
[----:B------:R-:W-:-:S02]  /*3c40*/  HADD2.F32 R156, -RZ, R97.H0_H0 ;  /* 0x20000061ff9c7230 */ /* 0x000fc40000004100 */
[--C-:B------:R-:W-:Y:S02]  /*3c50*/  HADD2.F32 R97, -RZ, R45.reuse.H1_H1 ;  /* 0x3000002dff617230 */ /* 0x100fe40000004100 */
[-C--:B------:R-:W-:Y:S01]  /*3c60*/  FMUL.FTZ R47, R98, R123.reuse ;  /* 0x0000007b622f7220 */ /* 0x080fe20000410000 */
[----:B------:R-:W-:Y:S02]  /*3c70*/  HADD2.F32 R45, -RZ, R45.H0_H0 ;  /* 0x2000002dff2d7230 */ /* 0x000fe40000004100 */
[C---:B------:R-:W-:Y:S01]  /*3c80*/  FMUL.FTZ R123, R126.reuse, R123 ;  /* 0x0000007b7e7b7220 */ /* 0x040fe20000410000 */
[----:B------:R-:W-:Y:S02]  /*3c90*/  HADD2.F32 R99, -RZ, R96.H0_H0 ;  /* 0x20000060ff637230 */ /* 0x000fe40000004100 */
[-C--:B------:R-:W-:Y:S01]  /*3ca0*/  FMUL.FTZ R96, R97, R156.reuse ;  /* 0x0000009c61607220 */ /* 0x080fe20000410000 */
[C---:B------:R-:W-:Y:S02]  /*3cb0*/  FMUL.FTZ R156, R45.reuse, R156 ;  /* 0x0000009c2d9c7220 */ /* 0x040fe40000410000 */
[-C--:B------:R-:W-:Y:S01]  /*3cc0*/  FFMA.FTZ R47, R126, R99.reuse, -R47 ;  /* 0x000000637e2f7223 */ /* 0x080fe2000001082f */
[----:B------:R-:W-:Y:S01]  /*3cd0*/  FFMA.FTZ R98, R98, R99, R123 ;  /* 0x0000006362627223 */ /* 0x000fe2000001007b */
[----:B------:R-:W-:Y:S01]  /*3ce0*/  FFMA.FTZ R45, R45, R122, -R96 ;  /* 0x0000007a2d2d7223 */ /* 0x000fe20000010860 */
[----:B------:R-:W-:-:S02]  /*3cf0*/  HADD2.F32 R99, -RZ, R168.H0_H0 ;  /* 0x200000a8ff637230 */ /* 0x000fc40000004100 */
[----:B------:R-:W-:Y:S01]  /*3d00*/  FFMA.FTZ R96, R97, R122, R156 ;  /* 0x0000007a61607223 */ /* 0x000fe2000001009c */
[--C-:B------:R-:W-:Y:S01]  /*3d10*/  HADD2.F32 R123, -RZ, R44.reuse.H1_H1 ;  /* 0x3000002cff7b7230 */ /* 0x100fe20000004100 */
[----:B------:R-:W-:Y:S01]  /*3d20*/  F2FP.F16.F32.PACK_AB R47, R98, R47 ;  /* 0x0000002f622f723e */ /* 0x000fe200000000ff */
        /* <DEDUP_REMOVED lines=9> */
[----:B------:R-:W-:Y:S02]  /*3dc0*/  FMUL.FTZ R97, R46, R97 ;  /* 0x000000612e617220 */ /* 0x000fe40000410000 */
[-C--:B------:R-:W-:Y:S01]  /*3dd0*/  FFMA.FTZ R127, R126, R122.reuse, -R127 ;  /* 0x0000007a7e7f7223 */ /* 0x080fe2000001087f */
[----:B------:R-:W-:Y:S01]  /*3de0*/  FFMA.FTZ R156, R123, R122, R156 ;  /* 0x0000007a7b9c7223 */ /* 0x000fe2000001009c */
[-C--:B------:R-:W-:Y:S01]  /*3df0*/  FFMA.FTZ R99, R46, R155.reuse, -R99 ;  /* 0x0000009b2e637223 */ /* 0x080fe20000010863 */
[----:B------:R-:W-:-:S03]  /*3e00*/  FFMA.FTZ R44, R44, R155, R97 ;  /* 0x0000009b2c2c7223 */ /* 0x000fc60000010061 */
[----:B------:R-:W-:Y:S02]  /*3e10*/  F2FP.F16.F32.PACK_AB R156, R156, R127 ;  /* 0x0000007f9c9c723e */ /* 0x000fe400000000ff */
[----:B------:R-:W-:Y:S02]  /*3e20*/  F2FP.F16.F32.PACK_AB R46, R44, R99 ;  /* 0x000000632c2e723e */ /* 0x000fe400000000ff */
[----:B------:R-:W-:-:S07]  /*3e30*/  MOV R44, R156 ;  /* 0x0000009c002c7202 */ /* 0x000fce0000000f00 */
.L_x_2225:
[----:B------:R-:W-:Y:S05]  /*3e40*/  BSYNC B3 ;  /* 0x0000000000037941 */ /* 0x000fea0003800000 */
.L_x_2224:
[----:B--2---:R2:W-:Y:S02]  /*3e50*/  STG.E.128 desc[UR60][R50.64+0x40], R44 ;  /* 0x0000402c32007986 */ /* 0x0045e4000c101d3c */
.L_x_2223:
[----:B------:R-:W-:Y:S05]  /*3e60*/  BSYNC B2 ;  /* 0x0000000000027941 */ /* 0x000fea0003800000 */
.L_x_2222:
        /* <DEDUP_REMOVED lines=8> */
[--C-:B------:R-:W-:Y:S01]  /*3ef0*/  SHF.R.U64 R90, R90, 0x10, R91.reuse ;  /* 0x000000105a5a7819 */ /* 0x100fe2000000125b */
[----:B--2---:R-:W-:Y:S01]  /*3f00*/  HADD2.F32 R97, -RZ, R45.H1_H1 ;  /* 0x3000002dff617230 */ /* 0x004fe20000004100 */
[----:B------:R-:W-:Y:S01]  /*3f10*/  SHF.R.U32.HI R91, RZ, 0x10, R91 ;  /* 0x00000010ff5b7819 */ /* 0x000fe2000001165b */
[----:B------:R-:W-:Y:S01]  /*3f20*/  HADD2.F32 R96, -RZ, R47.H1_H1 ;  /* 0x3000002fff607230 */ /* 0x000fe20000004100 */
[--C-:B------:R-:W-:Y:S01]  /*3f30*/  SHF.R.U64 R88, R88, 0x10, R89.reuse ;  /* 0x0000001058587819 */ /* 0x100fe20000001259 */
[----:B------:R-:W-:Y:S01]  /*3f40*/  HADD2.F32 R90, -RZ, R90.H0_H0 ;  /* 0x2000005aff5a7230 */ /* 0x000fe20000004100 */
[----:B------:R-:W-:Y:S01]  /*3f50*/  SHF.R.U32.HI R89, RZ, 0x10, R89 ;  /* 0x00000010ff597819 */ /* 0x000fe20000011659 */
[----:B------:R-:W-:Y:S02]  /*3f60*/  HADD2.F32 R91, -RZ, R91.H0_H0 ;  /* 0x2000005bff5b7230 */ /* 0x000fe40000004100 */
[----:B------:R-:W-:Y:S02]  /*3f70*/  HADD2.F32 R45, -RZ, R45.H0_H0 ;  /* 0x2000002dff2d7230 */ /* 0x000fe40000004100 */
[----:B------:R-:W-:Y:S01]  /*3f80*/  FMUL.FTZ R122, R97, R90 ;  /* 0x0000005a617a7220 */ /* 0x000fe20000410000 */
[----:B------:R-:W-:-:S02]  /*3f90*/  HADD2.F32 R98, -RZ, R47.H0_H0 ;  /* 0x2000002fff627230 */ /* 0x000fc40000004100 */
[-C--:B------:R-:W-:Y:S01]  /*3fa0*/  FMUL.FTZ R47, R96, R91.reuse ;  /* 0x0000005b602f7220 */ /* 0x080fe20000410000 */
[----:B------:R-:W-:Y:S02]  /*3fb0*/  HADD2.F32 R88, -RZ, R88.H0_H0 ;  /* 0x20000058ff587230 */ /* 0x000fe40000004100 */
[C---:B------:R-:W-:Y:S01]  /*3fc0*/  FMUL.FTZ R90, R45.reuse, R90 ;  /* 0x0000005a2d5a7220 */ /* 0x040fe20000410000 */
[----:B------:R-:W-:Y:S02]  /*3fd0*/  HADD2.F32 R89, -RZ, R89.H0_H0 ;  /* 0x20000059ff597230 */ /* 0x000fe40000004100 */
[C---:B------:R-:W-:Y:S01]  /*3fe0*/  FMUL.FTZ R91, R98.reuse, R91 ;  /* 0x0000005b625b7220 */ /* 0x040fe20000410000 */
[-C--:B------:R-:W-:Y:S01]  /*3ff0*/  FFMA.FTZ R122, R45, R88.reuse, -R122 ;  /* 0x000000582d7a7223 */ /* 0x080fe2000001087a */
[----:B------:R-:W-:Y:S01]  /*4000*/  FFMA.FTZ R97, R97, R88, R90 ;  /* 0x0000005861617223 */ /* 0x000fe2000001005a */
[-C--:B------:R-:W-:Y:S01]  /*4010*/  FFMA.FTZ R47, R98, R89.reuse, -R47 ;  /* 0x00000059622f7223 */ /* 0x080fe2000001082f */
[----:B------:R-:W-:Y:S01]  /*4020*/  FFMA.FTZ R96, R96, R89, R91 ;  /* 0x0000005960607223 */ /* 0x000fe2000001005b */
[----:B------:R-:W-:-:S02]  /*4030*/  HADD2.F32 R89, -RZ, R167.H0_H0 ;  /* 0x200000a7ff597230 */ /* 0x000fc40000004100 */
[--C-:B------:R-:W-:Y:S02]  /*4040*/  HADD2.F32 R88, -RZ, R44.reuse.H1_H1 ;  /* 0x3000002cff587230 */ /* 0x100fe40000004100 */
[----:B------:R-:W-:Y:S01]  /*4050*/  HADD2.F32 R90, -RZ, R44.H0_H0 ;  /* 0x2000002cff5a7230 */ /* 0x000fe20000004100 */
[----:B------:R-:W-:Y:S01]  /*4060*/  F2FP.F16.F32.PACK_AB R47, R96, R47 ;  /* 0x0000002f602f723e */ /* 0x000fe200000000ff */
[----:B------:R-:W-:Y:S02]  /*4070*/  HADD2.F32 R167, -RZ, R167.H1_H1 ;  /* 0x300000a7ffa77230 */ /* 0x000fe40000004100 */
[-C--:B------:R-:W-:Y:S01]  /*4080*/  FMUL.FTZ R99, R88, R89.reuse ;  /* 0x0000005958637220 */ /* 0x080fe20000410000 */
[----:B------:R-:W-:Y:S02]  /*4090*/  HADD2.F32 R44, -RZ, R46.H1_H1 ;  /* 0x3000002eff2c7230 */ /* 0x000fe40000004100 */
[----:B------:R-:W-:Y:S01]  /*40a0*/  FMUL.FTZ R123, R90, R89 ;  /* 0x000000595a7b7220 */ /* 0x000fe20000410000 */
[----:B------:R-:W-:-:S02]  /*40b0*/  HADD2.F32 R45, -RZ, R164.H0_H0 ;  /* 0x200000a4ff2d7230 */ /* 0x000fc40000004100 */
[----:B------:R-:W-:Y:S02]  /*40c0*/  HADD2.F32 R46, -RZ, R46.H0_H0 ;  /* 0x2000002eff2e7230 */ /* 0x000fe40000004100 */
[----:B------:R-:W-:Y:S01]  /*40d0*/  FMUL.FTZ R89, R44, R167 ;  /* 0x000000a72c597220 */ /* 0x000fe20000410000 */
[----:B------:R-:W-:Y:S02]  /*40e0*/  HADD2.F32 R91, -RZ, R164.H1_H1 ;  /* 0x300000a4ff5b7230 */ /* 0x000fe40000004100 */
[-C--:B------:R-:W-:Y:S01]  /*40f0*/  FFMA.FTZ R90, R90, R45.reuse, -R99 ;  /* 0x0000002d5a5a7223 */ /* 0x080fe20000010863 */
[----:B------:R-:W-:Y:S01]  /*4100*/  FFMA.FTZ R123, R88, R45, R123 ;  /* 0x0000002d587b7223 */ /* 0x000fe2000001007b */
[C---:B------:R-:W-:Y:S01]  /*4110*/  FMUL.FTZ R167, R46.reuse, R167 ;  /* 0x000000a72ea77220 */ /* 0x040fe20000410000 */
[----:B------:R-:W-:Y:S01]  /*4120*/  F2FP.F16.F32.PACK_AB R45, R97, R122 ;  /* 0x0000007a612d723e */ /* 0x000fe200000000ff */
[-C--:B------:R-:W-:Y:S02]  /*4130*/  FFMA.FTZ R89, R46, R91.reuse, -R89 ;  /* 0x0000005b2e597223 */ /* 0x080fe40000010859 */
[----:B------:R-:W-:Y:S01]  /*4140*/  FFMA.FTZ R44, R44, R91, R167 ;  /* 0x0000005b2c2c7223 */ /* 0x000fe200000100a7 */
[----:B------:R-:W-:-:S04]  /*4150*/  F2FP.F16.F32.PACK_AB R90, R123, R90 ;  /* 0x0000005a7b5a723e */ /* 0x000fc800000000ff */
[----:B------:R-:W-:Y:S01]  /*4160*/  F2FP.F16.F32.PACK_AB R46, R44, R89 ;  /* 0x000000592c2e723e */ /* 0x000fe200000000ff */
[----:B------:R-:W-:-:S07]  /*4170*/  IMAD.MOV.U32 R44, RZ, RZ, R90 ;  /* 0x000000ffff2c7224 */ /* 0x000fce00078e005a */
.L_x_2229:
[----:B------:R-:W-:Y:S05]  /*4180*/  BSYNC B3 ;  /* 0x0000000000037941 */ /* 0x000fea0003800000 */
.L_x_2228:
[----:B--2---:R3:W-:Y:S02]  /*4190*/  STG.E.128 desc[UR60][R50.64+0x80], R44 ;  /* 0x0000802c32007986 */ /* 0x0047e4000c101d3c */
.L_x_2227:
[----:B------:R-:W-:Y:S05]  /*41a0*/  BSYNC B2 ;  /* 0x0000000000027941 */ /* 0x000fea0003800000 */
.L_x_2226:
        /* <DEDUP_REMOVED lines=8> */
[----:B------:R-:W-:Y:S02]  /*4230*/  SHF.R.U64 R88, R84, 0x10, R85 ;  /* 0x0000001054587819 */ /* 0x000fe40000001255 */
[----:B------:R-:W-:Y:S02]  /*4240*/  SHF.R.U64 R90, R86, 0x10, R87 ;  /* 0x00000010565a7819 */ /* 0x000fe40000001257 */
[----:B------:R-:W-:Y:S01]  /*4250*/  SHF.R.U32.HI R84, RZ, 0x10, R85 ;  /* 0x00000010ff547819 */ /* 0x000fe20000011655 */
[----:B------:R-:W-:Y:S01]  /*4260*/  HADD2.F32 R88, -RZ, R88.H0_H0 ;  /* 0x20000058ff587230 */ /* 0x000fe20000004100 */
[----:B------:R-:W-:Y:S01]  /*4270*/  SHF.R.U32.HI R89, RZ, 0x10, R87 ;  /* 0x00000010ff597819 */ /* 0x000fe20000011657 */
[----:B------:R-:W-:Y:S01]  /*4280*/  HADD2.F32 R90, -RZ, R90.H0_H0 ;  /* 0x2000005aff5a7230 */ /* 0x000fe20000004100 */
[----:B--2---:R-:W-:Y:S01]  /*4290*/  MOV R85, R47 ;  /* 0x0000002f00557202 */ /* 0x004fe20000000f00 */
[--C-:B------:R-:W-:Y:S02]  /*42a0*/  HADD2.F32 R47, -RZ, R45.reuse.H1_H1 ;  /* 0x3000002dff2f7230 */ /* 0x100fe40000004100 */
[----:B------:R-:W-:-:S02]  /*42b0*/  HADD2.F32 R45, -RZ, R45.H0_H0 ;  /* 0x2000002dff2d7230 */ /* 0x000fc40000004100 */
[----:B------:R-:W-:Y:S02]  /*42c0*/  HADD2.F32 R89, -RZ, R89.H0_H0 ;  /* 0x20000059ff597230 */ /* 0x000fe40000004100 */
[--C-:B------:R-:W-:Y:S02]  /*42d0*/  HADD2.F32 R86, -RZ, R85.reuse.H1_H1 ;  /* 0x30000055ff567230 */ /* 0x100fe40000004100 */
[----:B------:R-:W-:Y:S02]  /*42e0*/  HADD2.F32 R85, -RZ, R85.H0_H0 ;  /* 0x20000055ff557230 */ /* 0x000fe40000004100 */
[----:B------:R-:W-:Y:S02]  /*42f0*/  HADD2.F32 R87, -RZ, R84.H0_H0 ;  /* 0x20000054ff577230 */ /* 0x000fe40000004100 */
[-C--:B------:R-:W-:Y:S01]  /*4300*/  FMUL.FTZ R84, R47, R90.reuse ;  /* 0x0000005a2f547220 */ /* 0x080fe20000410000 */
[----:B------:R-:W-:Y:S01]  /*4310*/  FMUL.FTZ R90, R45, R90 ;  /* 0x0000005a2d5a7220 */ /* 0x000fe20000410000 */
[CC--:B------:R-:W-:Y:S01]  /*4320*/  FMUL.FTZ R96, R86.reuse, R89.reuse ;  /* 0x0000005956607220 */ /* 0x0c0fe20000410000 */
[----:B------:R-:W-:Y:S01]  /*4330*/  FMUL.FTZ R89, R85, R89 ;  /* 0x0000005955597220 */ /* 0x000fe20000410000 */
[-C--:B------:R-:W-:Y:S01]  /*4340*/  FFMA.FTZ R45, R45, R88.reuse, -R84 ;  /* 0x000000582d2d7223 */ /* 0x080fe20000010854 */
[----:B------:R-:W-:Y:S01]  /*4350*/  FFMA.FTZ R84, R47, R88, R90 ;  /* 0x000000582f547223 */ /* 0x000fe2000001005a */
[-C--:B------:R-:W-:Y:S01]  /*4360*/  FFMA.FTZ R47, R85, R87.reuse, -R96 ;  /* 0x00000057552f7223 */ /* 0x080fe20000010860 */
[----:B------:R-:W-:Y:S01]  /*4370*/  FFMA.FTZ R86, R86, R87, R89 ;  /* 0x0000005756567223 */ /* 0x000fe20000010059 */
[----:B------:R-:W-:-:S02]  /*4380*/  HADD2.F32 R85, -RZ, R44.H1_H1 ;  /* 0x3000002cff557230 */ /* 0x000fc40000004100 */
[----:B------:R-:W-:Y:S01]  /*4390*/  HADD2.F32 R89, -RZ, R166.H0_H0 ;  /* 0x200000a6ff597230 */ /* 0x000fe20000004100 */
        /* <DEDUP_REMOVED lines=18> */
.L_x_2233:
[----:B------:R-:W-:Y:S05]  /*44c0*/  BSYNC B3 ;  /* 0x0000000000037941 */ /* 0x000fea0003800000 */
.L_x_2232:
[----:B--2---:R4:W-:Y:S02]  /*44d0*/  STG.E.128 desc[UR60][R50.64+0xc0], R44 ;  /* 0x0000c02c32007986 */ /* 0x0049e4000c101d3c */
.L_x_2231:
[----:B------:R-:W-:Y:S05]  /*44e0*/  BSYNC B2 ;  /* 0x0000000000027941 */ /* 0x000fea0003800000 */
.L_x_2230:
        /* <DEDUP_REMOVED lines=17> */
[----:B------:R-:W-:-:S02]  /*4600*/  HADD2.F32 R86, -RZ, R86.H0_H0 ;  /* 0x20000056ff567230 */ /* 0x000fc40000004100 */
[--C-:B------:R-:W-:Y:S02]  /*4610*/  HADD2.F32 R45, -RZ, R81.reuse.H1_H1 ;  /* 0x30000051ff2d7230 */ /* 0x100fe40000004100 */
[-C--:B------:R-:W-:Y:S01]  /*4620*/  FMUL.FTZ R88, R44, R83.reuse ;  /* 0x000000532c587220 */ /* 0x080fe20000410000 */
[----:B------:R-:W-:Y:S02]  /*4630*/  HADD2.F32 R81, -RZ, R81.H0_H0 ;  /* 0x20000051ff517230 */ /* 0x000fe40000004100 */
[----:B------:R-:W-:Y:S02]  /*4640*/  HADD2.F32 R82, -RZ, R87.H0_H0 ;  /* 0x20000057ff527230 */ /* 0x000fe40000004100 */
[-C--:B------:R-:W-:Y:S01]  /*4650*/  FMUL.FTZ R90, R45, R86.reuse ;  /* 0x000000562d5a7220 */ /* 0x080fe20000410000 */
[----:B------:R-:W-:Y:S02]  /*4660*/  HADD2.F32 R84, -RZ, R85.H0_H0 ;  /* 0x20000055ff547230 */ /* 0x000fe40000004100 */
[----:B------:R-:W-:Y:S01]  /*4670*/  FMUL.FTZ R85, R47, R83 ;  /* 0x000000532f557220 */ /* 0x000fe20000410000 */
[----:B------:R-:W-:-:S03]  /*4680*/  FMUL.FTZ R86, R81, R86 ;  /* 0x0000005651567220 */ /* 0x000fc60000410000 */
[----:B------:R-:W-:Y:S01]  /*4690*/  FFMA.FTZ R44, R44, R82, -R85 ;  /* 0x000000522c2c7223 */ /* 0x000fe20000010855 */
[----:B------:R-:W-:Y:S01]  /*46a0*/  FFMA.FTZ R90, R81, R84, -R90 ;  /* 0x00000054515a7223 */ /* 0x000fe2000001085a */
[----:B------:R-:W-:Y:S01]  /*46b0*/  FFMA.FTZ R85, R47, R82, R88 ;  /* 0x000000522f557223 */ /* 0x000fe20000010058 */
[----:B------:R-:W-:Y:S01]  /*46c0*/  FFMA.FTZ R89, R45, R84, R86 ;  /* 0x000000542d597223 */ /* 0x000fe20000010056 */
[--C-:B------:R-:W-:Y:S02]  /*46d0*/  HADD2.F32 R81, -RZ, R162.reuse.H1_H1 ;  /* 0x300000a2ff517230 */ /* 0x100fe40000004100 */
[----:B------:R-:W-:Y:S02]  /*46e0*/  HADD2.F32 R162, -RZ, R162.H0_H0 ;  /* 0x200000a2ffa27230 */ /* 0x000fe40000004100 */
[----:B------:R-:W-:Y:S02]  /*46f0*/  HADD2.F32 R82, -RZ, R154.H1_H1 ;  /* 0x3000009aff527230 */ /* 0x000fe40000004100 */
[----:B------:R-:W-:-:S02]  /*4700*/  HADD2.F32 R45, -RZ, R80.H1_H1 ;  /* 0x30000050ff2d7230 */ /* 0x000fc40000004100 */
[----:B------:R-:W-:Y:S02]  /*4710*/  HADD2.F32 R47, -RZ, R46.H1_H1 ;  /* 0x3000002eff2f7230 */ /* 0x000fe40000004100 */
[----:B------:R-:W-:Y:S02]  /*4720*/  HADD2.F32 R80, -RZ, R80.H0_H0 ;  /* 0x20000050ff507230 */ /* 0x000fe40000004100 */
[----:B------:R-:W-:Y:S01]  /*4730*/  FMUL.FTZ R83, R45, R162 ;  /* 0x000000a22d537220 */ /* 0x000fe20000410000 */
[----:B------:R-:W-:Y:S02]  /*4740*/  HADD2.F32 R46, -RZ, R46.H0_H0 ;  /* 0x2000002eff2e7230 */ /* 0x000fe40000004100 */
[----:B------:R-:W-:Y:S01]  /*4750*/  FMUL.FTZ R87, R47, R82 ;  /* 0x000000522f577220 */ /* 0x000fe20000410000 */
[----:B------:R-:W-:Y:S02]  /*4760*/  HADD2.F32 R154, -RZ, R154.H0_H0 ;  /* 0x2000009aff9a7230 */ /* 0x000fe40000004100 */
[C---:B------:R-:W-:Y:S01]  /*4770*/  FMUL.FTZ R162, R80.reuse, R162 ;  /* 0x000000a250a27220 */ /* 0x040fe20000410000 */
[----:B------:R-:W-:Y:S01]  /*4780*/  FFMA.FTZ R83, R80, R81, -R83 ;  /* 0x0000005150537223 */ /* 0x000fe20000010853 */
[----:B------:R-:W-:-:S02]  /*4790*/  FMUL.FTZ R82, R46, R82 ;  /* 0x000000522e527220 */ /* 0x000fc40000410000 */
[----:B------:R-:W-:Y:S01]  /*47a0*/  FFMA.FTZ R162, R45, R81, R162 ;  /* 0x000000512da27223 */ /* 0x000fe200000100a2 */
[-C--:B------:R-:W-:Y:S01]  /*47b0*/  FFMA.FTZ R87, R46, R154.reuse, -R87 ;  /* 0x0000009a2e577223 */ /* 0x080fe20000010857 */
[----:B------:R-:W-:Y:S01]  /*47c0*/  FFMA.FTZ R82, R47, R154, R82 ;  /* 0x0000009a2f527223 */ /* 0x000fe20000010052 */
[----:B------:R-:W-:Y:S02]  /*47d0*/  F2FP.F16.F32.PACK_AB R45, R85, R44 ;  /* 0x0000002c552d723e */ /* 0x000fe400000000ff */
[----:B------:R-:W-:Y:S02]  /*47e0*/  F2FP.F16.F32.PACK_AB R47, R89, R90 ;  /* 0x0000005a592f723e */ /* 0x000fe400000000ff */
[----:B------:R-:W-:Y:S02]  /*47f0*/  F2FP.F16.F32.PACK_AB R44, R162, R83 ;  /* 0x00000053a22c723e */ /* 0x000fe400000000ff */
[----:B------:R-:W-:-:S07]  /*4800*/  F2FP.F16.F32.PACK_AB R46, R82, R87 ;  /* 0x00000057522e723e */ /* 0x000fce00000000ff */
.L_x_2237:
[----:B------:R-:W-:Y:S05]  /*4810*/  BSYNC B3 ;  /* 0x0000000000037941 */ /* 0x000fea0003800000 */
.L_x_2236:
[----:B--2---:R1:W-:Y:S02]  /*4820*/  STG.E.128 desc[UR60][R50.64+0x100], R44 ;  /* 0x0001002c32007986 */ /* 0x0043e4000c101d3c */
.L_x_2235:
[----:B------:R-:W-:Y:S05]  /*4830*/  BSYNC B2 ;  /* 0x0000000000027941 */ /* 0x000fea0003800000 */
.L_x_2234:
        /* <DEDUP_REMOVED lines=48> */
.L_x_2239:
[----:B------:R-:W-:Y:S05]  /*4b40*/  BSYNC B2 ;  /* 0x0000000000027941 */ /* 0x000fea0003800000 */
.L_x_2238:
[----:B--2---:R1:W-:Y:S02]  /*4b50*/  STG.E.128 desc[UR60][R50.64+0x140], R44 ;  /* 0x0001402c32007986 */ /* 0x0043e4000c101d3c */
.L_x_2217:
[----:B------:R-:W-:Y:S05]  /*4b60*/  BSYNC B1 ;  /* 0x0000000000017941 */ /* 0x000fea0003800000 */
.L_x_2216:
        /* <DEDUP_REMOVED lines=49> */
.L_x_2244:
[----:B------:R-:W-:Y:S05]  /*4e80*/  BSYNC B2 ;  /* 0x0000000000027941 */ /* 0x000fea0003800000 */
.L_x_2243:
[----:B--2---:R1:W-:Y:S02]  /*4e90*/  STG.E.128 desc[UR60][R48.64], R44 ;  /* 0x0000002c30007986 */ /* 0x0043e4000c101d3c */
.L_x_2242:
[----:B------:R-:W-:Y:S05]  /*4ea0*/  BSYNC B1 ;  /* 0x0000000000017941 */ /* 0x000fea0003800000 */
.L_x_2241:
        /* <DEDUP_REMOVED lines=49> */
.L_x_2248:
[----:B------:R-:W-:Y:S05]  /*51c0*/  BSYNC B2 ;  /* 0x0000000000027941 */ /* 0x000fea0003800000 */
.L_x_2247:
[----:B--2---:R1:W-:Y:S02]  /*51d0*/  STG.E.128 desc[UR60][R48.64+0x40], R44 ;  /* 0x0000402c30007986 */ /* 0x0043e4000c101d3c */
.L_x_2246:
[----:B------:R-:W-:Y:S05]  /*51e0*/  BSYNC B1 ;  /* 0x0000000000017941 */ /* 0x000fea0003800000 */
.L_x_2245:
        /* <DEDUP_REMOVED lines=49> */
.L_x_2252:
[----:B------:R-:W-:Y:S05]  /*5500*/  BSYNC B2 ;  /* 0x0000000000027941 */ /* 0x000fea0003800000 */
.L_x_2251:
[----:B--2---:R1:W-:Y:S02]  /*5510*/  STG.E.128 desc[UR60][R48.64+0x80], R44 ;  /* 0x0000802c30007986 */ /* 0x0043e4000c101d3c */
.L_x_2250:
[----:B------:R-:W-:Y:S05]  /*5520*/  BSYNC B1 ;  /* 0x0000000000017941 */ /* 0x000fea0003800000 */
.L_x_2249:
        /* <DEDUP_REMOVED lines=49> */
.L_x_2256:
[----:B------:R-:W-:Y:S05]  /*5840*/  BSYNC B2 ;  /* 0x0000000000027941 */ /* 0x000fea0003800000 */
.L_x_2255:
[----:B--2---:R1:W-:Y:S02]  /*5850*/  STG.E.128 desc[UR60][R48.64+0xc0], R44 ;  /* 0x0000c02c30007986 */ /* 0x0043e4000c101d3c */
.L_x_2254:
[----:B------:R-:W-:Y:S05]  /*5860*/  BSYNC B1 ;  /* 0x0000000000017941 */ /* 0x000fea0003800000 */
.L_x_2253:
        /* <DEDUP_REMOVED lines=49> */
.L_x_2260:
[----:B------:R-:W-:Y:S05]  /*5b80*/  BSYNC B2 ;  /* 0x0000000000027941 */ /* 0x000fea0003800000 */
.L_x_2259:
[----:B--2---:R1:W-:Y:S02]  /*5b90*/  STG.E.128 desc[UR60][R48.64+0x100], R44 ;  /* 0x0001002c30007986 */ /* 0x0043e4000c101d3c */
.L_x_2258:
[----:B------:R-:W-:Y:S05]  /*5ba0*/  BSYNC B1 ;  /* 0x0000000000017941 */ /* 0x000fea0003800000 */
.L_x_2257:
        /* <DEDUP_REMOVED lines=48> */
.L_x_2262:
[----:B------:R-:W-:Y:S05]  /*5eb0*/  BSYNC B1 ;  /* 0x0000000000017941 */ /* 0x000fea0003800000 */
.L_x_2261:
[----:B--2---:R1:W-:Y:S01]  /*5ec0*/  STG.E.128 desc[UR60][R48.64+0x140], R44 ;  /* 0x0001402c30007986 */ /* 0x0043e2000c101d3c */
[----:B------:R-:W-:Y:S05]  /*5ed0*/  BRA `(.L_x_2240) ;  /* 0x0000003c00887947 */ /* 0x000fea0003800000 */
.L_x_2208:
        /* <DEDUP_REMOVED lines=47> */
.L_x_2264:
[----:B------:R-:W-:Y:S05]  /*61d0*/  BSYNC B1 ;  /* 0x0000000000017941 */ /* 0x000fea0003800000 */
.L_x_2263:
        /* <DEDUP_REMOVED lines=13> */
[----:B------:R-:W-:-:S02]  /*62b0*/  MOV R98, R47 ;  /* 0x0000002f00627202 */ /* 0x000fc40000000f00 */
        /* <DEDUP_REMOVED lines=33> */
.L_x_2266:
[----:B------:R-:W-:Y:S05]  /*64d0*/  BSYNC B1 ;  /* 0x0000000000017941 */ /* 0x000fea0003800000 */
.L_x_2265:
[----:B------:R-:W2:Y:S01]  /*64e0*/  LDL R43, [R1+0x44] ;  /* 0x00004400012b7983 */ /* 0x000ea20000100800 */
[----:B0-----:R-:W-:Y:S01]  /*64f0*/  IMAD.MOV.U32 R92, RZ, RZ, R45 ;  /* 0x000000ffff5c7224 */ /* 0x001fe200078e002d */
[----:B------:R-:W-:Y:S01]  /*6500*/  PRMT R174, R96, 0x5410, R98 ;  /* 0x0000541060ae7816 */ /* 0x000fe20000000062 */
[----:B------:R-:W-:Y:S02]  /*6510*/  IMAD.MOV.U32 R93, RZ, RZ, R48 ;  /* 0x000000ffff5d7224 */ /* 0x000fe400078e0030 */
[----:B------:R-:W-:-:S03]  /*6520*/  IMAD.MOV.U32 R94, RZ, RZ, R49 ;  /* 0x000000ffff5e7224 */ /* 0x000fc600078e0031 */
[----:B------:R-:W-:Y:S01]  /*6530*/  PRMT R179, R93, 0x7610, R179 ;  /* 0x000076105db37816 */ /* 0x000fe200000000b3 */
[----:B------:R-:W-:-:S05]  /*6540*/  IMAD.MOV.U32 R93, RZ, RZ, R52 ;  /* 0x000000ffff5d7224 */ /* 0x000fca00078e0034 */
[----:B------:R-:W-:Y:S01]  /*6550*/  PRMT R167, R93, 0x7610, R167 ;  /* 0x000076105da77816 */ /* 0x000fe200000000a7 */
[----:B------:R-:W-:Y:S01]  /*6560*/  IMAD.MOV.U32 R93, RZ, RZ, R56 ;  /* 0x000000ffff5d7224 */ /* 0x000fe200078e0038 */
[----:B--2---:R-:W-:Y:S01]  /*6570*/  R2UR UR4, R43 ;  /* 0x000000002b0472ca */ /* 0x004fe200000e0000 */
        /* <DEDUP_REMOVED lines=14> */
[----:B------:R-:W-:-:S02]  /*6660*/  PRMT R165, R92, 0x7610, R165 ;  /* 0x000076105ca57816 */ /* 0x000fc400000000a5 */
        /* <DEDUP_REMOVED lines=58> */
.L_x_2267:
[----:B------:R-:W-:Y:S01]  /*6a10*/  IMAD R43, R19, 0x8, R18 ;  /* 0x00000008132b7824 */ /* 0x000fe200078e0212 */
[----:B------:R-:W-:Y:S01]  /*6a20*/  SHF.L.U32 R100, R209, 0x1f, RZ ;  /* 0x0000001fd1647819 */ /* 0x000fe200000006ff */
[----:B------:R-:W0:Y:S01]  /*6a30*/  LDC R146, c[0x0][0x2e4] ;  /* 0x0000b900ff927b82 */ /* 0x000e220000000800 */
[----:B------:R-:W-:Y:S02]  /*6a40*/  BSSY B1, `(.L_x_2268) ;  /* 0x0000004000017945 */ /* 0x000fe40003800000 */
[----:B------:R-:W1:Y:S05]  /*6a50*/  SYNCS.PHASECHK.TRANS64.TRYWAIT P5, [R43+URZ+0x36890], R100 ;  /* 0x036890642b0075a7 */ /* 0x000e6a00080a017f */
[----:B------:R-:W2:Y:S01]  /*6a60*/  LDC.64 R126, c[0x0][0x2f0] ;  /* 0x0000bc00ff7e7b82 */ /* 0x000ea20000000a00 */
[----:B-1----:R-:W-:Y:S05]  /*6a70*/  @!P5 BRA `(.L_x_2269) ;  /* 0x00000254004cd947 */ /* 0x002fea0003800000 */
.L_x_2539:
[----:B------:R-:W-:Y:S05]  /*6a80*/  BSYNC B1 ;  /* 0x0000000000017941 */ /* 0x000fea0003800000 */
.L_x_2268:
[----:B------:R-:W-:Y:S01]  /*6a90*/  BSSY B1, `(.L_x_2270) ;  /* 0x000016f000017945 */ /* 0x000fe20003800000 */
[----:B0-----:R-:W-:Y:S01]  /*6aa0*/  IADD3 R147, -R124, R146, RZ ;  /* 0x000000927c937210 */ /* 0x001fe20007ffe1ff */
[----:B------:R-:W-:Y:S02]  /*6ab0*/  IMAD.MOV.U32 R129, RZ, RZ, R97 ;  /* 0x000000ffff817224 */ /* 0x000fe400078e0061 */
        /* <DEDUP_REMOVED lines=9> */
[----:B------:R-:W-:Y:S01]  /*6b50*/  IMAD R95, R19, 0x5400, R143 ;  /* 0x00005400135f7824 */ /* 0x000fe200078e028f */
[----:B------:R-:W-:Y:S01]  /*6b60*/  IADD3 R159, P4, P5, R118, R130, R21 ;  /* 0x00000082769f7210 */ /* 0x000fe20007d9e015 */
[----:B------:R-:W-:Y:S01]  /*6b70*/  BSSY B3, `(.L_x_2274) ;  /* 0x0000066000037945 */ /* 0x000fe20003800000 */
        /* <DEDUP_REMOVED lines=13> */
[----:B------:R-:W-:Y:S02]  /*6c50*/  IMAD R93, R19, 0x5400, R92 ;  /* 0x00005400135d7824 */ /* 0x000fe400078e025c */
[--C-:B------:R-:W-:Y:S02]  /*6c60*/  IMAD R92, R95, 0x2, R18.reuse ;  /* 0x000000025f5c7824 */ /* 0x100fe400078e0212 */
[----:B------:R-:W-:-:S04]  /*6c70*/  IMAD R96, R93, 0x2, R18 ;  /* 0x000000025d607824 */ /* 0x000fc800078e0212 */
        /* <DEDUP_REMOVED lines=17> */
[----:B0-----:R-:W-:Y:S02]  /*6d90*/  HADD2.F32 R67, -RZ, R93.H0_H0 ;  /* 0x2000005dff437230 */ /* 0x001fe40000004100 */
[----:B------:R-:W-:Y:S02]  /*6da0*/  HADD2.F32 R55, -RZ, R55.H0_H0 ;  /* 0x20000037ff377230 */ /* 0x000fe40000004100 */
[----:B------:R-:W-:Y:S02]  /*6db0*/  HADD2.F32 R66, -RZ, R66.H0_H0 ;  /* 0x20000042ff427230 */ /* 0x000fe40000004100 */
[C---:B------:R-:W-:Y:S01]  /*6dc0*/  FMUL.FTZ R168, R67.reuse, R168 ;  /* 0x000000a843a87220 */ /* 0x040fe20000410000 */
[-C--:B------:R-:W-:Y:S01]  /*6dd0*/  FFMA.FTZ R67, R67, R166.reuse, -R164 ;  /* 0x000000a643437223 */ /* 0x080fe200000108a4 */
[----:B------:R-:W-:Y:S02]  /*6de0*/  HADD2.F32 R164, -RZ, R64.H0_H0 ;  /* 0x20000040ffa47230 */ /* 0x000fe40000004100 */
[----:B------:R-:W-:Y:S01]  /*6df0*/  FFMA.FTZ R64, R163, R166, R168 ;  /* 0x000000a6a3407223 */ /* 0x000fe200000100a8 */
[----:B------:R-:W-:-:S02]  /*6e00*/  HADD2.F32 R163, -RZ, R93.H1_H1 ;  /* 0x3000005dffa37230 */ /* 0x000fc40000004100 */
[----:B------:R-:W-:Y:S02]  /*6e10*/  HADD2.F32 R166, -RZ, R162.H0_H0 ;  /* 0x200000a2ffa67230 */ /* 0x000fe40000004100 */
[-C--:B------:R-:W-:Y:S01]  /*6e20*/  FMUL.FTZ R162, R97, R164.reuse ;  /* 0x000000a461a27220 */ /* 0x080fe20000410000 */
[----:B------:R-:W-:Y:S02]  /*6e30*/  IMAD.MOV.U32 R93, RZ, RZ, R98 ;  /* 0x000000ffff5d7224 */ /* 0x000fe400078e0062 */
[C---:B------:R-:W-:Y:S01]  /*6e40*/  FMUL.FTZ R164, R163.reuse, R164 ;  /* 0x000000a4a3a47220 */ /* 0x040fe20000410000 */
[----:B------:R-:W-:Y:S02]  /*6e50*/  HADD2.F32 R168, -RZ, R65.H0_H0 ;  /* 0x20000041ffa87230 */ /* 0x000fe40000004100 */
[-C--:B------:R-:W-:Y:S01]  /*6e60*/  FFMA.FTZ R98, R163, R166.reuse, -R162 ;  /* 0x000000a6a3627223 */ /* 0x080fe200000108a2 */
[----:B------:R-:W-:Y:S02]  /*6e70*/  HADD2.F32 R162, -RZ, R165.H1_H1 ;  /* 0x300000a5ffa27230 */ /* 0x000fe40000004100 */
[----:B------:R-:W-:Y:S01]  /*6e80*/  FFMA.FTZ R97, R97, R166, R164 ;  /* 0x000000a661617223 */ /* 0x000fe200000100a4 */
[----:B------:R-:W-:-:S02]  /*6e90*/  HADD2.F32 R163, -RZ, R99.H0_H0 ;  /* 0x20000063ffa37230 */ /* 0x000fc40000004100 */
[----:B------:R-:W-:Y:S01]  /*6ea0*/  HADD2.F32 R164, -RZ, R165.H0_H0 ;  /* 0x200000a5ffa47230 */ /* 0x000fe20000004100 */
[----:B------:R-:W-:Y:S01]  /*6eb0*/  F2FP.F16.F32.PACK_AB R67, R98, R67 ;  /* 0x000000436243723e */ /* 0x000fe200000000ff */
[----:B------:R-:W-:Y:S02]  /*6ec0*/  HADD2.F32 R165, -RZ, R95.H0_H0 ;  /* 0x2000005fffa57230 */ /* 0x000fe40000004100 */
[----:B------:R-:W-:Y:S01]  /*6ed0*/  FMUL.FTZ R166, R163, R162 ;  /* 0x000000a2a3a67220 */ /* 0x000fe20000410000 */
[----:B------:R-:W-:Y:S01]  /*6ee0*/  HADD2.F32 R99, -RZ, R99.H1_H1 ;  /* 0x30000063ff637230 */ /* 0x000fe20000004100 */
[----:B------:R-:W-:Y:S01]  /*6ef0*/  F2FP.F16.F32.PACK_AB R97, R97, R64 ;  /* 0x000000406161723e */ /* 0x000fe200000000ff */
[----:B------:R-:W-:Y:S02]  /*6f00*/  HADD2.F32 R95, -RZ, R95.H1_H1 ;  /* 0x3000005fff5f7230 */ /* 0x000fe40000004100 */
[C---:B------:R-:W-:Y:S01]  /*6f10*/  FMUL.FTZ R162, R165.reuse, R162 ;  /* 0x000000a2a5a27220 */ /* 0x040fe20000410000 */
[----:B------:R-:W-:Y:S01]  /*6f20*/  FFMA.FTZ R166, R165, R164, -R166 ;  /* 0x000000a4a5a67223 */ /* 0x000fe200000108a6 */
[----:B------:R-:W-:Y:S01]  /*6f30*/  FMUL.FTZ R170, R99, R66 ;  /* 0x0000004263aa7220 */ /* 0x000fe20000410000 */
[----:B------:R-:W-:-:S02]  /*6f40*/  HADD2.F32 R65, -RZ, R167.H1_H1 ;  /* 0x300000a7ff417230 */ /* 0x000fc40000004100 */
[----:B------:R-:W-:Y:S01]  /*6f50*/  FMUL.FTZ R66, R95, R66 ;  /* 0x000000425f427220 */ /* 0x000fe20000410000 */
[----:B------:R-:W-:Y:S01]  /*6f60*/  FFMA.FTZ R162, R163, R164, R162 ;  /* 0x000000a4a3a27223 */ /* 0x000fe200000100a2 */
[----:B------:R-:W-:Y:S02]  /*6f70*/  HADD2.F32 R164, -RZ, R96.H0_H0 ;  /* 0x20000060ffa47230 */ /* 0x000fe40000004100 */
[-C--:B------:R-:W-:Y:S01]  /*6f80*/  FFMA.FTZ R95, R95, R168.reuse, -R170 ;  /* 0x000000a85f5f7223 */ /* 0x080fe200000108aa */
[----:B------:R-:W-:Y:S02]  /*6f90*/  HADD2.F32 R163, -RZ, R92.H0_H0 ;  /* 0x2000005cffa37230 */ /* 0x000fe40000004100 */
[----:B------:R-:W-:Y:S01]  /*6fa0*/  FFMA.FTZ R99, R99, R168, R66 ;  /* 0x000000a863637223 */ /* 0x000fe20000010042 */
[----:B------:R-:W-:Y:S02]  /*6fb0*/  HADD2.F32 R96, -RZ, R96.H1_H1 ;  /* 0x30000060ff607230 */ /* 0x000fe40000004100 */
[----:B------:R-:W-:Y:S01]  /*6fc0*/  HADD2.F32 R92, -RZ, R92.H1_H1 ;  /* 0x3000005cff5c7230 */ /* 0x000fe20000004100 */
[----:B------:R-:W-:Y:S01]  /*6fd0*/  F2FP.F16.F32.PACK_AB R95, R95, R166 ;  /* 0x000000a65f5f723e */ /* 0x000fe200000000ff */
[----:B------:R-:W-:-:S02]  /*6fe0*/  HADD2.F32 R66, -RZ, R167.H0_H0 ;  /* 0x200000a7ff427230 */ /* 0x000fc40000004100 */
[CC--:B------:R-:W-:Y:S01]  /*6ff0*/  FMUL.FTZ R167, R163.reuse, R65.reuse ;  /* 0x00000041a3a77220 */ /* 0x0c0fe20000410000 */
[----:B------:R-:W-:Y:S02]  /*7000*/  HADD2.F32 R165, -RZ, R52.H0_H0 ;  /* 0x20000034ffa57230 */ /* 0x000fe40000004100 */
[----:B------:R-:W-:Y:S01]  /*7010*/  FMUL.FTZ R52, R164, R65 ;  /* 0x00000041a4347220 */ /* 0x000fe20000410000 */
[-C--:B------:R-:W-:Y:S01]  /*7020*/  FMUL.FTZ R65, R96, R53.reuse ;  /* 0x0000003560417220 */ /* 0x080fe20000410000 */
[----:B------:R-:W-:Y:S01]  /*7030*/  FMUL.FTZ R53, R92, R53 ;  /* 0x000000355c357220 */ /* 0x000fe20000410000 */
[-C--:B------:R-:W-:Y:S01]  /*7040*/  FFMA.FTZ R167, R164, R66.reuse, R167 ;  /* 0x00000042a4a77223 */ /* 0x080fe200000100a7 */
[----:B------:R-:W-:Y:S01]  /*7050*/  FFMA.FTZ R52, R163, R66, -R52 ;  /* 0x00000042a3347223 */ /* 0x000fe20000010834 */
[-C--:B------:R-:W-:Y:S01]  /*7060*/  FFMA.FTZ R65, R92, R165.reuse, -R65 ;  /* 0x000000a55c417223 */ /* 0x080fe20000010841 */
[----:B------:R-:W-:Y:S01]  /*7070*/  FFMA.FTZ R96, R96, R165, R53 ;  /* 0x000000a560607223 */ /* 0x000fe20000010035 */
[----:B------:R-:W-:Y:S01]  /*7080*/  HADD2.F32 R53, -RZ, R182.H1_H1 ;  /* 0x300000b6ff357230 */ /* 0x000fe20000004100 */
[----:B------:R-:W-:Y:S01]  /*7090*/  F2FP.F16.F32.PACK_AB R99, R99, R162 ;  /* 0x000000a26363723e */ /* 0x000fe200000000ff */
[----:B------:R-:W-:-:S02]  /*70a0*/  HADD2.F32 R163, -RZ, R93.H0_H0 ;  /* 0x2000005dffa37230 */ /* 0x000fc40000004100 */
[--C-:B------:R-:W-:Y:S01]  /*70b0*/  HADD2.F32 R92, -RZ, R94.reuse.H0_H0 ;  /* 0x2000005eff5c7230 */ /* 0x100fe20000004100 */
[----:B------:R-:W-:Y:S01]  /*70c0*/  F2FP.F16.F32.PACK_AB R96, R96, R167 ;  /* 0x000000a76060723e */ /* 0x000fe200000000ff */
[----:B------:R-:W-:Y:S02]  /*70d0*/  HADD2.F32 R164, -RZ, R93.H1_H1 ;  /* 0x3000005dffa47230 */ /* 0x000fe40000004100 */
[-C--:B------:R-:W-:Y:S01]  /*70e0*/  FMUL.FTZ R93, R163, R53.reuse ;  /* 0x00000035a35d7220 */ /* 0x080fe20000410000 */
[----:B------:R-:W-:Y:S02]  /*70f0*/  HADD2.F32 R94, -RZ, R94.H1_H1 ;  /* 0x3000005eff5e7230 */ /* 0x000fe40000004100 */
[----:B------:R-:W-:Y:S02]  /*7100*/  HADD2.F32 R165, -RZ, R54.H0_H0 ;  /* 0x20000036ffa57230 */ /* 0x000fe40000004100 */
[----:B------:R-:W-:Y:S01]  /*7110*/  FMUL.FTZ R54, R92, R53 ;  /* 0x000000355c367220 */ /* 0x000fe20000410000 */
[----:B------:R-:W-:-:S02]  /*7120*/  HADD2.F32 R66, -RZ, R181.H0_H0 ;  /* 0x200000b5ff427230 */ /* 0x000fc40000004100 */
[-C--:B------:R-:W-:Y:S01]  /*7130*/  FMUL.FTZ R53, R164, R55.reuse ;  /* 0x00000037a4357220 */ /* 0x080fe20000410000 */
[----:B------:R-:W-:Y:S02]  /*7140*/  FMUL.FTZ R55, R94, R55 ;  /* 0x000000375e377220 */ /* 0x000fe40000410000 */
[-C--:B------:R-:W-:Y:S01]  /*7150*/  FFMA.FTZ R93, R92, R66.reuse, -R93 ;  /* 0x000000425c5d7223 */ /* 0x080fe2000001085d */
[-C--:B------:R-:W-:Y:S01]  /*7160*/  FFMA.FTZ R94, R94, R165.reuse, -R53 ;  /* 0x000000a55e5e7223 */ /* 0x080fe20000010835 */
[----:B------:R-:W-:Y:S01]  /*7170*/  FFMA.FTZ R54, R163, R66, R54 ;  /* 0x00000042a3367223 */ /* 0x000fe20000010036 */
[----:B------:R-:W-:Y:S01]  /*7180*/  FFMA.FTZ R55, R164, R165, R55 ;  /* 0x000000a5a4377223 */ /* 0x000fe20000010037 */
[----:B------:R-:W-:Y:S02]  /*7190*/  F2FP.F16.F32.PACK_AB R92, R65, R52 ;  /* 0x00000034415c723e */ /* 0x000fe400000000ff */
[----:B------:R-:W-:Y:S02]  /*71a0*/  F2FP.F16.F32.PACK_AB R94, R94, R93 ;  /* 0x0000005d5e5e723e */ /* 0x000fe400000000ff */
[----:B------:R-:W-:-:S02]  /*71b0*/  F2FP.F16.F32.PACK_AB R98, R55, R54 ;  /* 0x000000363762723e */ /* 0x000fc400000000ff */
[----:B------:R-:W-:-:S07]  /*71c0*/  MOV R93, R67 ;  /* 0x00000043005d7202 */ /* 0x000fce0000000f00 */
.L_x_2275:
[----:B------:R-:W-:Y:S05]  /*71d0*/  BSYNC B3 ;  /* 0x0000000000037941 */ /* 0x000fea0003800000 */
.L_x_2274:
        /* <DEDUP_REMOVED lines=10> */
.L_x_2273:
[----:B------:R-:W-:Y:S05]  /*7280*/  BSYNC B2 ;  /* 0x0000000000027941 */ /* 0x000fea0003800000 */
.L_x_2272:
[----:B------:R-:W-:Y:S01]  /*7290*/  ISETP.NE.AND P4, PT, R34, RZ, PT ;  /* 0x000000ff2200720c */ /* 0x000fe20003f85270 */
[----:B------:R-:W-:-:S12]  /*72a0*/  BSSY B2, `(.L_x_2276) ;  /* 0x0000076000027945 */ /* 0x000fd80003800000 */
[----:B------:R-:W-:Y:S05]  /*72b0*/  @!P4 BRA `(.L_x_2277) ;  /* 0x0000000400d0c947 */ /* 0x000fea0003800000 */
[----:B0-----:R-:W-:Y:S01]  /*72c0*/  SEL R52, R124, R147, !P1 ;  /* 0x000000937c347207 */ /* 0x001fe20004800000 */
        /* <DEDUP_REMOVED lines=15> */
[----:B------:R-:W-:-:S04]  /*73c0*/  IMAD.IADD R52, R52, 0x1, R53 ;  /* 0x0000000134347824 */ /* 0x000fc800078e0235 */
[----:B------:R-:W-:Y:S02]  /*73d0*/  IMAD R53, R19, 0x5400, R52 ;  /* 0x0000540013357824 */ /* 0x000fe400078e0234 */
[----:B------:R-:W-:-:S03]  /*73e0*/  IMAD R52, R55, 0x2, R18 ;  /* 0x0000000237347824 */ /* 0x000fc600078e0212 */
[----:B------:R-:W-:-:S03]  /*73f0*/  LEA R64, R53, R18, 0x1 ;  /* 0x0000001235407211 */ /* 0x000fc600078e08ff */
        /* <DEDUP_REMOVED lines=19> */
[-C--:B------:R-:W-:Y:S01]  /*7530*/  FMUL.FTZ R160, R65, R63.reuse ;  /* 0x0000003f41a07220 */ /* 0x080fe20000410000 */
[----:B------:R-:W-:Y:S02]  /*7540*/  HADD2.F32 R53, -RZ, R94.H0_H0 ;  /* 0x2000005eff357230 */ /* 0x000fe40000004100 */
[C---:B------:R-:W-:Y:S01]  /*7550*/  FMUL.FTZ R94, R97.reuse, R63 ;  /* 0x0000003f615e7220 */ /* 0x040fe20000410000 */
[-C--:B------:R-:W-:Y:S01]  /*7560*/  FMUL.FTZ R63, R98, R99.reuse ;  /* 0x00000063623f7220 */ /* 0x080fe20000410000 */
[C---:B------:R-:W-:Y:S01]  /*7570*/  FMUL.FTZ R99, R60.reuse, R99 ;  /* 0x000000633c637220 */ /* 0x040fe20000410000 */
[-C--:B------:R-:W-:Y:S01]  /*7580*/  FFMA.FTZ R160, R97, R96.reuse, R160 ;  /* 0x0000006061a07223 */ /* 0x080fe200000100a0 */
[----:B------:R-:W-:Y:S01]  /*7590*/  FFMA.FTZ R94, R65, R96, -R94 ;  /* 0x00000060415e7223 */ /* 0x000fe2000001085e */
[-C--:B------:R-:W-:Y:S01]  /*75a0*/  FFMA.FTZ R63, R60, R53.reuse, -R63 ;  /* 0x000000353c3f7223 */ /* 0x080fe2000001083f */
[----:B------:R-:W-:Y:S01]  /*75b0*/  FFMA.FTZ R99, R98, R53, R99 ;  /* 0x0000003562637223 */ /* 0x000fe20000010063 */
[----:B------:R-:W-:-:S02]  /*75c0*/  HADD2.F32 R65, -RZ, R67.H0_H0 ;  /* 0x20000043ff417230 */ /* 0x000fc40000004100 */
[----:B------:R-:W-:Y:S01]  /*75d0*/  HADD2.F32 R96, -RZ, R67.H1_H1 ;  /* 0x30000043ff607230 */ /* 0x000fe20000004100 */
[----:B------:R-:W-:Y:S01]  /*75e0*/  F2FP.F16.F32.PACK_AB R63, R63, R94 ;  /* 0x0000005e3f3f723e */ /* 0x000fe200000000ff */
[----:B------:R-:W-:Y:S01]  /*75f0*/  HADD2.F32 R53, -RZ, R181.H1_H1 ;  /* 0x300000b5ff357230 */ /* 0x000fe20000004100 */
[----:B------:R-:W-:Y:S01]  /*7600*/  F2FP.F16.F32.PACK_AB R99, R99, R160 ;  /* 0x000000a06363723e */ /* 0x000fe200000000ff */
[--C-:B------:R-:W-:Y:S02]  /*7610*/  HADD2.F32 R67, -RZ, R55.reuse.H0_H0 ;  /* 0x20000037ff437230 */ /* 0x100fe40000004100 */
[----:B------:R-:W-:Y:S02]  /*7620*/  HADD2.F32 R97, -RZ, R62.H0_H0 ;  /* 0x2000003eff617230 */ /* 0x000fe40000004100 */
[-C--:B------:R-:W-:Y:S01]  /*7630*/  FMUL.FTZ R98, R65, R53.reuse ;  /* 0x0000003541627220 */ /* 0x080fe20000410000 */
[----:B------:R-:W-:Y:S02]  /*7640*/  HADD2.F32 R62, -RZ, R55.H1_H1 ;  /* 0x30000037ff3e7230 */ /* 0x000fe40000004100 */
[----:B------:R-:W-:Y:S01]  /*7650*/  FMUL.FTZ R162, R67, R53 ;  /* 0x0000003543a27220 */ /* 0x000fe20000410000 */
[----:B------:R-:W-:-:S02]  /*7660*/  HADD2.F32 R60, -RZ, R180.H0_H0 ;  /* 0x200000b4ff3c7230 */ /* 0x000fc40000004100 */
[-C--:B------:R-:W-:Y:S01]  /*7670*/  FMUL.FTZ R53, R96, R97.reuse ;  /* 0x0000006160357220 */ /* 0x080fe20000410000 */
[----:B------:R-:W-:Y:S02]  /*7680*/  HADD2.F32 R51, -RZ, R51.H0_H0 ;  /* 0x20000033ff337230 */ /* 0x000fe40000004100 */
[C---:B------:R-:W-:Y:S01]  /*7690*/  FMUL.FTZ R97, R62.reuse, R97 ;  /* 0x000000613e617220 */ /* 0x040fe20000410000 */
[--C-:B------:R-:W-:Y:S02]  /*76a0*/  HADD2.F32 R55, -RZ, R179.reuse.H0_H0 ;  /* 0x200000b3ff377230 */ /* 0x100fe40000004100 */
[-C--:B------:R-:W-:Y:S01]  /*76b0*/  FFMA.FTZ R98, R67, R60.reuse, -R98 ;  /* 0x0000003c43627223 */ /* 0x080fe20000010862 */
[----:B------:R-:W-:Y:S01]  /*76c0*/  FFMA.FTZ R162, R65, R60, R162 ;  /* 0x0000003c41a27223 */ /* 0x000fe200000100a2 */
[-C--:B------:R-:W-:Y:S01]  /*76d0*/  FFMA.FTZ R53, R62, R51.reuse, -R53 ;  /* 0x000000333e357223 */ /* 0x080fe20000010835 */
[----:B------:R-:W-:Y:S01]  /*76e0*/  FFMA.FTZ R97, R96, R51, R97 ;  /* 0x0000003360617223 */ /* 0x000fe20000010061 */
[----:B------:R-:W-:-:S02]  /*76f0*/  HADD2.F32 R51, -RZ, R179.H1_H1 ;  /* 0x300000b3ff337230 */ /* 0x000fc40000004100 */
[----:B------:R-:W-:Y:S02]  /*7700*/  HADD2.F32 R62, -RZ, R64.H0_H0 ;  /* 0x20000040ff3e7230 */ /* 0x000fe40000004100 */
[----:B------:R-:W-:Y:S02]  /*7710*/  HADD2.F32 R60, -RZ, R52.H0_H0 ;  /* 0x20000034ff3c7230 */ /* 0x000fe40000004100 */
[----:B------:R-:W-:Y:S02]  /*7720*/  HADD2.F32 R64, -RZ, R64.H1_H1 ;  /* 0x30000040ff407230 */ /* 0x000fe40000004100 */
[-C--:B------:R-:W-:Y:S01]  /*7730*/  FMUL.FTZ R65, R62, R51.reuse ;  /* 0x000000333e417220 */ /* 0x080fe20000410000 */
[----:B------:R-:W-:Y:S02]  /*7740*/  HADD2.F32 R52, -RZ, R52.H1_H1 ;  /* 0x30000034ff347230 */ /* 0x000fe40000004100 */
[----:B------:R-:W-:Y:S01]  /*7750*/  FMUL.FTZ R159, R60, R51 ;  /* 0x000000333c9f7220 */ /* 0x000fe20000410000 */
[----:B------:R-:W-:-:S02]  /*7760*/  HADD2.F32 R67, -RZ, R48.H0_H0 ;  /* 0x20000030ff437230 */ /* 0x000fc40000004100 */
[----:B------:R-:W-:Y:S01]  /*7770*/  FMUL.FTZ R51, R64, R49 ;  /* 0x0000003140337220 */ /* 0x000fe20000410000 */
[----:B------:R-:W-:Y:S01]  /*7780*/  FFMA.FTZ R65, R60, R55, -R65 ;  /* 0x000000373c417223 */ /* 0x000fe20000010841 */
[----:B------:R-:W-:Y:S01]  /*7790*/  FMUL.FTZ R49, R52, R49 ;  /* 0x0000003134317220 */ /* 0x000fe20000410000 */
[----:B------:R-:W-:Y:S01]  /*77a0*/  FFMA.FTZ R159, R62, R55, R159 ;  /* 0x000000373e9f7223 */ /* 0x000fe2000001009f */
[-C--:B------:R-:W-:Y:S01]  /*77b0*/  FFMA.FTZ R52, R52, R67.reuse, -R51 ;  /* 0x0000004334347223 */ /* 0x080fe20000010833 */
[----:B------:R-:W-:Y:S02]  /*77c0*/  HADD2.F32 R55, -RZ, R66.H0_H0 ;  /* 0x20000042ff377230 */ /* 0x000fe40000004100 */
[----:B------:R-:W-:Y:S01]  /*77d0*/  FFMA.FTZ R64, R64, R67, R49 ;  /* 0x0000004340407223 */ /* 0x000fe20000010031 */
[----:B------:R-:W-:Y:S02]  /*77e0*/  HADD2.F32 R48, -RZ, R178.H0_H0 ;  /* 0x200000b2ff307230 */ /* 0x000fe40000004100 */
[----:B------:R-:W-:Y:S01]  /*77f0*/  HADD2.F32 R61, -RZ, R61.H0_H0 ;  /* 0x2000003dff3d7230 */ /* 0x000fe20000004100 */
[----:B------:R-:W-:Y:S01]  /*7800*/  F2FP.F16.F32.PACK_AB R52, R52, R65 ;  /* 0x000000413434723e */ /* 0x000fe200000000ff */
[----:B------:R-:W-:Y:S01]  /*7810*/  HADD2.F32 R51, -RZ, R54.H0_H0 ;  /* 0x20000036ff337230 */ /* 0x000fe20000004100 */
[----:B------:R-:W-:Y:S01]  /*7820*/  F2FP.F16.F32.PACK_AB R64, R64, R159 ;  /* 0x0000009f4040723e */ /* 0x000fe200000000ff */
[----:B------:R-:W-:-:S02]  /*7830*/  HADD2.F32 R66, -RZ, R66.H1_H1 ;  /* 0x30000042ff427230 */ /* 0x000fc40000004100 */
[----:B------:R-:W-:Y:S02]  /*7840*/  HADD2.F32 R54, -RZ, R54.H1_H1 ;  /* 0x30000036ff367230 */ /* 0x000fe40000004100 */
[----:B------:R-:W-:Y:S02]  /*7850*/  HADD2.F32 R67, -RZ, R50.H0_H0 ;  /* 0x20000032ff437230 */ /* 0x000fe40000004100 */
[-C--:B------:R-:W-:Y:S01]  /*7860*/  FMUL.FTZ R50, R55, R48.reuse ;  /* 0x0000003037327220 */ /* 0x080fe20000410000 */
[----:B------:R-:W-:Y:S02]  /*7870*/  HADD2.F32 R49, -RZ, R178.H1_H1 ;  /* 0x300000b2ff317230 */ /* 0x000fe40000004100 */
[-C--:B------:R-:W-:Y:S01]  /*7880*/  FMUL.FTZ R161, R66, R61.reuse ;  /* 0x0000003d42a17220 */ /* 0x080fe20000410000 */
[----:B------:R-:W-:Y:S01]  /*7890*/  FMUL.FTZ R48, R51, R48 ;  /* 0x0000003033307220 */ /* 0x000fe20000410000 */
        /* <DEDUP_REMOVED lines=8> */
[----:B------:R-:W-:Y:S02]  /*7920*/  F2FP.F16.F32.PACK_AB R67, R97, R162 ;  /* 0x000000a26143723e */ /* 0x000fe400000000ff */
[----:B------:R-:W-:Y:S02]  /*7930*/  F2FP.F16.F32.PACK_AB R54, R161, R50 ;  /* 0x00000032a136723e */ /* 0x000fe400000000ff */
[----:B------:R-:W-:-:S07]  /*7940*/  F2FP.F16.F32.PACK_AB R66, R61, R48 ;  /* 0x000000303d42723e */ /* 0x000fce00000000ff */
.L_x_2279:
[----:B------:R-:W-:Y:S05]  /*7950*/  BSYNC B3 ;  /* 0x0000000000037941 */ /* 0x000fea0003800000 */
.L_x_2278:
        /* <DEDUP_REMOVED lines=10> */
.L_x_2277:
[----:B------:R-:W-:Y:S05]  /*7a00*/  BSYNC B2 ;  /* 0x0000000000027941 */ /* 0x000fea0003800000 */
.L_x_2276:
[----:B------:R-:W-:-:S13]  /*7a10*/  ISETP.NE.AND P4, PT, R35, RZ, PT ;  /* 0x000000ff2300720c */ /* 0x000fda0003f85270 */
[----:B------:R-:W-:Y:S05]  /*7a20*/  @!P4 BRA `(.L_x_2271) ;  /* 0x0000000400d4c947 */ /* 0x000fea0003800000 */
[----:B---3--:R-:W2:Y:S01]  /*7a30*/  LDL R48, [R1] ;  /* 0x0000000001307983 */ /* 0x008ea20000100800 */
[----:B------:R-:W-:Y:S01]  /*7a40*/  IADD3 R60, P4, P5, R118, R130, R29 ;  /* 0x00000082763c7210 */ /* 0x000fe20007d9e01d */
[----:B------:R-:W-:Y:S03]  /*7a50*/  BSSY B2, `(.L_x_2280) ;  /* 0x0000068000027945 */ /* 0x000fe60003800000 */
[----:B------:R-:W-:Y:S02]  /*7a60*/  IADD3.X R61, R4, R151, R33, P4, P5 ;  /* 0x00000097043d7210 */ /* 0x000fe400027ea421 */
[----:B------:R-:W-:Y:S02]  /*7a70*/  ISETP.GE.AND P4, PT, R207, R101, PT ;  /* 0x00000065cf00720c */ /* 0x000fe40003f86270 */
[----:B--2---:R-:W-:-:S04]  /*7a80*/  LOP3.LUT P6, RZ, R48, 0x1, RZ, 0xc0, !PT ;  /* 0x0000000130ff7812 */ /* 0x004fc800078cc0ff */
[----:B------:R-:W-:-:S04]  /*7a90*/  SEL R48, R124, R147, !P6 ;  /* 0x000000937c307207 */ /* 0x000fc80007000000 */
[----:B------:R-:W-:-:S04]  /*7aa0*/  SHF.R.S32.HI R49, RZ, 0x1f, R48 ;  /* 0x0000001fff317819 */ /* 0x000fc80000011430 */
        /* <DEDUP_REMOVED lines=17> */
[--C-:B------:R-:W-:Y:S01]  /*7bc0*/  SHF.R.U64 R44, R44, 0x10, R45.reuse ;  /* 0x000000102c2c7819 */ /* 0x100fe2000000122d */
[----:B------:R-:W-:Y:S01]  /*7bd0*/  HADD2.F32 R67, -RZ, R177.H1_H1 ;  /* 0x300000b1ff437230 */ /* 0x000fe20000004100 */
[----:B------:R-:W-:Y:S01]  /*7be0*/  SHF.R.U32.HI R62, RZ, 0x10, R45 ;  /* 0x00000010ff3e7819 */ /* 0x000fe2000001162d */
[--C-:B--2---:R-:W-:Y:S01]  /*7bf0*/  HADD2.F32 R66, -RZ, R53.reuse.H0_H0 ;  /* 0x20000035ff427230 */ /* 0x104fe20000004100 */
[--C-:B------:R-:W-:Y:S01]  /*7c00*/  SHF.R.U64 R45, R56, 0x10, R57.reuse ;  /* 0x00000010382d7819 */ /* 0x100fe20000001239 */
[----:B------:R-:W-:Y:S01]  /*7c10*/  HADD2.F32 R64, -RZ, R53.H1_H1 ;  /* 0x30000035ff407230 */ /* 0x000fe20000004100 */
[----:B------:R-:W-:Y:S01]  /*7c20*/  SHF.R.U32.HI R56, RZ, 0x10, R57 ;  /* 0x00000010ff387819 */ /* 0x000fe20000011639 */
[----:B0-----:R-:W-:Y:S01]  /*7c30*/  HADD2.F32 R92, -RZ, R49.H0_H0 ;  /* 0x20000031ff5c7230 */ /* 0x001fe20000004100 */
[--C-:B------:R-:W-:Y:S01]  /*7c40*/  SHF.R.U64 R57, R58, 0x10, R59.reuse ;  /* 0x000000103a397819 */ /* 0x100fe2000000123b */
[----:B------:R-:W-:Y:S01]  /*7c50*/  HADD2.F32 R65, -RZ, R62.H0_H0 ;  /* 0x2000003eff417230 */ /* 0x000fe20000004100 */
[----:B------:R-:W-:Y:S01]  /*7c60*/  SHF.R.U32.HI R58, RZ, 0x10, R59 ;  /* 0x00000010ff3a7819 */ /* 0x000fe2000001163b */
[----:B------:R-:W-:-:S02]  /*7c70*/  HADD2.F32 R53, -RZ, R56.H0_H0 ;  /* 0x20000038ff357230 */ /* 0x000fc40000004100 */
[-C--:B------:R-:W-:Y:S01]  /*7c80*/  FMUL.FTZ R95, R92, R67.reuse ;  /* 0x000000435c5f7220 */ /* 0x080fe20000410000 */
[----:B------:R-:W-:Y:S02]  /*7c90*/  HADD2.F32 R56, -RZ, R49.H1_H1 ;  /* 0x30000031ff387230 */ /* 0x000fe40000004100 */
[----:B------:R-:W-:Y:S01]  /*7ca0*/  FMUL.FTZ R49, R66, R67 ;  /* 0x0000004342317220 */ /* 0x000fe20000410000 */
[----:B------:R-:W-:Y:S02]  /*7cb0*/  HADD2.F32 R59, -RZ, R175.H1_H1 ;  /* 0x300000afff3b7230 */ /* 0x000fe40000004100 */
[-C--:B------:R-:W-:Y:S01]  /*7cc0*/  FMUL.FTZ R67, R64, R53.reuse ;  /* 0x0000003540437220 */ /* 0x080fe20000410000 */
[--C-:B------:R-:W-:Y:S01]  /*7cd0*/  SHF.R.U64 R46, R46, 0x10, R47.reuse ;  /* 0x000000102e2e7819 */ /* 0x100fe2000000122f */
[----:B------:R-:W-:Y:S01]  /*7ce0*/  FMUL.FTZ R93, R56, R53 ;  /* 0x00000035385d7220 */ /* 0x000fe20000410000 */
[----:B------:R-:W-:Y:S01]  /*7cf0*/  SHF.R.U32.HI R47, RZ, 0x10, R47 ;  /* 0x00000010ff2f7819 */ /* 0x000fe2000001162f */
[----:B------:R-:W-:Y:S01]  /*7d00*/  FFMA.FTZ R49, R92, R59, -R49 ;  /* 0x0000003b5c317223 */ /* 0x000fe20000010831 */
[-C--:B------:R-:W-:Y:S01]  /*7d10*/  FFMA.FTZ R56, R56, R65.reuse, -R67 ;  /* 0x0000004138387223 */ /* 0x080fe20000010843 */
[----:B------:R-:W-:Y:S01]  /*7d20*/  FFMA.FTZ R64, R64, R65, R93 ;  /* 0x0000004140407223 */ /* 0x000fe2000001005d */
[----:B------:R-:W-:-:S02]  /*7d30*/  HADD2.F32 R67, -RZ, R176.H1_H1 ;  /* 0x300000b0ff437230 */ /* 0x000fc40000004100 */
[----:B------:R-:W-:Y:S01]  /*7d40*/  FFMA.FTZ R53, R66, R59, R95 ;  /* 0x0000003b42357223 */ /* 0x000fe2000001005f */
[----:B------:R-:W-:Y:S01]  /*7d50*/  HADD2.F32 R62, -RZ, R55.H0_H0 ;  /* 0x20000037ff3e7230 */ /* 0x000fe20000004100 */
[----:B------:R-:W-:Y:S01]  /*7d60*/  F2FP.F16.F32.PACK_AB R49, R56, R49 ;  /* 0x000000313831723e */ /* 0x000fe200000000ff */
[--C-:B------:R-:W-:Y:S02]  /*7d70*/  HADD2.F32 R92, -RZ, R51.reuse.H0_H0 ;  /* 0x20000033ff5c7230 */ /* 0x100fe40000004100 */
[----:B------:R-:W-:Y:S01]  /*7d80*/  HADD2.F32 R58, -RZ, R58.H0_H0 ;  /* 0x2000003aff3a7230 */ /* 0x000fe20000004100 */
[----:B------:R-:W-:Y:S01]  /*7d90*/  F2FP.F16.F32.PACK_AB R53, R64, R53 ;  /* 0x000000354035723e */ /* 0x000fe200000000ff */
[----:B------:R-:W-:Y:S02]  /*7da0*/  HADD2.F32 R65, -RZ, R51.H1_H1 ;  /* 0x30000033ff417230 */ /* 0x000fe40000004100 */
[----:B------:R-:W-:Y:S01]  /*7db0*/  FMUL.FTZ R51, R92, R67 ;  /* 0x000000435c337220 */ /* 0x000fe20000410000 */
[----:B------:R-:W-:-:S02]  /*7dc0*/  HADD2.F32 R59, -RZ, R174.H1_H1 ;  /* 0x300000aeff3b7230 */ /* 0x000fc40000004100 */
[----:B------:R-:W-:Y:S02]  /*7dd0*/  HADD2.F32 R66, -RZ, R47.H0_H0 ;  /* 0x2000002fff427230 */ /* 0x000fe40000004100 */
[C---:B------:R-:W-:Y:S01]  /*7de0*/  FMUL.FTZ R47, R62.reuse, R67 ;  /* 0x000000433e2f7220 */ /* 0x040fe20000410000 */
[----:B------:R-:W-:Y:S02]  /*7df0*/  HADD2.F32 R55, -RZ, R55.H1_H1 ;  /* 0x30000037ff377230 */ /* 0x000fe40000004100 */
[-C--:B------:R-:W-:Y:S01]  /*7e00*/  FMUL.FTZ R96, R65, R58.reuse ;  /* 0x0000003a41607220 */ /* 0x080fe20000410000 */
[-C--:B------:R-:W-:Y:S01]  /*7e10*/  FFMA.FTZ R51, R62, R59.reuse, R51 ;  /* 0x0000003b3e337223 */ /* 0x080fe20000010033 */
[----:B------:R-:W-:Y:S01]  /*7e20*/  FFMA.FTZ R47, R92, R59, -R47 ;  /* 0x0000003b5c2f7223 */ /* 0x000fe2000001082f */
[----:B------:R-:W-:Y:S02]  /*7e30*/  HADD2.F32 R92, -RZ, R52.H0_H0 ;  /* 0x20000034ff5c7230 */ /* 0x000fe40000004100 */
[C---:B------:R-:W-:Y:S01]  /*7e40*/  FMUL.FTZ R94, R55.reuse, R58 ;  /* 0x0000003a375e7220 */ /* 0x040fe20000410000 */
[----:B------:R-:W-:Y:S01]  /*7e50*/  FFMA.FTZ R62, R55, R66, R96 ;  /* 0x00000042373e7223 */ /* 0x000fe20000010060 */
[----:B------:R-:W-:-:S02]  /*7e60*/  HADD2.F32 R55, -RZ, R45.H0_H0 ;  /* 0x2000002dff377230 */ /* 0x000fc40000004100 */
[----:B------:R-:W-:Y:S02]  /*7e70*/  HADD2.F32 R52, -RZ, R52.H1_H1 ;  /* 0x30000034ff347230 */ /* 0x000fe40000004100 */
[----:B------:R-:W-:Y:S01]  /*7e80*/  FFMA.FTZ R58, R65, R66, -R94 ;  /* 0x00000042413a7223 */ /* 0x000fe2000001085e */
[--C-:B------:R-:W-:Y:S02]  /*7e90*/  HADD2.F32 R45, -RZ, R48.reuse.H1_H1 ;  /* 0x30000030ff2d7230 */ /* 0x100fe40000004100 */
[----:B------:R-:W-:Y:S02]  /*7ea0*/  HADD2.F32 R177, -RZ, R177.H0_H0 ;  /* 0x200000b1ffb17230 */ /* 0x000fe40000004100 */
[-C--:B------:R-:W-:Y:S01]  /*7eb0*/  FMUL.FTZ R94, R52, R55.reuse ;  /* 0x00000037345e7220 */ /* 0x080fe20000410000 */
[----:B------:R-:W-:Y:S02]  /*7ec0*/  HADD2.F32 R66, -RZ, R48.H0_H0 ;  /* 0x20000030ff427230 */ /* 0x000fe40000004100 */
[----:B------:R-:W-:Y:S01]  /*7ed0*/  FMUL.FTZ R55, R45, R55 ;  /* 0x000000372d377220 */ /* 0x000fe20000410000 */
[----:B------:R-:W-:-:S02]  /*7ee0*/  HADD2.F32 R48, -RZ, R44.H0_H0 ;  /* 0x2000002cff307230 */ /* 0x000fc40000004100 */
[-C--:B------:R-:W-:Y:S01]  /*7ef0*/  FMUL.FTZ R59, R92, R177.reuse ;  /* 0x000000b15c3b7220 */ /* 0x080fe20000410000 */
[----:B------:R-:W-:Y:S02]  /*7f00*/  HADD2.F32 R175, -RZ, R175.H0_H0 ;  /* 0x200000afffaf7230 */ /* 0x000fe40000004100 */
[----:B------:R-:W-:Y:S01]  /*7f10*/  FMUL.FTZ R177, R66, R177 ;  /* 0x000000b142b17220 */ /* 0x000fe20000410000 */
[----:B------:R-:W-:Y:S02]  /*7f20*/  HADD2.F32 R176, -RZ, R176.H0_H0 ;  /* 0x200000b0ffb07230 */ /* 0x000fe40000004100 */
[-C--:B------:R-:W-:Y:S01]  /*7f30*/  FFMA.FTZ R52, R52, R48.reuse, R55 ;  /* 0x0000003034347223 */ /* 0x080fe20000010037 */
[----:B------:R-:W-:Y:S01]  /*7f40*/  FFMA.FTZ R45, R45, R48, -R94 ;  /* 0x000000302d2d7223 */ /* 0x000fe2000001085e */
[-C--:B------:R-:W-:Y:S01]  /*7f50*/  FFMA.FTZ R44, R66, R175.reuse, -R59 ;  /* 0x000000af422c7223 */ /* 0x080fe2000001083b */
[----:B------:R-:W-:Y:S02]  /*7f60*/  HADD2.F32 R55, -RZ, R54.H0_H0 ;  /* 0x20000036ff377230 */ /* 0x000fe40000004100 */
[----:B------:R-:W-:Y:S01]  /*7f70*/  FFMA.FTZ R175, R92, R175, R177 ;  /* 0x000000af5caf7223 */ /* 0x000fe200000100b1 */
[----:B------:R-:W-:Y:S01]  /*7f80*/  HADD2.F32 R59, -RZ, R57.H0_H0 ;  /* 0x20000039ff3b7230 */ /* 0x000fe20000004100 */
[----:B------:R-:W-:Y:S01]  /*7f90*/  F2FP.F16.F32.PACK_AB R47, R58, R47 ;  /* 0x0000002f3a2f723e */ /* 0x000fe200000000ff */
[----:B------:R-:W-:-:S02]  /*7fa0*/  HADD2.F32 R48, -RZ, R50.H0_H0 ;  /* 0x20000032ff307230 */ /* 0x000fc40000004100 */
[CC--:B------:R-:W-:Y:S01]  /*7fb0*/  FMUL.FTZ R65, R55.reuse, R176.reuse ;  /* 0x000000b037417220 */ /* 0x0c0fe20000410000 */
        /* <DEDUP_REMOVED lines=8> */
[-C--:B------:R-:W-:Y:S01]  /*8040*/  FFMA.FTZ R65, R48, R174.reuse, -R65 ;  /* 0x000000ae30417223 */ /* 0x080fe20000010841 */
[----:B------:R-:W-:Y:S01]  /*8050*/  FFMA.FTZ R176, R55, R174, R176 ;  /* 0x000000ae37b07223 */ /* 0x000fe200000100b0 */
[-C--:B------:R-:W-:Y:S01]  /*8060*/  FFMA.FTZ R50, R50, R57.reuse, -R67 ;  /* 0x0000003932327223 */ /* 0x080fe20000010843 */
[----:B------:R-:W-:Y:S01]  /*8070*/  FFMA.FTZ R59, R54, R57, R59 ;  /* 0x00000039363b7223 */ /* 0x000fe2000001003b */
[----:B------:R-:W-:Y:S01]  /*8080*/  F2FP.F16.F32.PACK_AB R55, R62, R51 ;  /* 0x000000333e37723e */ /* 0x000fe200000000ff */
[----:B------:R-:W-:Y:S01]  /*8090*/  IMAD.MOV.U32 R51, RZ, RZ, R47 ;  /* 0x000000ffff337224 */ /* 0x000fe200078e002f */
[----:B------:R-:W-:-:S02]  /*80a0*/  F2FP.F16.F32.PACK_AB R48, R45, R44 ;  /* 0x0000002c2d30723e */ /* 0x000fc400000000ff */
[----:B------:R-:W-:Y:S02]  /*80b0*/  F2FP.F16.F32.PACK_AB R50, R50, R65 ;  /* 0x000000413232723e */ /* 0x000fe400000000ff */
[----:B------:R-:W-:-:S07]  /*80c0*/  F2FP.F16.F32.PACK_AB R54, R59, R176 ;  /* 0x000000b03b36723e */ /* 0x000fce00000000ff */
.L_x_2281:
[----:B------:R-:W-:Y:S05]  /*80d0*/  BSYNC B2 ;  /* 0x0000000000027941 */ /* 0x000fea0003800000 */
.L_x_2280:
        /* <DEDUP_REMOVED lines=10> */
.L_x_2271:
[----:B------:R-:W-:Y:S05]  /*8180*/  BSYNC B1 ;  /* 0x0000000000017941 */ /* 0x000fea0003800000 */
.L_x_2270:
        /* <DEDUP_REMOVED lines=13> */
[----:B------:R-:W-:Y:S02]  /*8260*/  LEA.HI R45, R45, R44, RZ, 0x4 ;  /* 0x0000002c2d2d7211 */ /* 0x000fe400078f20ff */
[----:B---3--:R-:W-:-:S02]  /*8270*/  SHF.R.U32.HI R50, RZ, 0x3, R212 ;  /* 0x00000003ff327819 */ /* 0x008fc400000116d4 */
[----:B------:R-:W-:-:S05]  /*8280*/  LEA.HI.SX32 R48, R45, R20, 0x1c ;  /* 0x000000142d307211 */ /* 0x000fca00078fe2ff */
        /* <DEDUP_REMOVED lines=24> */
[----:B--2---:R-:W-:Y:S01]  /*8410*/  IMAD.MOV.U32 R61, RZ, RZ, R49 ;  /* 0x000000ffff3d7224 */ /* 0x004fe200078e0031 */
[----:B------:R-:W-:Y:S01]  /*8420*/  SHF.R.U32.HI R67, RZ, 0x10, R89 ;  /* 0x00000010ff437819 */ /* 0x000fe20000011659 */
[----:B------:R-:W-:Y:S01]  /*8430*/  IMAD.MOV.U32 R63, RZ, RZ, R51 ;  /* 0x000000ffff3f7224 */ /* 0x000fe200078e0033 */
[----:B------:R-:W-:Y:S01]  /*8440*/  SHF.R.U32.HI R65, RZ, 0x10, R77 ;  /* 0x00000010ff417819 */ /* 0x000fe2000001164d */
[----:B0-----:R-:W-:Y:S01]  /*8450*/  IMAD.MOV.U32 R49, RZ, RZ, R47 ;  /* 0x000000ffff317224 */ /* 0x001fe200078e002f */
[----:B------:R-:W-:Y:S01]  /*8460*/  SHF.R.U64 R56, R76, 0x10, R77 ;  /* 0x000000104c387819 */ /* 0x000fe2000000124d */
[----:B------:R-:W-:Y:S01]  /*8470*/  HADD2.F32 R66, -RZ, R173.H1_H1 ;  /* 0x300000adff427230 */ /* 0x000fe20000004100 */
[----:B------:R-:W-:Y:S01]  /*8480*/  SHF.R.U64 R59, R88, 0x10, R89 ;  /* 0x00000010583b7819 */ /* 0x000fe20000001259 */
[----:B------:R-:W-:Y:S01]  /*8490*/  HADD2.F32 R51, -RZ, R61.H0_H0 ;  /* 0x2000003dff337230 */ /* 0x000fe20000004100 */
[--C-:B------:R-:W-:Y:S01]  /*84a0*/  SHF.R.U64 R60, R90, 0x10, R91.reuse ;  /* 0x000000105a3c7819 */ /* 0x100fe2000000125b */
[----:B------:R-:W-:Y:S01]  /*84b0*/  HADD2.F32 R47, -RZ, R45.H0_H0 ;  /* 0x2000002dff2f7230 */ /* 0x000fe20000004100 */
[----:B------:R-:W-:Y:S01]  /*84c0*/  SHF.R.U32.HI R90, RZ, 0x10, R91 ;  /* 0x00000010ff5a7819 */ /* 0x000fe2000001165b */
        /* <DEDUP_REMOVED lines=8> */
[----:B------:R-:W-:Y:S02]  /*8550*/  HADD2.F32 R65, -RZ, R65.H0_H0 ;  /* 0x20000041ff417230 */ /* 0x000fe40000004100 */
[-C--:B------:R-:W-:Y:S01]  /*8560*/  FFMA.FTZ R45, R47, R64.reuse, -R76 ;  /* 0x000000402f2d7223 */ /* 0x080fe2000001084c */
[----:B------:R-:W-:Y:S01]  /*8570*/  FFMA.FTZ R47, R51, R64, R66 ;  /* 0x00000040332f7223 */ /* 0x000fe20000010042 */
[C---:B------:R-:W-:Y:S01]  /*8580*/  FMUL.FTZ R77, R61.reuse, R67 ;  /* 0x000000433d4d7220 */ /* 0x040fe20000410000 */
[----:B------:R-:W-:Y:S01]  /*8590*/  SHF.R.U32.HI R78, RZ, 0x10, R79 ;  /* 0x00000010ff4e7819 */ /* 0x000fe2000001164f */
[----:B------:R-:W-:Y:S01]  /*85a0*/  FFMA.FTZ R64, R61, R65, R88 ;  /* 0x000000413d407223 */ /* 0x000fe20000010058 */
        /* <DEDUP_REMOVED lines=40> */
[----:B------:R-:W-:Y:S01]  /*8830*/  HADD2.F32 R63, -RZ, R60.H0_H0 ;  /* 0x2000003cff3f7230 */ /* 0x000fe20000004100 */
[----:B------:R-:W-:Y:S01]  /*8840*/  MOV R47, R66 ;  /* 0x00000042002f7202 */ /* 0x000fe20000000f00 */
[----:B------:R-:W-:Y:S02]  /*8850*/  HADD2.F32 R50, -RZ, R50.H1_H1 ;  /* 0x30000032ff327230 */ /* 0x000fe40000004100 */
[-C--:B------:R-:W-:Y:S01]  /*8860*/  FMUL.FTZ R77, R48, R61.reuse ;  /* 0x0000003d304d7220 */ /* 0x080fe20000410000 */
[----:B------:R-:W-:Y:S02]  /*8870*/  HADD2.F32 R46, -RZ, R46.H1_H1 ;  /* 0x3000002eff2e7230 */ /* 0x000fe40000004100 */
[----:B------:R-:W-:Y:S01]  /*8880*/  FMUL.FTZ R61, R44, R61 ;  /* 0x0000003d2c3d7220 */ /* 0x000fe20000410000 */
[----:B------:R-:W-:-:S02]  /*8890*/  HADD2.F32 R169, -RZ, R169.H0_H0 ;  /* 0x200000a9ffa97230 */ /* 0x000fc40000004100 */
[-C--:B------:R-:W-:Y:S01]  /*88a0*/  FMUL.FTZ R79, R50, R63.reuse ;  /* 0x0000003f324f7220 */ /* 0x080fe20000410000 */
[----:B------:R-:W-:Y:S02]  /*88b0*/  HADD2.F32 R59, -RZ, R58.H0_H0 ;  /* 0x2000003aff3b7230 */ /* 0x000fe40000004100 */
[----:B------:R-:W-:Y:S01]  /*88c0*/  FMUL.FTZ R63, R46, R63 ;  /* 0x0000003f2e3f7220 */ /* 0x000fe20000410000 */
[-C--:B------:R-:W-:Y:S01]  /*88d0*/  FFMA.FTZ R77, R44, R169.reuse, -R77 ;  /* 0x000000a92c4d7223 */ /* 0x080fe2000001084d */
[----:B------:R-:W-:Y:S01]  /*88e0*/  FFMA.FTZ R61, R48, R169, R61 ;  /* 0x000000a9303d7223 */ /* 0x000fe2000001003d */
[-C--:B------:R-:W-:Y:S01]  /*88f0*/  FFMA.FTZ R46, R46, R59.reuse, -R79 ;  /* 0x0000003b2e2e7223 */ /* 0x080fe2000001084f */
[----:B------:R-:W-:Y:S01]  /*8900*/  FFMA.FTZ R50, R50, R59, R63 ;  /* 0x0000003b32327223 */ /* 0x000fe2000001003f */
[----:B------:R-:W-:Y:S02]  /*8910*/  F2FP.F16.F32.PACK_AB R44, R67, R56 ;  /* 0x00000038432c723e */ /* 0x000fe400000000ff */
[----:B------:R-:W-:-:S02]  /*8920*/  F2FP.F16.F32.PACK_AB R48, R65, R88 ;  /* 0x000000584130723e */ /* 0x000fc400000000ff */
[----:B------:R-:W-:Y:S02]  /*8930*/  F2FP.F16.F32.PACK_AB R46, R46, R77 ;  /* 0x0000004d2e2e723e */ /* 0x000fe400000000ff */
[----:B------:R-:W-:-:S07]  /*8940*/  F2FP.F16.F32.PACK_AB R50, R50, R61 ;  /* 0x0000003d3232723e */ /* 0x000fce00000000ff */
.L_x_2285:
[----:B------:R-:W-:Y:S05]  /*8950*/  BSYNC B2 ;  /* 0x0000000000027941 */ /* 0x000fea0003800000 */
.L_x_2284:
[----:B0-----:R4:W-:Y:S04]  /*8960*/  STG.E.128 desc[UR60][R52.64], R44 ;  /* 0x0000002c34007986 */ /* 0x0019e8000c101d3c */
[----:B--2---:R4:W-:Y:S02]  /*8970*/  @!P3 STG.E.128 desc[UR60][R54.64], R48 ;  /* 0x000000303600b986 */ /* 0x0049e4000c101d3c */
.L_x_2283:
[----:B------:R-:W-:Y:S05]  /*8980*/  BSYNC B1 ;  /* 0x0000000000017941 */ /* 0x000fea0003800000 */
.L_x_2282:
        /* <DEDUP_REMOVED lines=38> */
[----:B------:R-:W-:Y:S01]  /*8bf0*/  SHF.R.U32.HI R64, RZ, 0x10, R73 ;  /* 0x00000010ff407819 */ /* 0x000fe20000011649 */
[----:B------:R-:W-:Y:S01]  /*8c00*/  IMAD.MOV.U32 R62, RZ, RZ, R48 ;  /* 0x000000ffff3e7224 */ /* 0x000fe200078e0030 */
[----:B------:R-:W-:Y:S01]  /*8c10*/  MOV R49, R47 ;  /* 0x0000002f00317202 */ /* 0x000fe20000000f00 */
[----:B------:R-:W-:Y:S01]  /*8c20*/  IMAD.MOV.U32 R63, RZ, RZ, R51 ;  /* 0x000000ffff3f7224 */ /* 0x000fe200078e0033 */
[----:B------:R-:W-:Y:S01]  /*8c30*/  SHF.R.U64 R59, R72, 0x10, R73 ;  /* 0x00000010483b7819 */ /* 0x000fe20000001249 */
[----:B------:R-:W-:Y:S01]  /*8c40*/  HADD2.F32 R67, -RZ, R158.H1_H1 ;  /* 0x3000009eff437230 */ /* 0x000fe20000004100 */
[--C-:B------:R-:W-:Y:S01]  /*8c50*/  SHF.R.U64 R58, R86, 0x10, R87.reuse ;  /* 0x00000010563a7819 */ /* 0x100fe20000001257 */
[--C-:B------:R-:W-:Y:S01]  /*8c60*/  HADD2.F32 R48, -RZ, R44.reuse.H0_H0 ;  /* 0x2000002cff307230 */ /* 0x100fe20000004100 */
[----:B------:R-:W-:Y:S01]  /*8c70*/  SHF.R.U32.HI R86, RZ, 0x10, R87 ;  /* 0x00000010ff567819 */ /* 0x000fe20000011657 */
[----:B------:R-:W-:Y:S01]  /*8c80*/  HADD2.F32 R51, -RZ, R44.H1_H1 ;  /* 0x3000002cff337230 */ /* 0x000fe20000004100 */
        /* <DEDUP_REMOVED lines=16> */
[----:B------:R-:W-:-:S02]  /*8d90*/  HADD2.F32 R67, -RZ, R157.H1_H1 ;  /* 0x3000009dff437230 */ /* 0x000fc40000004100 */
[--C-:B------:R-:W-:Y:S01]  /*8da0*/  HADD2.F32 R64, -RZ, R63.reuse.H0_H0 ;  /* 0x2000003fff407230 */ /* 0x100fe20000004100 */
[----:B------:R-:W-:Y:S01]  /*8db0*/  F2FP.F16.F32.PACK_AB R47, R47, R44 ;  /* 0x0000002c2f2f723e */ /* 0x000fe200000000ff */
[----:B------:R-:W-:Y:S02]  /*8dc0*/  HADD2.F32 R63, -RZ, R63.H1_H1 ;  /* 0x3000003fff3f7230 */ /* 0x000fe40000004100 */
[----:B------:R-:W-:Y:S02]  /*8dd0*/  HADD2.F32 R72, -RZ, R86.H0_H0 ;  /* 0x20000056ff487230 */ /* 0x000fe40000004100 */
[----:B------:R-:W-:Y:S02]  /*8de0*/  HADD2.F32 R65, -RZ, R155.H1_H1 ;  /* 0x3000009bff417230 */ /* 0x000fe40000004100 */
[----:B------:R-:W-:Y:S02]  /*8df0*/  HADD2.F32 R51, -RZ, R49.H0_H0 ;  /* 0x20000031ff337230 */ /* 0x000fe40000004100 */
[----:B------:R-:W-:Y:S01]  /*8e00*/  FMUL.FTZ R76, R63, R72 ;  /* 0x000000483f4c7220 */ /* 0x000fe20000410000 */
[----:B------:R-:W-:-:S02]  /*8e10*/  HADD2.F32 R66, -RZ, R74.H0_H0 ;  /* 0x2000004aff427230 */ /* 0x000fc40000004100 */
[-C--:B------:R-:W-:Y:S01]  /*8e20*/  FMUL.FTZ R74, R64, R67.reuse ;  /* 0x00000043404a7220 */ /* 0x080fe20000410000 */
[----:B------:R-:W-:Y:S02]  /*8e30*/  HADD2.F32 R49, -RZ, R49.H1_H1 ;  /* 0x30000031ff317230 */ /* 0x000fe40000004100 */
[C---:B------:R-:W-:Y:S01]  /*8e40*/  FMUL.FTZ R67, R51.reuse, R67 ;  /* 0x0000004333437220 */ /* 0x040fe20000410000 */
[----:B------:R-:W-:Y:S02]  /*8e50*/  HADD2.F32 R158, -RZ, R158.H0_H0 ;  /* 0x2000009eff9e7230 */ /* 0x000fe40000004100 */
[----:B------:R-:W-:Y:S01]  /*8e60*/  FFMA.FTZ R74, R51, R65, -R74 ;  /* 0x00000041334a7223 */ /* 0x000fe2000001084a */
[----:B------:R-:W-:Y:S02]  /*8e70*/  HADD2.F32 R51, -RZ, R62.H0_H0 ;  /* 0x2000003eff337230 */ /* 0x000fe40000004100 */
[C---:B------:R-:W-:Y:S01]  /*8e80*/  FMUL.FTZ R78, R49.reuse, R72 ;  /* 0x00000048314e7220 */ /* 0x040fe20000410000 */
[----:B------:R-:W-:Y:S01]  /*8e90*/  FFMA.FTZ R73, R49, R66, -R76 ;  /* 0x0000004231497223 */ /* 0x000fe2000001084c */
[----:B------:R-:W-:-:S02]  /*8ea0*/  HADD2.F32 R49, -RZ, R61.H0_H0 ;  /* 0x2000003dff317230 */ /* 0x000fc40000004100 */
[----:B------:R-:W-:Y:S01]  /*8eb0*/  FFMA.FTZ R72, R64, R65, R67 ;  /* 0x0000004140487223 */ /* 0x000fe20000010043 */
[----:B------:R-:W-:Y:S02]  /*8ec0*/  HADD2.F32 R60, -RZ, R60.H0_H0 ;  /* 0x2000003cff3c7230 */ /* 0x000fe40000004100 */
[----:B------:R-:W-:Y:S01]  /*8ed0*/  FMUL.FTZ R64, R51, R158 ;  /* 0x0000009e33407220 */ /* 0x000fe20000410000 */
[----:B------:R-:W-:Y:S02]  /*8ee0*/  HADD2.F32 R62, -RZ, R62.H1_H1 ;  /* 0x3000003eff3e7230 */ /* 0x000fe40000004100 */
[----:B------:R-:W-:Y:S01]  /*8ef0*/  FFMA.FTZ R75, R63, R66, R78 ;  /* 0x000000423f4b7223 */ /* 0x000fe2000001004e */
[----:B------:R-:W-:Y:S02]  /*8f00*/  HADD2.F32 R61, -RZ, R61.H1_H1 ;  /* 0x3000003dff3d7230 */ /* 0x000fe40000004100 */
[----:B------:R-:W-:Y:S01]  /*8f10*/  FMUL.FTZ R158, R49, R158 ;  /* 0x0000009e319e7220 */ /* 0x000fe20000410000 */
[----:B------:R-:W-:-:S02]  /*8f20*/  HADD2.F32 R156, -RZ, R156.H0_H0 ;  /* 0x2000009cff9c7230 */ /* 0x000fc40000004100 */
[CC--:B------:R-:W-:Y:S01]  /*8f30*/  FMUL.FTZ R66, R62.reuse, R60.reuse ;  /* 0x0000003c3e427220 */ /* 0x0c0fe20000410000 */
[----:B------:R-:W-:Y:S02]  /*8f40*/  HADD2.F32 R59, -RZ, R59.H0_H0 ;  /* 0x2000003bff3b7230 */ /* 0x000fe40000004100 */
        /* <DEDUP_REMOVED lines=30> */
.L_x_2289:
[----:B------:R-:W-:Y:S05]  /*9130*/  BSYNC B2 ;  /* 0x0000000000027941 */ /* 0x000fea0003800000 */
.L_x_2288:
[----:B0-----:R0:W-:Y:S04]  /*9140*/  STG.E.128 desc[UR60][R52.64], R44 ;  /* 0x0000002c34007986 */ /* 0x0011e8000c101d3c */
[----:B--2---:R0:W-:Y:S02]  /*9150*/  @!P3 STG.E.128 desc[UR60][R54.64], R48 ;  /* 0x000000303600b986 */ /* 0x0041e4000c101d3c */
.L_x_2287:
[----:B------:R-:W-:Y:S05]  /*9160*/  BSYNC B1 ;  /* 0x0000000000017941 */ /* 0x000fea0003800000 */
.L_x_2286:
[----:B------:R-:W-:-:S13]  /*9170*/  ISETP.NE.AND P3, PT, R35, RZ, PT ;  /* 0x000000ff2300720c */ /* 0x000fda0003f65270 */
[----:B------:R-:W-:Y:S05]  /*9180*/  @!P3 BRA `(.L_x_2240) ;  /* 0x0000000800dcb947 */ /* 0x000fea0003800000 */
[----:B0---4-:R-:W2:Y:S01]  /*9190*/  LDL R44, [R1] ;  /* 0x00000000012c7983 */ /* 0x011ea20000100800 */
[----:B------:R-:W-:Y:S01]  /*91a0*/  SHF.R.U32.HI R47, RZ, 0x3, R212 ;  /* 0x00000003ff2f7819 */ /* 0x000fe200000116d4 */
[----:B------:R-:W-:Y:S01]  /*91b0*/  BSSY B1, `(.L_x_2290) ;  /* 0x0000072000017945 */ /* 0x000fe20003800000 */
[----:B------:R-:W-:-:S04]  /*91c0*/  IADD3 R46, P3, P4, R118, R128, R29 ;  /* 0x00000080762e7210 */ /* 0x000fc80007c7e01d */
[----:B---3--:R-:W-:Y:S02]  /*91d0*/  IADD3.X R49, R4, R57, R33, P3, P4 ;  /* 0x0000003904317210 */ /* 0x008fe40001fe8421 */
[----:B------:R-:W-:-:S04]  /*91e0*/  LEA R52, P3, R46, R122, 0x1 ;  /* 0x0000007a2e347211 */ /* 0x000fc800078608ff */
[----:B------:R-:W-:Y:S02]  /*91f0*/  LEA.HI.X R53, R46, R123, R49, 0x1, P3 ;  /* 0x0000007b2e357211 */ /* 0x000fe400018f0c31 */
[----:B------:R-:W-:Y:S02]  /*9200*/  ISETP.GE.AND P3, PT, R207, R101, PT ;  /* 0x00000065cf00720c */ /* 0x000fe40003f66270 */
[----:B--2---:R-:W-:-:S04]  /*9210*/  LOP3.LUT P5, RZ, R44, 0x1, RZ, 0xc0, !PT ;  /* 0x000000012cff7812 */ /* 0x004fc800078ac0ff */
[----:B------:R-:W-:-:S04]  /*9220*/  SEL R147, R124, R147, !P5 ;  /* 0x000000937c937207 */ /* 0x000fc80006800000 */
[----:B------:R-:W-:-:S04]  /*9230*/  SHF.R.S32.HI R44, RZ, 0x1f, R147 ;  /* 0x0000001fff2c7819 */ /* 0x000fc80000011493 */
[----:B------:R-:W-:-:S04]  /*9240*/  LEA.HI R147, R44, R147, RZ, 0x4 ;  /* 0x000000932c937211 */ /* 0x000fc800078f20ff */
[----:B------:R-:W-:-:S04]  /*9250*/  LEA.HI.SX32 R147, R147, R28, 0x1c ;  /* 0x0000001c93937211 */ /* 0x000fc800078fe2ff */
[----:B------:R-:W-:Y:S02]  /*9260*/  SHF.R.S32.HI R44, RZ, 0x1f, R147 ;  /* 0x0000001fff2c7819 */ /* 0x000fe40000011493 */
[----:B------:R-:W-:Y:S02]  /*9270*/  SHF.L.U32 R55, R147, 0x3, RZ ;  /* 0x0000000393377819 */ /* 0x000fe400000006ff */
[----:B------:R-:W-:-:S04]  /*9280*/  LEA.HI R44, R44, R147, RZ, 0x3 ;  /* 0x000000932c2c7211 */ /* 0x000fc800078f18ff */
[----:B------:R-:W-:Y:S02]  /*9290*/  SHF.R.S32.HI R45, RZ, 0x3, R44 ;  /* 0x00000003ff2d7819 */ /* 0x000fe4000001142c */
[----:B------:R-:W-:-:S03]  /*92a0*/  LOP3.LUT R44, R212, 0x38, R55, 0xf8, !PT ;  /* 0x00000038d42c7812 */ /* 0x000fc600078ef837 */
[----:B------:R-:W-:Y:S01]  /*92b0*/  IMAD R45, R45, 0x1c00, R220 ;  /* 0x00001c002d2d7824 */ /* 0x000fe200078e02dc */
[----:B------:R-:W-:-:S05]  /*92c0*/  LOP3.LUT R44, R44, R47, RZ, 0x3c, !PT ;  /* 0x0000002f2c2c7212 */ /* 0x000fca00078e3cff */
        /* <DEDUP_REMOVED lines=65> */
[-C--:B------:R-:W-:Y:S01]  /*96e0*/  FFMA.FTZ R50, R45, R152.reuse, -R50 ;  /* 0x000000982d327223 */ /* 0x080fe20000010832 */
[----:B------:R-:W-:Y:S02]  /*96f0*/  HADD2.F32 R45, -RZ, R58.H0_H0 ;  /* 0x2000003aff2d7230 */ /* 0x000fe40000004100 */
[-C--:B------:R-:W-:Y:S01]  /*9700*/  FFMA.FTZ R59, R44, R47.reuse, -R59 ;  /* 0x0000002f2c3b7223 */ /* 0x080fe2000001083b */
[----:B------:R-:W-:Y:S01]  /*9710*/  FFMA.FTZ R56, R56, R47, R49 ;  /* 0x0000002f38387223 */ /* 0x000fe20000010031 */
[----:B------:R-:W-:Y:S02]  /*9720*/  HADD2.F32 R49, -RZ, R65.H0_H0 ;  /* 0x20000041ff317230 */ /* 0x000fe40000004100 */
[----:B------:R-:W-:Y:S01]  /*9730*/  FFMA.FTZ R51, R46, R152, R51 ;  /* 0x000000982e337223 */ /* 0x000fe20000010033 */
[----:B------:R-:W-:-:S02]  /*9740*/  HADD2.F32 R44, -RZ, R48.H0_H0 ;  /* 0x20000030ff2c7230 */ /* 0x000fc40000004100 */
[-C--:B------:R-:W-:Y:S01]  /*9750*/  FMUL.FTZ R65, R45, R153.reuse ;  /* 0x000000992d417220 */ /* 0x080fe20000410000 */
        /* <DEDUP_REMOVED lines=19> */
[----:B------:R-:W-:Y:S01]  /*9890*/  F2FP.F16.F32.PACK_AB R47, R69, R66 ;  /* 0x00000042452f723e */ /* 0x000fe200000000ff */
[----:B------:R-:W-:Y:S01]  /*98a0*/  IMAD.MOV.U32 R46, RZ, RZ, R50 ;  /* 0x000000ffff2e7224 */ /* 0x000fe200078e0032 */
[----:B------:R-:W-:Y:S01]  /*98b0*/  MOV R49, R61 ;  /* 0x0000003d00317202 */ /* 0x000fe20000000f00 */
[----:B------:R-:W-:-:S07]  /*98c0*/  IMAD.MOV.U32 R50, RZ, RZ, R70 ;  /* 0x000000ffff327224 */ /* 0x000fce00078e0046 */
.L_x_2291:
[----:B------:R-:W-:Y:S05]  /*98d0*/  BSYNC B1 ;  /* 0x0000000000017941 */ /* 0x000fea0003800000 */
.L_x_2290:
        /* <DEDUP_REMOVED lines=10> */
.L_x_2207:
[----:B------:R-:W2:Y:S02]  /*9980*/  LDL R44, [R1+0x44] ;  /* 0x00004400012c7983 */ /* 0x000ea40000100800 */
[----:B--2---:R-:W-:-:S13]  /*9990*/  R2UR UR4, R44 ;  /* 0x000000002c0472ca */ /* 0x004fda00000e0000 */
[----:B------:R-:W-:-:S06]  /*99a0*/  UISETP.NE.AND UP0, UPT, UR4, 0x3, UPT ;  /* 0x000000030400788c */ /* 0x000fcc000bf05270 */
[----:B------:R-:W-:-:S13]  /*99b0*/  PLOP3.LUT P2, PT, PT, PT, UP0, 0x80, 0x0 ;  /* 0x000000000000781c */ /* 0x000fda0003f4f008 */
[----:B------:R-:W-:Y:S05]  /*99c0*/  @!P2 BRA `(.L_x_2292) ;  /* 0x000000000004a947 */ /* 0x000fea0003800000 */
[----:B------:R-:W-:Y:S01]  /*99d0*/  BPT.TRAP 0x1 ;  /* 0x000000040000795c */ /* 0x000fe20000300000 */
.L_x_2292:
[----:B------:R-:W-:Y:S01]  /*99e0*/  LEA R43, R19, R18, 0x3 ;  /* 0x00000012132b7211 */ /* 0x000fe200078e18ff */
[----:B------:R-:W-:Y:S01]  /*99f0*/  IMAD R42, R24, -0x70, R2 ;  /* 0xffffff90182a7824 */ /* 0x000fe200078e0202 */
[----:B------:R-:W-:Y:S01]  /*9a00*/  SHF.L.U32 R100, R209, 0x1f, RZ ;  /* 0x0000001fd1647819 */ /* 0x000fe200000006ff */
[----:B------:R-:W-:Y:S03]  /*9a10*/  BSSY B1, `(.L_x_2293) ;  /* 0x0000004000017945 */ /* 0x000fe60003800000 */
[----:B------:R-:W1:Y:S01]  /*9a20*/  SYNCS.PHASECHK.TRANS64.TRYWAIT P3, [R43+URZ+0x36890], R100 ;  /* 0x036890642b0075a7 */ /* 0x000e62000806017f */
[----:B------:R-:W-:Y:S01]  /*9a30*/  VIMNMX R42, R42, 0x70, PT ;  /* 0x000000702a2a7848 */ /* 0x000fe20003fe0100 */
[----:B-1----:R-:W-:Y:S06]  /*9a40*/  @!P3 BRA `(.L_x_2294) ;  /* 0x00000224006cb947 */ /* 0x002fec0003800000 */
.L_x_2540:
[----:B------:R-:W-:Y:S05]  /*9a50*/  BSYNC B1 ;  /* 0x0000000000017941 */ /* 0x000fea0003800000 */
.L_x_2293:
[----:B------:R-:W-:Y:S01]  /*9a60*/  ISETP.GE.AND P3, PT, R204, R42, PT ;  /* 0x0000002acc00720c */ /* 0x000fe20003f66270 */
[----:B------:R-:W-:-:S12]  /*9a70*/  BSSY B1, `(.L_x_2295) ;  /* 0x0000014000017945 */ /* 0x000fd80003800000 */
[----:B------:R-:W-:Y:S05]  /*9a80*/  @P3 BRA `(.L_x_2296) ;  /* 0x0000000000483947 */ /* 0x000fea0003800000 */
[----:B------:R-:W-:-:S13]  /*9a90*/  ISETP.NE.AND P3, PT, R30, RZ, PT ;  /* 0x000000ff1e00720c */ /* 0x000fda0003f65270 */
[----:B0-----:R-:W0:Y:S04]  /*9aa0*/  @P3 LDS.128 R44, [R40+0x21000] ;  /* 0x02100000282c3984 */ /* 0x001e280000000c00 */
[----:B0-----:R-:W-:Y:S01]  /*9ab0*/  @P3 STG.E.128 desc[UR60][R50.64], R44 ;  /* 0x0000002c32003986 */ /* 0x001fe2000c101d3c */
[----:B------:R-:W-:-:S13]  /*9ac0*/  ISETP.NE.AND P3, PT, R34, RZ, PT ;  /* 0x000000ff2200720c */ /* 0x000fda0003f65270 */
[----:B------:R-:W0:Y:S04]  /*9ad0*/  @P3 LDS.128 R44, [R41+0x21000] ;  /* 0x02100000292c3984 */ /* 0x000e280000000c00 */
        /* <DEDUP_REMOVED lines=12> */
[----:B0-----:R2:W-:Y:S02]  /*9ba0*/  @P3 STG.E.128 desc[UR60][R50.64+0x140], R44 ;  /* 0x0001402c32003986 */ /* 0x0015e4000c101d3c */
.L_x_2296:
[----:B------:R-:W-:Y:S05]  /*9bb0*/  BSYNC B1 ;  /* 0x0000000000017941 */ /* 0x000fea0003800000 */
.L_x_2295:
[----:B------:R-:W-:-:S13]  /*9bc0*/  ISETP.GE.AND P3, PT, R233, R42, PT ;  /* 0x0000002ae900720c */ /* 0x000fda0003f66270 */
[----:B------:R-:W-:Y:S05]  /*9bd0*/  @P3 BRA `(.L_x_2240) ;  /* 0x0000000000483947 */ /* 0x000fea0003800000 */
[----:B------:R-:W-:-:S13]  /*9be0*/  ISETP.NE.AND P3, PT, R30, RZ, PT ;  /* 0x000000ff1e00720c */ /* 0x000fda0003f65270 */
[----:B0-2---:R-:W0:Y:S04]  /*9bf0*/  @P3 LDS.128 R44, [R40+0x23000] ;  /* 0x02300000282c3984 */ /* 0x005e280000000c00 */
        /* <DEDUP_REMOVED lines=16> */
.L_x_2240:
[----:B------:R-:W-:Y:S05]  /*9d00*/  BSYNC B0 ;  /* 0x0000000000007941 */ /* 0x000fea0003800000 */
.L_x_2206:
        /* <DEDUP_REMOVED lines=17> */
.L_x_2298:
[----:B------:R-:W-:Y:S05]  /*9e20*/  BSYNC B0 ;  /* 0x0000000000007941 */ /* 0x000fea0003800000 */
.L_x_2297:
        /* <DEDUP_REMOVED lines=10> */
[----:B------:R2:W-:Y:S04]  /*9ed0*/  STL [R1+0x4], R44 ;  /* 0x0000042c01007387 */ /* 0x0005e80000100800 */
[----:B------:R2:W-:Y:S02]  /*9ee0*/  STL [R1+0x3c], R45 ;  /* 0x00003c2d01007387 */ /* 0x0005e40000100800 */
[----:B-12---:R-:W-:Y:S05]  /*9ef0*/  @!P2 BRA `(.L_x_2300) ;  /* 0x000002200054a947 */ /* 0x006fea0003800000 */
.L_x_2541:
[----:B------:R-:W-:Y:S05]  /*9f00*/  BSYNC B0 ;  /* 0x0000000000007941 */ /* 0x000fea0003800000 */
.L_x_2299:
[----:B------:R1:W5:Y:S04]  /*9f10*/  LDL R55, [R1+0x40] ;  /* 0x0000400001377983 */ /* 0x0003680000100800 */
[----:B------:R1:W5:Y:S04]  /*9f20*/  LDL R54, [R1+0x3c] ;  /* 0x00003c0001367983 */ /* 0x0003680000100800 */
[----:B------:R1:W5:Y:S04]  /*9f30*/  LDL R53, [R1+0x38] ;  /* 0x0000380001357983 */ /* 0x0003680000100800 */
[----:B------:R1:W5:Y:S01]  /*9f40*/  LDL R52, [R1+0x4] ;  /* 0x0000040001347983 */ /* 0x0003620000100800 */
[----:B------:R-:W-:Y:S01]  /*9f50*/  ISETP.GE.AND P2, PT, R204, R42, PT ;  /* 0x0000002acc00720c */ /* 0x000fe20003f46270 */
[----:B------:R-:W-:Y:S01]  /*9f60*/  BSSY B0, `(.L_x_2301) ;  /* 0x0000022000007945 */ /* 0x000fe20003800000 */
[----:B------:R-:W-:-:S11]  /*9f70*/  IMAD.WIDE R48, R24, 0x70, R120 ;  /* 0x0000007018307825 */ /* 0x000fd600078e0278 */
[----:B-1----:R-:W-:Y:S05]  /*9f80*/  @P2 BRA `(.L_x_2302) ;  /* 0x00000000007c2947 */ /* 0x002fea0003800000 */
[----:B-----5:R-:W-:Y:S01]  /*9f90*/  R2UR UR7, R55 ;  /* 0x00000000370772ca */ /* 0x020fe200000e0000 */
[----:B------:R-:W-:Y:S01]  /*9fa0*/  IMAD.MOV.U32 R44, RZ, RZ, R116 ;  /* 0x000000ffff2c7224 */ /* 0x000fe200078e0074 */
[----:B------:R-:W-:Y:S01]  /*9fb0*/  R2UR UR4, R54 ;  /* 0x00000000360472ca */ /* 0x000fe200000e0000 */
[----:B------:R-:W-:Y:S01]  /*9fc0*/  IMAD.MOV.U32 R45, RZ, RZ, R39 ;  /* 0x000000ffff2d7224 */ /* 0x000fe200078e0027 */
[----:B------:R-:W-:Y:S02]  /*9fd0*/  R2UR UR6, R53 ;  /* 0x00000000350672ca */ /* 0x000fe400000e0000 */
[----:B------:R-:W-:-:S07]  /*9fe0*/  R2UR UR5, R52 ;  /* 0x00000000340572ca */ /* 0x000fce00000e0000 */
        /* <DEDUP_REMOVED lines=25> */
.L_x_2302:
[----:B------:R-:W-:Y:S05]  /*a180*/  BSYNC B0 ;  /* 0x0000000000007941 */ /* 0x000fea0003800000 */
.L_x_2301:
        /* <DEDUP_REMOVED lines=9> */
[----:B------:R-:W-:Y:S01]  /*a220*/  R2UR UR5, R52 ;  /* 0x00000000340572ca */ /* 0x000fe200000e0000 */
[----:B------:R-:W-:-:S04]  /*a230*/  IMAD.X R48, RZ, RZ, R49, P2 ;  /* 0x000000ffff307224 */ /* 0x000fc800010e0631 */
        /* <DEDUP_REMOVED lines=25> */
.L_x_2304:
[----:B------:R-:W-:Y:S05]  /*a3d0*/  BSYNC B0 ;  /* 0x0000000000007941 */ /* 0x000fea0003800000 */
.L_x_2303:
[----:B------:R-:W3:Y:S01]  /*a3e0*/  LDL R40, [R1] ;  /* 0x0000000001287983 */ /* 0x000ee20000100800 */
[----:B0-----:R-:W-:Y:S01]  /*a3f0*/  @!P3 VIADD R43, R43, 0x368c0 ;  /* 0x000368c02b2bb836 */ /* 0x001fe20000000000 */
[----:B------:R-:W-:Y:S01]  /*a400*/  PLOP3.LUT P2, PT, PT, PT, PT, 0x8, 0x0 ;  /* 0x000000000000781c */ /* 0x000fe20003f4e170 */
[----:B------:R-:W-:Y:S01]  /*a410*/  VIADD R19, R19, 0x1 ;  /* 0x0000000113137836 */ /* 0x000fe20000000000 */
[----:B------:R-:W-:Y:S01]  /*a420*/  @!PT LDS RZ, [RZ] ;  /* 0x00000000fffff984 */ /* 0x000fe20000000800 */
[----:B------:R-:W-:Y:S01]  /*a430*/  @!PT LDS RZ, [RZ] ;  /* 0x00000000fffff984 */ /* 0x000fe20000000800 */
[----:B------:R-:W-:Y:S01]  /*a440*/  @!PT LDS RZ, [RZ] ;  /* 0x00000000fffff984 */ /* 0x000fe20000000800 */
[----:B------:R-:W-:Y:S01]  /*a450*/  @!PT LDS RZ, [RZ] ;  /* 0x00000000fffff984 */ /* 0x000fe20000000800 */
[----:B------:R0:W-:Y:S06]  /*a460*/  MEMBAR.ALL.CTA ;  /* 0x0000000000007992 */ /* 0x0001ec0000008000 */
[----:B0-----:R-:W0:Y:S01]  /*a470*/  FENCE.VIEW.ASYNC.S ;  /* 0x00000000000073c6 */ /* 0x001e220000000000 */
[----:B------:R-:W-:Y:S01]  /*a480*/  @!P3 PRMT R43, RZ, 0x654, R43 ;  /* 0x00000654ff2bb816 */ /* 0x000fe2000000002b */
[----:B0-----:R0:W-:Y:S06]  /*a490*/  BAR.SYNC.DEFER_BLOCKING R149, 0x80 ;  /* 0x000200950000751d */ /* 0x0011ec0000010000 */
[----:B------:R0:W-:Y:S01]  /*a4a0*/  @!P3 SYNCS.ARRIVE.TRANS64.RED.A1T0 RZ, [R43+URZ], RZ ;  /* 0x000000ff2bffb9a7 */ /* 0x0001e2000810043f */
[----:B------:R-:W-:-:S04]  /*a4b0*/  ISETP.NE.AND P3, PT, R19, 0x2, PT ;  /* 0x000000021300780c */ /* 0x000fc80003f65270 */
[----:B------:R-:W-:Y:S02]  /*a4c0*/  SEL R19, R19, RZ, P3 ;  /* 0x000000ff13137207 */ /* 0x000fe40001800000 */
[----:B---3--:R-:W-:Y:S02]  /*a4d0*/  LOP3.LUT P4, RZ, R40, 0x2, RZ, 0xc0, !PT ;  /* 0x0000000228ff7812 */ /* 0x008fe4000788c0ff */
[----:B------:R-:W-:-:S04]  /*a4e0*/  SEL R40, RZ, 0x1, P3 ;  /* 0x00000001ff287807 */ /* 0x000fc80001800000 */
[----:B------:R-:W-:-:S07]  /*a4f0*/  LOP3.LUT R209, R209, R40, RZ, 0x3c, !PT ;  /* 0x00000028d1d17212 */ /* 0x000fce00078e3cff */
[----:B0-----:R-:W-:Y:S05]  /*a500*/  @P4 BRA `(.L_x_2305) ;  /* 0xffffff8000c04947 */ /* 0x001fea000383ffff */
.L_x_2201:
[----:B------:R-:W-:Y:S01]  /*a510*/  BSSY B0, `(.L_x_2306) ;  /* 0x0000039000007945 */ /* 0x000fe20003800000 */
[----:B------:R-:W-:Y:S01]  /*a520*/  ISETP.GE.AND P1, PT, R148, 0x1, PT ;  /* 0x000000019400780c */ /* 0x000fe20003f26270 */
[----:B------:R-:W-:Y:S01]  /*a530*/  IMAD.MOV.U32 R0, RZ, RZ, RZ ;  /* 0x000000ffff007224 */ /* 0x000fe200078e00ff */
[----:B------:R-:W-:Y:S02]  /*a540*/  PLOP3.LUT P0, PT, PT, PT, PT, 0x80, 0x0 ;  /* 0x000000000000781c */ /* 0x000fe40003f0f070 */
[----:B------:R-:W-:Y:S02]  /*a550*/  CS2R R2, SRZ ;  /* 0x0000000000027805 */ /* 0x000fe4000001ff00 */
[----:B------:R-:W-:Y:S02]  /*a560*/  CS2R R118, SRZ ;  /* 0x0000000000767805 */ /* 0x000fe4000001ff00 */
[----:B------:R-:W-:Y:S02]  /*a570*/  CS2R R116, SRZ ;  /* 0x0000000000747805 */ /* 0x000fe4000001ff00 */
[----:B------:R-:W-:-:S02]  /*a580*/  CS2R R114, SRZ ;  /* 0x0000000000727805 */ /* 0x000fc4000001ff00 */
[----:B------:R-:W-:Y:S02]  /*a590*/  CS2R R112, SRZ ;  /* 0x0000000000707805 */ /* 0x000fe4000001ff00 */
[----:B------:R-:W-:Y:S02]  /*a5a0*/  MOV R111, RZ ;  /* 0x000000ff006f7202 */ /* 0x000fe40000000f00 */
[----:B------:R-:W-:Y:S02]  /*a5b0*/  CS2R R106, SRZ ;  /* 0x00000000006a7805 */ /* 0x000fe4000001ff00 */
[----:B------:R-:W-:Y:S02]  /*a5c0*/  CS2R R108, SRZ ;  /* 0x00000000006c7805 */ /* 0x000fe4000001ff00 */
[----:B-----5:R-:W-:Y:S02]  /*a5d0*/  CS2R R54, SRZ ;  /* 0x0000000000367805 */ /* 0x020fe4000001ff00 */
[----:B------:R-:W-:Y:S01]  /*a5e0*/  CS2R R104, SRZ ;  /* 0x0000000000687805 */ /* 0x000fe2000001ff00 */
[----:B------:R-:W-:Y:S01]  /*a5f0*/  IMAD.MOV.U32 R103, RZ, RZ, RZ ;  /* 0x000000ffff677224 */ /* 0x000fe200078e00ff */
[----:B------:R-:W-:-:S02]  /*a600*/  CS2R R98, SRZ ;  /* 0x0000000000627805 */ /* 0x000fc4000001ff00 */
[----:B------:R-:W-:Y:S02]  /*a610*/  CS2R R100, SRZ ;  /* 0x0000000000647805 */ /* 0x000fe4000001ff00 */
[----:B------:R-:W-:Y:S01]  /*a620*/  CS2R R96, SRZ ;  /* 0x0000000000607805 */ /* 0x000fe2000001ff00 */
[----:B------:R-:W-:Y:S01]  /*a630*/  IMAD.MOV.U32 R95, RZ, RZ, RZ ;  /* 0x000000ffff5f7224 */ /* 0x000fe200078e00ff */
[----:B------:R-:W-:Y:S02]  /*a640*/  CS2R R90, SRZ ;  /* 0x00000000005a7805 */ /* 0x000fe4000001ff00 */
[----:B------:R-:W-:Y:S02]  /*a650*/  CS2R R92, SRZ ;  /* 0x00000000005c7805 */ /* 0x000fe4000001ff00 */
[----:B------:R-:W-:Y:S02]  /*a660*/  CS2R R62, SRZ ;  /* 0x00000000003e7805 */ /* 0x000fe4000001ff00 */
[----:B------:R-:W-:Y:S01]  /*a670*/  CS2R R88, SRZ ;  /* 0x0000000000587805 */ /* 0x000fe2000001ff00 */
[----:B------:R-:W-:Y:S01]  /*a680*/  IMAD.MOV.U32 R87, RZ, RZ, RZ ;  /* 0x000000ffff577224 */ /* 0x000fe200078e00ff */
[----:B------:R-:W-:-:S02]  /*a690*/  CS2R R82, SRZ ;  /* 0x0000000000527805 */ /* 0x000fc4000001ff00 */
[----:B------:R-:W-:Y:S02]  /*a6a0*/  CS2R R84, SRZ ;  /* 0x0000000000547805 */ /* 0x000fe4000001ff00 */
[----:B------:R-:W-:Y:S02]  /*a6b0*/  CS2R R80, SRZ ;  /* 0x0000000000507805 */ /* 0x000fe4000001ff00 */
[----:B------:R-:W-:Y:S02]  /*a6c0*/  MOV R79, RZ ;  /* 0x000000ff004f7202 */ /* 0x000fe40000000f00 */
        /* <DEDUP_REMOVED lines=13> */
[----:B-1----:R-:W-:Y:S02]  /*a7a0*/  CS2R R50, SRZ ;  /* 0x0000000000327805 */ /* 0x002fe4000001ff00 */
[----:B------:R-:W-:-:S02]  /*a7b0*/  CS2R R52, SRZ ;  /* 0x0000000000347805 */ /* 0x000fc4000001ff00 */
[----:B--2---:R-:W-:Y:S02]  /*a7c0*/  CS2R R48, SRZ ;  /* 0x0000000000307805 */ /* 0x004fe4000001ff00 */
        /* <DEDUP_REMOVED lines=10> */
[----:B------:R-:W-:Y:S06]  /*a870*/  @P2 BRA `(.L_x_2307) ;  /* 0x0000000000082947 */ /* 0x000fec0003800000 */
[----:B------:R-:W0:Y:S02]  /*a880*/  FENCE.VIEW.ASYNC.G ;  /* 0x00000000000073c6 */ /* 0x000e240000000100 */
[----:B0-----:R-:W-:Y:S06]  /*a890*/  BAR.ARV 0xc, 0x120 ;  /* 0x0304800000007b1d */ /* 0x001fec0000002000 */
.L_x_2307:
[----:B------:R-:W-:Y:S05]  /*a8a0*/  BSYNC B0 ;  /* 0x0000000000007941 */ /* 0x000fea0003800000 */
.L_x_2306:
[----:B------:R-:W-:Y:S01]  /*a8b0*/  CS2R R24, SRZ ;  /* 0x0000000000187805 */ /* 0x000fe2000001ff00 */
[----:B------:R-:W-:Y:S06]  /*a8c0*/  @!P1 BRA `(.L_x_2308) ;  /* 0x00000190000c9947 */ /* 0x000fec0003800000 */
[----:B------:R-:W2:Y:S04]  /*a8d0*/  LDL R4, [R1+0x6c] ;  /* 0x00006c0001047983 */ /* 0x000ea80000100800 */
[----:B------:R-:W3:Y:S04]  /*a8e0*/  LDL R5, [R1+0x68] ;  /* 0x0000680001057983 */ /* 0x000ee80000100800 */
[----:B--2---:R-:W0:Y:S01]  /*a8f0*/  SHFL.IDX PT, R0, R4, RZ, 0x1f ;  /* 0x00001fff04007589 */ /* 0x004e2200000e0000 */
[----:B---3--:R-:W-:-:S13]  /*a900*/  R2UR UR4, R5 ;  /* 0x00000000050472ca */ /* 0x008fda00000e0000 */
[----:B------:R-:W-:Y:S01]  /*a910*/  ULOP3.LUT UP0, URZ, UR4, 0x9f, URZ, 0xc0, !UPT ;  /* 0x0000009f043f7892 */ /* 0x000fe2000f80c03f */
[----:B0-----:R-:W-:-:S04]  /*a920*/  LEA.HI R2, R0, R0, RZ, 0x1 ;  /* 0x0000000000027211 */ /* 0x001fc800078f08ff */
[----:B------:R-:W-:Y:S02]  /*a930*/  LOP3.LUT R3, R2, 0x1e, RZ, 0xc0, !PT ;  /* 0x0000001e02037812 */ /* 0x000fe400078ec0ff */
[----:B------:R-:W-:-:S03]  /*a940*/  PLOP3.LUT P0, PT, PT, PT, UP0, 0x80, 0x0 ;  /* 0x000000000000781c */ /* 0x000fc60003f0f008 */
[----:B------:R-:W-:-:S05]  /*a950*/  IMAD.IADD R3, R0, 0x1, -R3 ;  /* 0x0000000100037824 */ /* 0x000fca00078e0a03 */
[----:B------:R-:W-:-:S04]  /*a960*/  LEA R3, R3, UR4, 0xd ;  /* 0x0000000403037c11 */ /* 0x000fc8000f8e68ff */
[----:B------:R-:W-:-:S04]  /*a970*/  SHF.R.U32.HI R2, RZ, 0x4, R3 ;  /* 0x00000004ff027819 */ /* 0x000fc80000011603 */
[----:B------:R-:W-:Y:S01]  /*a980*/  LOP3.LUT R2, R2, 0x3fff, RZ, 0xc0, !PT ;  /* 0x00003fff02027812 */ /* 0x000fe200078ec0ff */
        /* <DEDUP_REMOVED lines=16> */
[----:B-1----:R-:W-:Y:S05]  /*aa90*/  CALL.ABS.NOINC R14 ;  /* 0x000000000e007343 */ /* 0x002fea0003c00000 */
.L_x_2309:
[----:B------:R-:W-:Y:S02]  /*aaa0*/  ULDC UR4, c[0x0][0x3d4] ;  /* 0x0000f50000047ab9 */ /* 0x000fe40000000800 */
[----:B------:R-:W-:-:S13]  /*aab0*/  ISETP.LT.AND P0, PT, RZ, UR4, PT ;  /* 0x00000004ff007c0c */ /* 0x000fda000bf01270 */
[----:B------:R-:W-:Y:S05]  /*aac0*/  @P0 BRA `(.L_x_2310) ;  /* 0x00000000003c0947 */ /* 0x000fea0003800000 */
[----:B------:R-:W-:-:S04]  /*aad0*/  LEA.HI R0, R232, R232, RZ, 0x1 ;  /* 0x000000e8e8007211 */ /* 0x000fc800078f08ff */
[----:B------:R-:W-:-:S05]  /*aae0*/  LOP3.LUT R3, R0, 0xfffffffe, RZ, 0xc0, !PT ;  /* 0xfffffffe00037812 */ /* 0x000fca00078ec0ff */
[----:B------:R-:W-:-:S05]  /*aaf0*/  IMAD.IADD R3, R232, 0x1, -R3 ;  /* 0x00000001e8037824 */ /* 0x000fca00078e0a03 */
[----:B------:R-:W-:-:S04]  /*ab00*/  SHF.L.U32 R3, R3, 0x1f, RZ ;  /* 0x0000001f03037819 */ /* 0x000fc800000006ff */
[----:B------:R0:W1:Y:S03]  /*ab10*/  SYNCS.PHASECHK.TRANS64.TRYWAIT P0, [R18+URZ+0x36800], R3 ;  /* 0x03680003120075a7 */ /* 0x000066000800017f */
[----:B-1----:R-:W-:Y:S05]  /*ab20*/  @!P0 NANOSLEEP.SYNCS 0x989680 ;  /* 0x009896800000895d */ /* 0x002fea0003900000 */
[----:B------:R-:W1:Y:S01]  /*ab30*/  @!P0 SYNCS.PHASECHK.TRANS64 P0, [R18+URZ+0x36800], R3 ;  /* 0x03680003120085a7 */ /* 0x000e62000800007f */
[----:B------:R-:W-:Y:S04]  /*ab40*/  BSSY B0, `(.L_x_2311) ;  /* 0x0000006000007945 */ /* 0x000fe80003800000 */
[----:B-1----:R-:W-:Y:S05]  /*ab50*/  @P0 BRA `(.L_x_2312) ;  /* 0x0000000000100947 */ /* 0x002fea0003800000 */
.L_x_2313:
[----:B-1----:R1:W2:Y:S02]  /*ab60*/  SYNCS.PHASECHK.TRANS64.TRYWAIT P0, [R18+URZ+0x36800], R3 ;  /* 0x03680003120075a7 */ /* 0x0022a4000800017f */
[----:B--2---:R-:W-:Y:S05]  /*ab70*/  @!P0 NANOSLEEP.SYNCS 0x989680 ;  /* 0x009896800000895d */ /* 0x004fea0003900000 */
[----:B------:R-:W2:Y:S02]  /*ab80*/  @!P0 SYNCS.PHASECHK.TRANS64 P0, [R18+URZ+0x36800], R3 ;  /* 0x03680003120085a7 */ /* 0x000ea4000800007f */
[----:B--2---:R-:W-:Y:S05]  /*ab90*/  @!P0 BRA `(.L_x_2313) ;  /* 0xfffffffc00f08947 */ /* 0x004fea000383ffff */
.L_x_2312:
[----:B------:R-:W-:Y:S05]  /*aba0*/  BSYNC B0 ;  /* 0x0000000000007941 */ /* 0x000fea0003800000 */
.L_x_2311:
[----:B------:R-:W-:Y:S05]  /*abb0*/  BRA `(.L_x_2314) ;  /* 0x0000006c00387947 */ /* 0x000fea0003800000 */
.L_x_2310:
[----:B------:R-:W2:Y:S01]  /*abc0*/  LDL R0, [R1+0x68] ;  /* 0x0000680001007983 */ /* 0x000ea20000100800 */
[----:B------:R-:W0:Y:S01]  /*abd0*/  LDC.64 R70, c[0x0][0x3d8] ;  /* 0x0000f600ff467b82 */ /* 0x000e220000000a00 */
[----:B------:R-:W-:Y:S02]  /*abe0*/  SHF.R.S32.HI R3, RZ, 0x1f, R144 ;  /* 0x0000001fff037819 */ /* 0x000fe40000011490 */
[----:B------:R-:W-:Y:S02]  /*abf0*/  SHF.R.S32.HI R5, RZ, 0x1f, R16 ;  /* 0x0000001fff057819 */ /* 0x000fe40000011410 */
[----:B------:R-:W-:Y:S02]  /*ac00*/  MOV R4, R16 ;  /* 0x0000001000047202 */ /* 0x000fe40000000f00 */
[----:B------:R-:W-:Y:S01]  /*ac10*/  SHF.R.S32.HI R9, RZ, 0x1f, R22 ;  /* 0x0000001fff097819 */ /* 0x000fe20000011416 */
[----:B------:R-:W1:Y:S01]  /*ac20*/  LDC.64 R10, c[0x0][0x3e8] ;  /* 0x0000fa00ff0a7b82 */ /* 0x000e620000000a00 */
[-C--:B0-----:R-:W-:Y:S01]  /*ac30*/  IMAD R8, R234, R70.reuse, RZ ;  /* 0x00000046ea087224 */ /* 0x081fe200078e02ff */
[----:B------:R-:W-:Y:S01]  /*ac40*/  SHF.L.U32 R73, R70, 0x6, RZ ;  /* 0x0000000646497819 */ /* 0x000fe200000006ff */
[----:B------:R-:W-:-:S04]  /*ac50*/  IMAD.WIDE.U32 R52, R144, R70, RZ ;  /* 0x0000004690347225 */ /* 0x000fc800078e00ff */
[----:B------:R-:W-:-:S04]  /*ac60*/  IMAD.WIDE.U32 R6, R204, R70, R4 ;  /* 0x00000046cc067225 */ /* 0x000fc800078e0004 */
[----:B------:R-:W-:Y:S01]  /*ac70*/  IMAD R78, R204, R71, R8 ;  /* 0x00000047cc4e7224 */ /* 0x000fe200078e0208 */
[----:B------:R-:W-:Y:S01]  /*ac80*/  IADD3 R74, P0, R6, R52, RZ ;  /* 0x00000034064a7210 */ /* 0x000fe20007f1e0ff */
[----:B------:R-:W-:Y:S02]  /*ac90*/  IMAD.MOV.U32 R8, RZ, RZ, R22 ;  /* 0x000000ffff087224 */ /* 0x000fe400078e0016 */
[----:B-1----:R-:W-:-:S04]  /*aca0*/  IMAD.WIDE.U32 R4, R204, R10, R4 ;  /* 0x0000000acc047225 */ /* 0x002fc800078e0004 */
[----:B------:R-:W-:Y:S01]  /*acb0*/  IMAD.SHL.U32 R72, R10, 0x40, RZ ;  /* 0x000000400a487824 */ /* 0x000fe200078e00ff */
[----:B--2---:R-:W-:Y:S01]  /*acc0*/  R2UR UR4, R0 ;  /* 0x00000000000472ca */ /* 0x004fe200000e0000 */
[C---:B------:R-:W-:Y:S02]  /*acd0*/  IMAD R0, R3.reuse, R70, RZ ;  /* 0x0000004603007224 */ /* 0x040fe400078e02ff */
[----:B------:R-:W-:Y:S02]  /*ace0*/  IMAD R3, R3, R10, RZ ;  /* 0x0000000a03037224 */ /* 0x000fe400078e02ff */
[----:B------:R-:W-:Y:S01]  /*acf0*/  IMAD R75, R144, R71, R0 ;  /* 0x00000047904b7224 */ /* 0x000fe200078e0200 */
[----:B------:R-:W-:Y:S01]  /*ad00*/  SHF.L.U64.HI R71, R70, 0x6, R71 ;  /* 0x0000000646477819 */ /* 0x000fe20000010247 */
[----:B------:R-:W-:Y:S02]  /*ad10*/  IMAD R3, R144, R11, R3 ;  /* 0x0000000b90037224 */ /* 0x000fe400078e0203 */
[----:B------:R-:W-:-:S02]  /*ad20*/  IMAD.IADD R75, R75, 0x1, R53 ;  /* 0x000000014b4b7824 */ /* 0x000fc400078e0235 */
[----:B------:R-:W-:Y:S02]  /*ad30*/  IMAD R0, R234, R10, RZ ;  /* 0x0000000aea007224 */ /* 0x000fe400078e02ff */
[----:B------:R-:W-:Y:S01]  /*ad40*/  ULOP3.LUT UP0, URZ, UR4, 0x3ff, URZ, 0xc0, !UPT ;  /* 0x000003ff043f7892 */ /* 0x000fe2000f80c03f */
[----:B------:R-:W-:Y:S01]  /*ad50*/  IADD3.X R76, R75, R7, R78, P0, !PT ;  /* 0x000000074b4c7210 */ /* 0x000fe200007fe44e */
[----:B------:R-:W-:Y:S01]  /*ad60*/  IMAD.WIDE.U32 R6, R204, R70, R8 ;  /* 0x00000046cc067225 */ /* 0x000fe200078e0008 */
[----:B------:R-:W-:-:S03]  /*ad70*/  SHF.L.U64.HI R70, R10, 0x6, R11 ;  /* 0x000000060a467819 */ /* 0x000fc6000001020b */
[----:B------:R-:W-:Y:S01]  /*ad80*/  IMAD.WIDE.U32 R144, R144, R10, RZ ;  /* 0x0000000a90907225 */ /* 0x000fe200078e00ff */
[----:B------:R-:W-:-:S03]  /*ad90*/  IADD3 R68, P1, R6, R52, RZ ;  /* 0x0000003406447210 */ /* 0x000fc60007f3e0ff */
[C---:B------:R-:W-:Y:S01]  /*ada0*/  IMAD.WIDE.U32 R8, R204.reuse, R10, R8 ;  /* 0x0000000acc087225 */ /* 0x040fe200078e0008 */
[----:B------:R-:W-:Y:S02]  /*adb0*/  IADD3.X R78, R75, R78, R7, P1, !PT ;  /* 0x0000004e4b4e7210 */ /* 0x000fe40000ffe407 */
[----:B------:R-:W-:Y:S01]  /*adc0*/  PLOP3.LUT P1, PT, PT, PT, UP0, 0x80, 0x0 ;  /* 0x000000000000781c */ /* 0x000fe20003f2f008 */
[----:B------:R-:W-:Y:S01]  /*add0*/  IMAD R0, R204, R11, R0 ;  /* 0x0000000bcc007224 */ /* 0x000fe200078e0200 */
[-C--:B------:R-:W-:Y:S01]  /*ade0*/  IADD3 R79, P0, R4, R144.reuse, RZ ;  /* 0x00000090044f7210 */ /* 0x080fe20007f1e0ff */
[----:B------:R-:W-:Y:S01]  /*adf0*/  IMAD.IADD R77, R3, 0x1, R145 ;  /* 0x00000001034d7824 */ /* 0x000fe200078e0291 */
[----:B------:R-:W-:-:S04]  /*ae00*/  IADD3 R69, P2, R8, R144, RZ ;  /* 0x0000009008457210 */ /* 0x000fc80007f5e0ff */
[C---:B------:R-:W-:Y:S02]  /*ae10*/  IADD3.X R81, R77.reuse, R5, R0, P0, !PT ;  /* 0x000000054d517210 */ /* 0x040fe400007fe400 */
[----:B------:R-:W-:-:S03]  /*ae20*/  IADD3.X R83, R77, R0, R9, P2, !PT ;  /* 0x000000004d537210 */ /* 0x000fc600017fe409 */
        /* <DEDUP_REMOVED lines=17> */
.L_x_2315:
[----:B------:R-:W0:Y:S01]  /*af40*/  LDC.64 R12, c[0x0][0x3d8] ;  /* 0x0000f600ff0c7b82 */ /* 0x000e220000000a00 */
[----:B------:R-:W-:Y:S01]  /*af50*/  SHF.R.S32.HI R3, RZ, 0x1f, R217 ;  /* 0x0000001fff037819 */ /* 0x000fe200000114d9 */
[----:B------:R-:W-:Y:S01]  /*af60*/  ULDC.U8 UR4, c[0x0][0x3f0] ;  /* 0x0000fc0000047ab9 */ /* 0x000fe20000000000 */
[----:B------:R-:W-:Y:S01]  /*af70*/  BSSY B0, `(.L_x_2316) ;  /* 0x000068a000007945 */ /* 0x000fe20003800000 */
[----:B------:R-:W-:-:S04]  /*af80*/  ISETP.NE.AND P0, PT, RZ, UR4, PT ;  /* 0x00000004ff007c0c */ /* 0x000fc8000bf05270 */
[----:B------:R-:W1:Y:S01]  /*af90*/  LDC.64 R10, c[0x0][0x3e8] ;  /* 0x0000fa00ff0a7b82 */ /* 0x000e620000000a00 */
[-C--:B0-----:R-:W-:Y:S02]  /*afa0*/  IMAD R0, R3, R12.reuse, RZ ;  /* 0x0000000c03007224 */ /* 0x081fe400078e02ff */
[----:B------:R-:W-:-:S04]  /*afb0*/  IMAD.WIDE.U32 R4, R217, R12, RZ ;  /* 0x0000000cd9047225 */ /* 0x000fc800078e00ff */
[----:B------:R-:W-:Y:S02]  /*afc0*/  IMAD.SHL.U32 R87, R4, 0x80, RZ ;  /* 0x0000008004577824 */ /* 0x000fe400078e00ff */
[-C--:B-1----:R-:W-:Y:S02]  /*afd0*/  IMAD R8, R3, R10.reuse, RZ ;  /* 0x0000000a03087224 */ /* 0x082fe400078e02ff */
[C---:B------:R-:W-:Y:S02]  /*afe0*/  IMAD R3, R217.reuse, R13, R0 ;  /* 0x0000000dd9037224 */ /* 0x040fe400078e0200 */
[----:B------:R-:W-:-:S04]  /*aff0*/  IMAD.WIDE.U32 R6, R217, R10, RZ ;  /* 0x0000000ad9067225 */ /* 0x000fc800078e00ff */
[C---:B------:R-:W-:Y:S02]  /*b000*/  IMAD R9, R217.reuse, R11, R8 ;  /* 0x0000000bd9097224 */ /* 0x040fe400078e0208 */
[----:B------:R-:W-:Y:S02]  /*b010*/  IMAD R0, R217, -0x80, R219 ;  /* 0xffffff80d9007824 */ /* 0x000fe400078e02db */
[----:B------:R-:W-:Y:S01]  /*b020*/  IMAD.IADD R5, R5, 0x1, R3 ;  /* 0x0000000105057824 */ /* 0x000fe200078e0203 */
[----:B------:R-:W-:Y:S01]  /*b030*/  IADD3 R3, R7, R9, RZ ;  /* 0x0000000907037210 */ /* 0x000fe20007ffe0ff */
[----:B------:R-:W-:Y:S01]  /*b040*/  IMAD.SHL.U32 R82, R6, 0x80, RZ ;  /* 0x0000008006527824 */ /* 0x000fe200078e00ff */
[----:B------:R-:W-:Y:S02]  /*b050*/  VIMNMX R8, R0, 0x80, PT ;  /* 0x0000008000087848 */ /* 0x000fe40003fe0100 */
[----:B------:R-:W-:Y:S02]  /*b060*/  SHF.L.U64.HI R85, R4, 0x7, R5 ;  /* 0x0000000704557819 */ /* 0x000fe40000010205 */
        /* <DEDUP_REMOVED lines=20> */
[----:B------:R-:W-:Y:S01]  /*b1b0*/  VIADD R5, R16, 0x10 ;  /* 0x0000001010057836 */ /* 0x000fe20000000000 */
[----:B------:R-:W-:Y:S01]  /*b1c0*/  ULDC.64 UR6, c[0x0][0x3c8] ;  /* 0x0000f20000067ab9 */ /* 0x000fe20000000a00 */
[----:B------:R-:W-:Y:S01]  /*b1d0*/  ULDC UR4, c[0x0][0x3d4] ;  /* 0x0000f50000047ab9 */ /* 0x000fe20000000800 */
[----:B------:R-:W-:Y:S01]  /*b1e0*/  LEA R4, P3, R0, UR6, 0x1 ;  /* 0x0000000600047c11 */ /* 0x000fe2000f8608ff */
[----:B------:R-:W-:Y:S01]  /*b1f0*/  IMAD.X R3, R85, 0x1, R76, P1 ;  /* 0x0000000155037824 */ /* 0x000fe200008e064c */
[----:B------:R-:W-:Y:S01]  /*b200*/  ISETP.GE.AND P2, PT, R5, UR4, PT ;  /* 0x0000000405007c0c */ /* 0x000fe2000bf46270 */
[C---:B------:R-:W-:Y:S01]  /*b210*/  VIADD R7, R16.reuse, 0x30 ;  /* 0x0000003010077836 */ /* 0x040fe20000000000 */
[C---:B------:R-:W-:Y:S01]  /*b220*/  IADD3 R6, R16.reuse, 0x20, RZ ;  /* 0x0000002010067810 */ /* 0x040fe20007ffe0ff */
[----:B------:R-:W-:Y:S01]  /*b230*/  VIADD R9, R16, 0x40 ;  /* 0x0000004010097836 */ /* 0x000fe20000000000 */
[----:B------:R-:W-:Y:S01]  /*b240*/  LEA.HI.X R5, R0, UR7, R3, 0x1, P3 ;  /* 0x0000000700057c11 */ /* 0x000fe200098f0c03 */
[----:B------:R-:W-:Y:S01]  /*b250*/  ULDC.64 UR6, c[0x0][0x3e0] ;  /* 0x0000f80000067ab9 */ /* 0x000fe20000000a00 */
[----:B------:R-:W-:Y:S01]  /*b260*/  IADD3 R0, P4, R82, R79, RZ ;  /* 0x0000004f52007210 */ /* 0x000fe20007f9e0ff */
[----:B------:R-:W-:Y:S01]  /*b270*/  VIADD R14, R16, 0x50 ;  /* 0x00000050100e7836 */ /* 0x000fe20000000000 */
[----:B------:R-:W-:-:S02]  /*b280*/  ISETP.GE.AND P1, PT, R6, UR4, PT ;  /* 0x0000000406007c0c */ /* 0x000fc4000bf26270 */
[----:B------:R-:W-:Y:S02]  /*b290*/  CS2R R66, SRZ ;  /* 0x0000000000427805 */ /* 0x000fe4000001ff00 */
[----:B------:R-:W-:Y:S02]  /*b2a0*/  IADD3.X R3, R80, R81, RZ, P4, !PT ;  /* 0x0000005150037210 */ /* 0x000fe400027fe4ff */
[----:B------:R-:W-:Y:S02]  /*b2b0*/  CS2R R62, SRZ ;  /* 0x00000000003e7805 */ /* 0x000fe4000001ff00 */
[----:B------:R-:W-:Y:S02]  /*b2c0*/  LEA R6, P6, R0, UR6, 0x1 ;  /* 0x0000000600067c11 */ /* 0x000fe4000f8c08ff */
[----:B------:R-:W-:Y:S02]  /*b2d0*/  CS2R R58, SRZ ;  /* 0x00000000003a7805 */ /* 0x000fe4000001ff00 */
[----:B------:R-:W-:-:S02]  /*b2e0*/  ISETP.GE.AND P5, PT, R7, UR4, PT ;  /* 0x0000000407007c0c */ /* 0x000fc4000bfa6270 */
[----:B------:R-:W-:Y:S02]  /*b2f0*/  CS2R R54, SRZ ;  /* 0x0000000000367805 */ /* 0x000fe4000001ff00 */
[----:B------:R-:W-:Y:S02]  /*b300*/  LEA.HI.X R7, R0, UR7, R3, 0x1, P6 ;  /* 0x0000000700077c11 */ /* 0x000fe4000b0f0c03 */
[----:B------:R-:W-:Y:S02]  /*b310*/  CS2R R50, SRZ ;  /* 0x0000000000327805 */ /* 0x000fe4000001ff00 */
[----:B------:R-:W-:Y:S02]  /*b320*/  ISETP.GE.AND P3, PT, R16, UR4, PT ;  /* 0x0000000410007c0c */ /* 0x000fe4000bf66270 */
[----:B------:R-:W-:Y:S02]  /*b330*/  CS2R R46, SRZ ;  /* 0x00000000002e7805 */ /* 0x000fe4000001ff00 */
[----:B------:R-:W-:-:S02]  /*b340*/  ISETP.GE.AND P4, PT, R9, UR4, PT ;  /* 0x0000000409007c0c */ /* 0x000fc4000bf86270 */
[----:B------:R-:W-:Y:S02]  /*b350*/  CS2R R68, SRZ ;  /* 0x0000000000447805 */ /* 0x000fe4000001ff00 */
[----:B------:R-:W-:Y:S02]  /*b360*/  ISETP.GE.AND P6, PT, R14, UR4, PT ;  /* 0x000000040e007c0c */ /* 0x000fe4000bfc6270 */
[----:B------:R-:W-:Y:S02]  /*b370*/  CS2R R64, SRZ ;  /* 0x0000000000407805 */ /* 0x000fe4000001ff00 */
[----:B------:R-:W-:Y:S02]  /*b380*/  CS2R R60, SRZ ;  /* 0x00000000003c7805 */ /* 0x000fe4000001ff00 */
[----:B------:R-:W-:Y:S02]  /*b390*/  CS2R R56, SRZ ;  /* 0x0000000000387805 */ /* 0x000fe4000001ff00 */
[----:B------:R-:W-:-:S02]  /*b3a0*/  CS2R R48, SRZ ;  /* 0x0000000000307805 */ /* 0x000fc4000001ff00 */
        /* <DEDUP_REMOVED lines=13> */
.L_x_2319:
[----:B------:R-:W-:Y:S05]  /*b480*/  BSYNC B1 ;  /* 0x0000000000017941 */ /* 0x000fea0003800000 */
.L_x_2318:
[----:B------:R-:W-:Y:S01]  /*b490*/  ISETP.GE.AND P1, PT, R233, R8, PT ;  /* 0x00000008e900720c */ /* 0x000fe20003f26270 */
[----:B------:R-:W-:Y:S01]  /*b4a0*/  BSSY B1, `(.L_x_2320) ;  /* 0x000003d000017945 */ /* 0x000fe20003800000 */
[----:B------:R-:W-:Y:S02]  /*b4b0*/  LOP3.LUT R3, R213, 0x18, R22, 0xf8, !PT ;  /* 0x00000018d5037812 */ /* 0x000fe400078ef816 */
        /* <DEDUP_REMOVED lines=14> */
[----:B-1----:R-:W-:Y:S01]  /*b5a0*/  VIADD R4, R16, 0x10 ;  /* 0x0000001010047836 */ /* 0x002fe20000000000 */
[----:B------:R-:W-:Y:S01]  /*b5b0*/  IADD3 R73, P2, P3, R74, R73, R87 ;  /* 0x000000494a497210 */ /* 0x000fe20007b5e057 */
[----:B------:R-:W-:Y:S01]  /*b5c0*/  ULDC UR4, c[0x0][0x3d4] ;  /* 0x0000f50000047ab9 */ /* 0x000fe20000000800 */
[----:B------:R-:W-:Y:S01]  /*b5d0*/  IADD3.X R3, R81, R70, R80, P4, P5 ;  /* 0x0000004651037210 */ /* 0x000fe200027ea450 */
[----:B------:R-:W-:Y:S01]  /*b5e0*/  VIADD R5, R16, 0x20 ;  /* 0x0000002010057836 */ /* 0x000fe20000000000 */
[----:B------:R-:W-:Y:S01]  /*b5f0*/  IADD3.X R0, R76, R71, R85, P2, P3 ;  /* 0x000000474c007210 */ /* 0x000fe200017e6455 */
[----:B------:R-:W-:Y:S01]  /*b600*/  ULDC.64 UR6, c[0x0][0x3c8] ;  /* 0x0000f20000067ab9 */ /* 0x000fe20000000a00 */
[----:B------:R-:W-:Y:S01]  /*b610*/  ISETP.GE.AND P5, PT, R16, UR4, PT ;  /* 0x0000000410007c0c */ /* 0x000fe2000bfa6270 */
[----:B------:R-:W-:Y:S01]  /*b620*/  ULDC.64 UR8, c[0x0][0x3e0] ;  /* 0x0000f80000087ab9 */ /* 0x000fe20000000a00 */
[----:B------:R-:W-:-:S02]  /*b630*/  ISETP.GE.AND P2, PT, R4, UR4, PT ;  /* 0x0000000404007c0c */ /* 0x000fc4000bf46270 */
[----:B------:R-:W-:Y:S02]  /*b640*/  CS2R R42, SRZ ;  /* 0x00000000002a7805 */ /* 0x000fe4000001ff00 */
[----:B------:R-:W-:Y:S02]  /*b650*/  LEA R4, P3, R73, UR6, 0x1 ;  /* 0x0000000649047c11 */ /* 0x000fe4000f8608ff */
[----:B------:R-:W-:Y:S02]  /*b660*/  CS2R R40, SRZ ;  /* 0x0000000000287805 */ /* 0x000fe4000001ff00 */
[C---:B------:R-:W-:Y:S01]  /*b670*/  IADD3 R7, R16.reuse, 0x30, RZ ;  /* 0x0000003010077810 */ /* 0x040fe20007ffe0ff */
[----:B------:R-:W-:Y:S01]  /*b680*/  VIADD R8, R16, 0x40 ;  /* 0x0000004010087836 */ /* 0x000fe20000000000 */
[----:B------:R-:W-:Y:S02]  /*b690*/  LEA R6, P6, R72, UR8, 0x1 ;  /* 0x0000000848067c11 */ /* 0x000fe4000f8c08ff */
[----:B------:R-:W-:-:S02]  /*b6a0*/  ISETP.GE.AND P4, PT, R5, UR4, PT ;  /* 0x0000000405007c0c */ /* 0x000fc4000bf86270 */
[----:B------:R-:W-:Y:S01]  /*b6b0*/  LEA.HI.X R5, R73, UR7, R0, 0x1, P3 ;  /* 0x0000000749057c11 */ /* 0x000fe200098f0c00 */
[----:B------:R-:W-:Y:S01]  /*b6c0*/  VIADD R0, R16, 0x50 ;  /* 0x0000005010007836 */ /* 0x000fe20000000000 */
[----:B------:R-:W-:Y:S02]  /*b6d0*/  ISETP.GE.AND P3, PT, R7, UR4, PT ;  /* 0x0000000407007c0c */ /* 0x000fe4000bf66270 */
[----:B------:R-:W-:Y:S01]  /*b6e0*/  LEA.HI.X R7, R72, UR9, R3, 0x1, P6 ;  /* 0x0000000948077c11 */ /* 0x000fe2000b0f0c03 */
        /* <DEDUP_REMOVED lines=24> */
.L_x_2321:
[----:B------:R-:W-:Y:S05]  /*b870*/  BSYNC B1 ;  /* 0x0000000000017941 */ /* 0x000fea0003800000 */
.L_x_2320:
[----:B------:R-:W-:Y:S01]  /*b880*/  IMAD.IADD R53, R215, 0x1, R14 ;  /* 0x00000001d7357824 */ /* 0x000fe200078e020e */
[----:B------:R-:W-:Y:S01]  /*b890*/  LOP3.LUT P2, RZ, R223, 0x4, RZ, 0xc0, !PT ;  /* 0x00000004dfff7812 */ /* 0x000fe2000784c0ff */
[----:B-----5:R-:W-:Y:S01]  /*b8a0*/  IMAD.MOV.U32 R0, RZ, RZ, R64 ;  /* 0x000000ffff007224 */ /* 0x020fe200078e0040 */
[----:B------:R-:W-:Y:S01]  /*b8b0*/  MOV R3, R65 ;  /* 0x0000004100037202 */ /* 0x000fe20000000f00 */
[----:B-12---:R-:W-:Y:S01]  /*b8c0*/  IMAD.MOV.U32 R4, RZ, RZ, R68 ;  /* 0x000000ffff047224 */ /* 0x006fe200078e0044 */
[----:B------:R-:W-:Y:S01]  /*b8d0*/  LEA R53, R53, R18, 0x1 ;  /* 0x0000001235357211 */ /* 0x000fe200078e08ff */
[----:B------:R-:W-:Y:S01]  /*b8e0*/  IMAD.MOV.U32 R6, RZ, RZ, R52 ;  /* 0x000000ffff067224 */ /* 0x000fe200078e0034 */
[----:B------:R-:W-:Y:S01]  /*b8f0*/  PRMT R83, R0, 0x7610, R83 ;  /* 0x0000761000537816 */ /* 0x000fe20000000053 */
[----:B------:R-:W-:Y:S01]  /*b900*/  IMAD.MOV.U32 R0, RZ, RZ, R69 ;  /* 0x000000ffff007224 */ /* 0x000fe200078e0045 */
[----:B------:R-:W-:Y:S01]  /*b910*/  PRMT R87, R4, 0x7610, R87 ;  /* 0x0000761004577816 */ /* 0x000fe20000000057 */
[C---:B------:R-:W-:Y:S01]  /*b920*/  VIADD R5, R53.reuse, 0x15400 ;  /* 0x0001540035057836 */ /* 0x040fe20000000000 */
[----:B------:R-:W-:Y:S01]  /*b930*/  PRMT R82, R82, 0x5410, R3 ;  /* 0x0000541052527816 */ /* 0x000fe20000000003 */
        /* <DEDUP_REMOVED lines=15> */
[----:B------:R-:W-:Y:S01]  /*ba30*/  MOV R0, R48 ;  /* 0x0000003000007202 */ /* 0x000fe20000000f00 */
[----:B------:R-:W-:Y:S01]  /*ba40*/  IMAD.MOV.U32 R70, RZ, RZ, R67 ;  /* 0x000000ffff467224 */ /* 0x000fe200078e0043 */
[----:B------:R-:W-:Y:S01]  /*ba50*/  ULDC.64 UR6, c[0x0][0x3e0] ;  /* 0x0000f80000067ab9 */ /* 0x000fe20000000a00 */
        /* <DEDUP_REMOVED lines=17> */
[----:B------:R-:W-:Y:S01]  /*bb70*/  IMAD R3, R217, 0x80, R204 ;  /* 0x00000080d9037824 */ /* 0x000fe200078e02cc */
[----:B------:R-:W-:Y:S02]  /*bb80*/  PRMT R81, R70, 0x7610, R81 ;  /* 0x0000761046517816 */ /* 0x000fe40000000051 */
[----:B------:R-:W-:Y:S01]  /*bb90*/  MOV R70, R54 ;  /* 0x0000003600467202 */ /* 0x000fe20000000f00 */
[----:B------:R-:W-:Y:S01]  /*bba0*/  IMAD R3, R236, 0x40, R3 ;  /* 0x00000040ec037824 */ /* 0x000fe200078e0203 */
        /* <DEDUP_REMOVED lines=8> */
[----:B-1----:R-:W-:Y:S01]  /*bc30*/  @P2 IMAD.HI.U32 R0, R3, R0, RZ ;  /* 0x0000000003002227 */ /* 0x002fe200078e00ff */
[----:B------:R-:W-:Y:S02]  /*bc40*/  MOV R70, R38 ;  /* 0x0000002600467202 */ /* 0x000fe40000000f00 */
[----:B------:R-:W-:Y:S01]  /*bc50*/  PRMT R76, R76, 0x5410, R4 ;  /* 0x000054104c4c7816 */ /* 0x000fe20000000004 */
[----:B------:R-:W-:Y:S01]  /*bc60*/  IMAD.MOV.U32 R4, RZ, RZ, R41 ;  /* 0x000000ffff047224 */ /* 0x000fe200078e0029 */
[----:B0-----:R-:W-:Y:S01]  /*bc70*/  @P2 SHF.R.U32.HI R3, RZ, R5, R0 ;  /* 0x00000005ff032219 */ /* 0x001fe20000011600 */
[----:B------:R-:W-:Y:S02]  /*bc80*/  IMAD.MOV.U32 R0, RZ, RZ, R40 ;  /* 0x000000ffff007224 */ /* 0x000fe400078e0028 */
[----:B------:R-:W-:Y:S01]  /*bc90*/  IMAD.MOV.U32 R71, RZ, RZ, R39 ;  /* 0x000000ffff477224 */ /* 0x000fe200078e0027 */
[----:B------:R-:W-:Y:S01]  /*bca0*/  SHF.R.S32.HI R5, RZ, 0x1f, R3 ;  /* 0x0000001fff057819 */ /* 0x000fe20000011403 */
[----:B------:R-:W-:Y:S01]  /*bcb0*/  IMAD.WIDE.U32 R6, R3, R12, R6 ;  /* 0x0000000c03067225 */ /* 0x000fe200078e0006 */
[----:B------:R-:W-:-:S02]  /*bcc0*/  PRMT R72, R0, 0x5410, R4 ;  /* 0x0000541000487816 */ /* 0x000fc40000000004 */
[----:B------:R-:W-:Y:S01]  /*bcd0*/  PRMT R70, R70, 0x5410, R71 ;  /* 0x0000541046467816 */ /* 0x000fe20000000047 */
[C---:B------:R-:W-:Y:S02]  /*bce0*/  IMAD R0, R5.reuse, R12, RZ ;  /* 0x0000000c05007224 */ /* 0x040fe400078e02ff */
[-C--:B------:R-:W-:Y:S02]  /*bcf0*/  IMAD R4, R5, R10.reuse, RZ ;  /* 0x0000000a05047224 */ /* 0x080fe400078e02ff */
[----:B------:R-:W-:-:S04]  /*bd00*/  IMAD.WIDE.U32 R14, R3, R10, R14 ;  /* 0x0000000a030e7225 */ /* 0x000fc800078e000e */
[C---:B------:R-:W-:Y:S01]  /*bd10*/  IMAD R5, R3.reuse, R13, R0 ;  /* 0x0000000d03057224 */ /* 0x040fe200078e0200 */
[----:B------:R-:W-:Y:S01]  /*bd20*/  LEA R0, P3, R14, UR6, 0x1 ;  /* 0x000000060e007c11 */ /* 0x000fe2000f8608ff */
[----:B------:R-:W-:Y:S01]  /*bd30*/  IMAD R3, R3, R11, R4 ;  /* 0x0000000b03037224 */ /* 0x000fe200078e0204 */
[C---:B------:R-:W-:Y:S01]  /*bd40*/  LEA R4, P2, R6.reuse, UR4, 0x1 ;  /* 0x0000000406047c11 */ /* 0x040fe2000f8408ff */
[----:B------:R-:W-:Y:S01]  /*bd50*/  IMAD.MOV.U32 R10, RZ, RZ, R32 ;  /* 0x000000ffff0a7224 */ /* 0x000fe200078e0020 */
[----:B------:R-:W-:Y:S01]  /*bd60*/  IADD3 R5, R7, R5, RZ ;  /* 0x0000000507057210 */ /* 0x000fe20007ffe0ff */
[----:B------:R-:W-:Y:S01]  /*bd70*/  IMAD.IADD R3, R15, 0x1, R3 ;  /* 0x000000010f037824 */ /* 0x000fe200078e0203 */
[----:B------:R-:W-:Y:S01]  /*bd80*/  UMOV UR4, 0xffffffff ;  /* 0xffffffff00047882 */ /* 0x000fe20000000000 */
[----:B------:R-:W-:Y:S01]  /*bd90*/  IMAD.MOV.U32 R11, RZ, RZ, R33 ;  /* 0x000000ffff0b7224 */ /* 0x000fe200078e0021 */
[----:B------:R-:W-:Y:S02]  /*bda0*/  LEA.HI.X R5, R6, UR5, R5, 0x1, P2 ;  /* 0x0000000506057c11 */ /* 0x000fe400090f0c05 */
[----:B------:R-:W-:-:S02]  /*bdb0*/  LEA.HI.X R3, R14, UR7, R3, 0x1, P3 ;  /* 0x000000070e037c11 */ /* 0x000fc400098f0c03 */
[----:B------:R-:W-:Y:S02]  /*bdc0*/  PRMT R71, R10, 0x5410, R11 ;  /* 0x000054100a477816 */ /* 0x000fe4000000000b */
[----:B------:R-:W-:Y:S01]  /*bdd0*/  LEA.HI R6, R232, R232, RZ, 0x1 ;  /* 0x000000e8e8067211 */ /* 0x000fe200078f08ff */
[----:B------:R-:W-:Y:S06]  /*bde0*/  BRA.DIV UR4, `(.L_x_2322) ;  /* 0x0000020204ac7947 */ /* 0x000fec000b800000 */
.L_x_2544:
[----:B------:R-:W-:-:S03]  /*bdf0*/  UMOV UR4, 0xffffffff ;  /* 0xffffffff00047882 */ /* 0x000fc60000000000 */
[----:B------:R-:W-:Y:S05]  /*be00*/  BRA.DIV UR4, `(.L_x_2323) ;  /* 0x0000020204cc7947 */ /* 0x000fea000b800000 */
.L_x_2547:
[----:B------:R-:W-:-:S03]  /*be10*/  UMOV UR4, 0xffffffff ;  /* 0xffffffff00047882 */ /* 0x000fc60000000000 */
[----:B------:R-:W-:Y:S05]  /*be20*/  BRA.DIV UR4, `(.L_x_2324) ;  /* 0x0000020204ec7947 */ /* 0x000fea000b800000 */
.L_x_2550:
[----:B------:R-:W-:-:S03]  /*be30*/  UMOV UR4, 0xffffffff ;  /* 0xffffffff00047882 */ /* 0x000fc60000000000 */
[----:B------:R-:W-:Y:S05]  /*be40*/  BRA.DIV UR4, `(.L_x_2325) ;  /* 0x00000206040c7947 */ /* 0x000fea000b800000 */
.L_x_2553:
[----:B------:R-:W-:-:S03]  /*be50*/  UMOV UR4, 0xffffffff ;  /* 0xffffffff00047882 */ /* 0x000fc60000000000 */
[----:B------:R-:W-:Y:S05]  /*be60*/  BRA.DIV UR4, `(.L_x_2326) ;  /* 0x00000206042c7947 */ /* 0x000fea000b800000 */
.L_x_2556:
[----:B------:R-:W-:Y:S01]  /*be70*/  UMOV UR4, 0xffffffff ;  /* 0xffffffff00047882 */ /* 0x000fe20000000000 */
[----:B------:R-:W-:Y:S02]  /*be80*/  LOP3.LUT R5, R6, 0xfffffffe, RZ, 0xc0, !PT ;  /* 0xfffffffe06057812 */ /* 0x000fe400078ec0ff */
[----:B------:R-:W-:Y:S05]  /*be90*/  BRA.DIV UR4, `(.L_x_2327) ;  /* 0x0000020604487947 */ /* 0x000fea000b800000 */
.L_x_2559:
[----:B------:R-:W-:Y:S01]  /*bea0*/  UMOV UR4, 0xffffffff ;  /* 0xffffffff00047882 */ /* 0x000fe20000000000 */
[----:B------:R-:W-:Y:S02]  /*beb0*/  IMAD.IADD R5, R232, 0x1, -R5 ;  /* 0x00000001e8057824 */ /* 0x000fe400078e0a05 */
[----:B------:R-:W-:Y:S05]  /*bec0*/  BRA.DIV UR4, `(.L_x_2328) ;  /* 0x0000020604647947 */ /* 0x000fea000b800000 */
.L_x_2562:
[----:B------:R-:W-:Y:S01]  /*bed0*/  UMOV UR4, 0xffffffff ;  /* 0xffffffff00047882 */ /* 0x000fe20000000000 */
[----:B------:R-:W-:Y:S02]  /*bee0*/  SHF.L.U32 R3, R5, 0x1f, RZ ;  /* 0x0000001f05037819 */ /* 0x000fe400000006ff */
[----:B------:R-:W-:Y:S05]  /*bef0*/  BRA.DIV UR4, `(.L_x_2329) ;  /* 0x0000020604807947 */ /* 0x000fea000b800000 */
.L_x_2565:
        /* <DEDUP_REMOVED lines=13> */
[----:B------:R-:W-:-:S02]  /*bfd0*/  IMAD.MOV.U32 R6, RZ, RZ, R43 ;  /* 0x000000ffff067224 */ /* 0x000fc400078e002b */
[----:B------:R-:W-:-:S03]  /*bfe0*/  IMAD.MOV.U32 R4, RZ, RZ, R36 ;  /* 0x000000ffff047224 */ /* 0x000fc600078e0024 */
        /* <DEDUP_REMOVED lines=14> */
.L_x_2566:
[----:B------:R-:W-:Y:S05]  /*c0d0*/  BSYNC B1 ;  /* 0x0000000000017941 */ /* 0x000fea0003800000 */
.L_x_2330:
[----:B------:R-:W-:Y:S01]  /*c0e0*/  BSSY B1, `(.L_x_2332) ;  /* 0x000011b000017945 */ /* 0x000fe20003800000 */
[----:B0-----:R-:W-:-:S03]  /*c0f0*/  PRMT R3, R4, 0x5410, R5 ;  /* 0x0000541004037816 */ /* 0x001fc60000000005 */
[----:B------:R-:W-:Y:S05]  /*c100*/  @P0 BRA `(.L_x_2333) ;  /* 0x0000001000600947 */ /* 0x000fea0003800000 */
[----:B------:R-:W0:Y:S01]  /*c110*/  LDC R5, c[0x0][0x3d4] ;  /* 0x0000f500ff057b82 */ /* 0x000e220000000800 */
[C---:B------:R-:W-:Y:S01]  /*c120*/  VIADD R6, R16.reuse, 0x20 ;  /* 0x0000002010067836 */ /* 0x040fe20000000000 */
[----:B------:R-:W-:Y:S01]  /*c130*/  BSSY B2, `(.L_x_2334) ;  /* 0x0000036000027945 */ /* 0x000fe20003800000 */
[C---:B------:R-:W-:Y:S02]  /*c140*/  VIADD R4, R16.reuse, 0x10 ;  /* 0x0000001010047836 */ /* 0x040fe40000000000 */
[C---:B------:R-:W-:Y:S01]  /*c150*/  VIADD R86, R16.reuse, 0x30 ;  /* 0x0000003010567836 */ /* 0x040fe20000000000 */
[-C--:B0-----:R-:W-:Y:S02]  /*c160*/  ISETP.GE.AND P0, PT, R16, R5.reuse, PT ;  /* 0x000000051000720c */ /* 0x081fe40003f06270 */
[-C--:B------:R-:W-:Y:S01]  /*c170*/  ISETP.GE.AND P3, PT, R6, R5.reuse, PT ;  /* 0x000000050600720c */ /* 0x080fe20003f66270 */
[----:B------:R-:W-:Y:S01]  /*c180*/  VIADD R6, R16, 0x50 ;  /* 0x0000005010067836 */ /* 0x000fe20000000000 */
[----:B------:R-:W-:-:S02]  /*c190*/  ISETP.GE.AND P2, PT, R4, R5, PT ;  /* 0x000000050400720c */ /* 0x000fc40003f46270 */
[----:B------:R-:W-:Y:S02]  /*c1a0*/  IADD3 R4, R16, 0x40, RZ ;  /* 0x0000004010047810 */ /* 0x000fe40007ffe0ff */
[-C--:B------:R-:W-:Y:S02]  /*c1b0*/  ISETP.GE.AND P4, PT, R86, R5.reuse, PT ;  /* 0x000000055600720c */ /* 0x080fe40003f86270 */
[-C--:B------:R-:W-:Y:S02]  /*c1c0*/  ISETP.GE.AND P5, PT, R4, R5.reuse, PT ;  /* 0x000000050400720c */ /* 0x080fe40003fa6270 */
[----:B------:R-:W-:Y:S01]  /*c1d0*/  ISETP.GE.AND P6, PT, R6, R5, PT ;  /* 0x000000050600720c */ /* 0x000fe20003fc6270 */
[----:B------:R-:W-:-:S12]  /*c1e0*/  @P0 BRA `(.L_x_2335) ;  /* 0x0000000000a80947 */ /* 0x000fd80003800000 */
[----:B------:R-:W0:Y:S01]  /*c1f0*/  LDS.128 R4, [R53+0x15400] ;  /* 0x0154000035047984 */ /* 0x000e220000000c00 */
        /* <DEDUP_REMOVED lines=11> */
[C---:B------:R-:W-:Y:S01]  /*c2b0*/  FMUL.FTZ R89, R69.reuse, R88 ;  /* 0x0000005845597220 */ /* 0x040fe20000410000 */
[----:B------:R-:W-:Y:S01]  /*c2c0*/  FMUL.FTZ R69, R69, R86 ;  /* 0x0000005645457220 */ /* 0x000fe20000410000 */
[----:B------:R-:W-:Y:S02]  /*c2d0*/  HADD2.F32 R4, -RZ, R4.H1_H1 ;  /* 0x30000004ff047230 */ /* 0x000fe40000004100 */
[--C-:B------:R-:W-:Y:S02]  /*c2e0*/  HADD2.F32 R66, -RZ, R6.reuse.H0_H0 ;  /* 0x20000006ff427230 */ /* 0x100fe40000004100 */
[----:B------:R-:W-:Y:S01]  /*c2f0*/  FFMA.FTZ R88, R68, R88, R69 ;  /* 0x0000005844587223 */ /* 0x000fe20000010045 */
[----:B------:R-:W-:-:S02]  /*c300*/  HADD2.F32 R67, -RZ, R6.H1_H1 ;  /* 0x30000006ff437230 */ /* 0x000fc40000004100 */
[----:B------:R-:W-:Y:S01]  /*c310*/  FFMA.FTZ R89, R68, R86, -R89 ;  /* 0x0000005644597223 */ /* 0x000fe20000010859 */
[--C-:B------:R-:W-:Y:S02]  /*c320*/  HADD2.F32 R69, -RZ, R84.reuse.H0_H0 ;  /* 0x20000054ff457230 */ /* 0x100fe40000004100 */
[C---:B------:R-:W-:Y:S01]  /*c330*/  FMUL.FTZ R90, R4.reuse, R87 ;  /* 0x00000057045a7220 */ /* 0x040fe20000410000 */
[--C-:B------:R-:W-:Y:S02]  /*c340*/  HADD2.F32 R6, -RZ, R5.reuse.H0_H0 ;  /* 0x20000005ff067230 */ /* 0x100fe40000004100 */
[-C--:B------:R-:W-:Y:S01]  /*c350*/  FMUL.FTZ R86, R4, R85.reuse ;  /* 0x0000005504567220 */ /* 0x080fe20000410000 */
[----:B------:R-:W-:Y:S02]  /*c360*/  HADD2.F32 R84, -RZ, R84.H1_H1 ;  /* 0x30000054ff547230 */ /* 0x000fe40000004100 */
        /* <DEDUP_REMOVED lines=18> */
.L_x_2335:
[----:B------:R-:W-:Y:S05]  /*c490*/  BSYNC B2 ;  /* 0x0000000000027941 */ /* 0x000fea0003800000 */
.L_x_2334:
        /* <DEDUP_REMOVED lines=44> */
.L_x_2337:
[----:B------:R-:W-:Y:S05]  /*c760*/  BSYNC B2 ;  /* 0x0000000000027941 */ /* 0x000fea0003800000 */
.L_x_2336:
        /* <DEDUP_REMOVED lines=44> */
.L_x_2339:
[----:B------:R-:W-:Y:S05]  /*ca30*/  BSYNC B2 ;  /* 0x0000000000027941 */ /* 0x000fea0003800000 */
.L_x_2338:
        /* <DEDUP_REMOVED lines=44> */
.L_x_2341:
[----:B------:R-:W-:Y:S05]  /*cd00*/  BSYNC B2 ;  /* 0x0000000000027941 */ /* 0x000fea0003800000 */
.L_x_2340:
        /* <DEDUP_REMOVED lines=44> */
.L_x_2343:
[----:B------:R-:W-:Y:S05]  /*cfd0*/  BSYNC B2 ;  /* 0x0000000000027941 */ /* 0x000fea0003800000 */
.L_x_2342:
[----:B------:R-:W-:Y:S05]  /*cfe0*/  @P6 BRA `(.L_x_2333) ;  /* 0x0000000000a86947 */ /* 0x000fea0003800000 */
[----:B01234-:R-:W0:Y:S01]  /*cff0*/  LDS.128 R4, [R52+0x8000] ;  /* 0x0080000034047984 */ /* 0x01fe220000000c00 */
        /* <DEDUP_REMOVED lines=41> */
.L_x_2333:
[----:B------:R-:W-:Y:S05]  /*d290*/  BSYNC B1 ;  /* 0x0000000000017941 */ /* 0x000fea0003800000 */
.L_x_2332:
        /* <DEDUP_REMOVED lines=57> */
.L_x_2346:
[----:B------:R-:W-:Y:S05]  /*d630*/  BSYNC B1 ;  /* 0x0000000000017941 */ /* 0x000fea0003800000 */
.L_x_2345:
[----:B------:R-:W-:Y:S04]  /*d640*/  BSSY B1, `(.L_x_2347) ;  /* 0x000002c000017945 */ /* 0x000fe80003800000 */
[----:B------:R-:W-:Y:S05]  /*d650*/  @P1 BRA `(.L_x_2348) ;  /* 0x0000000000a81947 */ /* 0x000fea0003800000 */
[----:B0-----:R-:W0:Y:S01]  /*d660*/  LDS.128 R4, [R52+0x2000] ;  /* 0x0020000034047984 */ /* 0x001e220000000c00 */
        /* <DEDUP_REMOVED lines=41> */
.L_x_2348:
[----:B------:R-:W-:Y:S05]  /*d900*/  BSYNC B1 ;  /* 0x0000000000017941 */ /* 0x000fea0003800000 */
.L_x_2347:
        /* <DEDUP_REMOVED lines=44> */
.L_x_2350:
[----:B------:R-:W-:Y:S05]  /*dbd0*/  BSYNC B1 ;  /* 0x0000000000017941 */ /* 0x000fea0003800000 */
.L_x_2349:
        /* <DEDUP_REMOVED lines=44> */
.L_x_2352:
[----:B------:R-:W-:Y:S05]  /*dea0*/  BSYNC B1 ;  /* 0x0000000000017941 */ /* 0x000fea0003800000 */
.L_x_2351:
        /* <DEDUP_REMOVED lines=32> */
[----:B------:R-:W-:Y:S01]  /*e0b0*/  FMUL.FTZ R25, R13, R14 ;  /* 0x0000000e0d197220 */ /* 0x000fe20000410000 */
[----:B------:R-:W-:-:S02]  /*e0c0*/  FMUL.FTZ R7, R5, R10 ;  /* 0x0000000a05077220 */ /* 0x000fc40000410000 */
        /* <DEDUP_REMOVED lines=8> */
[----:B------:R-:W-:-:S05]  /*e150*/  F2FP.F16.F32.PACK_AB R5, R10, R5 ;  /* 0x000000050a05723e */ /* 0x000fca00000000ff */
[----:B------:R4:W-:Y:S02]  /*e160*/  STS.128 [R53+0x1f400], R4 ;  /* 0x01f4000435007388 */ /* 0x0009e40000000c00 */
.L_x_2354:
[----:B------:R-:W-:Y:S05]  /*e170*/  BSYNC B1 ;  /* 0x0000000000017941 */ /* 0x000fea0003800000 */
.L_x_2353:
        /* <DEDUP_REMOVED lines=32> */
[C---:B------:R-:W-:Y:S02]  /*e380*/  FMUL.FTZ R7, R5.reuse, R4 ;  /* 0x0000000405077220 */ /* 0x040fe40000410000 */
[-C--:B------:R-:W-:Y:S01]  /*e390*/  FMUL.FTZ R9, R5, R0.reuse ;  /* 0x0000000005097220 */ /* 0x080fe20000410000 */
[----:B------:R-:W-:Y:S01]  /*e3a0*/  FFMA.FTZ R13, R8, R3, -R13 ;  /* 0x00000003080d7223 */ /* 0x000fe2000001080d */
[----:B------:R-:W-:Y:S01]  /*e3b0*/  FFMA.FTZ R5, R6, R0, -R7 ;  /* 0x0000000006057223 */ /* 0x000fe20000010807 */
        /* <DEDUP_REMOVED lines=8> */
.L_x_2317:
[----:B------:R-:W-:Y:S01]  /*e440*/  IMAD.MOV.U32 R9, RZ, RZ, R77 ;  /* 0x000000ffff097224 */ /* 0x000fe200078e004d */
[-C--:B------:R-:W-:Y:S01]  /*e450*/  ISETP.GE.AND P0, PT, R204, R8.reuse, PT ;  /* 0x00000008cc00720c */ /* 0x080fe20003f06270 */
[----:B------:R-:W0:Y:S01]  /*e460*/  LDC R77, c[0x0][0x428] ;  /* 0x00010a00ff4d7b82 */ /* 0x000e220000000800 */
[----:B------:R-:W-:Y:S01]  /*e470*/  BSSY B1, `(.L_x_2355) ;  /* 0x000003d000017945 */ /* 0x000fe20003800000 */
[----:B------:R-:W-:Y:S01]  /*e480*/  ISETP.GE.AND P1, PT, R233, R8, PT ;  /* 0x00000008e900720c */ /* 0x000fe20003f26270 */
[----:B------:R-:W-:Y:S01]  /*e490*/  IMAD.MOV.U32 R14, RZ, RZ, R52 ;  /* 0x000000ffff0e7224 */ /* 0x000fe200078e0034 */
[----:B------:R-:W-:Y:S01]  /*e4a0*/  MOV R15, R75 ;  /* 0x0000004b000f7202 */ /* 0x000fe20000000f00 */
        /* <DEDUP_REMOVED lines=57> */
.L_x_2356:
[----:B------:R-:W-:Y:S05]  /*e840*/  BSYNC B1 ;  /* 0x0000000000017941 */ /* 0x000fea0003800000 */
.L_x_2355:
[----:B------:R-:W-:Y:S01]  /*e850*/  BSSY B1, `(.L_x_2357) ;  /* 0x0000026000017945 */ /* 0x000fe20003800000 */
[----:B-----5:R-:W-:Y:S01]  /*e860*/  IMAD.MOV.U32 R74, RZ, RZ, R4 ;  /* 0x000000ffff4a7224 */ /* 0x020fe200078e0004 */
[----:B------:R-:W-:Y:S01]  /*e870*/  MOV R75, R5 ;  /* 0x00000005004b7202 */ /* 0x000fe20000000f00 */
[----:B------:R-:W-:Y:S01]  /*e880*/  IMAD.MOV.U32 R76, RZ, RZ, R6 ;  /* 0x000000ffff4c7224 */ /* 0x000fe200078e0006 */
[----:B0-----:R-:W-:Y:S01]  /*e890*/  CS2R R66, SRZ ;  /* 0x0000000000427805 */ /* 0x001fe2000001ff00 */
[----:B------:R-:W-:Y:S06]  /*e8a0*/  @P1 BRA `(.L_x_2358) ;  /* 0x0000000000801947 */ /* 0x000fec0003800000 */
[----:B------:R-:W-:Y:S01]  /*e8b0*/  IADD3 R73, P2, P3, R68, R73, R87 ;  /* 0x0000004944497210 */ /* 0x000fe20007b5e057 */
[----:B------:R-:W-:Y:S01]  /*e8c0*/  ULDC.64 UR4, c[0x0][0x3c8] ;  /* 0x0000f20000047ab9 */ /* 0x000fe20000000a00 */
[----:B------:R-:W-:Y:S01]  /*e8d0*/  IADD3 R72, P4, P5, R69, R72, R82 ;  /* 0x0000004845487210 */ /* 0x000fe20007d9e052 */
[----:B------:R-:W-:Y:S01]  /*e8e0*/  ULDC.64 UR6, c[0x0][0x3e0] ;  /* 0x0000f80000067ab9 */ /* 0x000fe20000000a00 */
[----:B------:R-:W-:Y:S02]  /*e8f0*/  IADD3.X R0, R78, R71, R85, P2, P3 ;  /* 0x000000474e007210 */ /* 0x000fe400017e6455 */
        /* <DEDUP_REMOVED lines=27> */
.L_x_2358:
[----:B------:R-:W-:Y:S05]  /*eab0*/  BSYNC B1 ;  /* 0x0000000000017941 */ /* 0x000fea0003800000 */
.L_x_2357:
[----:B------:R-:W-:Y:S01]  /*eac0*/  IMAD.MOV.U32 R0, RZ, RZ, R7 ;  /* 0x000000ffff007224 */ /* 0x000fe200078e0007 */
[----:B------:R-:W-:Y:S01]  /*ead0*/  MOV R3, R24 ;  /* 0x0000001800037202 */ /* 0x000fe20000000f00 */
[----:B0-----:R-:W-:Y:S01]  /*eae0*/  IMAD.MOV.U32 R20, RZ, RZ, R25 ;  /* 0x000000ffff147224 */ /* 0x001fe200078e0019 */
[----:B------:R-:W-:Y:S01]  /*eaf0*/  ISETP.NE.AND P2, PT, R77, 0x1, PT ;  /* 0x000000014d00780c */ /* 0x000fe20003f45270 */
[----:B------:R-:W-:Y:S01]  /*eb00*/  IMAD.MOV.U32 R69, RZ, RZ, R39 ;  /* 0x000000ffff457224 */ /* 0x000fe200078e0027 */
[----:B------:R-:W-:Y:S01]  /*eb10*/  PRMT R87, R0, 0x7610, R87 ;  /* 0x0000761000577816 */ /* 0x000fe20000000057 */
[----:B------:R-:W-:Y:S01]  /*eb20*/  IMAD.MOV.U32 R0, RZ, RZ, R26 ;  /* 0x000000ffff007224 */ /* 0x000fe200078e001a */
[----:B------:R-:W-:Y:S01]  /*eb30*/  PRMT R81, R3, 0x5410, R20 ;  /* 0x0000541003517816 */ /* 0x000fe20000000014 */
[----:B------:R-:W-:Y:S01]  /*eb40*/  IMAD.MOV.U32 R20, RZ, RZ, R29 ;  /* 0x000000ffff147224 */ /* 0x000fe200078e001d */
[----:B------:R-:W-:Y:S01]  /*eb50*/  MOV R3, R27 ;  /* 0x0000001b00037202 */ /* 0x000fe20000000f00 */
[----:B-----5:R-:W-:Y:S01]  /*eb60*/  IMAD.MOV.U32 R71, RZ, RZ, R43 ;  /* 0x000000ffff477224 */ /* 0x020fe200078e002b */
[----:B------:R-:W-:Y:S01]  /*eb70*/  PRMT R88, R76, 0x5410, R74 ;  /* 0x000054104c587816 */ /* 0x000fe2000000004a */
[----:B------:R-:W-:Y:S01]  /*eb80*/  ULDC.64 UR4, c[0x0][0x3c8] ;  /* 0x0000f20000047ab9 */ /* 0x000fe20000000a00 */
[----:B------:R-:W-:Y:S01]  /*eb90*/  PRMT R82, R0, 0x5410, R3 ;  /* 0x0000541000527816 */ /* 0x000fe20000000003 */
[----:B------:R-:W-:Y:S01]  /*eba0*/  IMAD.MOV.U32 R0, RZ, RZ, R28 ;  /* 0x000000ffff007224 */ /* 0x000fe200078e001c */
[----:B------:R-:W-:Y:S01]  /*ebb0*/  MOV R3, R30 ;  /* 0x0000001e00037202 */ /* 0x000fe20000000f00 */
[----:B------:R-:W0:Y:S01]  /*ebc0*/  @P2 LDC R21, c[0x0][0x430] ;  /* 0x00010c00ff152b82 */ /* 0x000e220000000800 */
[----:B------:R-:W-:Y:S01]  /*ebd0*/  PRMT R90, R75, 0x7610, R90 ;  /* 0x000076104b5a7816 */ /* 0x000fe2000000005a */
[----:B------:R-:W-:Y:S01]  /*ebe0*/  ULDC.64 UR6, c[0x0][0x3e0] ;  /* 0x0000f80000067ab9 */ /* 0x000fe20000000a00 */
[----:B------:R-:W-:Y:S01]  /*ebf0*/  PRMT R74, R0, 0x5410, R20 ;  /* 0x00005410004a7816 */ /* 0x000fe20000000014 */
[----:B------:R-:W-:Y:S01]  /*ec00*/  IMAD.MOV.U32 R20, RZ, RZ, R32 ;  /* 0x000000ffff147224 */ /* 0x000fe200078e0020 */
[----:B------:R-:W-:Y:S01]  /*ec10*/  PRMT R76, R3, 0x7610, R76 ;  /* 0x00007610034c7816 */ /* 0x000fe2000000004c */
[----:B------:R-:W-:Y:S01]  /*ec20*/  IMAD.MOV.U32 R3, RZ, RZ, R31 ;  /* 0x000000ffff037224 */ /* 0x000fe200078e001f */
[----:B------:R-:W-:Y:S01]  /*ec30*/  MOV R68, R33 ;  /* 0x0000002100447202 */ /* 0x000fe20000000f00 */
[----:B------:R-:W1:Y:S01]  /*ec40*/  @P2 LDC R0, c[0x0][0x42c] ;  /* 0x00010b00ff002b82 */ /* 0x000e620000000800 */
[----:B------:R-:W-:Y:S01]  /*ec50*/  PRMT R89, R89, 0x5410, R20 ;  /* 0x0000541059597816 */ /* 0x000fe20000000014 */
[----:B------:R-:W-:Y:S01]  /*ec60*/  IMAD.MOV.U32 R20, RZ, RZ, R35 ;  /* 0x000000ffff147224 */ /* 0x000fe200078e0023 */
[----:B------:R-:W-:Y:S01]  /*ec70*/  PRMT R76, R76, 0x5410, R3 ;  /* 0x000054104c4c7816 */ /* 0x000fe20000000003 */
[----:B------:R-:W-:Y:S01]  /*ec80*/  IMAD.MOV.U32 R3, RZ, RZ, R34 ;  /* 0x000000ffff037224 */ /* 0x000fe200078e0022 */
[----:B------:R-:W-:-:S02]  /*ec90*/  PRMT R90, R90, 0x5410, R68 ;  /* 0x000054105a5a7816 */ /* 0x000fc40000000044 */
[----:B------:R-:W-:Y:S02]  /*eca0*/  MOV R68, R36 ;  /* 0x0000002400447202 */ /* 0x000fe40000000f00 */
[----:B------:R-:W-:Y:S01]  /*ecb0*/  PRMT R89, R3, 0x7610, R89 ;  /* 0x0000761003597816 */ /* 0x000fe20000000059 */
[----:B------:R-:W-:Y:S01]  /*ecc0*/  IMAD R3, R217, 0x80, R204 ;  /* 0x00000080d9037824 */ /* 0x000fe200078e02cc */
[----:B------:R-:W-:Y:S01]  /*ecd0*/  PRMT R87, R87, 0x5410, R20 ;  /* 0x0000541057577816 */ /* 0x000fe20000000014 */
[----:B------:R-:W-:Y:S01]  /*ece0*/  IMAD.MOV.U32 R20, RZ, RZ, R37 ;  /* 0x000000ffff147224 */ /* 0x000fe200078e0025 */
[----:B------:R-:W-:Y:S01]  /*ecf0*/  PRMT R83, R68, 0x7610, R83 ;  /* 0x0000761044537816 */ /* 0x000fe20000000053 */
[----:B------:R-:W-:Y:S01]  /*ed00*/  IMAD.MOV.U32 R68, RZ, RZ, R38 ;  /* 0x000000ffff447224 */ /* 0x000fe200078e0026 */
[----:B------:R-:W-:Y:S02]  /*ed10*/  LEA R3, R236, R3, 0x6 ;  /* 0x00000003ec037211 */ /* 0x000fe400078e30ff */
[----:B------:R-:W-:-:S02]  /*ed20*/  PRMT R83, R83, 0x5410, R20 ;  /* 0x0000541053537816 */ /* 0x000fc40000000014 */
[----:B------:R-:W-:Y:S02]  /*ed30*/  MOV R20, R60 ;  /* 0x0000003c00147202 */ /* 0x000fe40000000f00 */
[----:B------:R-:W-:Y:S01]  /*ed40*/  PRMT R84, R68, 0x5410, R69 ;  /* 0x0000541044547816 */ /* 0x000fe20000000045 */
[----:B------:R-:W-:Y:S01]  /*ed50*/  IMAD.MOV.U32 R68, RZ, RZ, R62 ;  /* 0x000000ffff447224 */ /* 0x000fe200078e003e */
[----:B------:R-:W-:Y:S01]  /*ed60*/  PRMT R77, R20, 0x7610, R77 ;  /* 0x00007610144d7816 */ /* 0x000fe2000000004d */
[----:B-1----:R-:W-:Y:S01]  /*ed70*/  @P2 IMAD.HI.U32 R0, R3, R0, RZ ;  /* 0x0000000003002227 */ /* 0x002fe200078e00ff */
[----:B------:R-:W-:-:S03]  /*ed80*/  MOV R69, R63 ;  /* 0x0000003f00457202 */ /* 0x000fc60000000f00 */
[----:B------:R-:W-:Y:S01]  /*ed90*/  IMAD.MOV.U32 R20, RZ, RZ, R61 ;  /* 0x000000ffff147224 */ /* 0x000fe200078e003d */
[----:B0-----:R-:W-:Y:S01]  /*eda0*/  @P2 SHF.R.U32.HI R3, RZ, R21, R0 ;  /* 0x00000015ff032219 */ /* 0x001fe20000011600 */
[----:B------:R-:W-:Y:S01]  /*edb0*/  IMAD.MOV.U32 R0, RZ, RZ, R40 ;  /* 0x000000ffff007224 */ /* 0x000fe200078e0028 */
[----:B------:R-:W-:Y:S02]  /*edc0*/  PRMT R78, R68, 0x5410, R69 ;  /* 0x00005410444e7816 */ /* 0x000fe40000000045 */
[----:B------:R-:W-:Y:S01]  /*edd0*/  PRMT R77, R77, 0x5410, R20 ;  /* 0x000054104d4d7816 */ /* 0x000fe20000000014 */
[----:B------:R-:W-:Y:S01]  /*ede0*/  IMAD.MOV.U32 R20, RZ, RZ, R41 ;  /* 0x000000ffff147224 */ /* 0x000fe200078e0029 */
[----:B------:R-:W-:Y:S01]  /*edf0*/  SHF.R.S32.HI R21, RZ, 0x1f, R3 ;  /* 0x0000001fff157819 */ /* 0x000fe20000011403 */
[----:B------:R-:W-:Y:S01]  /*ee00*/  IMAD.WIDE.U32 R14, R3, R12, R14 ;  /* 0x0000000c030e7225 */ /* 0x000fe200078e000e */
[----:B------:R-:W-:Y:S02]  /*ee10*/  MOV R68, R42 ;  /* 0x0000002a00447202 */ /* 0x000fe40000000f00 */
[----:B------:R-:W-:Y:S01]  /*ee20*/  PRMT R69, R0, 0x5410, R20 ;  /* 0x0000541000457816 */ /* 0x000fe20000000014 */
[C---:B------:R-:W-:Y:S01]  /*ee30*/  IMAD R0, R21.reuse, R12, RZ ;  /* 0x0000000c15007224 */ /* 0x040fe200078e02ff */
[----:B------:R-:W-:Y:S01]  /*ee40*/  PRMT R70, R68, 0x5410, R71 ;  /* 0x0000541044467816 */ /* 0x000fe20000000047 */
[----:B------:R-:W-:-:S02]  /*ee50*/  IMAD R68, R21, R10, RZ ;  /* 0x0000000a15447224 */ /* 0x000fc400078e02ff */
[C---:B------:R-:W-:Y:S01]  /*ee60*/  IMAD.WIDE.U32 R20, R3.reuse, R10, R8 ;  /* 0x0000000a03147225 */ /* 0x040fe200078e0008 */
[----:B------:R-:W-:Y:S01]  /*ee70*/  LEA R8, P2, R14, UR4, 0x1 ;  /* 0x000000040e087c11 */ /* 0x000fe2000f8408ff */
[----:B------:R-:W-:Y:S02]  /*ee80*/  UMOV UR4, 0xffffffff ;  /* 0xffffffff00047882 */ /* 0x000fe40000000000 */
[C---:B------:R-:W-:Y:S01]  /*ee90*/  IMAD R9, R3.reuse, R13, R0 ;  /* 0x0000000d03097224 */ /* 0x040fe200078e0200 */
[----:B------:R-:W-:Y:S01]  /*eea0*/  LEA R0, P3, R20, UR6, 0x1 ;  /* 0x0000000614007c11 */ /* 0x000fe2000f8608ff */
[----:B------:R-:W-:Y:S01]  /*eeb0*/  IMAD R3, R3, R11, R68 ;  /* 0x0000000b03037224 */ /* 0x000fe200078e0244 */
[----:B------:R-:W-:Y:S01]  /*eec0*/  MOV R11, R45 ;  /* 0x0000002d000b7202 */ /* 0x000fe20000000f00 */
[----:B------:R-:W-:Y:S02]  /*eed0*/  IMAD.IADD R9, R15, 0x1, R9 ;  /* 0x000000010f097824 */ /* 0x000fe400078e0209 */
[----:B------:R-:W-:-:S02]  /*eee0*/  IMAD.IADD R3, R21, 0x1, R3 ;  /* 0x0000000115037824 */ /* 0x000fc400078e0203 */
[----:B------:R-:W-:Y:S01]  /*eef0*/  IMAD.MOV.U32 R10, RZ, RZ, R44 ;  /* 0x000000ffff0a7224 */ /* 0x000fe200078e002c */
[----:B------:R-:W-:Y:S02]  /*ef00*/  LEA.HI.X R9, R14, UR5, R9, 0x1, P2 ;  /* 0x000000050e097c11 */ /* 0x000fe400090f0c09 */
[----:B------:R-:W-:Y:S02]  /*ef10*/  LEA.HI.X R3, R20, UR7, R3, 0x1, P3 ;  /* 0x0000000714037c11 */ /* 0x000fe400098f0c03 */
[----:B------:R-:W-:Y:S02]  /*ef20*/  PRMT R68, R10, 0x5410, R11 ;  /* 0x000054100a447816 */ /* 0x000fe4000000000b */
[----:B------:R-:W-:Y:S01]  /*ef30*/  LEA.HI R10, R232, R232, RZ, 0x1 ;  /* 0x000000e8e80a7211 */ /* 0x000fe200078f08ff */
[----:B------:R-:W-:Y:S06]  /*ef40*/  BRA.DIV UR4, `(.L_x_2359) ;  /* 0x000001d604a87947 */ /* 0x000fec000b800000 */
.L_x_2569:
[----:B------:R-:W-:-:S03]  /*ef50*/  UMOV UR4, 0xffffffff ;  /* 0xffffffff00047882 */ /* 0x000fc60000000000 */
[----:B------:R-:W-:Y:S05]  /*ef60*/  BRA.DIV UR4, `(.L_x_2360) ;  /* 0x000001d604c87947 */ /* 0x000fea000b800000 */
.L_x_2572:
[----:B------:R-:W-:-:S03]  /*ef70*/  UMOV UR4, 0xffffffff ;  /* 0xffffffff00047882 */ /* 0x000fc60000000000 */
[----:B------:R-:W-:Y:S05]  /*ef80*/  BRA.DIV UR4, `(.L_x_2361) ;  /* 0x000001d604e87947 */ /* 0x000fea000b800000 */
.L_x_2575:
[----:B------:R-:W-:-:S03]  /*ef90*/  UMOV UR4, 0xffffffff ;  /* 0xffffffff00047882 */ /* 0x000fc60000000000 */
[----:B------:R-:W-:Y:S05]  /*efa0*/  BRA.DIV UR4, `(.L_x_2362) ;  /* 0x000001da04087947 */ /* 0x000fea000b800000 */
.L_x_2578:
[----:B------:R-:W-:-:S03]  /*efb0*/  UMOV UR4, 0xffffffff ;  /* 0xffffffff00047882 */ /* 0x000fc60000000000 */
[----:B------:R-:W-:Y:S05]  /*efc0*/  BRA.DIV UR4, `(.L_x_2363) ;  /* 0x000001da04287947 */ /* 0x000fea000b800000 */
.L_x_2581:
[----:B------:R-:W-:Y:S01]  /*efd0*/  UMOV UR4, 0xffffffff ;  /* 0xffffffff00047882 */ /* 0x000fe20000000000 */
[----:B------:R-:W-:Y:S02]  /*efe0*/  LOP3.LUT R9, R10, 0xfffffffe, RZ, 0xc0, !PT ;  /* 0xfffffffe0a097812 */ /* 0x000fe400078ec0ff */
[----:B------:R-:W-:Y:S05]  /*eff0*/  BRA.DIV UR4, `(.L_x_2364) ;  /* 0x000001da04447947 */ /* 0x000fea000b800000 */
.L_x_2584:
[----:B------:R-:W-:Y:S01]  /*f000*/  UMOV UR4, 0xffffffff ;  /* 0xffffffff00047882 */ /* 0x000fe20000000000 */
[----:B------:R-:W-:Y:S02]  /*f010*/  IADD3 R9, R232, -R9, RZ ;  /* 0x80000009e8097210 */ /* 0x000fe40007ffe0ff */
[----:B------:R-:W-:Y:S05]  /*f020*/  BRA.DIV UR4, `(.L_x_2365) ;  /* 0x000001da04607947 */ /* 0x000fea000b800000 */
.L_x_2587:
[----:B------:R-:W-:Y:S01]  /*f030*/  UMOV UR4, 0xffffffff ;  /* 0xffffffff00047882 */ /* 0x000fe20000000000 */
[----:B------:R-:W-:Y:S02]  /*f040*/  SHF.L.U32 R9, R9, 0x1f, RZ ;  /* 0x0000001f09097819 */ /* 0x000fe400000006ff */
[----:B------:R-:W-:Y:S05]  /*f050*/  BRA.DIV UR4, `(.L_x_2366) ;  /* 0x000001da047c7947 */ /* 0x000fea000b800000 */
.L_x_2590:
[----:B------:R-:W0:Y:S01]  /*f060*/  SYNCS.PHASECHK.TRANS64.TRYWAIT P2, [R18+URZ+0x36800], R9 ;  /* 0x03680009120075a7 */ /* 0x000e22000804017f */
[----:B------:R-:W-:Y:S01]  /*f070*/  IMAD.MOV.U32 R0, RZ, RZ, R46 ;  /* 0x000000ffff007224 */ /* 0x000fe200078e002e */
[----:B------:R-:W-:Y:S01]  /*f080*/  MOV R8, R48 ;  /* 0x0000003000087202 */ /* 0x000fe20000000f00 */
[----:B------:R-:W-:Y:S01]  /*f090*/  IMAD.MOV.U32 R3, RZ, RZ, R47 ;  /* 0x000000ffff037224 */ /* 0x000fe200078e002f */
[----:B------:R-:W-:Y:S01]  /*f0a0*/  MOV R12, R57 ;  /* 0x00000039000c7202 */ /* 0x000fe20000000f00 */
[----:B------:R-:W-:Y:S01]  /*f0b0*/  IMAD.MOV.U32 R10, RZ, RZ, R49 ;  /* 0x000000ffff0a7224 */ /* 0x000fe200078e0031 */
[----:B------:R-:W-:Y:S01]  /*f0c0*/  BSSY B1, `(.L_x_2367) ;  /* 0x0000017000017945 */ /* 0x000fe20003800000 */
[----:B------:R-:W-:Y:S01]  /*f0d0*/  IMAD.MOV.U32 R11, RZ, RZ, R53 ;  /* 0x000000ffff0b7224 */ /* 0x000fe200078e0035 */
        /* <DEDUP_REMOVED lines=21> */
.L_x_2591:
[----:B------:R-:W-:Y:S05]  /*f230*/  BSYNC B1 ;  /* 0x0000000000017941 */ /* 0x000fea0003800000 */
.L_x_2367:
        /* <DEDUP_REMOVED lines=11> */
[----:B0-----:R-:W-:Y:S01]  /*f2f0*/  LOP3.LUT R9, R213, 0x38, R22, 0xf8, !PT ;  /* 0x00000038d5097812 */ /* 0x001fe200078ef816 */
[----:B------:R-:W-:Y:S01]  /*f300*/  HADD2.F32 R91, -RZ, R90.H1_H1 ;  /* 0x3000005aff5b7230 */ /* 0x000fe20000004100 */
[----:B------:R-:W-:Y:S01]  /*f310*/  SHF.R.S32.HI R11, RZ, 0x1f, R10 ;  /* 0x0000001fff0b7819 */ /* 0x000fe2000001140a */
[----:B------:R-:W-:Y:S01]  /*f320*/  IMAD.SHL.U32 R12, R10, 0x8, RZ ;  /* 0x000000080a0c7824 */ /* 0x000fe200078e00ff */
[----:B------:R-:W-:Y:S02]  /*f330*/  LOP3.LUT R8, R9, R214, RZ, 0x3c, !PT ;  /* 0x000000d609087212 */ /* 0x000fe400078e3cff */
[----:B------:R-:W-:Y:S02]  /*f340*/  LEA.HI R11, R11, R10, RZ, 0x3 ;  /* 0x0000000a0b0b7211 */ /* 0x000fe400078f18ff */
[----:B------:R-:W-:Y:S01]  /*f350*/  LOP3.LUT R9, R213, 0x38, R12, 0xf8, !PT ;  /* 0x00000038d5097812 */ /* 0x000fe200078ef80c */
[----:B------:R-:W-:Y:S01]  /*f360*/  IMAD.IADD R85, R215, 0x1, R8 ;  /* 0x00000001d7557824 */ /* 0x000fe200078e0208 */
[----:B------:R-:W-:-:S02]  /*f370*/  SHF.L.U32 R11, R11, 0xa, RZ ;  /* 0x0000000a0b0b7819 */ /* 0x000fc400000006ff */
[----:B------:R-:W-:Y:S01]  /*f380*/  LOP3.LUT R13, R9, R214, RZ, 0x3c, !PT ;  /* 0x000000d6090d7212 */ /* 0x000fe200078e3cff */
[--C-:B------:R-:W-:Y:S01]  /*f390*/  IMAD R85, R85, 0x2, R18.reuse ;  /* 0x0000000255557824 */ /* 0x100fe200078e0212 */
[----:B------:R-:W-:Y:S02]  /*f3a0*/  LOP3.LUT R12, R11, 0x7fffe000, RZ, 0xc0, !PT ;  /* 0x7fffe0000b0c7812 */ /* 0x000fe400078ec0ff */
[----:B------:R-:W-:Y:S02]  /*f3b0*/  SHF.R.U64 R103, R32, 0x10, R33 ;  /* 0x0000001020677819 */ /* 0x000fe40000001221 */
[----:B------:R-:W-:Y:S01]  /*f3c0*/  IADD3 R13, R13, R12, R215 ;  /* 0x0000000c0d0d7210 */ /* 0x000fe20007ffe0d7 */
[----:B------:R-:W0:Y:S01]  /*f3d0*/  LDS.128 R8, [R85+0x15400] ;  /* 0x0154000055087984 */ /* 0x000e220000000c00 */
[--C-:B------:R-:W-:Y:S02]  /*f3e0*/  SHF.R.U64 R100, R4, 0x10, R5.reuse ;  /* 0x0000001004647819 */ /* 0x100fe40000001205 */
[----:B------:R-:W-:Y:S01]  /*f3f0*/  SHF.R.U32.HI R94, RZ, 0x10, R5 ;  /* 0x00000010ff5e7819 */ /* 0x000fe20000011605 */
[----:B------:R-:W-:Y:S01]  /*f400*/  IMAD R86, R13, 0x2, R18 ;  /* 0x000000020d567824 */ /* 0x000fe200078e0212 */
[----:B------:R-:W-:-:S02]  /*f410*/  SHF.R.U32.HI R95, RZ, 0x10, R33 ;  /* 0x00000010ff5f7819 */ /* 0x000fc40000011621 */
[--C-:B------:R-:W-:Y:S01]  /*f420*/  SHF.R.U64 R102, R34, 0x10, R35.reuse ;  /* 0x0000001022667819 */ /* 0x100fe20000001223 */
[----:B------:R-:W-:Y:S01]  /*f430*/  HADD2.F32 R94, -RZ, R94.H0_H0 ;  /* 0x2000005eff5e7230 */ /* 0x000fe20000004100 */
[----:B------:R-:W1:Y:S01]  /*f440*/  LDS.128 R12, [R86+0x15400] ;  /* 0x01540000560c7984 */ /* 0x000e620000000c00 */
[----:B------:R-:W-:Y:S02]  /*f450*/  SHF.R.U32.HI R101, RZ, 0x10, R35 ;  /* 0x00000010ff657819 */ /* 0x000fe40000011623 */
[--C-:B------:R-:W-:Y:S02]  /*f460*/  SHF.R.U32.HI R97, RZ, 0x10, R7.reuse ;  /* 0x00000010ff617819 */ /* 0x100fe40000011607 */
[----:B------:R-:W-:Y:S01]  /*f470*/  SHF.R.U64 R99, R6, 0x10, R7 ;  /* 0x0000001006637819 */ /* 0x000fe20000001207 */
[----:B0-----:R-:W-:Y:S02]  /*f480*/  HADD2.F32 R5, -RZ, R9.H0_H0 ;  /* 0x20000009ff057230 */ /* 0x001fe40000004100 */
[----:B------:R-:W-:-:S02]  /*f490*/  HADD2.F32 R4, -RZ, R8.H0_H0 ;  /* 0x20000008ff047230 */ /* 0x000fc40000004100 */
[----:B------:R-:W-:Y:S02]  /*f4a0*/  HADD2.F32 R9, -RZ, R9.H1_H1 ;  /* 0x30000009ff097230 */ /* 0x000fe40000004100 */
[----:B------:R-:W-:Y:S02]  /*f4b0*/  HADD2.F32 R6, -RZ, R10.H0_H0 ;  /* 0x2000000aff067230 */ /* 0x000fe40000004100 */
[----:B------:R-:W-:Y:S02]  /*f4c0*/  HADD2.F32 R7, -RZ, R11.H0_H0 ;  /* 0x2000000bff077230 */ /* 0x000fe40000004100 */
[--C-:B-1----:R-:W-:Y:S02]  /*f4d0*/  HADD2.F32 R32, -RZ, R13.reuse.H0_H0 ;  /* 0x2000000dff207230 */ /* 0x102fe40000004100 */
[----:B------:R-:W-:Y:S02]  /*f4e0*/  HADD2.F32 R33, -RZ, R13.H1_H1 ;  /* 0x3000000dff217230 */ /* 0x000fe40000004100 */
[----:B------:R-:W-:-:S02]  /*f4f0*/  HADD2.F32 R13, -RZ, R12.H0_H0 ;  /* 0x2000000cff0d7230 */ /* 0x000fc40000004100 */
[C---:B------:R-:W-:Y:S01]  /*f500*/  FMUL.FTZ R90, R32.reuse, R92 ;  /* 0x0000005c205a7220 */ /* 0x040fe20000410000 */
[-C--:B------:R-:W-:Y:S01]  /*f510*/  FMUL.FTZ R96, R32, R91.reuse ;  /* 0x0000005b20607220 */ /* 0x080fe20000410000 */
[----:B------:R-:W-:Y:S02]  /*f520*/  HADD2.F32 R32, -RZ, R95.H0_H0 ;  /* 0x2000005fff207230 */ /* 0x000fe40000004100 */
[----:B------:R-:W-:Y:S01]  /*f530*/  FMUL.FTZ R98, R33, R94 ;  /* 0x0000005e21627220 */ /* 0x000fe20000410000 */
[C---:B------:R-:W-:Y:S01]  /*f540*/  FFMA.FTZ R93, R5.reuse, R91, -R90 ;  /* 0x0000005b055d7223 */ /* 0x040fe2000001085a */
[----:B------:R-:W-:Y:S02]  /*f550*/  HADD2.F32 R90, -RZ, R88.H1_H1 ;  /* 0x30000058ff5a7230 */ /* 0x000fe40000004100 */
[----:B------:R-:W-:Y:S01]  /*f560*/  FFMA.FTZ R96, R5, R92, R96 ;  /* 0x0000005c05607223 */ /* 0x000fe20000010060 */
[----:B------:R-:W-:Y:S02]  /*f570*/  HADD2.F32 R5, -RZ, R89.H1_H1 ;  /* 0x30000059ff057230 */ /* 0x000fe40000004100 */
[----:B------:R-:W-:Y:S01]  /*f580*/  FMUL.FTZ R92, R33, R32 ;  /* 0x00000020215c7220 */ /* 0x000fe20000410000 */
[----:B------:R-:W-:-:S02]  /*f590*/  HADD2.F32 R34, -RZ, R14.H0_H0 ;  /* 0x2000000eff227230 */ /* 0x000fc40000004100 */
[CC--:B------:R-:W-:Y:S01]  /*f5a0*/  FMUL.FTZ R91, R13.reuse, R90.reuse ;  /* 0x0000005a0d5b7220 */ /* 0x0c0fe20000410000 */
[----:B------:R-:W-:Y:S02]  /*f5b0*/  HADD2.F32 R33, -RZ, R88.H0_H0 ;  /* 0x20000058ff217230 */ /* 0x000fe40000004100 */
[-C--:B------:R-:W-:Y:S01]  /*f5c0*/  FMUL.FTZ R13, R13, R5.reuse ;  /* 0x000000050d0d7220 */ /* 0x080fe20000410000 */
[----:B------:R-:W-:Y:S02]  /*f5d0*/  HADD2.F32 R89, -RZ, R89.H0_H0 ;  /* 0x20000059ff597230 */ /* 0x000fe40000004100 */
[C---:B------:R-:W-:Y:S01]  /*f5e0*/  FFMA.FTZ R91, R4.reuse, R5, -R91 ;  /* 0x00000005045b7223 */ /* 0x040fe2000001085b */
[----:B------:R-:W-:Y:S02]  /*f5f0*/  HADD2.F32 R35, -RZ, R15.H0_H0 ;  /* 0x2000000fff237230 */ /* 0x000fe40000004100 */
[----:B------:R-:W-:Y:S01]  /*f600*/  FFMA.FTZ R90, R4, R90, R13 ;  /* 0x0000005a045a7223 */ /* 0x000fe2000001000d */
[----:B------:R-:W-:-:S02]  /*f610*/  HADD2.F32 R88, -RZ, R87.H0_H0 ;  /* 0x20000057ff587230 */ /* 0x000fc40000004100 */
[C---:B------:R-:W-:Y:S01]  /*f620*/  FFMA.FTZ R98, R9.reuse, R32, -R98 ;  /* 0x0000002009627223 */ /* 0x040fe20000010862 */
[----:B------:R-:W-:Y:S02]  /*f630*/  HADD2.F32 R4, -RZ, R87.H1_H1 ;  /* 0x30000057ff047230 */ /* 0x000fe40000004100 */
[----:B------:R-:W-:Y:S01]  /*f640*/  FFMA.FTZ R95, R9, R94, R92 ;  /* 0x0000005e095f7223 */ /* 0x000fe2000001005c */
[C---:B------:R-:W-:Y:S01]  /*f650*/  FMUL.FTZ R5, R34.reuse, R33 ;  /* 0x0000002122057220 */ /* 0x040fe20000410000 */
[----:B------:R-:W-:Y:S01]  /*f660*/  FMUL.FTZ R9, R34, R89 ;  /* 0x0000005922097220 */ /* 0x000fe20000410000 */
[----:B------:R-:W-:Y:S02]  /*f670*/  HADD2.F32 R15, -RZ, R15.H1_H1 ;  /* 0x3000000fff0f7230 */ /* 0x000fe40000004100 */
[C---:B------:R-:W-:Y:S01]  /*f680*/  FMUL.FTZ R92, R35.reuse, R88 ;  /* 0x00000058235c7220 */ /* 0x040fe20000410000 */
[----:B------:R-:W-:Y:S02]  /*f690*/  HADD2.F32 R34, -RZ, R97.H0_H0 ;  /* 0x20000061ff227230 */ /* 0x000fe40000004100 */
[----:B------:R-:W-:Y:S01]  /*f6a0*/  FMUL.FTZ R35, R35, R4 ;  /* 0x0000000423237220 */ /* 0x000fe20000410000 */
[----:B------:R-:W-:-:S02]  /*f6b0*/  HADD2.F32 R32, -RZ, R101.H0_H0 ;  /* 0x20000065ff207230 */ /* 0x000fc40000004100 */
[C---:B------:R-:W-:Y:S01]  /*f6c0*/  FFMA.FTZ R89, R6.reuse, R89, -R5 ;  /* 0x0000005906597223 */ /* 0x040fe20000010805 */
[----:B------:R-:W-:Y:S02]  /*f6d0*/  HADD2.F32 R11, -RZ, R11.H1_H1 ;  /* 0x3000000bff0b7230 */ /* 0x000fe40000004100 */
[----:B------:R-:W-:Y:S01]  /*f6e0*/  FFMA.FTZ R33, R6, R33, R9 ;  /* 0x0000002106217223 */ /* 0x000fe20000010009 */
[----:B------:R-:W-:Y:S01]  /*f6f0*/  FFMA.FTZ R92, R7, R4, -R92 ;  /* 0x00000004075c7223 */ /* 0x000fe2000001085c */
[----:B------:R-:W-:Y:S02]  /*f700*/  HADD2.F32 R12, -RZ, R12.H1_H1 ;  /* 0x3000000cff0c7230 */ /* 0x000fe40000004100 */
[----:B------:R-:W-:Y:S01]  /*f710*/  FMUL.FTZ R6, R15, R34 ;  /* 0x000000220f067220 */ /* 0x000fe20000410000 */
[----:B------:R-:W-:Y:S02]  /*f720*/  HADD2.F32 R14, -RZ, R14.H1_H1 ;  /* 0x3000000eff0e7230 */ /* 0x000fe40000004100 */
[----:B------:R-:W-:Y:S01]  /*f730*/  FFMA.FTZ R88, R7, R88, R35 ;  /* 0x0000005807587223 */ /* 0x000fe20000010023 */
[----:B------:R-:W-:Y:S01]  /*f740*/  FMUL.FTZ R4, R15, R32 ;  /* 0x000000200f047220 */ /* 0x000fe20000410000 */
[----:B------:R-:W-:-:S02]  /*f750*/  HADD2.F32 R9, -RZ, R100.H0_H0 ;  /* 0x20000064ff097230 */ /* 0x000fc40000004100 */
[C---:B------:R-:W-:Y:S01]  /*f760*/  FFMA.FTZ R87, R11.reuse, R32, -R6 ;  /* 0x000000200b577223 */ /* 0x040fe20000010806 */
[----:B------:R-:W-:Y:S02]  /*f770*/  HADD2.F32 R13, -RZ, R99.H0_H0 ;  /* 0x20000063ff0d7230 */ /* 0x000fe40000004100 */
[----:B------:R-:W-:Y:S01]  /*f780*/  FFMA.FTZ R97, R11, R34, R4 ;  /* 0x000000220b617223 */ /* 0x000fe20000010004 */
[----:B------:R-:W-:Y:S02]  /*f790*/  HADD2.F32 R5, -RZ, R103.H0_H0 ;  /* 0x20000067ff057230 */ /* 0x000fe40000004100 */
[----:B------:R-:W-:Y:S01]  /*f7a0*/  FMUL.FTZ R11, R12, R9 ;  /* 0x000000090c0b7220 */ /* 0x000fe20000410000 */
[----:B------:R-:W-:Y:S02]  /*f7b0*/  HADD2.F32 R7, -RZ, R102.H0_H0 ;  /* 0x20000066ff077230 */ /* 0x000fe40000004100 */
[----:B------:R-:W-:Y:S01]  /*f7c0*/  FMUL.FTZ R35, R14, R13 ;  /* 0x0000000d0e237220 */ /* 0x000fe20000410000 */
[----:B------:R-:W-:-:S02]  /*f7d0*/  HADD2.F32 R8, -RZ, R8.H1_H1 ;  /* 0x30000008ff087230 */ /* 0x000fc40000004100 */
[----:B------:R-:W-:Y:S01]  /*f7e0*/  FMUL.FTZ R12, R12, R5 ;  /* 0x000000050c0c7220 */ /* 0x000fe20000410000 */
[----:B------:R-:W-:Y:S02]  /*f7f0*/  HADD2.F32 R10, -RZ, R10.H1_H1 ;  /* 0x3000000aff0a7230 */ /* 0x000fe40000004100 */
[----:B------:R-:W-:Y:S01]  /*f800*/  FMUL.FTZ R14, R14, R7 ;  /* 0x000000070e0e7220 */ /* 0x000fe20000410000 */
[C---:B------:R-:W-:Y:S01]  /*f810*/  FFMA.FTZ R4, R8.reuse, R5, -R11 ;  /* 0x0000000508047223 */ /* 0x040fe2000001080b */
[----:B------:R-:W-:Y:S01]  /*f820*/  FFMA.FTZ R15, R8, R9, R12 ;  /* 0x00000009080f7223 */ /* 0x000fe2000001000c */
[C---:B------:R-:W-:Y:S01]  /*f830*/  FFMA.FTZ R6, R10.reuse, R7, -R35 ;  /* 0x000000070a067223 */ /* 0x040fe20000010823 */
[----:B------:R-:W-:Y:S01]  /*f840*/  FFMA.FTZ R10, R10, R13, R14 ;  /* 0x0000000d0a0a7223 */ /* 0x000fe2000001000e */
[----:B------:R-:W-:Y:S02]  /*f850*/  F2FP.F16.F32.PACK_AB R7, R87, R92 ;  /* 0x0000005c5707723e */ /* 0x000fe400000000ff */
[----:B------:R-:W-:-:S02]  /*f860*/  F2FP.F16.F32.PACK_AB R5, R98, R93 ;  /* 0x0000005d6205723e */ /* 0x000fc400000000ff */
[----:B------:R-:W-:Y:S02]  /*f870*/  F2FP.F16.F32.PACK_AB R4, R4, R91 ;  /* 0x0000005b0404723e */ /* 0x000fe400000000ff */
[----:B------:R-:W-:Y:S02]  /*f880*/  F2FP.F16.F32.PACK_AB R6, R6, R89 ;  /* 0x000000590606723e */ /* 0x000fe400000000ff */
[----:B------:R-:W-:Y:S02]  /*f890*/  F2FP.F16.F32.PACK_AB R11, R97, R88 ;  /* 0x00000058610b723e */ /* 0x000fe400000000ff */
[----:B------:R-:W-:Y:S01]  /*f8a0*/  F2FP.F16.F32.PACK_AB R9, R95, R96 ;  /* 0x000000605f09723e */ /* 0x000fe200000000ff */
[----:B------:R1:W-:Y:S01]  /*f8b0*/  STS.128 [R85+0x15400], R4 ;  /* 0x0154000455007388 */ /* 0x0003e20000000c00 */
[----:B------:R-:W-:Y:S02]  /*f8c0*/  F2FP.F16.F32.PACK_AB R8, R15, R90 ;  /* 0x0000005a0f08723e */ /* 0x000fe400000000ff */
[----:B------:R-:W-:-:S05]  /*f8d0*/  F2FP.F16.F32.PACK_AB R10, R10, R33 ;  /* 0x000000210a0a723e */ /* 0x000fca00000000ff */
[----:B------:R1:W-:Y:S02]  /*f8e0*/  STS.128 [R86+0x15400], R8 ;  /* 0x0154000856007388 */ /* 0x0003e40000000c00 */
.L_x_2372:
[----:B------:R-:W-:Y:S05]  /*f8f0*/  BSYNC B2 ;  /* 0x0000000000027941 */ /* 0x000fea0003800000 */
.L_x_2371:
[----:B------:R-:W-:Y:S04]  /*f900*/  BSSY B2, `(.L_x_2373) ;  /* 0x0000062000027945 */ /* 0x000fe80003800000 */
[----:B------:R-:W-:Y:S05]  /*f910*/  @P2 BRA `(.L_x_2374) ;  /* 0x0000000400802947 */ /* 0x000fea0003800000 */
[----:B-1----:R-:W2:Y:S04]  /*f920*/  LDL R4, [R1+0x48] ;  /* 0x0000480001047983 */ /* 0x002ea80000100800 */
[----:B------:R-:W3:Y:S01]  /*f930*/  LDL R92, [R1+0x64] ;  /* 0x00006400015c7983 */ /* 0x000ee20000100800 */
[--C-:B------:R-:W-:Y:S01]  /*f940*/  SHF.R.U64 R87, R24, 0x10, R25.reuse ;  /* 0x0000001018577819 */ /* 0x100fe20000001219 */
[----:B------:R-:W-:Y:S01]  /*f950*/  HADD2.F32 R34, -RZ, R83.H1_H1 ;  /* 0x30000053ff227230 */ /* 0x000fe20000004100 */
[----:B------:R-:W-:Y:S02]  /*f960*/  SHF.R.U32.HI R33, RZ, 0x10, R25 ;  /* 0x00000010ff217819 */ /* 0x000fe40000011619 */
[----:B------:R-:W-:Y:S01]  /*f970*/  SHF.R.U64 R90, R38, 0x10, R39 ;  /* 0x00000010265a7819 */ /* 0x000fe20000001227 */
[----:B------:R-:W-:Y:S01]  /*f980*/  HADD2.F32 R38, -RZ, R81.H1_H1 ;  /* 0x30000051ff267230 */ /* 0x000fe20000004100 */
[--C-:B------:R-:W-:Y:S01]  /*f990*/  SHF.R.U64 R91, R36, 0x10, R37.reuse ;  /* 0x00000010245b7819 */ /* 0x100fe20000001225 */
[----:B------:R-:W-:Y:S01]  /*f9a0*/  HADD2.F32 R33, -RZ, R33.H0_H0 ;  /* 0x20000021ff217230 */ /* 0x000fe20000004100 */
[----:B------:R-:W-:-:S02]  /*f9b0*/  SHF.R.U32.HI R37, RZ, 0x10, R37 ;  /* 0x00000010ff257819 */ /* 0x000fc40000011625 */
[----:B------:R-:W-:Y:S02]  /*f9c0*/  SHF.R.U64 R85, R26, 0x10, R27 ;  /* 0x000000101a557819 */ /* 0x000fe4000000121b */
[----:B------:R-:W-:Y:S02]  /*f9d0*/  SHF.R.U32.HI R89, RZ, 0x10, R39 ;  /* 0x00000010ff597819 */ /* 0x000fe40000011627 */
[----:B------:R-:W-:Y:S02]  /*f9e0*/  SHF.R.U32.HI R39, RZ, 0x10, R27 ;  /* 0x00000010ff277819 */ /* 0x000fe4000001161b */
[----:B--2---:R-:W-:-:S04]  /*f9f0*/  LEA.HI R4, R75, R4, RZ, 0x1d ;  /* 0x000000044b047211 */ /* 0x004fc800078fe8ff */
[----:B------:R-:W-:Y:S02]  /*fa00*/  SHF.R.S32.HI R5, RZ, 0x1f, R4 ;  /* 0x0000001fff057819 */ /* 0x000fe40000011404 */
[----:B------:R-:W-:Y:S02]  /*fa10*/  SHF.L.U32 R6, R4, 0x3, RZ ;  /* 0x0000000304067819 */ /* 0x000fe400000006ff */
[----:B------:R-:W-:Y:S02]  /*fa20*/  LEA.HI R4, R5, R4, RZ, 0x3 ;  /* 0x0000000405047211 */ /* 0x000fe400078f18ff */
[----:B------:R-:W-:-:S03]  /*fa30*/  LOP3.LUT R5, R213, 0x38, R6, 0xf8, !PT ;  /* 0x00000038d5057812 */ /* 0x000fc600078ef806 */
[----:B------:R-:W-:Y:S01]  /*fa40*/  IMAD.SHL.U32 R4, R4, 0x400, RZ ;  /* 0x0000040004047824 */ /* 0x000fe200078e00ff */
[----:B0-----:R-:W-:-:S04]  /*fa50*/  LOP3.LUT R9, R5, R214, RZ, 0x3c, !PT ;  /* 0x000000d605097212 */ /* 0x001fc800078e3cff */
[----:B------:R-:W-:Y:S02]  /*fa60*/  LOP3.LUT R8, R4, 0x7fffe000, RZ, 0xc0, !PT ;  /* 0x7fffe00004087812 */ /* 0x000fe400078ec0ff */
[----:B---3--:R-:W0:Y:S02]  /*fa70*/  LDS.128 R4, [R92] ;  /* 0x000000005c047984 */ /* 0x008e240000000c00 */
[----:B------:R-:W-:-:S05]  /*fa80*/  IADD3 R9, R9, R8, R215 ;  /* 0x0000000809097210 */ /* 0x000fca0007ffe0d7 */
[----:B------:R-:W-:-:S05]  /*fa90*/  IMAD R12, R9, 0x2, R18 ;  /* 0x00000002090c7824 */ /* 0x000fca00078e0212 */
[----:B------:R-:W1:Y:S01]  /*faa0*/  LDS.128 R8, [R12+0x15400] ;  /* 0x015400000c087984 */ /* 0x000e620000000c00 */
[--C-:B0-----:R-:W-:Y:S02]  /*fab0*/  HADD2.F32 R13, -RZ, R5.reuse.H0_H0 ;  /* 0x20000005ff0d7230 */ /* 0x101fe40000004100 */
[----:B------:R-:W-:Y:S02]  /*fac0*/  HADD2.F32 R14, -RZ, R5.H1_H1 ;  /* 0x30000005ff0e7230 */ /* 0x000fe40000004100 */
[----:B------:R-:W-:Y:S02]  /*fad0*/  HADD2.F32 R5, -RZ, R4.H0_H0 ;  /* 0x20000004ff057230 */ /* 0x000fe40000004100 */
[----:B------:R-:W-:Y:S02]  /*fae0*/  HADD2.F32 R15, -RZ, R6.H0_H0 ;  /* 0x20000006ff0f7230 */ /* 0x000fe40000004100 */
[--C-:B------:R-:W-:Y:S02]  /*faf0*/  HADD2.F32 R24, -RZ, R7.reuse.H0_H0 ;  /* 0x20000007ff187230 */ /* 0x100fe40000004100 */
[----:B------:R-:W-:-:S02]  /*fb00*/  HADD2.F32 R7, -RZ, R7.H1_H1 ;  /* 0x30000007ff077230 */ /* 0x000fc40000004100 */
[--C-:B-1----:R-:W-:Y:S02]  /*fb10*/  HADD2.F32 R25, -RZ, R9.reuse.H0_H0 ;  /* 0x20000009ff197230 */ /* 0x102fe40000004100 */
[----:B------:R-:W-:Y:S02]  /*fb20*/  HADD2.F32 R26, -RZ, R9.H1_H1 ;  /* 0x30000009ff1a7230 */ /* 0x000fe40000004100 */
[----:B------:R-:W-:Y:S02]  /*fb30*/  HADD2.F32 R9, -RZ, R8.H0_H0 ;  /* 0x20000008ff097230 */ /* 0x000fe40000004100 */
[C---:B------:R-:W-:Y:S01]  /*fb40*/  FMUL.FTZ R36, R25.reuse, R38 ;  /* 0x0000002619247220 */ /* 0x040fe20000410000 */
[-C--:B------:R-:W-:Y:S01]  /*fb50*/  FMUL.FTZ R86, R25, R34.reuse ;  /* 0x0000002219567220 */ /* 0x080fe20000410000 */
[----:B------:R-:W-:Y:S02]  /*fb60*/  HADD2.F32 R25, -RZ, R37.H0_H0 ;  /* 0x20000025ff197230 */ /* 0x000fe40000004100 */
[----:B------:R-:W-:Y:S01]  /*fb70*/  FMUL.FTZ R37, R26, R33 ;  /* 0x000000211a257220 */ /* 0x000fe20000410000 */
[----:B------:R-:W-:Y:S01]  /*fb80*/  FFMA.FTZ R35, R13, R34, -R36 ;  /* 0x000000220d237223 */ /* 0x000fe20000010824 */
[----:B------:R-:W-:-:S02]  /*fb90*/  HADD2.F32 R36, -RZ, R81.H0_H0 ;  /* 0x20000051ff247230 */ /* 0x000fc40000004100 */
[----:B------:R-:W-:Y:S01]  /*fba0*/  FFMA.FTZ R86, R13, R38, R86 ;  /* 0x000000260d567223 */ /* 0x000fe20000010056 */
[----:B------:R-:W-:Y:S02]  /*fbb0*/  HADD2.F32 R34, -RZ, R83.H0_H0 ;  /* 0x20000053ff227230 */ /* 0x000fe40000004100 */
[-C--:B------:R-:W-:Y:S01]  /*fbc0*/  FMUL.FTZ R13, R26, R25.reuse ;  /* 0x000000191a0d7220 */ /* 0x080fe20000410000 */
[----:B------:R-:W-:Y:S02]  /*fbd0*/  HADD2.F32 R27, -RZ, R10.H0_H0 ;  /* 0x2000000aff1b7230 */ /* 0x000fe40000004100 */
[C---:B------:R-:W-:Y:S01]  /*fbe0*/  FMUL.FTZ R38, R9.reuse, R36 ;  /* 0x0000002409267220 */ /* 0x040fe20000410000 */
[----:B------:R-:W-:Y:S02]  /*fbf0*/  HADD2.F32 R26, -RZ, R82.H0_H0 ;  /* 0x20000052ff1a7230 */ /* 0x000fe40000004100 */
[----:B------:R-:W-:Y:S01]  /*fc00*/  FMUL.FTZ R9, R9, R34 ;  /* 0x0000002209097220 */ /* 0x000fe20000410000 */
[C---:B------:R-:W-:Y:S01]  /*fc10*/  FFMA.FTZ R88, R14.reuse, R25, -R37 ;  /* 0x000000190e587223 */ /* 0x040fe20000010825 */
[----:B------:R-:W-:Y:S01]  /*fc20*/  FFMA.FTZ R33, R14, R33, R13 ;  /* 0x000000210e217223 */ /* 0x000fe2000001000d */
[----:B------:R-:W-:-:S02]  /*fc30*/  HADD2.F32 R14, -RZ, R84.H0_H0 ;  /* 0x20000054ff0e7230 */ /* 0x000fc40000004100 */
[C---:B------:R-:W-:Y:S01]  /*fc40*/  FFMA.FTZ R36, R5.reuse, R36, R9 ;  /* 0x0000002405247223 */ /* 0x040fe20000010009 */
[--C-:B------:R-:W-:Y:S02]  /*fc50*/  HADD2.F32 R32, -RZ, R11.reuse.H0_H0 ;  /* 0x2000000bff207230 */ /* 0x100fe40000004100 */
[----:B------:R-:W-:Y:S01]  /*fc60*/  FFMA.FTZ R38, R5, R34, -R38 ;  /* 0x0000002205267223 */ /* 0x000fe20000010826 */
[----:B------:R-:W-:Y:S02]  /*fc70*/  HADD2.F32 R9, -RZ, R82.H1_H1 ;  /* 0x30000052ff097230 */ /* 0x000fe40000004100 */
[C---:B------:R-:W-:Y:S01]  /*fc80*/  FMUL.FTZ R34, R27.reuse, R26 ;  /* 0x0000001a1b227220 */ /* 0x040fe20000410000 */
[----:B------:R-:W-:Y:S02]  /*fc90*/  HADD2.F32 R5, -RZ, R84.H1_H1 ;  /* 0x30000054ff057230 */ /* 0x000fe40000004100 */
[----:B------:R-:W-:Y:S01]  /*fca0*/  FMUL.FTZ R82, R27, R14 ;  /* 0x0000000e1b527220 */ /* 0x000fe20000410000 */
[----:B------:R-:W-:-:S02]  /*fcb0*/  HADD2.F32 R11, -RZ, R11.H1_H1 ;  /* 0x3000000bff0b7230 */ /* 0x000fc40000004100 */
[C---:B------:R-:W-:Y:S01]  /*fcc0*/  FFMA.FTZ R27, R15.reuse, R14, -R34 ;  /* 0x0000000e0f1b7223 */ /* 0x040fe20000010822 */
[C---:B------:R-:W-:Y:S01]  /*fcd0*/  FMUL.FTZ R13, R32.reuse, R9 ;  /* 0x00000009200d7220 */ /* 0x040fe20000410000 */
[----:B------:R-:W-:Y:S02]  /*fce0*/  HADD2.F32 R34, -RZ, R39.H0_H0 ;  /* 0x20000027ff227230 */ /* 0x000fe40000004100 */
[-C--:B------:R-:W-:Y:S01]  /*fcf0*/  FMUL.FTZ R32, R32, R5.reuse ;  /* 0x0000000520207220 */ /* 0x080fe20000410000 */
[----:B------:R-:W-:Y:S02]  /*fd00*/  HADD2.F32 R14, -RZ, R89.H0_H0 ;  /* 0x20000059ff0e7230 */ /* 0x000fe40000004100 */
[----:B------:R-:W-:Y:S01]  /*fd10*/  FFMA.FTZ R82, R15, R26, R82 ;  /* 0x0000001a0f527223 */ /* 0x000fe20000010052 */
[C---:B------:R-:W-:Y:S01]  /*fd20*/  FFMA.FTZ R26, R24.reuse, R5, -R13 ;  /* 0x00000005181a7223 */ /* 0x040fe2000001080d */
[----:B------:R-:W-:Y:S01]  /*fd30*/  FFMA.FTZ R32, R24, R9, R32 ;  /* 0x0000000918207223 */ /* 0x000fe20000010020 */
[C---:B------:R-:W-:Y:S01]  /*fd40*/  FMUL.FTZ R84, R11.reuse, R34 ;  /* 0x000000220b547220 */ /* 0x040fe20000410000 */
[----:B------:R-:W-:Y:S01]  /*fd50*/  FMUL.FTZ R24, R11, R14 ;  /* 0x0000000e0b187220 */ /* 0x000fe20000410000 */
[----:B------:R-:W-:-:S02]  /*fd60*/  HADD2.F32 R8, -RZ, R8.H1_H1 ;  /* 0x30000008ff087230 */ /* 0x000fc40000004100 */
[----:B------:R-:W-:Y:S02]  /*fd70*/  HADD2.F32 R10, -RZ, R10.H1_H1 ;  /* 0x3000000aff0a7230 */ /* 0x000fe40000004100 */
[C---:B------:R-:W-:Y:S01]  /*fd80*/  FFMA.FTZ R39, R7.reuse, R14, -R84 ;  /* 0x0000000e07277223 */ /* 0x040fe20000010854 */
[----:B------:R-:W-:Y:S02]  /*fd90*/  HADD2.F32 R11, -RZ, R87.H0_H0 ;  /* 0x20000057ff0b7230 */ /* 0x000fe40000004100 */
[----:B------:R-:W-:Y:S01]  /*fda0*/  FFMA.FTZ R81, R7, R34, R24 ;  /* 0x0000002207517223 */ /* 0x000fe20000010018 */
[----:B------:R-:W-:Y:S02]  /*fdb0*/  HADD2.F32 R13, -RZ, R85.H0_H0 ;  /* 0x20000055ff0d7230 */ /* 0x000fe40000004100 */
        /* <DEDUP_REMOVED lines=22> */
.L_x_2374:
[----:B------:R-:W-:Y:S05]  /*ff20*/  BSYNC B2 ;  /* 0x0000000000027941 */ /* 0x000fea0003800000 */
.L_x_2373:
[----:B------:R-:W-:Y:S05]  /*ff30*/  @P3 BRA `(.L_x_2370) ;  /* 0x0000000400803947 */ /* 0x000fea0003800000 */
[----:B-12---:R-:W2:Y:S04]  /*ff40*/  LDL R4, [R1+0x5c] ;  /* 0x00005c0001047983 */ /* 0x006ea80000100800 */
[----:B------:R-:W3:Y:S01]  /*ff50*/  LDL R81, [R1+0x58] ;  /* 0x0000580001517983 */ /* 0x000ee20000100800 */
[--C-:B------:R-:W-:Y:S01]  /*ff60*/  HADD2.F32 R32, -RZ, R74.reuse.H1_H1 ;  /* 0x3000004aff207230 */ /* 0x100fe20000004100 */
[----:B------:R-:W-:Y:S01]  /*ff70*/  SHF.R.U64 R37, R30, 0x10, R31 ;  /* 0x000000101e257819 */ /* 0x000fe2000000121f */
[----:B------:R-:W-:Y:S01]  /*ff80*/  HADD2.F32 R30, -RZ, R77.H1_H1 ;  /* 0x3000004dff1e7230 */ /* 0x000fe20000004100 */
[--C-:B------:R-:W-:Y:S01]  /*ff90*/  SHF.R.U64 R39, R28, 0x10, R29.reuse ;  /* 0x000000101c277819 */ /* 0x100fe2000000121d */
[----:B------:R-:W-:Y:S01]  /*ffa0*/  HADD2.F32 R74, -RZ, R74.H0_H0 ;  /* 0x2000004aff4a7230 */ /* 0x000fe20000004100 */
[----:B------:R-:W-:-:S02]  /*ffb0*/  SHF.R.U32.HI R29, RZ, 0x10, R29 ;  /* 0x00000010ff1d7819 */ /* 0x000fc4000001161d */
[----:B------:R-:W-:-:S03]  /*ffc0*/  SHF.R.U32.HI R33, RZ, 0x10, R31 ;  /* 0x00000010ff217819 */ /* 0x000fc6000001161f */
[----:B------:R-:W-:Y:S01]  /*ffd0*/  HADD2.F32 R29, -RZ, R29.H0_H0 ;  /* 0x2000001dff1d7230 */ /* 0x000fe20000004100 */
[----:B--2---:R-:W-:-:S04]  /*ffe0*/  LEA.HI R75, R75, R4, RZ, 0x1d ;  /* 0x000000044b4b7211 */ /* 0x004fc800078fe8ff */
[----:B------:R-:W-:Y:S02]  /*fff0*/  SHF.R.S32.HI R6, RZ, 0x1f, R75 ;  /* 0x0000001fff067819 */ /* 0x000fe4000001144b */
[----:B------:R-:W-:Y:S02]  /*10000*/  SHF.L.U32 R4, R75, 0x3, RZ ;  /* 0x000000034b047819 */ /* 0x000fe400000006ff */
[----:B------:R-:W-:Y:S02]  /*10010*/  LEA.HI R6, R6, R75, RZ, 0x3 ;  /* 0x0000004b06067211 */ /* 0x000fe400078f18ff */
[----:B------:R-:W-:Y:S02]  /*10020*/  LOP3.LUT R5, R213, 0x38, R4, 0xf8, !PT ;  /* 0x00000038d5057812 */ /* 0x000fe400078ef804 */
[----:B------:R-:W-:Y:S01]  /*10030*/  SHF.R.U64 R75, R60, 0x10, R61 ;  /* 0x000000103c4b7819 */ /* 0x000fe2000000123d */
[----:B------:R-:W-:Y:S01]  /*10040*/  IMAD.SHL.U32 R6, R6, 0x400, RZ ;  /* 0x0000040006067824 */ /* 0x000fe200078e00ff */
[----:B0-----:R-:W-:-:S02]  /*10050*/  LOP3.LUT R9, R5, R214, RZ, 0x3c, !PT ;  /* 0x000000d605097212 */ /* 0x001fc400078e3cff */
[----:B------:R-:W-:Y:S02]  /*10060*/  SHF.R.U32.HI R60, RZ, 0x10, R61 ;  /* 0x00000010ff3c7819 */ /* 0x000fe4000001163d */
[----:B------:R-:W-:Y:S02]  /*10070*/  LOP3.LUT R8, R6, 0x7fffe000, RZ, 0xc0, !PT ;  /* 0x7fffe00006087812 */ /* 0x000fe400078ec0ff */
[----:B---3--:R-:W0:Y:S01]  /*10080*/  LDS.128 R4, [R81] ;  /* 0x0000000051047984 */ /* 0x008e220000000c00 */
[----:B------:R-:W-:Y:S02]  /*10090*/  SHF.R.U64 R61, R62, 0x10, R63 ;  /* 0x000000103e3d7819 */ /* 0x000fe4000000123f */
[----:B------:R-:W-:Y:S02]  /*100a0*/  IADD3 R9, R9, R8, R215 ;  /* 0x0000000809097210 */ /* 0x000fe40007ffe0d7 */
[----:B------:R-:W-:-:S03]  /*100b0*/  SHF.R.U32.HI R62, RZ, 0x10, R63 ;  /* 0x00000010ff3e7819 */ /* 0x000fc6000001163f */
        /* <DEDUP_REMOVED lines=15> */
[C---:B------:R-:W-:Y:S01]  /*101b0*/  FMUL.FTZ R31, R26.reuse, R29 ;  /* 0x0000001d1a1f7220 */ /* 0x040fe20000410000 */
[C---:B------:R-:W-:Y:S01]  /*101c0*/  FFMA.FTZ R34, R13.reuse, R30, -R34 ;  /* 0x0000001e0d227223 */ /* 0x040fe20000010822 */
[----:B------:R-:W-:Y:S02]  /*101d0*/  HADD2.F32 R30, -RZ, R77.H0_H0 ;  /* 0x2000004dff1e7230 */ /* 0x000fe40000004100 */
[----:B------:R-:W-:Y:S01]  /*101e0*/  FFMA.FTZ R36, R13, R32, R36 ;  /* 0x000000200d247223 */ /* 0x000fe20000010024 */
[----:B------:R-:W-:Y:S01]  /*101f0*/  FMUL.FTZ R13, R26, R25 ;  /* 0x000000191a0d7220 */ /* 0x000fe20000410000 */
[C---:B------:R-:W-:Y:S01]  /*10200*/  FMUL.FTZ R32, R9.reuse, R74 ;  /* 0x0000004a09207220 */ /* 0x040fe20000410000 */
[----:B------:R-:W-:Y:S02]  /*10210*/  HADD2.F32 R27, -RZ, R10.H0_H0 ;  /* 0x2000000aff1b7230 */ /* 0x000fe40000004100 */
[----:B------:R-:W-:Y:S01]  /*10220*/  FMUL.FTZ R9, R9, R30 ;  /* 0x0000001e09097220 */ /* 0x000fe20000410000 */
[----:B------:R-:W-:-:S02]  /*10230*/  HADD2.F32 R26, -RZ, R76.H0_H0 ;  /* 0x2000004cff1a7230 */ /* 0x000fc40000004100 */
[C---:B------:R-:W-:Y:S01]  /*10240*/  FFMA.FTZ R31, R14.reuse, R25, -R31 ;  /* 0x000000190e1f7223 */ /* 0x040fe2000001081f */
[----:B------:R-:W-:Y:S01]  /*10250*/  FFMA.FTZ R29, R14, R29, R13 ;  /* 0x0000001d0e1d7223 */ /* 0x000fe2000001000d */
[----:B------:R-:W-:Y:S02]  /*10260*/  HADD2.F32 R14, -RZ, R78.H0_H0 ;  /* 0x2000004eff0e7230 */ /* 0x000fe40000004100 */
[C---:B------:R-:W-:Y:S01]  /*10270*/  FFMA.FTZ R74, R5.reuse, R74, R9 ;  /* 0x0000004a054a7223 */ /* 0x040fe20000010009 */
[----:B------:R-:W-:Y:S02]  /*10280*/  HADD2.F32 R28, -RZ, R11.H0_H0 ;  /* 0x2000000bff1c7230 */ /* 0x000fe40000004100 */
[----:B------:R-:W-:Y:S01]  /*10290*/  FFMA.FTZ R32, R5, R30, -R32 ;  /* 0x0000001e05207223 */ /* 0x000fe20000010820 */
[----:B------:R-:W-:Y:S02]  /*102a0*/  HADD2.F32 R9, -RZ, R76.H1_H1 ;  /* 0x3000004cff097230 */ /* 0x000fe40000004100 */
[----:B------:R-:W-:Y:S01]  /*102b0*/  FMUL.FTZ R30, R27, R26 ;  /* 0x0000001a1b1e7220 */ /* 0x000fe20000410000 */
[----:B------:R-:W-:-:S02]  /*102c0*/  HADD2.F32 R5, -RZ, R78.H1_H1 ;  /* 0x3000004eff057230 */ /* 0x000fc40000004100 */
[-C--:B------:R-:W-:Y:S01]  /*102d0*/  FMUL.FTZ R38, R27, R14.reuse ;  /* 0x0000000e1b267220 */ /* 0x080fe20000410000 */
[----:B------:R-:W-:Y:S02]  /*102e0*/  HADD2.F32 R11, -RZ, R11.H1_H1 ;  /* 0x3000000bff0b7230 */ /* 0x000fe40000004100 */
        /* <DEDUP_REMOVED lines=14> */
[----:B------:R-:W-:Y:S02]  /*103d0*/  HADD2.F32 R13, -RZ, R37.H0_H0 ;  /* 0x20000025ff0d7230 */ /* 0x000fe40000004100 */
[----:B------:R-:W-:Y:S01]  /*103e0*/  FFMA.FTZ R37, R7, R30, R24 ;  /* 0x0000001e07257223 */ /* 0x000fe20000010018 */
[----:B------:R-:W-:Y:S02]  /*103f0*/  HADD2.F32 R5, -RZ, R75.H0_H0 ;  /* 0x2000004bff057230 */ /* 0x000fe40000004100 */
[----:B------:R-:W-:Y:S01]  /*10400*/  FMUL.FTZ R7, R8, R11 ;  /* 0x0000000b08077220 */ /* 0x000fe20000410000 */
[----:B------:R-:W-:-:S02]  /*10410*/  HADD2.F32 R9, -RZ, R61.H0_H0 ;  /* 0x2000003dff097230 */ /* 0x000fc40000004100 */
[----:B------:R-:W-:Y:S01]  /*10420*/  FMUL.FTZ R33, R10, R13 ;  /* 0x0000000d0a217220 */ /* 0x000fe20000410000 */
[----:B------:R-:W-:Y:S02]  /*10430*/  HADD2.F32 R6, -RZ, R6.H1_H1 ;  /* 0x30000006ff067230 */ /* 0x000fe40000004100 */
[-C--:B------:R-:W-:Y:S01]  /*10440*/  FMUL.FTZ R8, R8, R5.reuse ;  /* 0x0000000508087220 */ /* 0x080fe20000410000 */
[----:B------:R-:W-:Y:S01]  /*10450*/  FFMA.FTZ R15, R4, R5, -R7 ;  /* 0x00000005040f7223 */ /* 0x000fe20000010807 */
[-C--:B------:R-:W-:Y:S01]  /*10460*/  FMUL.FTZ R14, R10, R9.reuse ;  /* 0x000000090a0e7220 */ /* 0x080fe20000410000 */
        /* <DEDUP_REMOVED lines=13> */
.L_x_2370:
[----:B------:R-:W-:Y:S05]  /*10540*/  BSYNC B1 ;  /* 0x0000000000017941 */ /* 0x000fea0003800000 */
.L_x_2369:
[----:B------:R-:W-:Y:S05]  /*10550*/  @P1 BRA `(.L_x_2344) ;  /* 0x0000001000ac1947 */ /* 0x000fea0003800000 */
[----:B------:R-:W4:Y:S01]  /*10560*/  LDC R13, c[0x0][0x3d4] ;  /* 0x0000f500ff0d7b82 */ /* 0x000f220000000800 */
[----:B------:R-:W-:Y:S01]  /*10570*/  BSSY B1, `(.L_x_2375) ;  /* 0x0000065000017945 */ /* 0x000fe20003800000 */
[----:B------:R-:W-:Y:S02]  /*10580*/  SHF.R.U32.HI R61, RZ, 0x3, R212 ;  /* 0x00000003ff3d7819 */ /* 0x000fe400000116d4 */
[-C--:B----4-:R-:W-:Y:S02]  /*10590*/  ISETP.GE.AND P0, PT, R22, R13.reuse, PT ;  /* 0x0000000d1600720c */ /* 0x090fe40003f06270 */
[-C--:B------:R-:W-:Y:S02]  /*105a0*/  ISETP.GE.AND P1, PT, R206, R13.reuse, PT ;  /* 0x0000000dce00720c */ /* 0x080fe40003f26270 */
[----:B------:R-:W-:-:S09]  /*105b0*/  ISETP.GE.AND P2, PT, R207, R13, PT ;  /* 0x0000000dcf00720c */ /* 0x000fd20003f46270 */
[----:B------:R-:W-:Y:S05]  /*105c0*/  @P0 BRA `(.L_x_2376) ;  /* 0x00000004007c0947 */ /* 0x000fea0003800000 */
[----:B------:R-:W4:Y:S01]  /*105d0*/  LDL R62, [R1+0x60] ;  /* 0x00006000013e7983 */ /* 0x000f220000100800 */
[----:B-123--:R-:W-:Y:S01]  /*105e0*/  LEA.HI R4, R13, R236, RZ, 0x1d ;  /* 0x000000ec0d047211 */ /* 0x00efe200078fe8ff */
[----:B------:R-:W-:Y:S01]  /*105f0*/  HADD2.F32 R31, -RZ, R79.H1_H1 ;  /* 0x3000004fff1f7230 */ /* 0x000fe20000004100 */
[----:B------:R-:W-:Y:S01]  /*10600*/  SHF.R.U32.HI R32, RZ, 0x10, R41 ;  /* 0x00000010ff207819 */ /* 0x000fe20000011629 */
        /* <DEDUP_REMOVED lines=9> */
[----:B0-----:R-:W-:Y:S02]  /*106a0*/  LOP3.LUT R9, R4, R61, RZ, 0x3c, !PT ;  /* 0x0000003d04097212 */ /* 0x001fe400078e3cff */
[----:B------:R-:W-:Y:S02]  /*106b0*/  SHF.R.U32.HI R52, RZ, 0x10, R53 ;  /* 0x00000010ff347819 */ /* 0x000fe40000011635 */
[----:B------:R-:W-:Y:S02]  /*106c0*/  LOP3.LUT R8, R7, 0x7fffe000, RZ, 0xc0, !PT ;  /* 0x7fffe00007087812 */ /* 0x000fe400078ec0ff */
[----:B------:R-:W-:Y:S02]  /*106d0*/  SHF.R.U64 R40, R40, 0x10, R41 ;  /* 0x0000001028287819 */ /* 0x000fe40000001229 */
[----:B------:R-:W-:-:S02]  /*106e0*/  IADD3 R9, R9, R8, R220 ;  /* 0x0000000809097210 */ /* 0x000fc40007ffe0dc */
[----:B------:R-:W-:Y:S02]  /*106f0*/  SHF.R.U64 R41, R54, 0x10, R55 ;  /* 0x0000001036297819 */ /* 0x000fe40000001237 */
[----:B------:R-:W-:Y:S01]  /*10700*/  SHF.R.U64 R39, R42, 0x10, R43 ;  /* 0x000000102a277819 */ /* 0x000fe2000000122b */
[----:B------:R-:W-:Y:S01]  /*10710*/  IMAD R12, R9, 0x2, R18 ;  /* 0x00000002090c7824 */ /* 0x000fe200078e0212 */
[----:B------:R-:W-:Y:S02]  /*10720*/  SHF.R.U32.HI R54, RZ, 0x10, R55 ;  /* 0x00000010ff367819 */ /* 0x000fe40000011637 */
[----:B------:R-:W-:Y:S02]  /*10730*/  SHF.R.U32.HI R42, RZ, 0x10, R43 ;  /* 0x00000010ff2a7819 */ /* 0x000fe4000001162b */
[----:B------:R-:W0:Y:S02]  /*10740*/  LDS.128 R8, [R12+0x15400] ;  /* 0x015400000c087984 */ /* 0x000e240000000c00 */
[----:B0-----:R-:W-:-:S02]  /*10750*/  HADD2.F32 R26, -RZ, R9.H0_H0 ;  /* 0x20000009ff1a7230 */ /* 0x001fc40000004100 */
[----:B------:R-:W-:Y:S02]  /*10760*/  HADD2.F32 R27, -RZ, R9.H1_H1 ;  /* 0x30000009ff1b7230 */ /* 0x000fe40000004100 */
[----:B------:R-:W-:Y:S02]  /*10770*/  HADD2.F32 R9, -RZ, R8.H0_H0 ;  /* 0x20000008ff097230 */ /* 0x000fe40000004100 */
[C---:B------:R-:W-:Y:S01]  /*10780*/  FMUL.FTZ R35, R26.reuse, R33 ;  /* 0x000000211a237220 */ /* 0x040fe20000410000 */
[----:B------:R-:W-:Y:S01]  /*10790*/  FMUL.FTZ R37, R26, R31 ;  /* 0x0000001f1a257220 */ /* 0x000fe20000410000 */
[----:B------:R-:W-:Y:S02]  /*107a0*/  HADD2.F32 R26, -RZ, R52.H0_H0 ;  /* 0x20000034ff1a7230 */ /* 0x000fe40000004100 */
[----:B------:R-:W-:Y:S01]  /*107b0*/  FMUL.FTZ R34, R27, R32 ;  /* 0x000000201b227220 */ /* 0x000fe20000410000 */
[----:B------:R-:W-:Y:S02]  /*107c0*/  HADD2.F32 R28, -RZ, R10.H0_H0 ;  /* 0x2000000aff1c7230 */ /* 0x000fe40000004100 */
[----:B------:R-:W-:-:S02]  /*107d0*/  HADD2.F32 R29, -RZ, R11.H0_H0 ;  /* 0x2000000bff1d7230 */ /* 0x000fc40000004100 */
[----:B------:R-:W-:Y:S01]  /*107e0*/  FMUL.FTZ R36, R27, R26 ;  /* 0x0000001a1b247220 */ /* 0x000fe20000410000 */
[--C-:B------:R-:W-:Y:S02]  /*107f0*/  HADD2.F32 R27, -RZ, R70.reuse.H0_H0 ;  /* 0x20000046ff1b7230 */ /* 0x100fe40000004100 */
[----:B------:R-:W-:Y:S02]  /*10800*/  HADD2.F32 R11, -RZ, R11.H1_H1 ;  /* 0x3000000bff0b7230 */ /* 0x000fe40000004100 */
[----:B------:R-:W-:Y:S02]  /*10810*/  HADD2.F32 R70, -RZ, R70.H1_H1 ;  /* 0x30000046ff467230 */ /* 0x000fe40000004100 */
[----:B------:R-:W-:Y:S02]  /*10820*/  HADD2.F32 R8, -RZ, R8.H1_H1 ;  /* 0x30000008ff087230 */ /* 0x000fe40000004100 */
[----:B------:R-:W-:Y:S01]  /*10830*/  HADD2.F32 R10, -RZ, R10.H1_H1 ;  /* 0x3000000aff0a7230 */ /* 0x000fe20000004100 */
[----:B----4-:R-:W0:Y:S02]  /*10840*/  LDS.128 R4, [R62] ;  /* 0x000000003e047984 */ /* 0x010e240000000c00 */
[----:B0-----:R-:W-:-:S02]  /*10850*/  HADD2.F32 R14, -RZ, R5.H0_H0 ;  /* 0x20000005ff0e7230 */ /* 0x001fc40000004100 */
[----:B------:R-:W-:Y:S02]  /*10860*/  HADD2.F32 R15, -RZ, R5.H1_H1 ;  /* 0x30000005ff0f7230 */ /* 0x000fe40000004100 */
[----:B------:R-:W-:Y:S02]  /*10870*/  HADD2.F32 R5, -RZ, R4.H0_H0 ;  /* 0x20000004ff057230 */ /* 0x000fe40000004100 */
[C---:B------:R-:W-:Y:S01]  /*10880*/  FFMA.FTZ R35, R14.reuse, R31, -R35 ;  /* 0x0000001f0e237223 */ /* 0x040fe20000010823 */
[----:B------:R-:W-:Y:S01]  /*10890*/  FFMA.FTZ R37, R14, R33, R37 ;  /* 0x000000210e257223 */ /* 0x000fe20000010025 */
[----:B------:R-:W-:Y:S02]  /*108a0*/  HADD2.F32 R14, -RZ, R79.H0_H0 ;  /* 0x2000004fff0e7230 */ /* 0x000fe40000004100 */
[----:B------:R-:W-:Y:S01]  /*108b0*/  FFMA.FTZ R34, R15, R26, -R34 ;  /* 0x0000001a0f227223 */ /* 0x000fe20000010822 */
[----:B------:R-:W-:Y:S01]  /*108c0*/  FMUL.FTZ R26, R9, R30 ;  /* 0x0000001e091a7220 */ /* 0x000fe20000410000 */
[----:B------:R-:W-:-:S02]  /*108d0*/  HADD2.F32 R24, -RZ, R6.H0_H0 ;  /* 0x20000006ff187230 */ /* 0x000fc40000004100 */
[----:B------:R-:W-:Y:S01]  /*108e0*/  FFMA.FTZ R36, R15, R32, R36 ;  /* 0x000000200f247223 */ /* 0x000fe20000010024 */
[-C--:B------:R-:W-:Y:S01]  /*108f0*/  FMUL.FTZ R33, R9, R14.reuse ;  /* 0x0000000e09217220 */ /* 0x080fe20000410000 */
[----:B------:R-:W-:Y:S02]  /*10900*/  HADD2.F32 R9, -RZ, R80.H0_H0 ;  /* 0x20000050ff097230 */ /* 0x000fe40000004100 */
[C---:B------:R-:W-:Y:S01]  /*10910*/  FFMA.FTZ R31, R5.reuse, R14, -R26 ;  /* 0x0000000e051f7223 */ /* 0x040fe2000001081a */
[----:B------:R-:W-:Y:S02]  /*10920*/  HADD2.F32 R26, -RZ, R42.H0_H0 ;  /* 0x2000002aff1a7230 */ /* 0x000fe40000004100 */
[----:B------:R-:W-:Y:S01]  /*10930*/  FFMA.FTZ R33, R5, R30, R33 ;  /* 0x0000001e05217223 */ /* 0x000fe20000010021 */
[C---:B------:R-:W-:Y:S01]  /*10940*/  FMUL.FTZ R5, R28.reuse, R27 ;  /* 0x0000001b1c057220 */ /* 0x040fe20000410000 */
[----:B------:R-:W-:Y:S02]  /*10950*/  HADD2.F32 R14, -RZ, R54.H0_H0 ;  /* 0x20000036ff0e7230 */ /* 0x000fe40000004100 */
[----:B------:R-:W-:Y:S01]  /*10960*/  FMUL.FTZ R15, R28, R9 ;  /* 0x000000091c0f7220 */ /* 0x000fe20000410000 */
[----:B------:R-:W-:-:S02]  /*10970*/  HADD2.F32 R80, -RZ, R80.H1_H1 ;  /* 0x30000050ff507230 */ /* 0x000fc40000004100 */
[C---:B------:R-:W-:Y:S01]  /*10980*/  FFMA.FTZ R28, R24.reuse, R9, -R5 ;  /* 0x00000009181c7223 */ /* 0x040fe20000010805 */
[--C-:B------:R-:W-:Y:S02]  /*10990*/  HADD2.F32 R25, -RZ, R7.reuse.H0_H0 ;  /* 0x20000007ff197230 */ /* 0x100fe40000004100 */
[----:B------:R-:W-:Y:S01]  /*109a0*/  FMUL.FTZ R30, R29, R70 ;  /* 0x000000461d1e7220 */ /* 0x000fe20000410000 */
[----:B------:R-:W-:Y:S02]  /*109b0*/  HADD2.F32 R7, -RZ, R7.H1_H1 ;  /* 0x30000007ff077230 */ /* 0x000fe40000004100 */
[----:B------:R-:W-:Y:S01]  /*109c0*/  FFMA.FTZ R24, R24, R27, R15 ;  /* 0x0000001b18187223 */ /* 0x000fe2000001000f */
[C---:B------:R-:W-:Y:S01]  /*109d0*/  FMUL.FTZ R32, R11.reuse, R26 ;  /* 0x0000001a0b207220 */ /* 0x040fe20000410000 */
[----:B------:R-:W-:Y:S01]  /*109e0*/  FMUL.FTZ R38, R11, R14 ;  /* 0x0000000e0b267220 */ /* 0x000fe20000410000 */
[----:B------:R-:W-:Y:S01]  /*109f0*/  FMUL.FTZ R29, R29, R80 ;  /* 0x000000501d1d7220 */ /* 0x000fe20000410000 */
[----:B------:R-:W-:-:S02]  /*10a00*/  HADD2.F32 R11, -RZ, R40.H0_H0 ;  /* 0x20000028ff0b7230 */ /* 0x000fc40000004100 */
[C---:B------:R-:W-:Y:S01]  /*10a10*/  FFMA.FTZ R30, R25.reuse, R80, -R30 ;  /* 0x00000050191e7223 */ /* 0x040fe2000001081e */
[----:B------:R-:W-:Y:S02]  /*10a20*/  HADD2.F32 R15, -RZ, R39.H0_H0 ;  /* 0x20000027ff0f7230 */ /* 0x000fe40000004100 */
[----:B------:R-:W-:Y:S01]  /*10a30*/  FFMA.FTZ R29, R25, R70, R29 ;  /* 0x00000046191d7223 */ /* 0x000fe2000001001d */
[----:B------:R-:W-:Y:S02]  /*10a40*/  HADD2.F32 R5, -RZ, R60.H0_H0 ;  /* 0x2000003cff057230 */ /* 0x000fe40000004100 */
[C---:B------:R-:W-:Y:S01]  /*10a50*/  FFMA.FTZ R27, R7.reuse, R14, -R32 ;  /* 0x0000000e071b7223 */ /* 0x040fe20000010820 */
[----:B------:R-:W-:Y:S02]  /*10a60*/  HADD2.F32 R9, -RZ, R41.H0_H0 ;  /* 0x20000029ff097230 */ /* 0x000fe40000004100 */
[----:B------:R-:W-:Y:S01]  /*10a70*/  FFMA.FTZ R38, R7, R26, R38 ;  /* 0x0000001a07267223 */ /* 0x000fe20000010026 */
[----:B------:R-:W-:-:S02]  /*10a80*/  HADD2.F32 R4, -RZ, R4.H1_H1 ;  /* 0x30000004ff047230 */ /* 0x000fc40000004100 */
[----:B------:R-:W-:Y:S01]  /*10a90*/  FMUL.FTZ R7, R8, R11 ;  /* 0x0000000b08077220 */ /* 0x000fe20000410000 */
[----:B------:R-:W-:Y:S02]  /*10aa0*/  HADD2.F32 R6, -RZ, R6.H1_H1 ;  /* 0x30000006ff067230 */ /* 0x000fe40000004100 */
[----:B------:R-:W-:Y:S01]  /*10ab0*/  FMUL.FTZ R25, R10, R15 ;  /* 0x0000000f0a197220 */ /* 0x000fe20000410000 */
[----:B------:R-:W-:Y:S01]  /*10ac0*/  FMUL.FTZ R14, R8, R5 ;  /* 0x00000005080e7220 */ /* 0x000fe20000410000 */
        /* <DEDUP_REMOVED lines=15> */
.L_x_2376:
[----:B------:R-:W-:Y:S05]  /*10bc0*/  BSYNC B1 ;  /* 0x0000000000017941 */ /* 0x000fea0003800000 */
.L_x_2375:
[----:B------:R-:W-:Y:S04]  /*10bd0*/  BSSY B1, `(.L_x_2377) ;  /* 0x0000062000017945 */ /* 0x000fe80003800000 */
[----:B------:R-:W-:Y:S05]  /*10be0*/  @P1 BRA `(.L_x_2378) ;  /* 0x0000000400801947 */ /* 0x000fea0003800000 */
[----:B-1234-:R-:W2:Y:S04]  /*10bf0*/  LDL R4, [R1+0x48] ;  /* 0x0000480001047983 */ /* 0x01eea80000100800 */
[----:B------:R-:W3:Y:S01]  /*10c00*/  LDL R52, [R1+0x54] ;  /* 0x0000540001347983 */ /* 0x000ee20000100800 */
[--C-:B------:R-:W-:Y:S01]  /*10c10*/  SHF.R.U64 R43, R56, 0x10, R57.reuse ;  /* 0x00000010382b7819 */ /* 0x100fe20000001239 */
[----:B------:R-:W-:Y:S01]  /*10c20*/  HADD2.F32 R31, -RZ, R72.H1_H1 ;  /* 0x30000048ff1f7230 */ /* 0x000fe20000004100 */
[----:B------:R-:W-:Y:S01]  /*10c30*/  SHF.R.U32.HI R56, RZ, 0x10, R57 ;  /* 0x00000010ff387819 */ /* 0x000fe20000011639 */
[--C-:B------:R-:W-:Y:S01]  /*10c40*/  HADD2.F32 R33, -RZ, R68.reuse.H1_H1 ;  /* 0x30000044ff217230 */ /* 0x100fe20000004100 */
[----:B------:R-:W-:Y:S01]  /*10c50*/  SHF.R.U32.HI R30, RZ, 0x10, R45 ;  /* 0x00000010ff1e7819 */ /* 0x000fe2000001162d */
[----:B------:R-:W-:Y:S01]  /*10c60*/  HADD2.F32 R68, -RZ, R68.H0_H0 ;  /* 0x20000044ff447230 */ /* 0x000fe20000004100 */
[----:B------:R-:W-:Y:S01]  /*10c70*/  SHF.R.U64 R42, R58, 0x10, R59 ;  /* 0x000000103a2a7819 */ /* 0x000fe2000000123b */
[----:B------:R-:W-:Y:S01]  /*10c80*/  HADD2.F32 R72, -RZ, R72.H0_H0 ;  /* 0x20000048ff487230 */ /* 0x000fe20000004100 */
[----:B------:R-:W-:Y:S01]  /*10c90*/  SHF.R.U64 R40, R46, 0x10, R47 ;  /* 0x000000102e287819 */ /* 0x000fe2000000122f */
[----:B------:R-:W-:Y:S01]  /*10ca0*/  HADD2.F32 R30, -RZ, R30.H0_H0 ;  /* 0x2000001eff1e7230 */ /* 0x000fe20000004100 */
[----:B------:R-:W-:-:S02]  /*10cb0*/  SHF.R.U32.HI R58, RZ, 0x10, R59 ;  /* 0x00000010ff3a7819 */ /* 0x000fc4000001163b */
[----:B------:R-:W-:Y:S02]  /*10cc0*/  SHF.R.U32.HI R46, RZ, 0x10, R47 ;  /* 0x00000010ff2e7819 */ /* 0x000fe4000001162f */
[----:B------:R-:W-:Y:S02]  /*10cd0*/  SHF.R.U64 R41, R44, 0x10, R45 ;  /* 0x000000102c297819 */ /* 0x000fe4000000122d */
        /* <DEDUP_REMOVED lines=81> */
.L_x_2378:
[----:B------:R-:W-:Y:S05]  /*111f0*/  BSYNC B1 ;  /* 0x0000000000017941 */ /* 0x000fea0003800000 */
.L_x_2377:
[----:B------:R-:W-:Y:S05]  /*11200*/  @P2 BRA `(.L_x_2344) ;  /* 0x0000000400802947 */ /* 0x000fea0003800000 */
[----:B01234-:R-:W2:Y:S04]  /*11210*/  LDL R4, [R1+0x5c] ;  /* 0x00005c0001047983 */ /* 0x01fea80000100800 */
[----:B------:R-:W3:Y:S01]  /*11220*/  LDL R39, [R1+0x50] ;  /* 0x0000500001277983 */ /* 0x000ee20000100800 */
[----:B------:R-:W-:Y:S01]  /*11230*/  HADD2.F32 R32, -RZ, R0.H1_H1 ;  /* 0x30000000ff207230 */ /* 0x000fe20000004100 */
[--C-:B------:R-:W-:Y:S01]  /*11240*/  SHF.R.U64 R38, R64, 0x10, R65.reuse ;  /* 0x0000001040267819 */ /* 0x100fe20000001241 */
[--C-:B------:R-:W-:Y:S01]  /*11250*/  HADD2.F32 R30, -RZ, R20.reuse.H1_H1 ;  /* 0x30000014ff1e7230 */ /* 0x100fe20000004100 */
[----:B------:R-:W-:Y:S01]  /*11260*/  SHF.R.U32.HI R64, RZ, 0x10, R65 ;  /* 0x00000010ff407819 */ /* 0x000fe20000011641 */
[----:B------:R-:W-:Y:S01]  /*11270*/  HADD2.F32 R20, -RZ, R20.H0_H0 ;  /* 0x20000014ff147230 */ /* 0x000fe20000004100 */
[----:B------:R-:W-:-:S02]  /*11280*/  SHF.R.U32.HI R29, RZ, 0x10, R49 ;  /* 0x00000010ff1d7819 */ /* 0x000fc40000011631 */
[----:B------:R-:W-:Y:S02]  /*11290*/  SHF.R.U64 R37, R66, 0x10, R67 ;  /* 0x0000001042257819 */ /* 0x000fe40000001243 */
[----:B------:R-:W-:Y:S01]  /*112a0*/  SHF.R.U64 R33, R50, 0x10, R51 ;  /* 0x0000001032217819 */ /* 0x000fe20000001233 */
[----:B------:R-:W-:Y:S01]  /*112b0*/  HADD2.F32 R29, -RZ, R29.H0_H0 ;  /* 0x2000001dff1d7230 */ /* 0x000fe20000004100 */
[----:B------:R-:W-:Y:S02]  /*112c0*/  SHF.R.U32.HI R66, RZ, 0x10, R67 ;  /* 0x00000010ff427819 */ /* 0x000fe40000011643 */
        /* <DEDUP_REMOVED lines=8> */
[----:B------:R-:W-:Y:S02]  /*11350*/  LOP3.LUT R9, R4, R61, RZ, 0x3c, !PT ;  /* 0x0000003d04097212 */ /* 0x000fe400078e3cff */
[----:B---3--:R-:W0:Y:S02]  /*11360*/  LDS.128 R4, [R39] ;  /* 0x0000000027047984 */ /* 0x008e240000000c00 */
[----:B------:R-:W-:-:S04]  /*11370*/  LOP3.LUT R13, R13, 0x7fffe000, RZ, 0xc0, !PT ;  /* 0x7fffe0000d0d7812 */ /* 0x000fc800078ec0ff */
        /* <DEDUP_REMOVED lines=21> */
[-C--:B------:R-:W-:Y:S01]  /*114d0*/  FMUL.FTZ R13, R26, R25.reuse ;  /* 0x000000191a0d7220 */ /* 0x080fe20000410000 */
[----:B------:R-:W-:Y:S02]  /*114e0*/  HADD2.F32 R27, -RZ, R10.H0_H0 ;  /* 0x2000000aff1b7230 */ /* 0x000fe40000004100 */
[----:B------:R-:W-:Y:S01]  /*114f0*/  FFMA.FTZ R31, R14, R25, -R31 ;  /* 0x000000190e1f7223 */ /* 0x000fe2000001081f */
[----:B------:R-:W-:Y:S01]  /*11500*/  FMUL.FTZ R0, R9, R30 ;  /* 0x0000001e09007220 */ /* 0x000fe20000410000 */
[----:B------:R-:W-:-:S02]  /*11510*/  HADD2.F32 R26, -RZ, R3.H0_H0 ;  /* 0x20000003ff1a7230 */ /* 0x000fc40000004100 */
[-C--:B------:R-:W-:Y:S01]  /*11520*/  FMUL.FTZ R9, R9, R20.reuse ;  /* 0x0000001409097220 */ /* 0x080fe20000410000 */
[----:B------:R-:W-:Y:S02]  /*11530*/  HADD2.F32 R28, -RZ, R11.H0_H0 ;  /* 0x2000000bff1c7230 */ /* 0x000fe40000004100 */
[----:B------:R-:W-:Y:S01]  /*11540*/  FFMA.FTZ R20, R5, R20, -R0 ;  /* 0x0000001405147223 */ /* 0x000fe20000010800 */
[----:B------:R-:W-:Y:S01]  /*11550*/  FFMA.FTZ R29, R14, R29, R13 ;  /* 0x0000001d0e1d7223 */ /* 0x000fe2000001000d */
[----:B------:R-:W-:Y:S02]  /*11560*/  HADD2.F32 R0, -RZ, R21.H0_H0 ;  /* 0x20000015ff007230 */ /* 0x000fe40000004100 */
[----:B------:R-:W-:Y:S01]  /*11570*/  FMUL.FTZ R14, R27, R26 ;  /* 0x0000001a1b0e7220 */ /* 0x000fe20000410000 */
[----:B------:R-:W-:Y:S02]  /*11580*/  HADD2.F32 R3, -RZ, R3.H1_H1 ;  /* 0x30000003ff037230 */ /* 0x000fe40000004100 */
[----:B------:R-:W-:Y:S01]  /*11590*/  FFMA.FTZ R30, R5, R30, R9 ;  /* 0x0000001e051e7223 */ /* 0x000fe20000010009 */
[----:B------:R-:W-:-:S02]  /*115a0*/  HADD2.F32 R21, -RZ, R21.H1_H1 ;  /* 0x30000015ff157230 */ /* 0x000fc40000004100 */
[-C--:B------:R-:W-:Y:S01]  /*115b0*/  FMUL.FTZ R32, R27, R0.reuse ;  /* 0x000000001b207220 */ /* 0x080fe20000410000 */
[C---:B------:R-:W-:Y:S01]  /*115c0*/  FFMA.FTZ R25, R15.reuse, R0, -R14 ;  /* 0x000000000f197223 */ /* 0x040fe2000001080e */
[C---:B------:R-:W-:Y:S01]  /*115d0*/  FMUL.FTZ R5, R28.reuse, R3 ;  /* 0x000000031c057220 */ /* 0x040fe20000410000 */
[----:B------:R-:W-:Y:S02]  /*115e0*/  HADD2.F32 R11, -RZ, R11.H1_H1 ;  /* 0x3000000bff0b7230 */ /* 0x000fe40000004100 */
[-C--:B------:R-:W-:Y:S01]  /*115f0*/  FMUL.FTZ R28, R28, R21.reuse ;  /* 0x000000151c1c7220 */ /* 0x080fe20000410000 */
[----:B------:R-:W-:Y:S02]  /*11600*/  HADD2.F32 R14, -RZ, R50.H0_H0 ;  /* 0x20000032ff0e7230 */ /* 0x000fe40000004100 */
[----:B------:R-:W-:Y:S01]  /*11610*/  FFMA.FTZ R32, R15, R26, R32 ;  /* 0x0000001a0f207223 */ /* 0x000fe20000010020 */
[----:B------:R-:W-:Y:S02]  /*11620*/  HADD2.F32 R0, -RZ, R66.H0_H0 ;  /* 0x20000042ff007230 */ /* 0x000fe40000004100 */
[C---:B------:R-:W-:Y:S01]  /*11630*/  FFMA.FTZ R21, R24.reuse, R21, -R5 ;  /* 0x0000001518157223 */ /* 0x040fe20000010805 */
[----:B------:R-:W-:Y:S01]  /*11640*/  FFMA.FTZ R28, R24, R3, R28 ;  /* 0x00000003181c7223 */ /* 0x000fe2000001001c */
[----:B------:R-:W-:Y:S01]  /*11650*/  FMUL.FTZ R26, R11, R14 ;  /* 0x0000000e0b1a7220 */ /* 0x000fe20000410000 */
[----:B------:R-:W-:-:S02]  /*11660*/  HADD2.F32 R8, -RZ, R8.H1_H1 ;  /* 0x30000008ff087230 */ /* 0x000fc40000004100 */
[-C--:B------:R-:W-:Y:S01]  /*11670*/  FMUL.FTZ R24, R11, R0.reuse ;  /* 0x000000000b187220 */ /* 0x080fe20000410000 */
        /* <DEDUP_REMOVED lines=9> */
[-C--:B------:R-:W-:Y:S01]  /*11710*/  FMUL.FTZ R8, R8, R3.reuse ;  /* 0x0000000308087220 */ /* 0x080fe20000410000 */
[----:B------:R-:W-:Y:S01]  /*11720*/  FFMA.FTZ R3, R4, R3, -R7 ;  /* 0x0000000304037223 */ /* 0x000fe20000010807 */
[-C--:B------:R-:W-:Y:S01]  /*11730*/  FMUL.FTZ R10, R10, R5.reuse ;  /* 0x000000050a0a7220 */ /* 0x080fe20000410000 */
[----:B------:R-:W-:Y:S01]  /*11740*/  FFMA.FTZ R0, R6, R5, -R15 ;  /* 0x0000000506007223 */ /* 0x000fe2000001080f */
[----:B------:R-:W-:Y:S01]  /*11750*/  FFMA.FTZ R13, R4, R9, R8 ;  /* 0x00000009040d7223 */ /* 0x000fe20000010008 */
[----:B------:R-:W-:Y:S01]  /*11760*/  F2FP.F16.F32.PACK_AB R7, R26, R21 ;  /* 0x000000151a07723e */ /* 0x000fe200000000ff */
[----:B------:R-:W-:Y:S01]  /*11770*/  FFMA.FTZ R15, R6, R11, R10 ;  /* 0x0000000b060f7223 */ /* 0x000fe2000001000a */
[----:B------:R-:W-:Y:S02]  /*11780*/  F2FP.F16.F32.PACK_AB R5, R31, R34 ;  /* 0x000000221f05723e */ /* 0x000fe400000000ff */
[----:B------:R-:W-:-:S02]  /*11790*/  F2FP.F16.F32.PACK_AB R4, R3, R20 ;  /* 0x000000140304723e */ /* 0x000fc400000000ff */
[----:B------:R-:W-:Y:S02]  /*117a0*/  F2FP.F16.F32.PACK_AB R6, R0, R25 ;  /* 0x000000190006723e */ /* 0x000fe400000000ff */
[----:B------:R-:W-:Y:S02]  /*117b0*/  F2FP.F16.F32.PACK_AB R11, R27, R28 ;  /* 0x0000001c1b0b723e */ /* 0x000fe400000000ff */
[----:B------:R-:W-:Y:S01]  /*117c0*/  F2FP.F16.F32.PACK_AB R9, R29, R36 ;  /* 0x000000241d09723e */ /* 0x000fe200000000ff */
[----:B------:R0:W-:Y:S01]  /*117d0*/  STS.128 [R39], R4 ;  /* 0x0000000427007388 */ /* 0x0001e20000000c00 */
[----:B------:R-:W-:Y:S02]  /*117e0*/  F2FP.F16.F32.PACK_AB R8, R13, R30 ;  /* 0x0000001e0d08723e */ /* 0x000fe400000000ff */
[----:B------:R-:W-:-:S05]  /*117f0*/  F2FP.F16.F32.PACK_AB R10, R15, R32 ;  /* 0x000000200f0a723e */ /* 0x000fca00000000ff */
[----:B------:R0:W-:Y:S02]  /*11800*/  STS.128 [R12+0x15400], R8 ;  /* 0x015400080c007388 */ /* 0x0001e40000000c00 */
.L_x_2344:
[----:B------:R-:W-:Y:S05]  /*11810*/  BSYNC B0 ;  /* 0x0000000000007941 */ /* 0x000fea0003800000 */
.L_x_2316:
        /* <DEDUP_REMOVED lines=8> */
.L_x_2314:
[----:B------:R-:W5:Y:S02]  /*118a0*/  LDL R0, [R1+0x44] ;  /* 0x0000440001007983 */ /* 0x000f640000100800 */
[----:B-----5:R-:W-:-:S13]  /*118b0*/  R2UR UR4, R0 ;  /* 0x00000000000472ca */ /* 0x020fda00000e0000 */
[----:B------:R-:W-:-:S04]  /*118c0*/  MOV R0, UR4 ;  /* 0x0000000400007c02 */ /* 0x000fc80008000f00 */
[----:B------:R-:W-:-:S13]  /*118d0*/  ISETP.NE.AND P0, PT, R0, 0x3, PT ;  /* 0x000000030000780c */ /* 0x000fda0003f05270 */
[----:B------:R-:W-:Y:S05]  /*118e0*/  @!P0 BRA `(.L_x_2379) ;  /* 0x0000000000048947 */ /* 0x000fea0003800000 */
[----:B------:R-:W-:Y:S01]  /*118f0*/  BPT.TRAP 0x1 ;  /* 0x000000040000795c */ /* 0x000fe20000300000 */
.L_x_2379:
[----:B------:R-:W-:Y:S01]  /*11900*/  IMAD R0, R205, 0x8, R18 ;  /* 0x00000008cd007824 */ /* 0x000fe200078e0212 */
[----:B01----:R-:W-:-:S04]  /*11910*/  SHF.L.U32 R3, R208, 0x1f, RZ ;  /* 0x0000001fd0037819 */ /* 0x003fc800000006ff */
[----:B------:R0:W1:Y:S01]  /*11920*/  SYNCS.PHASECHK.TRANS64.TRYWAIT P2, [R0+URZ+0x36830], R3 ;  /* 0x03683003000075a7 */ /* 0x000062000804017f */
[----:B------:R-:W-:Y:S05]  /*11930*/  @!P0 BRA `(.L_x_2380) ;  /* 0x0000000000048947 */ /* 0x000fea0003800000 */
[----:B------:R-:W-:Y:S01]  /*11940*/  BPT.TRAP 0x1 ;  /* 0x000000040000795c */ /* 0x000fe20000300000 */
.L_x_2380:
[----:B--234-:R-:W2:Y:S01]  /*11950*/  S2R R4, SR_TID.X ;  /* 0x0000000000047919 */ /* 0x01cea20000002100 */
[----:B------:R-:W-:Y:S01]  /*11960*/  IMAD.MOV.U32 R119, RZ, RZ, RZ ;  /* 0x000000ffff777224 */ /* 0x000fe200078e00ff */
[----:B--2---:R-:W-:-:S04]  /*11970*/  LOP3.LUT R4, R4, 0x7f, RZ, 0xc0, !PT ;  /* 0x0000007f04047812 */ /* 0x004fc800078ec0ff */
[----:B------:R-:W-:Y:S01]  /*11980*/  ISETP.NE.AND P1, PT, R4, RZ, PT ;  /* 0x000000ff0400720c */ /* 0x000fe20003f25270 */
[----:B-1----:R-:W-:-:S12]  /*11990*/  @P2 BRA `(.L_x_2381) ;  /* 0x0000000000082947 */ /* 0x002fd80003800000 */
[----:B------:R-:W1:Y:S02]  /*119a0*/  SYNCS.PHASECHK.TRANS64.TRYWAIT P2, [R0+URZ+0x36830], R3 ;  /* 0x03683003000075a7 */ /* 0x000e64000804017f */
[----:B-1----:R-:W-:Y:S05]  /*119b0*/  @!P2 BRA `(.L_x_2382) ;  /* 0x000001b00060a947 */ /* 0x002fea0003800000 */
.L_x_2381:
[----:B------:R-:W-:Y:S05]  /*119c0*/  WARPSYNC.ALL ;  /* 0x0000000000007948 */ /* 0x000fea0003800000 */
[----:B01----:R-:W-:Y:S01]  /*119d0*/  IADD3 R3, R18, 0x21400, RZ ;  /* 0x0002140012037810 */ /* 0x003fe20007ffe0ff */
[----:B------:R-:W-:Y:S01]  /*119e0*/  WARPGROUP.ARRIVE ;  /* 0x00000000000079c5 */ /* 0x000fe20000000000 */
[----:B------:R-:W-:Y:S01]  /*119f0*/  R2UR UR24, R2 ;  /* 0x00000000021872ca */ /* 0x000fe200000e0000 */
[----:B------:R-:W-:Y:S01]  /*11a00*/  UMOV UR5, 0x40000040 ;  /* 0x4000004000057882 */ /* 0x000fe20000000000 */
[----:B------:R-:W-:Y:S01]  /*11a10*/  SHF.R.U32.HI R3, RZ, 0x4, R3 ;  /* 0x00000004ff037819 */ /* 0x000fe20000011603 */
[----:B------:R-:W-:Y:S01]  /*11a20*/  UMOV UR27, UR5 ;  /* 0x00000005001b7c82 */ /* 0x000fe20008000000 */
[----:B------:R-:W-:Y:S01]  /*11a30*/  MOV R5, 0x40000040 ;  /* 0x4000004000057802 */ /* 0x000fe20000000f00 */
[----:B------:R-:W-:Y:S01]  /*11a40*/  UMOV UR17, UR27 ;  /* 0x0000001b00117c82 */ /* 0x000fe20008000000 */
[----:B------:R-:W-:Y:S01]  /*11a50*/  LOP3.LUT R3, R3, 0x3fff, RZ, 0xc0, !PT ;  /* 0x00003fff03037812 */ /* 0x000fe200078ec0ff */
[----:B------:R-:W-:Y:S01]  /*11a60*/  UMOV UR21, UR27 ;  /* 0x0000001b00157c82 */ /* 0x000fe20008000000 */
[----:B------:R-:W-:Y:S01]  /*11a70*/  R2UR UR19, R5 ;  /* 0x00000000051372ca */ /* 0x000fe200000e0000 */
[----:B------:R-:W-:Y:S01]  /*11a80*/  IMAD.MOV.U32 R5, RZ, RZ, 0x40000040 ;  /* 0x40000040ff057424 */ /* 0x000fe200078e00ff */
[----:B------:R-:W-:Y:S01]  /*11a90*/  LOP3.LUT R216, R3, 0x10000, RZ, 0xfc, !PT ;  /* 0x0001000003d87812 */ /* 0x000fe200078efcff */
[----:B------:R-:W-:Y:S01]  /*11aa0*/  IMAD.MOV.U32 R3, RZ, RZ, 0x40000040 ;  /* 0x40000040ff037424 */ /* 0x000fe200078e00ff */
[----:B------:R-:W-:Y:S01]  /*11ab0*/  MOV R7, 0x40000040 ;  /* 0x4000004000077802 */ /* 0x000fe20000000f00 */
[----:B------:R-:W-:Y:S01]  /*11ac0*/  ULOP3.LUT UR24, UR24, 0x10000, URZ, 0xfc, !UPT ;  /* 0x0001000018187892 */ /* 0x000fe2000f8efc3f */
[----:B------:R-:W-:Y:S01]  /*11ad0*/  MOV R11, UR5 ;  /* 0x00000005000b7c02 */ /* 0x000fe20008000f00 */
[----:B------:R-:W-:Y:S01]  /*11ae0*/  IMAD R2, R205, 0xa80, R216 ;  /* 0x00000a80cd027824 */ /* 0x000fe200078e02d8 */
[----:B------:R-:W-:Y:S01]  /*11af0*/  R2UR UR7, R3 ;  /* 0x00000000030772ca */ /* 0x000fe200000e0000 */
[----:B------:R-:W-:Y:S01]  /*11b00*/  UMOV UR9, UR27 ;  /* 0x0000001b00097c82 */ /* 0x000fe20008000000 */
[----:B------:R-:W-:Y:S01]  /*11b10*/  R2UR UR23, R7 ;  /* 0x00000000071772ca */ /* 0x000fe200000e0000 */
[C---:B------:R-:W-:Y:S01]  /*11b20*/  VIADD R4, R2.reuse, 0x80 ;  /* 0x0000008002047836 */ /* 0x040fe20000000000 */
[C---:B------:R-:W-:Y:S01]  /*11b30*/  R2UR UR6, R2.reuse ;  /* 0x00000000020672ca */ /* 0x040fe200000e0000 */
[----:B------:R-:W-:Y:S01]  /*11b40*/  UMOV UR4, UR24 ;  /* 0x0000001800047c82 */ /* 0x000fe20008000000 */
[----:B------:R-:W-:Y:S01]  /*11b50*/  VIADD R6, R2, 0x100 ;  /* 0x0000010002067836 */ /* 0x000fe20000000000 */
[----:B------:R-:W-:Y:S01]  /*11b60*/  UMOV UR26, UR4 ;  /* 0x00000004001a7c82 */ /* 0x000fe20008000000 */
[----:B------:R-:W-:Y:S01]  /*11b70*/  R2UR UR18, R4 ;  /* 0x00000000041272ca */ /* 0x000fe200000e0000 */
[----:B------:R-:W-:Y:S01]  /*11b80*/  UMOV UR16, UR26 ;  /* 0x0000001a00107c82 */ /* 0x000fe20008000000 */
[----:B------:R-:W-:Y:S01]  /*11b90*/  UMOV UR20, UR26 ;  /* 0x0000001a00147c82 */ /* 0x000fe20008000000 */
[----:B------:R-:W-:Y:S01]  /*11ba0*/  R2UR UR22, R6 ;  /* 0x00000000061672ca */ /* 0x000fe200000e0000 */
[C---:B------:R-:W-:Y:S01]  /*11bb0*/  VIADD R4, R2.reuse, 0x180 ;  /* 0x0000018002047836 */ /* 0x040fe20000000000 */
[----:B------:R-:W-:Y:S01]  /*11bc0*/  MOV R9, 0x40000040 ;  /* 0x4000004000097802 */ /* 0x000fe20000000f00 */
[----:B------:R-:W-:Y:S01]  /*11bd0*/  IMAD.U32 R10, RZ, RZ, UR4 ;  /* 0x00000004ff0a7e24 */ /* 0x000fe2000f8e00ff */
        /* <DEDUP_REMOVED lines=8> */
[----:B------:R-:W-:Y:S01]  /*11c60*/  VIADD R6, R2, 0x280 ;  /* 0x0000028002067836 */ /* 0x000fe20000000000 */
[----:B------:R-:W-:Y:S01]  /*11c70*/  R2UR UR11, R9 ;  /* 0x00000000090b72ca */ /* 0x000fe200000e0000 */
[----:B------:R-:W-:Y:S01]  /*11c80*/  IMAD.MOV.U32 R7, RZ, RZ, 0x40000040 ;  /* 0x40000040ff077424 */ /* 0x000fe200078e00ff */
[----:B------:R-:W-:Y:S01]  /*11c90*/  UMOV UR12, UR26 ;  /* 0x0000001a000c7c82 */ /* 0x000fe20008000000 */
[----:B------:R-:W-:Y:S01]  /*11ca0*/  UMOV UR13, UR27 ;  /* 0x0000001b000d7c82 */ /* 0x000fe20008000000 */
[----:B------:R-:W-:Y:S01]  /*11cb0*/  R2UR UR14, R6 ;  /* 0x00000000060e72ca */ /* 0x000fe200000e0000 */
[C---:B------:R-:W-:Y:S01]  /*11cc0*/  VIADD R4, R2.reuse, 0x300 ;  /* 0x0000030002047836 */ /* 0x040fe20000000000 */
[----:B------:R-:W-:Y:S01]  /*11cd0*/  R2UR UR15, R7 ;  /* 0x00000000070f72ca */ /* 0x000fe200000e0000 */
[----:B------:R-:W-:Y:S01]  /*11ce0*/  IMAD.MOV.U32 R5, RZ, RZ, 0x40000040 ;  /* 0x40000040ff057424 */ /* 0x000fe200078e00ff */
[----:B------:R-:W-:Y:S01]  /*11cf0*/  IADD3 R6, R2, 0x2, RZ ;  /* 0x0000000202067810 */ /* 0x000fe20007ffe0ff */
[----:B------:R-:W-:Y:S01]  /*11d00*/  IMAD.MOV.U32 R7, RZ, RZ, 0x40000040 ;  /* 0x40000040ff077424 */ /* 0x000fe200078e00ff */
[----:B------:R-:W-:Y:S01]  /*11d10*/  UMOV UR29, 0x40000040 ;  /* 0x40000040001d7882 */ /* 0x000fe20000000000 */
[----:B------:R-:W-:Y:S01]  /*11d20*/  IMAD.MOV.U32 R9, RZ, RZ, 0x40000040 ;  /* 0x40000040ff097424 */ /* 0x000fe200078e00ff */
[----:B------:R-:W-:Y:S01]  /*11d30*/  R2UR UR30, R6 ;  /* 0x00000000061e72ca */ /* 0x000fe200000e0000 */
[----:B------:R0:W-:Y:S01]  /*11d40*/  STL.64 [R1+0x30], R10 ;  /* 0x0000300a01007387 */ /* 0x0001e20000100a00 */
[----:B------:R-:W-:Y:S01]  /*11d50*/  R2UR UR31, R7 ;  /* 0x00000000071f72ca */ /* 0x000fe200000e0000 */
[----:B------:R-:W-:Y:S01]  /*11d60*/  IMAD.MOV.U32 R7, RZ, RZ, 0x40000040 ;  /* 0x40000040ff077424 */ /* 0x000fe200078e00ff */
[C---:B------:R-:W-:Y:S01]  /*11d70*/  IADD3 R6, R2.reuse, 0x102, RZ ;  /* 0x0000010202067810 */ /* 0x040fe20007ffe0ff */
[----:B------:R-:W-:Y:S01]  /*11d80*/  UIADD3 UR56, UR24, 0x404, URZ ;  /* 0x0000040418387890 */ /* 0x000fe2000fffe03f */
[C---:B------:R-:W-:Y:S01]  /*11d90*/  IADD3 R8, R2.reuse, 0x202, RZ ;  /* 0x0000020202087810 */ /* 0x040fe20007ffe0ff */
[----:B------:R-:W-:Y:S01]  /*11da0*/  UMOV UR57, 0x40000040 ;  /* 0x4000004000397882 */ /* 0x000fe20000000000 */
[----:B------:R-:W-:Y:S01]  /*11db0*/  UIADD3 UR52, UR24, 0x406, URZ ;  /* 0x0000040618347890 */ /* 0x000fe2000fffe03f */
[C---:B------:R-:W-:Y:S01]  /*11dc0*/  VIADD R12, R2.reuse, 0x886 ;  /* 0x00000886020c7836 */ /* 0x040fe20000000000 */
[----:B------:R-:W-:Y:S01]  /*11dd0*/  UMOV UR53, 0x40000040 ;  /* 0x4000004000357882 */ /* 0x000fe20000000000 */
[----:B------:R-:W-:Y:S01]  /*11de0*/  UIADD3 UR48, UR24, 0x800, URZ ;  /* 0x0000080018307890 */ /* 0x000fe2000fffe03f */
[----:B------:R-:W-:Y:S01]  /*11df0*/  IMAD.MOV.U32 R13, RZ, RZ, 0x40000040 ;  /* 0x40000040ff0d7424 */ /* 0x000fe200078e00ff */
[----:B------:R-:W-:Y:S01]  /*11e00*/  UMOV UR49, 0x40000040 ;  /* 0x4000004000317882 */ /* 0x000fe20000000000 */
[----:B0-----:R-:W-:Y:S01]  /*11e10*/  IMAD.U32 R11, RZ, RZ, UR29 ;  /* 0x0000001dff0b7e24 */ /* 0x001fe2000f8e00ff */
[----:B------:R-:W-:Y:S01]  /*11e20*/  UIADD3 UR44, UR24, 0x802, URZ ;  /* 0x00000802182c7890 */ /* 0x000fe2000fffe03f */
[----:B------:R-:W-:Y:S01]  /*11e30*/  IMAD.MOV.U32 R21, RZ, RZ, 0x40000040 ;  /* 0x40000040ff157424 */ /* 0x000fe200078e00ff */
[----:B------:R-:W-:Y:S01]  /*11e40*/  UMOV UR45, 0x40000040 ;  /* 0x40000040002d7882 */ /* 0x000fe20000000000 */
[----:B------:R-:W-:Y:S01]  /*11e50*/  UIADD3 UR40, UR24, 0x804, URZ ;  /* 0x0000080418287890 */ /* 0x000fe2000fffe03f */
[----:B------:R-:W-:Y:S01]  /*11e60*/  IADD3 R20, R2, 0x906, RZ ;  /* 0x0000090602147810 */ /* 0x000fe20007ffe0ff */
[----:B------:R-:W-:Y:S01]  /*11e70*/  UMOV UR41, 0x40000040 ;  /* 0x4000004000297882 */ /* 0x000fe20000000000 */
[----:B------:R-:W-:Y:S01]  /*11e80*/  UIADD3 UR36, UR24, 0x806, URZ ;  /* 0x0000080618247890 */ /* 0x000fe2000fffe03f */
[----:B------:R-:W-:Y:S01]  /*11e90*/  @!P1 IADD3 R0, R0, 0x36840, RZ ;  /* 0x0003684000009810 */ /* 0x000fe20007ffe0ff */
[----:B------:R-:W-:Y:S01]  /*11ea0*/  UMOV UR37, 0x40000040 ;  /* 0x4000004000257882 */ /* 0x000fe20000000000 */
[----:B------:R-:W-:Y:S01]  /*11eb0*/  BSSY B0, `(.L_x_2383) ;  /* 0x0000b2f000007945 */ /* 0x000fe20003800000 */
[--C-:B------:R-:W-:Y:S01]  /*11ec0*/  IMAD.MOV.U32 R118, RZ, RZ, R119.reuse ;  /* 0x000000ffff767224 */ /* 0x100fe200078e0077 */
[----:B------:R-:W-:Y:S01]  /*11ed0*/  @!P1 PRMT R0, RZ, 0x654, R0 ;  /* 0x00000654ff009816 */ /* 0x000fe20000000000 */
[--C-:B------:R-:W-:Y:S01]  /*11ee0*/  IMAD.MOV.U32 R117, RZ, RZ, R119.reuse ;  /* 0x000000ffff757224 */ /* 0x100fe200078e0077 */
[-C--:B------:R-:W-:Y:S01]  /*11ef0*/  MOV R116, R119.reuse ;  /* 0x0000007700747202 */ /* 0x080fe20000000f00 */
[--C-:B------:R-:W-:Y:S01]  /*11f00*/  IMAD.MOV.U32 R115, RZ, RZ, R119.reuse ;  /* 0x000000ffff737224 */ /* 0x100fe200078e0077 */
[-C--:B------:R-:W-:Y:S01]  /*11f10*/  MOV R113, R119.reuse ;  /* 0x0000007700717202 */ /* 0x080fe20000000f00 */
[----:B------:R-:W-:Y:S01]  /*11f20*/  IMAD.MOV.U32 R114, RZ, RZ, R119 ;  /* 0x000000ffff727224 */ /* 0x000fe200078e0077 */
[----:B------:R-:W-:Y:S01]  /*11f30*/  MOV R110, R119 ;  /* 0x00000077006e7202 */ /* 0x000fe20000000f00 */
        /* <DEDUP_REMOVED lines=12> */
[----:B------:R-:W-:Y:S01]  /*12000*/  VIADD R4, R2, 0x82 ;  /* 0x0000008202047836 */ /* 0x000fe20000000000 */
[----:B------:R-:W-:Y:S01]  /*12010*/  UMOV UR27, UR29 ;  /* 0x0000001d001b7c82 */ /* 0x000fe20008000000 */
[----:B------:R-:W-:Y:S01]  /*12020*/  IMAD.MOV.U32 R5, RZ, RZ, 0x40000040 ;  /* 0x40000040ff057424 */ /* 0x000fe200078e00ff */
        /* <DEDUP_REMOVED lines=11> */
[----:B------:R-:W-:-:S02]  /*120e0*/  IMAD.MOV.U32 R85, RZ, RZ, R119 ;  /* 0x000000ffff557224 */ /* 0x000fc400078e0077 */
[----:B------:R-:W-:Y:S01]  /*120f0*/  IMAD.MOV.U32 R81, RZ, RZ, R119 ;  /* 0x000000ffff517224 */ /* 0x000fe200078e0077 */
[----:B------:R-:W-:Y:S02]  /*12100*/  WARPGROUP.DEPBAR.LE gsb0, 0x0 ;  /* 0x00008000000079c5 */ /* 0x000fe40000010000 */
[----:B------:R-:W-:-:S06]  /*12110*/  WARPGROUP.ARRIVE ;  /* 0x00000000000079c5 */ /* 0x000fcc0000000000 */
[----:B------:R-:W-:Y:S01]  /*12120*/  HGMMA.64x16x16.F32 R56, gdesc[UR20], RZ, !UPT, gsb0 ;  /* 0x00200000143879f0 */ /* 0x000fe2000c0008ff */
[----:B------:R-:W-:Y:S01]  /*12130*/  R2UR UR22, R6 ;  /* 0x00000000061672ca */ /* 0x000fe200000e0000 */
[----:B------:R-:W-:Y:S01]  /*12140*/  UMOV UR21, UR27 ;  /* 0x0000001b00157c82 */ /* 0x000fe20008000000 */
[----:B------:R-:W-:Y:S01]  /*12150*/  R2UR UR23, R7 ;  /* 0x00000000071772ca */ /* 0x000fe200000e0000 */
[----:B------:R-:W-:Y:S02]  /*12160*/  VIADD R6, R2, 0x282 ;  /* 0x0000028202067836 */ /* 0x000fe40000000000 */
[----:B------:R-:W-:Y:S01]  /*12170*/  IMAD.MOV.U32 R7, RZ, RZ, 0x40000040 ;  /* 0x40000040ff077424 */ /* 0x000fe200078e00ff */
[----:B------:R-:W-:Y:S02]  /*12180*/  WARPGROUP.DEPBAR.LE gsb0, 0x0 ;  /* 0x00008000000079c5 */ /* 0x000fe40000010000 */
[----:B------:R-:W-:-:S06]  /*12190*/  WARPGROUP.ARRIVE ;  /* 0x00000000000079c5 */ /* 0x000fcc0000000000 */
[----:B------:R-:W-:Y:S01]  /*121a0*/  HGMMA.64x16x16.F32 R48, gdesc[UR4], RZ, !UPT, gsb0 ;  /* 0x00200000043079f0 */ /* 0x000fe2000c0008ff */
        /* <DEDUP_REMOVED lines=625> */
[----:B------:R-:W-:Y:S01]  /*148c0*/  ULDC UR42, c[0x0][0x9d8] ;  /* 0x00027600002a7ab9 */ /* 0x000fe20000000800 */
[----:B------:R-:W-:Y:S01]  /*148d0*/  ULDC UR43, c[0x0][0x9d8] ;  /* 0x00027600002b7ab9 */ /* 0x000fe20000000800 */
        /* <DEDUP_REMOVED lines=38> */
[----:B------:R-:W-:Y:S01]  /*14b40*/  IMAD R76, R217, 0x80, R227 ;  /* 0x00000080d94c7824 */ /* 0x000fe200078e02e3 */
[----:B------:R-:W-:Y:S01]  /*14b50*/  HGMMA.64x16x16.F32 R64, gdesc[UR4], R64, gsb0 ;  /* 0x00200000044079f0 */ /* 0x000fe20008000840 */
[----:B------:R-:W-:Y:S01]  /*14b60*/  R2UR UR6, R8 ;  /* 0x00000000080672ca */ /* 0x000fe200000e0000 */
[----:B------:R-:W-:Y:S01]  /*14b70*/  UMOV UR4, UR36 ;  /* 0x0000002400047c82 */ /* 0x000fe20008000000 */
[----:B------:R-:W-:Y:S01]  /*14b80*/  R2UR UR7, R9 ;  /* 0x00000000090772ca */ /* 0x000fe200000e0000 */
[----:B------:R-:W-:Y:S01]  /*14b90*/  UMOV UR5, UR37 ;  /* 0x0000002500057c82 */ /* 0x000fe20008000000 */
[----:B------:R-:W1:Y:S01]  /*14ba0*/  MUFU.TANH R74, R74 ;  /* 0x0000004a004a7308 */ /* 0x000e620000002400 */
[----:B------:R-:W-:Y:S01]  /*14bb0*/  FMUL.FTZ R79, R79, UR8 ;  /* 0x000000084f4f7c20 */ /* 0x000fe20008410000 */
[----:B------:R-:W-:Y:S01]  /*14bc0*/  FMUL.FTZ R5, R72, UR8 ;  /* 0x0000000848057c20 */ /* 0x000fe20008410000 */
[----:B------:R-:W-:Y:S01]  /*14bd0*/  FMUL.FTZ R6, R73, UR8 ;  /* 0x0000000849067c20 */ /* 0x000fe20008410000 */
[----:B------:R-:W-:Y:S01]  /*14be0*/  FMUL.FTZ R8, R77, UR8 ;  /* 0x000000084d087c20 */ /* 0x000fe20008410000 */
[----:B------:R-:W-:Y:S01]  /*14bf0*/  MOV R77, R119 ;  /* 0x00000077004d7202 */ /* 0x000fe20000000f00 */
[----:B------:R-:W-:-:S02]  /*14c00*/  IMAD.MOV.U32 R73, RZ, RZ, R119 ;  /* 0x000000ffff497224 */ /* 0x000fc400078e0077 */
[----:B------:R-:W2:Y:S08]  /*14c10*/  MUFU.TANH R75, R75 ;  /* 0x0000004b004b7308 */ /* 0x000eb00000002400 */
[----:B------:R-:W3:Y:S08]  /*14c20*/  MUFU.TANH R78, R78 ;  /* 0x0000004e004e7308 */ /* 0x000ef00000002400 */
[----:B------:R4:W5:Y:S08]  /*14c30*/  MUFU.TANH R72, R79 ;  /* 0x0000004f00487308 */ /* 0x0009700000002400 */
[----:B------:R-:W-:Y:S01]  /*14c40*/  MUFU.TANH R5, R5 ;  /* 0x0000000500057308 */ /* 0x000fe20000002400 */
[----:B----4-:R-:W-:-:S07]  /*14c50*/  IMAD.MOV.U32 R79, RZ, RZ, R119 ;  /* 0x000000ffff4f7224 */ /* 0x010fce00078e0077 */
[----:B------:R-:W-:Y:S01]  /*14c60*/  MUFU.TANH R6, R6 ;  /* 0x0000000600067308 */ /* 0x000fe20000002400 */
[----:B------:R-:W-:Y:S02]  /*14c70*/  WARPGROUP.DEPBAR.LE gsb0, 0x0 ;  /* 0x00008000000079c5 */ /* 0x000fe40000010000 */
[----:B------:R-:W-:Y:S01]  /*14c80*/  WARPGROUP.ARRIVE ;  /* 0x00000000000079c5 */ /* 0x000fe20000000000 */
[----:B------:R-:W-:Y:S01]  /*14c90*/  FMUL.FTZ R9, R64, UR8 ;  /* 0x0000000840097c20 */ /* 0x000fe20008410000 */
[----:B------:R-:W-:Y:S02]  /*14ca0*/  IMAD R64, R148, -0x70, R222 ;  /* 0xffffff9094407824 */ /* 0x000fe400078e02de */
        /* <DEDUP_REMOVED lines=8> */
[----:B------:R-:W-:Y:S01]  /*14d30*/  FMUL.FTZ R12, R69, UR8 ;  /* 0x00000008450c7c20 */ /* 0x000fe20008410000 */
[----:B------:R-:W4:Y:S01]  /*14d40*/  MUFU.TANH R66, R66 ;  /* 0x0000004200427308 */ /* 0x000f220000002400 */
[----:B------:R-:W-:Y:S01]  /*14d50*/  FMUL.FTZ R71, R71, UR8 ;  /* 0x0000000847477c20 */ /* 0x000fe20008410000 */
[----:B0-----:R-:W-:Y:S01]  /*14d60*/  FMUL.FTZ R10, R65, UR8 ;  /* 0x00000008410a7c20 */ /* 0x001fe20008410000 */
[----:B------:R-:W-:-:S05]  /*14d70*/  FMUL.FTZ R11, R68, UR8 ;  /* 0x00000008440b7c20 */ /* 0x000fca0008410000 */
[----:B------:R-:W0:Y:S08]  /*14d80*/  MUFU.TANH R67, R67 ;  /* 0x0000004300437308 */ /* 0x000e300000002400 */
[----:B------:R-:W0:Y:S08]  /*14d90*/  MUFU.TANH R70, R70 ;  /* 0x0000004600467308 */ /* 0x000e300000002400 */
[----:B------:R-:W0:Y:S08]  /*14da0*/  MUFU.TANH R71, R71 ;  /* 0x0000004700477308 */ /* 0x000e300000002400 */
        /* <DEDUP_REMOVED lines=8> */
[----:B------:R1:W0:Y:S01]  /*14e30*/  MUFU.TANH R56, R58 ;  /* 0x0000003a00387308 */ /* 0x0002220000002400 */
[----:B------:R-:W-:Y:S01]  /*14e40*/  HGMMA.64x16x16.F32 R48, gdesc[UR4], R48, gsb0 ;  /* 0x00200000043079f0 */ /* 0x000fe20008000830 */
[----:B------:R-:W-:Y:S01]  /*14e50*/  R2UR UR6, R20 ;  /* 0x00000000140672ca */ /* 0x000fe200000e0000 */
[----:B------:R-:W-:Y:S01]  /*14e60*/  UMOV UR4, UR36 ;  /* 0x0000002400047c82 */ /* 0x000fe20008000000 */
[----:B------:R-:W-:Y:S01]  /*14e70*/  R2UR UR7, R21 ;  /* 0x00000000150772ca */ /* 0x000fe200000e0000 */
[----:B------:R-:W-:Y:S01]  /*14e80*/  UMOV UR5, UR37 ;  /* 0x0000002500057c82 */ /* 0x000fe20008000000 */
[----:B------:R-:W-:Y:S01]  /*14e90*/  FMUL.FTZ R59, R59, UR8 ;  /* 0x000000083b3b7c20 */ /* 0x000fe20008410000 */
[----:B------:R-:W-:Y:S01]  /*14ea0*/  FMUL.FTZ R63, R63, UR8 ;  /* 0x000000083f3f7c20 */ /* 0x000fe20008410000 */
[----:B------:R2:W-:Y:S01]  /*14eb0*/  MUFU.TANH R4, R62 ;  /* 0x0000003e00047308 */ /* 0x0005e20000002400 */
[----:B------:R-:W-:Y:S01]  /*14ec0*/  FMUL.FTZ R20, R61, UR8 ;  /* 0x000000083d147c20 */ /* 0x000fe20008410000 */
[----:B------:R-:W-:-:S06]  /*14ed0*/  FMUL.FTZ R15, R60, UR8 ;  /* 0x000000083c0f7c20 */ /* 0x000fcc0008410000 */
[----:B------:R-:W0:Y:S08]  /*14ee0*/  MUFU.TANH R59, R59 ;  /* 0x0000003b003b7308 */ /* 0x000e300000002400 */
[----:B------:R-:W0:Y:S08]  /*14ef0*/  MUFU.TANH R63, R63 ;  /* 0x0000003f003f7308 */ /* 0x000e300000002400 */
[----:B------:R-:W-:Y:S08]  /*14f00*/  MUFU.TANH R9, R9 ;  /* 0x0000000900097308 */ /* 0x000ff00000002400 */
[----:B------:R-:W-:Y:S08]  /*14f10*/  MUFU.TANH R10, R10 ;  /* 0x0000000a000a7308 */ /* 0x000ff00000002400 */
[----:B------:R-:W-:Y:S01]  /*14f20*/  MUFU.TANH R11, R11 ;  /* 0x0000000b000b7308 */ /* 0x000fe20000002400 */
[----:B------:R-:W-:-:S02]  /*14f30*/  WARPGROUP.DEPBAR.LE gsb0, 0x0 ;  /* 0x00008000000079c5 */ /* 0x000fc40000010000 */
[----:B------:R-:W-:Y:S01]  /*14f40*/  WARPGROUP.ARRIVE ;  /* 0x00000000000079c5 */ /* 0x000fe20000000000 */
[----:B------:R-:W-:Y:S01]  /*14f50*/  FMUL.FTZ R21, R48, UR8 ;  /* 0x0000000830157c20 */ /* 0x000fe20008410000 */
[----:B------:R-:W-:Y:S02]  /*14f60*/  VIADD R48, R2, 0x986 ;  /* 0x0000098602307836 */ /* 0x000fe40000000000 */
[----:B------:R-:W-:Y:S01]  /*14f70*/  FMUL.FTZ R3, R49, UR8 ;  /* 0x0000000831037c20 */ /* 0x000fe20008410000 */
[----:B------:R-:W-:Y:S01]  /*14f80*/  MOV R49, 0x40000040 ;  /* 0x4000004000317802 */ /* 0x000fe20000000f00 */
[----:B-1----:R-:W-:Y:S01]  /*14f90*/  FMUL.FTZ R58, R51, UR8 ;  /* 0x00000008333a7c20 */ /* 0x002fe20008410000 */
[----:B------:R-:W-:Y:S01]  /*14fa0*/  HGMMA.64x16x16.F32 R40, gdesc[UR4], R40, gsb0 ;  /* 0x00200000042879f0 */ /* 0x000fe20008000828 */
[----:B------:R-:W-:Y:S01]  /*14fb0*/  R2UR UR6, R48 ;  /* 0x00000000300672ca */ /* 0x000fe200000e0000 */
[----:B------:R-:W-:Y:S01]  /*14fc0*/  UMOV UR4, UR36 ;  /* 0x0000002400047c82 */ /* 0x000fe20008000000 */
[----:B------:R-:W-:Y:S01]  /*14fd0*/  R2UR UR7, R49 ;  /* 0x00000000310772ca */ /* 0x000fe200000e0000 */
[----:B------:R-:W-:Y:S01]  /*14fe0*/  UMOV UR5, UR37 ;  /* 0x0000002500057c82 */ /* 0x000fe20008000000 */
[----:B------:R-:W-:Y:S01]  /*14ff0*/  IADD3 R49, -R219, 0x71, R64 ;  /* 0x00000071db317810 */ /* 0x000fe20007ffe140 */
[----:B------:R-:W-:Y:S01]  /*15000*/  VIADD R51, R64, 0x70 ;  /* 0x0000007040337836 */ /* 0x000fe20000000000 */
[----:B------:R1:W-:Y:S01]  /*15010*/  MUFU.TANH R48, R3 ;  /* 0x0000000300307308 */ /* 0x0003e20000002400 */
[----:B------:R-:W-:Y:S01]  /*15020*/  IADD3 R2, R2, 0xa06, RZ ;  /* 0x00000a0602027810 */ /* 0x000fe20007ffe0ff */
[----:B------:R-:W-:Y:S01]  /*15030*/  FMUL.FTZ R50, R50, UR8 ;  /* 0x0000000832327c20 */ /* 0x000fe20008410000 */
[----:B------:R-:W-:-:S02]  /*15040*/  IMAD R49, R226, -0x2, R49 ;  /* 0xfffffffee2317824 */ /* 0x000fc400078e0231 */
[----:B------:R-:W-:Y:S01]  /*15050*/  FMUL.FTZ R54, R54, UR8 ;  /* 0x0000000836367c20 */ /* 0x000fe20008410000 */
[----:B------:R-:W-:Y:S02]  /*15060*/  IMAD R51, R226, -0x2, R51 ;  /* 0xfffffffee2337824 */ /* 0x000fe400078e0233 */
[----:B------:R-:W-:Y:S01]  /*15070*/  FMUL.FTZ R53, R53, UR8 ;  /* 0x0000000835357c20 */ /* 0x000fe20008410000 */
[----:B--2---:R-:W-:Y:S01]  /*15080*/  IADD3 R62, R49, 0x8, R76 ;  /* 0x00000008313e7810 */ /* 0x004fe20007ffe04c */
[----:B-1----:R-:W-:Y:S01]  /*15090*/  IMAD.MOV.U32 R3, RZ, RZ, 0x40000040 ;  /* 0x40000040ff037424 */ /* 0x002fe200078e00ff */
[----:B------:R1:W-:Y:S01]  /*150a0*/  MUFU.TANH R57, R50 ;  /* 0x0000003200397308 */ /* 0x0003e20000002400 */
[----:B------:R-:W-:Y:S02]  /*150b0*/  VIADDMNMX R49, R76, R49, R51, PT ;  /* 0x000000314c317246 */ /* 0x000fe40003800133 */
[----:B------:R-:W-:Y:S01]  /*150c0*/  VIMNMX R69, R51, R62, PT ;  /* 0x0000003e33457248 */ /* 0x000fe20003fe0100 */
[----:B------:R-:W-:-:S03]  /*150d0*/  IMAD.MOV.U32 R51, RZ, RZ, R119 ;  /* 0x000000ffff337224 */ /* 0x000fc600078e0077 */
[C---:B------:R-:W-:Y:S01]  /*150e0*/  ISETP.GT.AND P2, PT, R69.reuse, RZ, PT ;  /* 0x000000ff4500720c */ /* 0x040fe20003f44270 */
[----:B------:R-:W-:Y:S01]  /*150f0*/  MUFU.TANH R61, R54 ;  /* 0x00000036003d7308 */ /* 0x000fe20000002400 */
[----:B------:R-:W-:Y:S01]  /*15100*/  ISETP.GT.AND P3, PT, R69, 0x1, PT ;  /* 0x000000014500780c */ /* 0x000fe20003f64270 */
[----:B-1----:R-:W-:Y:S01]  /*15110*/  FMUL.FTZ R50, R55, UR8 ;  /* 0x0000000837327c20 */ /* 0x002fe20008410000 */
[----:B------:R-:W-:Y:S02]  /*15120*/  ISETP.GT.AND P4, PT, R69, 0x8, PT ;  /* 0x000000084500780c */ /* 0x000fe40003f84270 */
[----:B------:R-:W-:Y:S02]  /*15130*/  FSEL R55, R74, -INF , P2 ;  /* 0xff8000004a377808 */ /* 0x000fe40001000000 */
[----:B------:R-:W-:Y:S01]  /*15140*/  FSEL R88, R75, -INF , P3 ;  /* 0xff8000004b587808 */ /* 0x000fe20001800000 */
[----:B------:R1:W-:Y:S01]  /*15150*/  MUFU.TANH R64, R50 ;  /* 0x0000003200407308 */ /* 0x0003e20000002400 */
[----:B------:R-:W-:Y:S01]  /*15160*/  ISETP.GT.AND P5, PT, R69, 0x9, PT ;  /* 0x000000094500780c */ /* 0x000fe20003fa4270 */
[----:B------:R-:W-:Y:S01]  /*15170*/  IMAD.MOV.U32 R75, RZ, RZ, R119 ;  /* 0x000000ffff4b7224 */ /* 0x000fe200078e0077 */
[----:B---3--:R-:W-:-:S02]  /*15180*/  FSEL R82, R78, -INF , P4 ;  /* 0xff8000004e527808 */ /* 0x008fc40002000000 */
[----:B------:R-:W-:Y:S02]  /*15190*/  FMNMX.FTZ R65, R55, R88, !PT ;  /* 0x0000005837417209 */ /* 0x000fe40007810000 */
[C---:B------:R-:W-:Y:S01]  /*151a0*/  ISETP.GT.AND P2, PT, R69.reuse, 0x10, PT ;  /* 0x000000104500780c */ /* 0x040fe20003f44270 */
[----:B------:R2:W3:Y:S01]  /*151b0*/  MUFU.TANH R60, R58 ;  /* 0x0000003a003c7308 */ /* 0x0004e20000002400 */
[----:B-----5:R-:W-:Y:S02]  /*151c0*/  FSEL R72, R72, -INF , P5 ;  /* 0xff80000048487808 */ /* 0x020fe40002800000 */
[----:B------:R-:W-:Y:S02]  /*151d0*/  FMNMX.FTZ R65, R82, R65, !PT ;  /* 0x0000004152417209 */ /* 0x000fe40007810000 */
[----:B------:R-:W-:Y:S02]  /*151e0*/  ISETP.GT.AND P3, PT, R69, 0x11, PT ;  /* 0x000000114500780c */ /* 0x000fe40003f64270 */
[----:B----4-:R-:W-:Y:S01]  /*151f0*/  FSEL R68, R66, -INF , P2 ;  /* 0xff80000042447808 */ /* 0x010fe20001000000 */
[----:B------:R-:W-:Y:S01]  /*15200*/  MUFU.TANH R12, R12 ;  /* 0x0000000c000c7308 */ /* 0x000fe20000002400 */
[----:B------:R-:W-:Y:S01]  /*15210*/  FMNMX.FTZ R65, R72, R65, !PT ;  /* 0x0000004148417209 */ /* 0x000fe20007810000 */
[----:B------:R-:W-:-:S02]  /*15220*/  WARPGROUP.DEPBAR.LE gsb0, 0x0 ;  /* 0x00008000000079c5 */ /* 0x000fc40000010000 */
[----:B------:R-:W-:Y:S01]  /*15230*/  WARPGROUP.ARRIVE ;  /* 0x00000000000079c5 */ /* 0x000fe20000000000 */
[----:B------:R-:W-:Y:S01]  /*15240*/  ISETP.GT.AND P2, PT, R69, 0x18, PT ;  /* 0x000000184500780c */ /* 0x000fe20003f44270 */
[----:B------:R-:W-:Y:S01]  /*15250*/  FMUL.FTZ R46, R46, UR8 ;  /* 0x000000082e2e7c20 */ /* 0x000fe20008410000 */
[----:B0-----:R-:W-:Y:S01]  /*15260*/  FSEL R62, R67, -INF , P3 ;  /* 0xff800000433e7808 */ /* 0x001fe20001800000 */
[----:B------:R-:W-:Y:S01]  /*15270*/  FMUL.FTZ R42, R42, UR8 ;  /* 0x000000082a2a7c20 */ /* 0x000fe20008410000 */
[----:B------:R-:W-:Y:S01]  /*15280*/  FMNMX.FTZ R65, R68, R65, !PT ;  /* 0x0000004144417209 */ /* 0x000fe20007810000 */
[----:B------:R-:W-:Y:S01]  /*15290*/  HGMMA.64x16x16.F32 R32, gdesc[UR4], R32, gsb0 ;  /* 0x00200000042079f0 */ /* 0x000fe20008000820 */
[----:B------:R-:W-:Y:S01]  /*152a0*/  R2UR UR6, R2 ;  /* 0x00000000020672ca */ /* 0x000fe200000e0000 */
[----:B------:R-:W-:Y:S01]  /*152b0*/  UMOV UR4, UR36 ;  /* 0x0000002400047c82 */ /* 0x000fe20008000000 */
[----:B------:R-:W-:Y:S01]  /*152c0*/  R2UR UR7, R3 ;  /* 0x00000000030772ca */ /* 0x000fe200000e0000 */
[----:B------:R-:W-:Y:S01]  /*152d0*/  UMOV UR5, UR37 ;  /* 0x0000002500057c82 */ /* 0x000fe20008000000 */
[----:B------:R-:W-:Y:S01]  /*152e0*/  ISETP.GT.AND P3, PT, R69, 0x19, PT ;  /* 0x000000194500780c */ /* 0x000fe20003f64270 */
[----:B------:R0:W-:Y:S01]  /*152f0*/  MUFU.TANH R66, R46 ;  /* 0x0000002e00427308 */ /* 0x0001e20000002400 */
[----:B-1----:R-:W-:Y:S01]  /*15300*/  FSEL R50, R70, -INF , P2 ;  /* 0xff80000046327808 */ /* 0x002fe20001000000 */
[----:B------:R-:W-:Y:S01]  /*15310*/  FMUL.FTZ R43, R43, UR8 ;  /* 0x000000082b2b7c20 */ /* 0x000fe20008410000 */
[----:B------:R-:W-:Y:S01]  /*15320*/  FMNMX.FTZ R65, R62, R65, !PT ;  /* 0x000000413e417209 */ /* 0x000fe20007810000 */
[----:B------:R-:W-:Y:S01]  /*15330*/  FMUL.FTZ R47, R47, UR8 ;  /* 0x000000082f2f7c20 */ /* 0x000fe20008410000 */
[----:B------:R-:W-:Y:S01]  /*15340*/  ISETP.GT.AND P2, PT, R69, 0x20, PT ;  /* 0x000000204500780c */ /* 0x000fe20003f44270 */
[----:B------:R-:W-:Y:S01]  /*15350*/  FMUL.FTZ R40, R40, UR8 ;  /* 0x0000000828287c20 */ /* 0x000fe20008410000 */
[----:B------:R-:W-:Y:S01]  /*15360*/  FSEL R54, R71, -INF , P3 ;  /* 0xff80000047367808 */ /* 0x000fe20001800000 */
[----:B------:R1:W-:Y:S01]  /*15370*/  MUFU.TANH R3, R42 ;  /* 0x0000002a00037308 */ /* 0x0003e20000002400 */
[----:B------:R-:W-:Y:S01]  /*15380*/  FMNMX.FTZ R65, R50, R65, !PT ;  /* 0x0000004132417209 */ /* 0x000fe20007810000 */
[----:B------:R-:W-:Y:S01]  /*15390*/  FMUL.FTZ R44, R44, UR8 ;  /* 0x000000082c2c7c20 */ /* 0x000fe20008410000 */
[----:B------:R-:W-:Y:S01]  /*153a0*/  ISETP.GT.AND P3, PT, R69, 0x21, PT ;  /* 0x000000214500780c */ /* 0x000fe20003f64270 */
[----:B------:R-:W-:Y:S01]  /*153b0*/  FMUL.FTZ R41, R41, UR8 ;  /* 0x0000000829297c20 */ /* 0x000fe20008410000 */
[----:B------:R-:W-:Y:S01]  /*153c0*/  FSEL R56, R56, -INF , P2 ;  /* 0xff80000038387808 */ /* 0x000fe20001000000 */
[----:B------:R-:W-:Y:S01]  /*153d0*/  FMUL.FTZ R45, R45, UR8 ;  /* 0x000000082d2d7c20 */ /* 0x000fe20008410000 */
[----:B------:R-:W-:Y:S01]  /*153e0*/  FMNMX.FTZ R67, R54, R65, !PT ;  /* 0x0000004136437209 */ /* 0x000fe20007810000 */
[----:B------:R-:W4:Y:S01]  /*153f0*/  MUFU.TANH R43, R43 ;  /* 0x0000002b002b7308 */ /* 0x000f220000002400 */
[----:B------:R-:W-:-:S02]  /*15400*/  ISETP.GT.AND P2, PT, R69, 0x28, PT ;  /* 0x000000284500780c */ /* 0x000fc40003f44270 */
[----:B--2---:R-:W-:Y:S02]  /*15410*/  FSEL R58, R59, -INF , P3 ;  /* 0xff8000003b3a7808 */ /* 0x004fe40001800000 */
[----:B------:R-:W-:Y:S02]  /*15420*/  FMNMX.FTZ R67, R56, R67, !PT ;  /* 0x0000004338437209 */ /* 0x000fe40007810000 */
[C---:B------:R-:W-:Y:S01]  /*15430*/  ISETP.GT.AND P3, PT, R69.reuse, 0x29, PT ;  /* 0x000000294500780c */ /* 0x040fe20003f64270 */
[----:B------:R-:W2:Y:S01]  /*15440*/  MUFU.TANH R47, R47 ;  /* 0x0000002f002f7308 */ /* 0x000ea20000002400 */
[----:B0-----:R-:W-:Y:S02]  /*15450*/  FSEL R46, R4, -INF , P2 ;  /* 0xff800000042e7808 */ /* 0x001fe40001000000 */
[----:B------:R-:W-:Y:S02]  /*15460*/  FMNMX.FTZ R67, R58, R67, !PT ;  /* 0x000000433a437209 */ /* 0x000fe40007810000 */
[----:B------:R-:W-:-:S02]  /*15470*/  ISETP.GT.AND P2, PT, R69, 0x30, PT ;  /* 0x000000304500780c */ /* 0x000fc40003f44270 */
[----:B-1----:R-:W-:Y:S01]  /*15480*/  FSEL R42, R63, -INF , P3 ;  /* 0xff8000003f2a7808 */ /* 0x002fe20001800000 */
[----:B------:R-:W-:Y:S01]  /*15490*/  MUFU.TANH R13, R13 ;  /* 0x0000000d000d7308 */ /* 0x000fe20000002400 */
[----:B------:R-:W-:Y:S01]  /*154a0*/  FMNMX.FTZ R67, R46, R67, !PT ;  /* 0x000000432e437209 */ /* 0x000fe20007810000 */
[----:B------:R-:W-:Y:S01]  /*154b0*/  IMAD.MOV.U32 R63, RZ, RZ, R119 ;  /* 0x000000ffff3f7224 */ /* 0x000fe200078e0077 */
[C---:B------:R-:W-:Y:S02]  /*154c0*/  ISETP.GT.AND P3, PT, R69.reuse, 0x31, PT ;  /* 0x000000314500780c */ /* 0x040fe40003f64270 */
[----:B------:R-:W-:Y:S02]  /*154d0*/  FMNMX.FTZ R67, R42, R67, !PT ;  /* 0x000000432a437209 */ /* 0x000fe40007810000 */
[----:B---3--:R-:W-:Y:S01]  /*154e0*/  FSEL R2, R60, -INF , P3 ;  /* 0xff8000003c027808 */ /* 0x008fe20001800000 */
[----:B------:R-:W-:Y:S01]  /*154f0*/  MUFU.TANH R14, R14 ;  /* 0x0000000e000e7308 */ /* 0x000fe20000002400 */
[----:B------:R-:W-:-:S02]  /*15500*/  ISETP.GT.AND P3, PT, R69, 0x39, PT ;  /* 0x000000394500780c */ /* 0x000fc40003f64270 */
[----:B------:R-:W-:Y:S02]  /*15510*/  ISETP.GT.AND P4, PT, R49, 0x8, PT ;  /* 0x000000083100780c */ /* 0x000fe40003f84270 */
[----:B------:R-:W-:Y:S01]  /*15520*/  FSEL R60, R64, -INF , P3 ;  /* 0xff800000403c7808 */ /* 0x000fe20001800000 */
[----:B------:R-:W-:Y:S02]  /*15530*/  WARPGROUP.DEPBAR.LE gsb0, 0x0 ;  /* 0x00008000000079c5 */ /* 0x000fe40000010000 */
[----:B------:R-:W-:Y:S01]  /*15540*/  WARPGROUP.ARRIVE ;  /* 0x00000000000079c5 */ /* 0x000fe20000000000 */
[----:B------:R-:W-:Y:S01]  /*15550*/  FMUL.FTZ R4, R38, UR8 ;  /* 0x0000000826047c20 */ /* 0x000fe20008410000 */
[----:B------:R-:W-:Y:S01]  /*15560*/  FSEL R38, R57, -INF , P2 ;  /* 0xff80000039267808 */ /* 0x000fe20001000000 */
[----:B------:R-:W-:Y:S01]  /*15570*/  FMUL.FTZ R34, R34, UR8 ;  /* 0x0000000822227c20 */ /* 0x000fe20008410000 */
[----:B------:R-:W-:Y:S01]  /*15580*/  ISETP.GT.AND P2, PT, R69, 0x38, PT ;  /* 0x000000384500780c */ /* 0x000fe20003f44270 */
[----:B------:R-:W-:Y:S01]  /*15590*/  FMUL.FTZ R35, R35, UR8 ;  /* 0x0000000823237c20 */ /* 0x000fe20008410000 */
[----:B------:R-:W-:Y:S01]  /*155a0*/  HGMMA.64x16x16.F32 R24, gdesc[UR4], R24, gsb0 ;  /* 0x00200000041879f0 */ /* 0x000fe20008000818 */
[----:B------:R-:W-:Y:S01]  /*155b0*/  FMNMX.FTZ R67, R38, R67, !PT ;  /* 0x0000004326437209 */ /* 0x000fe20007810000 */
[----:B------:R0:W-:Y:S01]  /*155c0*/  MUFU.TANH R65, R34 ;  /* 0x0000002200417308 */ /* 0x0001e20000002400 */
[----:B------:R-:W-:Y:S01]  /*155d0*/  ISETP.GT.AND P3, PT, R69, 0x41, PT ;  /* 0x000000414500780c */ /* 0x000fe20003f64270 */
[----:B------:R-:W-:Y:S01]  /*155e0*/  FMUL.FTZ R39, R39, UR8 ;  /* 0x0000000827277c20 */ /* 0x000fe20008410000 */
[----:B------:R-:W-:Y:S01]  /*155f0*/  FMNMX.FTZ R67, R2, R67, !PT ;  /* 0x0000004302437209 */ /* 0x000fe20007810000 */
[----:B------:R-:W-:Y:S01]  /*15600*/  ULDC UR4, c[0x0][0x988] ;  /* 0x0002620000047ab9 */ /* 0x000fe20000000800 */
[----:B----4-:R-:W-:Y:S01]  /*15610*/  FSEL R64, R43, -INF , P3 ;  /* 0xff8000002b407808 */ /* 0x010fe20001800000 */
[----:B------:R-:W-:Y:S01]  /*15620*/  FMUL.FTZ R32, R32, UR8 ;  /* 0x0000000820207c20 */ /* 0x000fe20008410000 */
[----:B------:R-:W-:Y:S01]  /*15630*/  ISETP.GT.AND P3, PT, R69, 0x49, PT ;  /* 0x000000494500780c */ /* 0x000fe20003f64270 */
[----:B------:R-:W1:Y:S01]  /*15640*/  MUFU.TANH R35, R35 ;  /* 0x0000002300237308 */ /* 0x000e620000002400 */
[----:B0-----:R-:W-:Y:S01]  /*15650*/  FSEL R34, R61, -INF , P2 ;  /* 0xff8000003d227808 */ /* 0x001fe20001000000 */
[----:B------:R-:W-:Y:S01]  /*15660*/  FMUL.FTZ R36, R36, UR8 ;  /* 0x0000000824247c20 */ /* 0x000fe20008410000 */
[----:B------:R-:W-:Y:S01]  /*15670*/  ISETP.GT.AND P2, PT, R69, 0x40, PT ;  /* 0x000000404500780c */ /* 0x000fe20003f44270 */
[----:B------:R-:W-:Y:S01]  /*15680*/  FMUL.FTZ R33, R33, UR8 ;  /* 0x0000000821217c20 */ /* 0x000fe20008410000 */
[----:B------:R-:W-:Y:S01]  /*15690*/  FMNMX.FTZ R67, R34, R67, !PT ;  /* 0x0000004322437209 */ /* 0x000fe20007810000 */
[----:B------:R-:W-:Y:S01]  /*156a0*/  FMUL.FTZ R37, R37, UR8 ;  /* 0x0000000825257c20 */ /* 0x000fe20008410000 */
[----:B--2---:R-:W-:Y:S01]  /*156b0*/  FSEL R70, R47, -INF , P3 ;  /* 0xff8000002f467808 */ /* 0x004fe20001800000 */
[----:B------:R-:W-:Y:S01]  /*156c0*/  MUFU.TANH R4, R4 ;  /* 0x0000000400047308 */ /* 0x000fe20000002400 */
[----:B------:R-:W-:Y:S01]  /*156d0*/  FMNMX.FTZ R67, R60, R67, !PT ;  /* 0x000000433c437209 */ /* 0x000fe20007810000 */
[----:B------:R-:W-:Y:S01]  /*156e0*/  IMAD.MOV.U32 R61, RZ, RZ, R119 ;  /* 0x000000ffff3d7224 */ /* 0x000fe200078e0077 */
[----:B------:R-:W-:-:S02]  /*156f0*/  ISETP.GT.AND P3, PT, R69, 0x51, PT ;  /* 0x000000514500780c */ /* 0x000fc40003f64270 */
[-C--:B------:R-:W-:Y:S02]  /*15700*/  MOV R71, R119.reuse ;  /* 0x0000007700477202 */ /* 0x080fe40000000f00 */
[----:B------:R-:W-:Y:S01]  /*15710*/  MOV R59, R119 ;  /* 0x00000077003b7202 */ /* 0x000fe20000000f00 */
[----:B------:R-:W0:Y:S01]  /*15720*/  MUFU.TANH R39, R39 ;  /* 0x0000002700277308 */ /* 0x000e220000002400 */
[----:B-1----:R-:W-:Y:S02]  /*15730*/  FSEL R74, R35, -INF , P3 ;  /* 0xff800000234a7808 */ /* 0x002fe40001800000 */
[----:B------:R-:W-:-:S05]  /*15740*/  ISETP.GT.AND P3, PT, R69, 0x59, PT ;  /* 0x000000594500780c */ /* 0x000fca0003f64270 */
[----:B------:R-:W-:Y:S08]  /*15750*/  MUFU.TANH R43, R36 ;  /* 0x00000024002b7308 */ /* 0x000ff00000002400 */
[----:B------:R-:W-:Y:S01]  /*15760*/  MUFU.TANH R15, R15 ;  /* 0x0000000f000f7308 */ /* 0x000fe20000002400 */
[----:B0-----:R-:W-:Y:S02]  /*15770*/  FSEL R80, R39, -INF , P3 ;  /* 0xff80000027507808 */ /* 0x001fe40001800000 */
        /* <DEDUP_REMOVED lines=9> */
[----:B------:R-:W0:Y:S01]  /*15810*/  MUFU.TANH R57, R57 ;  /* 0x0000003900397308 */ /* 0x000e220000002400 */
[----:B------:R-:W-:Y:S01]  /*15820*/  FSEL R66, R66, -INF , P2 ;  /* 0xff80000042427808 */ /* 0x000fe20001000000 */
[----:B------:R-:W-:Y:S01]  /*15830*/  FMUL.FTZ R35, R31, UR8 ;  /* 0x000000081f237c20 */ /* 0x000fe20008410000 */
[----:B------:R-:W-:Y:S01]  /*15840*/  FMNMX.FTZ R67, R64, R67, !PT ;  /* 0x0000004340437209 */ /* 0x000fe20007810000 */
        /* <DEDUP_REMOVED lines=8> */
[----:B------:R2:W-:Y:S01]  /*158d0*/  @!P1 SYNCS.ARRIVE.TRANS64.RED.A1T0 RZ, [R0+URZ], RZ ;  /* 0x000000ff00ff99a7 */ /* 0x0005e2000810043f */
[----:B------:R-:W-:-:S02]  /*158e0*/  ISETP.GT.AND P2, PT, R69, 0x58, PT ;  /* 0x000000584500780c */ /* 0x000fc40003f44270 */
[----:B------:R-:W-:Y:S01]  /*158f0*/  FMNMX.FTZ R67, R30, R67, !PT ;  /* 0x000000431e437209 */ /* 0x000fe20007810000 */
[----:B------:R3:W4:Y:S01]  /*15900*/  MUFU.TANH R86, R3 ;  /* 0x0000000300567308 */ /* 0x0007220000002400 */
[----:B------:R-:W-:Y:S02]  /*15910*/  FSEL R78, R4, -INF , P2 ;  /* 0xff800000044e7808 */ /* 0x000fe40001000000 */
[----:B------:R-:W-:Y:S02]  /*15920*/  FMNMX.FTZ R67, R74, R67, !PT ;  /* 0x000000434a437209 */ /* 0x000fe40007810000 */
[----:B------:R-:W-:Y:S02]  /*15930*/  ISETP.GT.AND P2, PT, R69, 0x60, PT ;  /* 0x000000604500780c */ /* 0x000fe40003f44270 */
[----:B------:R-:W-:Y:S01]  /*15940*/  FMNMX.FTZ R67, R78, R67, !PT ;  /* 0x000000434e437209 */ /* 0x000fe20007810000 */
[----:B------:R-:W5:Y:S01]  /*15950*/  MUFU.TANH R35, R35 ;  /* 0x0000002300237308 */ /* 0x000f620000002400 */
[----:B---3--:R-:W-:Y:S01]  /*15960*/  FMUL.FTZ R3, R52, UR8 ;  /* 0x0000000834037c20 */ /* 0x008fe20008410000 */
[----:B0-----:R-:W-:Y:S01]  /*15970*/  FSEL R52, R57, -INF , P2 ;  /* 0xff80000039347808 */ /* 0x001fe20001000000 */
[----:B------:R-:W-:Y:S01]  /*15980*/  IMAD.MOV.U32 R57, RZ, RZ, R119 ;  /* 0x000000ffff397224 */ /* 0x000fe200078e0077 */
[----:B------:R-:W-:-:S02]  /*15990*/  FMNMX.FTZ R67, R80, R67, !PT ;  /* 0x0000004350437209 */ /* 0x000fc40007810000 */
[----:B------:R-:W-:Y:S02]  /*159a0*/  ISETP.GT.AND P2, PT, R69, 0x68, PT ;  /* 0x000000684500780c */ /* 0x000fe40003f44270 */
[----:B-1----:R-:W-:Y:S01]  /*159b0*/  FSEL R84, R27, -INF , P3 ;  /* 0xff8000001b547808 */ /* 0x002fe20001800000 */
[----:B------:R-:W-:Y:S01]  /*159c0*/  MUFU.TANH R31, R3 ;  /* 0x00000003001f7308 */ /* 0x000fe20000002400 */
[----:B------:R-:W-:Y:S01]  /*159d0*/  FMNMX.FTZ R67, R52, R67, !PT ;  /* 0x0000004334437209 */ /* 0x000fe20007810000 */
[----:B------:R-:W-:Y:S01]  /*159e0*/  FMUL.FTZ R27, R25, UR8 ;  /* 0x00000008191b7c20 */ /* 0x000fe20008410000 */
[----:B------:R-:W-:Y:S01]  /*159f0*/  ISETP.GT.AND P3, PT, R69, 0x69, PT ;  /* 0x000000694500780c */ /* 0x000fe20003f64270 */
[----:B------:R-:W-:Y:S01]  /*15a00*/  IMAD.MOV.U32 R69, RZ, RZ, R119 ;  /* 0x000000ffff457224 */ /* 0x000fe200078e0077 */
[----:B----4-:R-:W-:Y:S02]  /*15a10*/  FSEL R86, R86, -INF , P2 ;  /* 0xff80000056567808 */ /* 0x010fe40001000000 */
[----:B------:R-:W-:Y:S01]  /*15a20*/  FMNMX.FTZ R67, R84, R67, !PT ;  /* 0x0000004354437209 */ /* 0x000fe20007810000 */
[----:B------:R0:W-:Y:S01]  /*15a30*/  MUFU.TANH R47, R27 ;  /* 0x0000001b002f7308 */ /* 0x0001e20000002400 */
[----:B-----5:R-:W-:-:S02]  /*15a40*/  FSEL R90, R35, -INF , P3 ;  /* 0xff800000235a7808 */ /* 0x020fc40001800000 */
[----:B------:R-:W-:Y:S02]  /*15a50*/  FMNMX.FTZ R67, R86, R67, !PT ;  /* 0x0000004356437209 */ /* 0x000fe40007810000 */
[----:B------:R-:W-:Y:S02]  /*15a60*/  ISETP.GT.AND P3, PT, R49, 0x1, PT ;  /* 0x000000013100780c */ /* 0x000fe40003f64270 */
[----:B------:R-:W-:Y:S01]  /*15a70*/  FMNMX.FTZ R67, R90, R67, !PT ;  /* 0x000000435a437209 */ /* 0x000fe20007810000 */
[----:B------:R-:W-:Y:S01]  /*15a80*/  MUFU.TANH R100, R28 ;  /* 0x0000001c00647308 */ /* 0x000fe20000002400 */
[----:B0-----:R-:W-:Y:S02]  /*15a90*/  FSEL R27, R6, -INF , P3 ;  /* 0xff800000061b7808 */ /* 0x001fe40001800000 */
[----:B------:R-:W-:Y:S01]  /*15aa0*/  FSEL R6, R7, -INF , P4 ;  /* 0xff80000007067808 */ /* 0x000fe20002000000 */
[----:B------:R-:W0:Y:S01]  /*15ab0*/  SHFL.BFLY PT, R4, R67, 0x2, 0x1f ;  /* 0x0c401f0043047f89 */ /* 0x000e2200000e0000 */
[----:B------:R-:W-:-:S02]  /*15ac0*/  ISETP.GT.AND P3, PT, R49, 0x10, PT ;  /* 0x000000103100780c */ /* 0x000fc40003f64270 */
[----:B------:R-:W-:Y:S01]  /*15ad0*/  MOV R65, R119 ;  /* 0x0000007700417202 */ /* 0x000fe20000000f00 */
[----:B------:R-:W-:Y:S01]  /*15ae0*/  MUFU.TANH R98, R24 ;  /* 0x0000001800627308 */ /* 0x000fe20000002400 */
[----:B------:R-:W-:Y:S02]  /*15af0*/  FSEL R32, R9, -INF , P3 ;  /* 0xff80000009207808 */ /* 0x000fe40001800000 */
[----:B------:R-:W-:-:S05]  /*15b00*/  ISETP.GT.AND P3, PT, R49, 0x18, PT ;  /* 0x000000183100780c */ /* 0x000fca0003f64270 */
[----:B------:R1:W-:Y:S08]  /*15b10*/  MUFU.TANH R94, R40 ;  /* 0x00000028005e7308 */ /* 0x0003f00000002400 */
[----:B------:R-:W3:Y:S01]  /*15b20*/  MUFU.TANH R20, R20 ;  /* 0x0000001400147308 */ /* 0x000ee20000002400 */
[----:B-1----:R-:W-:Y:S02]  /*15b30*/  FSEL R40, R11, -INF , P3 ;  /* 0xff8000000b287808 */ /* 0x002fe40001800000 */
[----:B------:R-:W-:-:S02]  /*15b40*/  ISETP.GT.AND P3, PT, R49, 0x20, PT ;  /* 0x000000203100780c */ /* 0x000fc40003f64270 */
[----:B0-----:R-:W-:Y:S01]  /*15b50*/  FMNMX.FTZ R3, R67, R4, !PT ;  /* 0x0000000443037209 */ /* 0x001fe20007810000 */
[----:B------:R-:W-:Y:S02]  /*15b60*/  IMAD.MOV.U32 R67, RZ, RZ, R119 ;  /* 0x000000ffff437224 */ /* 0x000fe400078e0077 */
[----:B------:R0:W-:Y:S02]  /*15b70*/  MUFU.TANH R35, R44 ;  /* 0x0000002c00237308 */ /* 0x0001e40000002400 */
[----:B------:R-:W1:Y:S06]  /*15b80*/  SHFL.BFLY PT, R4, R3, 0x1, 0x1f ;  /* 0x0c201f0003047f89 */ /* 0x000e6c00000e0000 */
[----:B------:R-:W4:Y:S08]  /*15b90*/  MUFU.TANH R21, R21 ;  /* 0x0000001500157308 */ /* 0x000f300000002400 */
[----:B------:R-:W5:Y:S08]  /*15ba0*/  MUFU.TANH R53, R53 ;  /* 0x0000003500357308 */ /* 0x000f700000002400 */
[----:B------:R-:W2:Y:S01]  /*15bb0*/  MUFU.TANH R41, R41 ;  /* 0x0000002900297308 */ /* 0x000ea20000002400 */
[----:B-1----:R-:W-:Y:S01]  /*15bc0*/  FMNMX.FTZ R4, R3, R4, !PT ;  /* 0x0000000403047209 */ /* 0x002fe20007810000 */
[----:B------:R-:W-:-:S03]  /*15bd0*/  IMAD.U32 R3, RZ, RZ, UR4 ;  /* 0x00000004ff037e24 */ /* 0x000fc6000f8e00ff */
[C---:B------:R-:W-:Y:S01]  /*15be0*/  FSETP.NEU.FTZ.AND P2, PT, R4.reuse, -INF , PT ;  /* 0xff8000000400780b */ /* 0x040fe20003f5d000 */
[----:B------:R-:W-:Y:S02]  /*15bf0*/  FMUL.FTZ R25, R4, R3 ;  /* 0x0000000304197220 */ /* 0x000fe40000410000 */
[----:B------:R-:W1:Y:S03]  /*15c00*/  MUFU.TANH R45, R45 ;  /* 0x0000002d002d7308 */ /* 0x000e660000002400 */
[----:B------:R-:W-:Y:S02]  /*15c10*/  FSEL R25, R25, RZ, P2 ;  /* 0x000000ff19197208 */ /* 0x000fe40001000000 */
[----:B------:R-:W-:-:S03]  /*15c20*/  ISETP.GT.AND P2, PT, R49, RZ, PT ;  /* 0x000000ff3100720c */ /* 0x000fc60003f44270 */
[----:B------:R-:W1:Y:S01]  /*15c30*/  MUFU.TANH R33, R33 ;  /* 0x0000002100217308 */ /* 0x000e620000002400 */
[-CC-:B------:R-:W-:Y:S01]  /*15c40*/  FFMA.FTZ R197, R68, R3.reuse, -R25.reuse ;  /* 0x0000000344c57223 */ /* 0x180fe20000010819 */
[----:B------:R-:W-:Y:S01]  /*15c50*/  FSEL R28, R5, -INF , P2 ;  /* 0xff800000051c7808 */ /* 0x000fe20001000000 */
[-CC-:B------:R-:W-:Y:S01]  /*15c60*/  FFMA.FTZ R203, R82, R3.reuse, -R25.reuse ;  /* 0x0000000352cb7223 */ /* 0x180fe20000010819 */
[C---:B------:R-:W-:Y:S01]  /*15c70*/  ISETP.GT.AND P2, PT, R49.reuse, 0x9, PT ;  /* 0x000000093100780c */ /* 0x040fe20003f44270 */
[--C-:B------:R-:W-:Y:S01]  /*15c80*/  FFMA.FTZ R88, R88, R3, -R25.reuse ;  /* 0x0000000358587223 */ /* 0x100fe20000010819 */
[----:B------:R-:W-:Y:S01]  /*15c90*/  FMNMX.FTZ R5, R28, R27, !PT ;  /* 0x0000001b1c057209 */ /* 0x000fe20007810000 */
[--C-:B------:R-:W-:Y:S01]  /*15ca0*/  FFMA.FTZ R193, R56, R3, -R25.reuse ;  /* 0x0000000338c17223 */ /* 0x100fe20000010819 */
[----:B------:R-:W-:Y:S01]  /*15cb0*/  FSEL R24, R8, -INF , P2 ;  /* 0xff80000008187808 */ /* 0x000fe20001000000 */
[----:B------:R-:W1:Y:S01]  /*15cc0*/  MUFU.TANH R37, R37 ;  /* 0x0000002500257308 */ /* 0x000e620000002400 */
[----:B------:R-:W-:Y:S01]  /*15cd0*/  FMNMX.FTZ R5, R6, R5, !PT ;  /* 0x0000000506057209 */ /* 0x000fe20007810000 */
[-CC-:B------:R-:W-:Y:S01]  /*15ce0*/  FFMA.FTZ R199, R50, R3.reuse, -R25.reuse ;  /* 0x0000000332c77223 */ /* 0x180fe20000010819 */
[C---:B------:R-:W-:Y:S01]  /*15cf0*/  ISETP.GT.AND P2, PT, R49.reuse, 0x11, PT ;  /* 0x000000113100780c */ /* 0x040fe20003f44270 */
[--C-:B------:R-:W-:Y:S01]  /*15d00*/  FFMA.FTZ R195, R46, R3, -R25.reuse ;  /* 0x000000032ec37223 */ /* 0x100fe20000010819 */
[----:B------:R-:W-:Y:S01]  /*15d10*/  FMNMX.FTZ R5, R24, R5, !PT ;  /* 0x0000000518057209 */ /* 0x000fe20007810000 */
[-CC-:B------:R-:W-:Y:S01]  /*15d20*/  FFMA.FTZ R189, R38, R3.reuse, -R25.reuse ;  /* 0x0000000326bd7223 */ /* 0x180fe20000010819 */
[----:B------:R-:W-:Y:S01]  /*15d30*/  FSEL R36, R10, -INF , P2 ;  /* 0xff8000000a247808 */ /* 0x000fe20001000000 */
[--C-:B------:R-:W-:Y:S01]  /*15d40*/  FFMA.FTZ R10, R72, R3, -R25.reuse ;  /* 0x00000003480a7223 */ /* 0x100fe20000010819 */
[----:B------:R-:W-:Y:S01]  /*15d50*/  FMNMX.FTZ R5, R32, R5, !PT ;  /* 0x0000000520057209 */ /* 0x000fe20007810000 */
[----:B------:R1:W-:Y:S01]  /*15d60*/  MUFU.EX2 R8, R88 ;  /* 0x0000005800087308 */ /* 0x0003e20000000800 */
[----:B------:R-:W-:Y:S01]  /*15d70*/  ISETP.GT.AND P2, PT, R49, 0x19, PT ;  /* 0x000000193100780c */ /* 0x000fe20003f44270 */
[--C-:B------:R-:W-:Y:S01]  /*15d80*/  FFMA.FTZ R201, R55, R3, -R25.reuse ;  /* 0x0000000337c97223 */ /* 0x100fe20000010819 */
[----:B------:R-:W-:Y:S01]  /*15d90*/  FMNMX.FTZ R5, R36, R5, !PT ;  /* 0x0000000524057209 */ /* 0x000fe20007810000 */
[-CC-:B------:R-:W-:Y:S01]  /*15da0*/  FFMA.FTZ R42, R42, R3.reuse, -R25.reuse ;  /* 0x000000032a2a7223 */ /* 0x180fe20000010819 */
[----:B0-----:R-:W-:Y:S01]  /*15db0*/  FSEL R44, R12, -INF , P2 ;  /* 0xff8000000c2c7808 */ /* 0x001fe20001000000 */
[--C-:B------:R-:W-:Y:S01]  /*15dc0*/  FFMA.FTZ R12, R62, R3, -R25.reuse ;  /* 0x000000033e0c7223 */ /* 0x100fe20000010819 */
[----:B------:R-:W-:Y:S01]  /*15dd0*/  FMNMX.FTZ R5, R40, R5, !PT ;  /* 0x0000000528057209 */ /* 0x000fe20007810000 */
[----:B------:R-:W0:Y:S01]  /*15de0*/  MUFU.TANH R29, R29 ;  /* 0x0000001d001d7308 */ /* 0x000e220000002400 */
[----:B------:R-:W-:Y:S01]  /*15df0*/  ISETP.GT.AND P2, PT, R49, 0x21, PT ;  /* 0x000000213100780c */ /* 0x000fe20003f44270 */
[-CC-:B------:R-:W-:Y:S01]  /*15e00*/  FFMA.FTZ R2, R2, R3.reuse, -R25.reuse ;  /* 0x0000000302027223 */ /* 0x180fe20000010819 */
[----:B------:R-:W-:Y:S01]  /*15e10*/  FSEL R72, R13, -INF , P3 ;  /* 0xff8000000d487808 */ /* 0x000fe20001800000 */
[--C-:B------:R-:W-:Y:S01]  /*15e20*/  FFMA.FTZ R191, R34, R3, -R25.reuse ;  /* 0x0000000322bf7223 */ /* 0x100fe20000010819 */
[----:B------:R-:W-:Y:S01]  /*15e30*/  FMNMX.FTZ R5, R44, R5, !PT ;  /* 0x000000052c057209 */ /* 0x000fe20007810000 */
[-CC-:B------:R-:W-:Y:S01]  /*15e40*/  FFMA.FTZ R185, R26, R3.reuse, -R25.reuse ;  /* 0x000000031ab97223 */ /* 0x180fe20000010819 */
[C---:B------:R-:W-:Y:S01]  /*15e50*/  ISETP.GT.AND P3, PT, R49.reuse, 0x28, PT ;  /* 0x000000283100780c */ /* 0x040fe20003f64270 */
[----:B------:R-:W0:Y:S01]  /*15e60*/  MUFU.EX2 R201, R201 ;  /* 0x000000c900c97308 */ /* 0x000e220000000800 */
[----:B------:R-:W-:Y:S01]  /*15e70*/  FSEL R68, R14, -INF , P2 ;  /* 0xff8000000e447808 */ /* 0x000fe20001000000 */
[--C-:B------:R-:W-:Y:S01]  /*15e80*/  FFMA.FTZ R14, R54, R3, -R25.reuse ;  /* 0x00000003360e7223 */ /* 0x100fe20000010819 */
[----:B------:R-:W-:Y:S01]  /*15e90*/  FMNMX.FTZ R5, R72, R5, !PT ;  /* 0x0000000548057209 */ /* 0x000fe20007810000 */
[-CC-:B------:R-:W-:Y:S01]  /*15ea0*/  FFMA.FTZ R34, R60, R3.reuse, -R25.reuse ;  /* 0x000000033c227223 */ /* 0x180fe20000010819 */
[----:B------:R-:W-:Y:S01]  /*15eb0*/  ISETP.GT.AND P2, PT, R49, 0x29, PT ;  /* 0x000000293100780c */ /* 0x000fe20003f44270 */
[--C-:B------:R-:W-:Y:S01]  /*15ec0*/  FFMA.FTZ R26, R64, R3, -R25.reuse ;  /* 0x00000003401a7223 */ /* 0x100fe20000010819 */
[----:B------:R-:W-:Y:S01]  /*15ed0*/  FSEL R76, R15, -INF , P3 ;  /* 0xff8000000f4c7808 */ /* 0x000fe20001800000 */
[----:B------:R-:W0:Y:S01]  /*15ee0*/  MUFU.EX2 R203, R203 ;  /* 0x000000cb00cb7308 */ /* 0x000e220000000800 */
[----:B------:R-:W-:Y:S01]  /*15ef0*/  FMNMX.FTZ R5, R68, R5, !PT ;  /* 0x0000000544057209 */ /* 0x000fe20007810000 */
[-CC-:B------:R-:W-:Y:S01]  /*15f00*/  FFMA.FTZ R187, R66, R3.reuse, -R25.reuse ;  /* 0x0000000342bb7223 */ /* 0x180fe20000010819 */
[C---:B------:R-:W-:Y:S01]  /*15f10*/  ISETP.GT.AND P3, PT, R49.reuse, 0x30, PT ;  /* 0x000000303100780c */ /* 0x040fe20003f64270 */
[-CC-:B------:R-:W-:Y:S01]  /*15f20*/  FFMA.FTZ R181, R30, R3.reuse, -R25.reuse ;  /* 0x000000031eb57223 */ /* 0x180fe20000010819 */
[----:B---3--:R-:W-:Y:S01]  /*15f30*/  FSEL R62, R20, -INF , P2 ;  /* 0xff800000143e7808 */ /* 0x008fe20001000000 */
[--C-:B------:R-:W-:Y:S01]  /*15f40*/  FFMA.FTZ R20, R58, R3, -R25.reuse ;  /* 0x000000033a147223 */ /* 0x100fe20000010819 */
[----:B------:R-:W-:Y:S01]  /*15f50*/  FMNMX.FTZ R5, R76, R5, !PT ;  /* 0x000000054c057209 */ /* 0x000fe20007810000 */
[----:B------:R-:W3:Y:S01]  /*15f60*/  MUFU.EX2 R10, R10 ;  /* 0x0000000a000a7308 */ /* 0x000ee20000000800 */
[----:B------:R-:W-:Y:S01]  /*15f70*/  ISETP.GT.AND P2, PT, R49, 0x31, PT ;  /* 0x000000313100780c */ /* 0x000fe20003f44270 */
[-CC-:B------:R-:W-:Y:S01]  /*15f80*/  FFMA.FTZ R177, R52, R3.reuse, -R25.reuse ;  /* 0x0000000334b17223 */ /* 0x180fe20000010819 */
[----:B----4-:R-:W-:Y:S01]  /*15f90*/  FSEL R82, R21, -INF , P3 ;  /* 0xff80000015527808 */ /* 0x010fe20001800000 */
[--C-:B------:R-:W-:Y:S01]  /*15fa0*/  FFMA.FTZ R60, R70, R3, -R25.reuse ;  /* 0x00000003463c7223 */ /* 0x100fe20000010819 */
[----:B------:R-:W-:Y:S01]  /*15fb0*/  FMNMX.FTZ R5, R62, R5, !PT ;  /* 0x000000053e057209 */ /* 0x000fe20007810000 */
[-CC-:B------:R-:W-:Y:S01]  /*15fc0*/  FFMA.FTZ R30, R74, R3.reuse, -R25.reuse ;  /* 0x000000034a1e7223 */ /* 0x180fe20000010819 */
[C---:B------:R-:W-:Y:S01]  /*15fd0*/  ISETP.GT.AND P3, PT, R49.reuse, 0x38, PT ;  /* 0x000000383100780c */ /* 0x040fe20003f64270 */
[----:B------:R-:W4:Y:S01]  /*15fe0*/  MUFU.EX2 R197, R197 ;  /* 0x000000c500c57308 */ /* 0x000f220000000800 */
[----:B------:R-:W-:Y:S01]  /*15ff0*/  FSEL R48, R48, -INF , P2 ;  /* 0xff80000030307808 */ /* 0x000fe20001000000 */
[--C-:B------:R-:W-:Y:S01]  /*16000*/  FFMA.FTZ R183, R78, R3, -R25.reuse ;  /* 0x000000034eb77223 */ /* 0x100fe20000010819 */
[----:B------:R-:W-:Y:S01]  /*16010*/  FMNMX.FTZ R5, R82, R5, !PT ;  /* 0x0000000552057209 */ /* 0x000fe20007810000 */
[-CC-:B------:R-:W-:Y:S01]  /*16020*/  FFMA.FTZ R64, R80, R3.reuse, -R25.reuse ;  /* 0x0000000350407223 */ /* 0x180fe20000010819 */
[----:B------:R-:W-:Y:S01]  /*16030*/  ISETP.GT.AND P2, PT, R49, 0x39, PT ;  /* 0x000000393100780c */ /* 0x000fe20003f44270 */
[--C-:B------:R-:W-:Y:S01]  /*16040*/  FFMA.FTZ R52, R84, R3, -R25.reuse ;  /* 0x0000000354347223 */ /* 0x100fe20000010819 */
[----:B------:R-:W-:Y:S01]  /*16050*/  FSEL R104, R31, -INF , P3 ;  /* 0xff8000001f687808 */ /* 0x000fe20001800000 */
[----:B------:R-:W4:Y:S01]  /*16060*/  MUFU.EX2 R12, R12 ;  /* 0x0000000c000c7308 */ /* 0x000f220000000800 */
[----:B------:R-:W-:Y:S01]  /*16070*/  FMNMX.FTZ R5, R48, R5, !PT ;  /* 0x0000000530057209 */ /* 0x000fe20007810000 */
[-CC-:B------:R-:W-:Y:S01]  /*16080*/  FFMA.FTZ R179, R86, R3.reuse, -R25.reuse ;  /* 0x0000000356b37223 */ /* 0x180fe20000010819 */
[----:B------:R-:W-:Y:S01]  /*16090*/  ISETP.GT.AND P3, PT, R49, 0x40, PT ;  /* 0x000000403100780c */ /* 0x000fe20003f64270 */
[----:B------:R-:W-:Y:S01]  /*160a0*/  FFMA.FTZ R66, R90, R3, -R25 ;  /* 0x000000035a427223 */ /* 0x000fe20000010819 */
[----:B-----5:R-:W-:Y:S01]  /*160b0*/  FSEL R92, R53, -INF , P2 ;  /* 0xff800000355c7808 */ /* 0x020fe20001000000 */
[--C-:B------:R-:W-:Y:S01]  /*160c0*/  IMAD.MOV.U32 R90, RZ, RZ, R119.reuse ;  /* 0x000000ffff5a7224 */ /* 0x100fe200078e0077 */
[----:B------:R-:W-:Y:S01]  /*160d0*/  FMNMX.FTZ R5, R104, R5, !PT ;  /* 0x0000000568057209 */ /* 0x000fe20007810000 */
[----:B------:R-:W5:Y:S01]  /*160e0*/  MUFU.EX2 R199, R199 ;  /* 0x000000c700c77308 */ /* 0x000f620000000800 */
[C---:B------:R-:W-:Y:S01]  /*160f0*/  ISETP.GT.AND P2, PT, R49.reuse, 0x41, PT ;  /* 0x000000413100780c */ /* 0x040fe20003f44270 */
[--C-:B------:R-:W-:Y:S01]  /*16100*/  IMAD.MOV.U32 R84, RZ, RZ, R119.reuse ;  /* 0x000000ffff547224 */ /* 0x100fe200078e0077 */
[----:B------:R-:W-:Y:S01]  /*16110*/  FSEL R94, R94, -INF , P3 ;  /* 0xff8000005e5e7808 */ /* 0x000fe20001800000 */
[--C-:B------:R-:W-:Y:S01]  /*16120*/  IMAD.MOV.U32 R78, RZ, RZ, R119.reuse ;  /* 0x000000ffff4e7224 */ /* 0x100fe200078e0077 */
[----:B------:R-:W-:Y:S01]  /*16130*/  FMNMX.FTZ R5, R92, R5, !PT ;  /* 0x000000055c057209 */ /* 0x000fe20007810000 */
[--C-:B------:R-:W-:Y:S01]  /*16140*/  IMAD.MOV.U32 R70, RZ, RZ, R119.reuse ;  /* 0x000000ffff467224 */ /* 0x100fe200078e0077 */
[----:B------:R-:W-:Y:S01]  /*16150*/  ISETP.GT.AND P3, PT, R49, 0x48, PT ;  /* 0x000000483100780c */ /* 0x000fe20003f64270 */
[----:B------:R-:W5:Y:S01]  /*16160*/  MUFU.EX2 R14, R14 ;  /* 0x0000000e000e7308 */ /* 0x000f620000000800 */
[----:B--2---:R-:W-:Y:S01]  /*16170*/  FSEL R54, R41, -INF , P2 ;  /* 0xff80000029367808 */ /* 0x004fe20001000000 */
[----:B------:R-:W-:Y:S01]  /*16180*/  IMAD.MOV.U32 R55, RZ, RZ, R119 ;  /* 0x000000ffff377224 */ /* 0x000fe200078e0077 */
[----:B------:R-:W-:-:S02]  /*16190*/  FMNMX.FTZ R5, R94, R5, !PT ;  /* 0x000000055e057209 */ /* 0x000fc40007810000 */
[----:B------:R-:W-:Y:S02]  /*161a0*/  ISETP.GT.AND P2, PT, R49, 0x49, PT ;  /* 0x000000493100780c */ /* 0x000fe40003f44270 */
[----:B-1----:R-:W-:Y:S01]  /*161b0*/  FSEL R88, R35, -INF , P3 ;  /* 0xff80000023587808 */ /* 0x002fe20001800000 */
[----:B------:R-:W-:Y:S01]  /*161c0*/  MUFU.EX2 R193, R193 ;  /* 0x000000c100c17308 */ /* 0x000fe20000000800 */
[----:B------:R-:W-:Y:S02]  /*161d0*/  FMNMX.FTZ R5, R54, R5, !PT ;  /* 0x0000000536057209 */ /* 0x000fe40007810000 */
[----:B------:R-:W-:Y:S02]  /*161e0*/  ISETP.GT.AND P3, PT, R49, 0x50, PT ;  /* 0x000000503100780c */ /* 0x000fe40003f64270 */
[----:B------:R-:W-:Y:S01]  /*161f0*/  FSEL R56, R45, -INF , P2 ;  /* 0xff8000002d387808 */ /* 0x000fe20001000000 */
[----:B------:R-:W-:Y:S01]  /*16200*/  IMAD.MOV.U32 R45, RZ, RZ, R119 ;  /* 0x000000ffff2d7224 */ /* 0x000fe200078e0077 */
        /* <DEDUP_REMOVED lines=12> */
[----:B------:R-:W-:Y:S01]  /*162d0*/  FMNMX.FTZ R5, R46, R5, !PT ;  /* 0x000000052e057209 */ /* 0x000fe20007810000 */
[----:B------:R-:W-:Y:S01]  /*162e0*/  IMAD.MOV.U32 R43, RZ, RZ, R119 ;  /* 0x000000ffff2b7224 */ /* 0x000fe200078e0077 */
        /* <DEDUP_REMOVED lines=11> */
[----:B------:R-:W-:Y:S01]  /*163a0*/  ISETP.GT.AND P2, PT, R49, 0x69, PT ;  /* 0x000000693100780c */ /* 0x000fe20003f44270 */
[----:B------:R-:W-:Y:S01]  /*163b0*/  IMAD.MOV.U32 R49, RZ, RZ, R119 ;  /* 0x000000ffff317224 */ /* 0x000fe200078e0077 */
[----:B------:R-:W-:Y:S01]  /*163c0*/  FSEL R100, R100, -INF , P3 ;  /* 0xff80000064647808 */ /* 0x000fe20001800000 */
[----:B------:R-:W-:Y:S01]  /*163d0*/  MUFU.EX2 R191, R191 ;  /* 0x000000bf00bf7308 */ /* 0x000fe20000000800 */
[----:B------:R-:W-:-:S02]  /*163e0*/  FMNMX.FTZ R5, R38, R5, !PT ;  /* 0x0000000526057209 */ /* 0x000fc40007810000 */
[----:B0-----:R-:W-:Y:S02]  /*163f0*/  FSEL R102, R29, -INF , P2 ;  /* 0xff8000001d667808 */ /* 0x001fe40001000000 */
[----:B------:R-:W-:Y:S02]  /*16400*/  FMNMX.FTZ R5, R100, R5, !PT ;  /* 0x0000000564057209 */ /* 0x000fe40007810000 */
[----:B------:R-:W-:Y:S01]  /*16410*/  MOV R86, R119 ;  /* 0x0000007700567202 */ /* 0x000fe20000000f00 */
[----:B------:R-:W-:Y:S01]  /*16420*/  MUFU.EX2 R34, R34 ;  /* 0x0000002200227308 */ /* 0x000fe20000000800 */
[----:B------:R-:W-:Y:S02]  /*16430*/  FMNMX.FTZ R5, R102, R5, !PT ;  /* 0x0000000566057209 */ /* 0x000fe40007810000 */
[-C--:B------:R-:W-:Y:S02]  /*16440*/  MOV R80, R119.reuse ;  /* 0x0000007700507202 */ /* 0x080fe40000000f00 */
[-C--:B------:R-:W-:Y:S01]  /*16450*/  MOV R74, R119.reuse ;  /* 0x00000077004a7202 */ /* 0x080fe20000000f00 */
[----:B------:R-:W0:Y:S01]  /*16460*/  SHFL.BFLY PT, R106, R5, 0x2, 0x1f ;  /* 0x0c401f00056a7f89 */ /* 0x000e2200000e0000 */
[-C--:B------:R-:W-:Y:S01]  /*16470*/  MOV R53, R119.reuse ;  /* 0x0000007700357202 */ /* 0x080fe20000000f00 */
[----:B------:R-:W-:Y:S01]  /*16480*/  MUFU.EX2 R185, R185 ;  /* 0x000000b900b97308 */ /* 0x000fe20000000800 */
[----:B------:R-:W-:-:S07]  /*16490*/  MOV R47, R119 ;  /* 0x00000077002f7202 */ /* 0x000fce0000000f00 */
        /* <DEDUP_REMOVED lines=9> */
[----:B------:R-:W-:-:S03]  /*16530*/  IMAD.MOV.U32 R106, RZ, RZ, R119 ;  /* 0x000000ffff6a7224 */ /* 0x000fc600078e0077 */
[C---:B------:R-:W-:Y:S01]  /*16540*/  FSETP.NEU.FTZ.AND P2, PT, R5.reuse, -INF , PT ;  /* 0xff8000000500780b */ /* 0x040fe20003f5d000 */
[----:B------:R-:W-:Y:S02]  /*16550*/  FMUL.FTZ R7, R5, R3 ;  /* 0x0000000305077220 */ /* 0x000fe40000410000 */
[----:B------:R-:W-:Y:S03]  /*16560*/  MUFU.EX2 R64, R64 ;  /* 0x0000004000407308 */ /* 0x000fe60000000800 */
[----:B------:R-:W-:-:S05]  /*16570*/  FSEL R29, R7, RZ, P2 ;  /* 0x000000ff071d7208 */ /* 0x000fca0001000000 */
[----:B------:R-:W-:Y:S01]  /*16580*/  MUFU.EX2 R177, R177 ;  /* 0x000000b100b17308 */ /* 0x000fe20000000800 */
[-CC-:B------:R-:W-:Y:S01]  /*16590*/  FFMA.FTZ R200, R28, R3.reuse, -R29.reuse ;  /* 0x000000031cc87223 */ /* 0x180fe2000001081d */
[-CC-:B------:R-:W-:Y:S01]  /*165a0*/  FFMA.FTZ R9, R27, R3.reuse, -R29.reuse ;  /* 0x000000031b097223 */ /* 0x180fe2000001081d */
[-CC-:B------:R-:W-:Y:S01]  /*165b0*/  FFMA.FTZ R202, R6, R3.reuse, -R29.reuse ;  /* 0x0000000306ca7223 */ /* 0x180fe2000001081d */
[----:B------:R-:W-:Y:S01]  /*165c0*/  FADD.FTZ R6, R201, R8 ;  /* 0x00000008c9067221 */ /* 0x000fe20000010000 */
[-CC-:B------:R-:W-:Y:S01]  /*165d0*/  FFMA.FTZ R11, R24, R3.reuse, -R29.reuse ;  /* 0x00000003180b7223 */ /* 0x180fe2000001081d */
[-CC-:B------:R-:W-:Y:S01]  /*165e0*/  FFMA.FTZ R196, R32, R3.reuse, -R29.reuse ;  /* 0x0000000320c47223 */ /* 0x180fe2000001081d */
[-CC-:B------:R-:W-:Y:S01]  /*165f0*/  FFMA.FTZ R13, R36, R3.reuse, -R29.reuse ;  /* 0x00000003240d7223 */ /* 0x180fe2000001081d */
[----:B------:R-:W-:Y:S01]  /*16600*/  MUFU.EX2 R200, R200 ;  /* 0x000000c800c87308 */ /* 0x000fe20000000800 */
[----:B------:R-:W-:Y:S01]  /*16610*/  FADD.FTZ R7, R203, R6 ;  /* 0x00000006cb077221 */ /* 0x000fe20000010000 */
[--C-:B------:R-:W-:Y:S01]  /*16620*/  FFMA.FTZ R198, R40, R3, -R29.reuse ;  /* 0x0000000328c67223 */ /* 0x100fe2000001081d */
[----:B------:R-:W-:Y:S01]  /*16630*/  IADD3 R24, R222, -R219, RZ ;  /* 0x800000dbde187210 */ /* 0x000fe20007ffe0ff */
[-C--:B------:R-:W-:Y:S01]  /*16640*/  FFMA.FTZ R15, R44, R3.reuse, -R29 ;  /* 0x000000032c0f7223 */ /* 0x080fe2000001081d */
[----:B---3--:R-:W-:Y:S01]  /*16650*/  FADD.FTZ R6, R10, R7 ;  /* 0x000000070a067221 */ /* 0x008fe20000010000 */
[-CC-:B------:R-:W-:Y:S01]  /*16660*/  FFMA.FTZ R192, R72, R3.reuse, -R29.reuse ;  /* 0x0000000348c07223 */ /* 0x180fe2000001081d */
[----:B------:R-:W-:Y:S01]  /*16670*/  FFMA.FTZ R21, R68, R3, -R29 ;  /* 0x0000000344157223 */ /* 0x000fe2000001081d */
[----:B------:R-:W0:Y:S01]  /*16680*/  MUFU.EX2 R9, R9 ;  /* 0x0000000900097308 */ /* 0x000e220000000800 */
[----:B----4-:R-:W-:Y:S01]  /*16690*/  FADD.FTZ R33, R197, R6 ;  /* 0x00000006c5217221 */ /* 0x010fe20000010000 */
[----:B------:R-:W-:-:S02]  /*166a0*/  IMAD R7, R217, 0x80, R24 ;  /* 0x00000080d9077824 */ /* 0x000fc400078e0218 */
[-CC-:B------:R-:W-:Y:S01]  /*166b0*/  FFMA.FTZ R194, R76, R3.reuse, -R29.reuse ;  /* 0x000000034cc27223 */ /* 0x180fe2000001081d */
[-C--:B------:R-:W-:Y:S01]  /*166c0*/  FFMA.FTZ R25, R62, R3.reuse, -R29 ;  /* 0x000000033e197223 */ /* 0x080fe2000001081d */
[----:B------:R-:W-:Y:S01]  /*166d0*/  FADD.FTZ R6, R12, R33 ;  /* 0x000000210c067221 */ /* 0x000fe20000010000 */
[-CC-:B------:R-:W-:Y:S01]  /*166e0*/  FFMA.FTZ R188, R82, R3.reuse, -R29.reuse ;  /* 0x0000000352bc7223 */ /* 0x180fe2000001081d */
[-CC-:B------:R-:W-:Y:S01]  /*166f0*/  FFMA.FTZ R27, R48, R3.reuse, -R29.reuse ;  /* 0x00000003301b7223 */ /* 0x180fe2000001081d */
[----:B------:R-:W1:Y:S01]  /*16700*/  MUFU.EX2 R202, R202 ;  /* 0x000000ca00ca7308 */ /* 0x000e620000000800 */
[----:B-----5:R-:W-:Y:S01]  /*16710*/  FADD.FTZ R35, R199, R6 ;  /* 0x00000006c7237221 */ /* 0x020fe20000010000 */
[----:B------:R-:W-:Y:S02]  /*16720*/  IMAD.MOV.U32 R6, RZ, RZ, RZ ;  /* 0x000000ffff067224 */ /* 0x000fe400078e00ff */
[-CC-:B------:R-:W-:Y:S01]  /*16730*/  FFMA.FTZ R190, R104, R3.reuse, -R29.reuse ;  /* 0x0000000368be7223 */ /* 0x180fe2000001081d */
[----:B------:R-:W-:Y:S01]  /*16740*/  FFMA.FTZ R92, R92, R3, -R29 ;  /* 0x000000035c5c7223 */ /* 0x000fe2000001081d */
[----:B------:R-:W-:Y:S01]  /*16750*/  FADD.FTZ R28, R14, R35 ;  /* 0x000000230e1c7221 */ /* 0x000fe20000010000 */
[----:B------:R-:W-:-:S04]  /*16760*/  IMAD.HI R218, R7, -0x6db6db6d, R6 ;  /* 0x9249249307da7827 */ /* 0x000fc800078e0206 */
[-C--:B------:R-:W-:Y:S01]  /*16770*/  FFMA.FTZ R94, R94, R3.reuse, -R29 ;  /* 0x000000035e5e7223 */ /* 0x080fe2000001081d */
[----:B------:R-:W2:Y:S01]  /*16780*/  MUFU.EX2 R11, R11 ;  /* 0x0000000b000b7308 */ /* 0x000ea20000000800 */
[----:B0-----:R-:W-:Y:S01]  /*16790*/  FADD.FTZ R33, R200, R9 ;  /* 0x00000009c8217221 */ /* 0x001fe20000010000 */
[----:B------:R-:W-:Y:S01]  /*167a0*/  FADD.FTZ R35, R193, R28 ;  /* 0x0000001cc1237221 */ /* 0x000fe20000010000 */
[----:B------:R-:W-:Y:S01]  /*167b0*/  SHF.R.U32.HI R37, RZ, 0x1f, R218 ;  /* 0x0000001fff257819 */ /* 0x000fe200000116da */
[-CC-:B------:R-:W-:Y:S01]  /*167c0*/  FFMA.FTZ R54, R54, R3.reuse, -R29.reuse ;  /* 0x0000000336367223 */ /* 0x180fe2000001081d */
[-CC-:B------:R-:W-:Y:S01]  /*167d0*/  FFMA.FTZ R88, R88, R3.reuse, -R29.reuse ;  /* 0x0000000358587223 */ /* 0x180fe2000001081d */
[----:B------:R-:W-:Y:S01]  /*167e0*/  FFMA.FTZ R56, R56, R3, -R29 ;  /* 0x0000000338387223 */ /* 0x000fe2000001081d */
[----:B------:R-:W-:Y:S01]  /*167f0*/  LEA.HI.SX32 R218, R218, R37, 0x1a ;  /* 0x00000025dada7211 */ /* 0x000fe200078fd2ff */
[----:B------:R-:W0:Y:S01]  /*16800*/  MUFU.EX2 R196, R196 ;  /* 0x000000c400c47308 */ /* 0x000e220000000800 */
[----:B-1----:R-:W-:Y:S01]  /*16810*/  FADD.FTZ R24, R202, R33 ;  /* 0x00000021ca187221 */ /* 0x002fe20000010000 */
[-CC-:B------:R-:W-:Y:S01]  /*16820*/  FFMA.FTZ R50, R50, R3.reuse, -R29.reuse ;  /* 0x0000000332327223 */ /* 0x180fe2000001081d */
[-CC-:B------:R-:W-:Y:S01]  /*16830*/  FFMA.FTZ R46, R46, R3.reuse, -R29.reuse ;  /* 0x000000032e2e7223 */ /* 0x180fe2000001081d */
[-CC-:B------:R-:W-:Y:S01]  /*16840*/  FFMA.FTZ R58, R58, R3.reuse, -R29.reuse ;  /* 0x000000033a3a7223 */ /* 0x180fe2000001081d */
[-CC-:B------:R-:W-:Y:S01]  /*16850*/  FFMA.FTZ R96, R96, R3.reuse, -R29.reuse ;  /* 0x0000000360607223 */ /* 0x180fe2000001081d */
[-CC-:B------:R-:W-:Y:S01]  /*16860*/  FFMA.FTZ R98, R98, R3.reuse, -R29.reuse ;  /* 0x0000000362627223 */ /* 0x180fe2000001081d */
[-C--:B------:R-:W-:Y:S01]  /*16870*/  FFMA.FTZ R38, R38, R3.reuse, -R29 ;  /* 0x0000000326267223 */ /* 0x080fe2000001081d */
[----:B------:R-:W1:Y:S01]  /*16880*/  MUFU.EX2 R13, R13 ;  /* 0x0000000d000d7308 */ /* 0x000e620000000800 */
[----:B--2---:R-:W-:Y:S01]  /*16890*/  FADD.FTZ R33, R11, R24 ;  /* 0x000000180b217221 */ /* 0x004fe20000010000 */
[----:B------:R-:W-:Y:S01]  /*168a0*/  FADD.FTZ R24, R20, R35 ;  /* 0x0000002314187221 */ /* 0x000fe20000010000 */
[-CC-:B------:R-:W-:Y:S01]  /*168b0*/  FFMA.FTZ R100, R100, R3.reuse, -R29.reuse ;  /* 0x0000000364647223 */ /* 0x180fe2000001081d */
[----:B------:R-:W-:Y:S01]  /*168c0*/  FFMA.FTZ R102, R102, R3, -R29 ;  /* 0x0000000366667223 */ /* 0x000fe2000001081d */
[----:B------:R-:W-:Y:S01]  /*168d0*/  F2FP.F16.F32.PACK_AB R203, R10, R203 ;  /* 0x000000cb0acb723e */ /* 0x000fe200000000ff */
[----:B------:R-:W-:Y:S01]  /*168e0*/  FADD.FTZ R35, R195, R24 ;  /* 0x00000018c3237221 */ /* 0x000fe20000010000 */
[----:B------:R-:W-:Y:S01]  /*168f0*/  VIADD R10, R148, 0xfffffffe ;  /* 0xfffffffe940a7836 */ /* 0x000fe20000000000 */
[----:B------:R-:W2:Y:S01]  /*16900*/  MUFU.EX2 R198, R198 ;  /* 0x000000c600c67308 */ /* 0x000ea20000000800 */
[----:B0-----:R-:W-:Y:S01]  /*16910*/  FADD.FTZ R6, R196, R33 ;  /* 0x00000021c4067221 */ /* 0x001fe20000010000 */
[----:B------:R-:W-:Y:S01]  /*16920*/  FADD.FTZ R24, R42, R35 ;  /* 0x000000232a187221 */ /* 0x000fe20000010000 */
[----:B------:R-:W-:Y:S01]  /*16930*/  F2FP.F16.F32.PACK_AB R200, R9, R200 ;  /* 0x000000c809c8723e */ /* 0x000fe200000000ff */
[----:B------:R-:W-:Y:S01]  /*16940*/  IMAD.MOV.U32 R82, RZ, RZ, R119 ;  /* 0x000000ffff527224 */ /* 0x000fe200078e0077 */
[----:B------:R-:W-:Y:S01]  /*16950*/  VIMNMX R218, RZ, R218, !PT ;  /* 0x000000daffda7248 */ /* 0x000fe20007fe0100 */
[----:B------:R-:W-:Y:S01]  /*16960*/  FADD.FTZ R37, R189, R24 ;  /* 0x00000018bd257221 */ /* 0x000fe20000010000 */
[C---:B------:R-:W-:Y:S01]  /*16970*/  F2FP.F16.F32.PACK_AB R189, R2.reuse, R189 ;  /* 0x000000bd02bd723e */ /* 0x040fe200000000ff */
[----:B------:R-:W0:Y:S01]  /*16980*/  MUFU.EX2 R15, R15 ;  /* 0x0000000f000f7308 */ /* 0x000e220000000800 */
[----:B-1----:R-:W-:Y:S01]  /*16990*/  FADD.FTZ R33, R13, R6 ;  /* 0x000000060d217221 */ /* 0x002fe20000010000 */
[----:B------:R-:W-:Y:S01]  /*169a0*/  FADD.FTZ R24, R2, R37 ;  /* 0x0000002502187221 */ /* 0x000fe20000010000 */
[----:B------:R-:W-:Y:S01]  /*169b0*/  ISETP.GE.AND P2, PT, R10, R218, PT ;  /* 0x000000da0a00720c */ /* 0x000fe20003f46270 */
[----:B------:R-:W-:Y:S01]  /*169c0*/  IMAD.MOV.U32 R76, RZ, RZ, R119 ;  /* 0x000000ffff4c7224 */ /* 0x000fe200078e0077 */
[----:B------:R-:W-:Y:S01]  /*169d0*/  F2FP.F16.F32.PACK_AB R202, R11, R202 ;  /* 0x000000ca0bca723e */ /* 0x000fe200000000ff */
[----:B------:R-:W-:Y:S01]  /*169e0*/  FADD.FTZ R37, R191, R24 ;  /* 0x00000018bf257221 */ /* 0x000fe20000010000 */
[----:B------:R-:W-:Y:S01]  /*169f0*/  F2FP.F16.F32.PACK_AB R195, R42, R195 ;  /* 0x000000c32ac3723e */ /* 0x000fe200000000ff */
[----:B------:R-:W1:Y:S01]  /*16a00*/  MUFU.EX2 R192, R192 ;  /* 0x000000c000c07308 */ /* 0x000e620000000800 */
[----:B--2---:R-:W-:Y:S01]  /*16a10*/  FADD.FTZ R6, R198, R33 ;  /* 0x00000021c6067221 */ /* 0x004fe20000010000 */
[----:B------:R-:W-:Y:S01]  /*16a20*/  F2FP.F16.F32.PACK_AB R191, R34, R191 ;  /* 0x000000bf22bf723e */ /* 0x000fe200000000ff */
[--C-:B------:R-:W-:Y:S01]  /*16a30*/  IMAD.MOV.U32 R72, RZ, RZ, R119.reuse ;  /* 0x000000ffff487224 */ /* 0x100fe200078e0077 */
[----:B------:R-:W-:Y:S01]  /*16a40*/  F2FP.F16.F32.PACK_AB R201, R8, R201 ;  /* 0x000000c908c9723e */ /* 0x000fe200000000ff */
[--C-:B------:R-:W-:Y:S01]  /*16a50*/  IMAD.MOV.U32 R48, RZ, RZ, R119.reuse ;  /* 0x000000ffff307224 */ /* 0x100fe200078e0077 */
[----:B------:R-:W-:Y:S01]  /*16a60*/  F2FP.F16.F32.PACK_AB R197, R12, R197 ;  /* 0x000000c50cc5723e */ /* 0x000fe200000000ff */
[--C-:B------:R-:W-:Y:S01]  /*16a70*/  IMAD.MOV.U32 R42, RZ, RZ, R119.reuse ;  /* 0x000000ffff2a7224 */ /* 0x100fe200078e0077 */
[----:B------:R-:W2:Y:S01]  /*16a80*/  MUFU.EX2 R21, R21 ;  /* 0x0000001500157308 */ /* 0x000ea20000000800 */
[----:B0-----:R-:W-:Y:S01]  /*16a90*/  FADD.FTZ R35, R15, R6 ;  /* 0x000000060f237221 */ /* 0x001fe20000010000 */
[----:B------:R-:W-:Y:S01]  /*16aa0*/  F2FP.F16.F32.PACK_AB R199, R14, R199 ;  /* 0x000000c70ec7723e */ /* 0x000fe200000000ff */
[--C-:B------:R-:W-:Y:S01]  /*16ab0*/  IMAD.MOV.U32 R40, RZ, RZ, R119.reuse ;  /* 0x000000ffff287224 */ /* 0x100fe200078e0077 */
[----:B------:R-:W-:Y:S01]  /*16ac0*/  F2FP.F16.F32.PACK_AB R193, R20, R193 ;  /* 0x000000c114c1723e */ /* 0x000fe200000000ff */
[--C-:B------:R-:W-:Y:S01]  /*16ad0*/  IMAD.MOV.U32 R36, RZ, RZ, R119.reuse ;  /* 0x000000ffff247224 */ /* 0x100fe200078e0077 */
[----:B------:R-:W-:Y:S01]  /*16ae0*/  F2FP.F16.F32.PACK_AB R196, R13, R196 ;  /* 0x000000c40dc4723e */ /* 0x000fe200000000ff */
[----:B------:R-:W-:Y:S01]  /*16af0*/  IMAD.MOV.U32 R28, RZ, RZ, R119 ;  /* 0x000000ffff1c7224 */ /* 0x000fe200078e0077 */
[----:B------:R-:W0:Y:S01]  /*16b00*/  MUFU.EX2 R194, R194 ;  /* 0x000000c200c27308 */ /* 0x000e220000000800 */
[----:B-1----:R-:W-:Y:S01]  /*16b10*/  FADD.FTZ R6, R192, R35 ;  /* 0x00000023c0067221 */ /* 0x002fe20000010000 */
[----:B------:R-:W-:Y:S01]  /*16b20*/  F2FP.F16.F32.PACK_AB R198, R15, R198 ;  /* 0x000000c60fc6723e */ /* 0x000fe200000000ff */
[----:B------:R-:W-:Y:S01]  /*16b30*/  IMAD.MOV.U32 R24, RZ, RZ, R119 ;  /* 0x000000ffff187224 */ /* 0x000fe200078e0077 */
[----:B------:R-:W-:-:S02]  /*16b40*/  MOV R104, R119 ;  /* 0x0000007700687202 */ /* 0x000fc40000000f00 */
[-C--:B------:R-:W-:Y:S02]  /*16b50*/  MOV R68, R119.reuse ;  /* 0x0000007700447202 */ /* 0x080fe40000000f00 */
[----:B------:R-:W1:Y:S01]  /*16b60*/  MUFU.EX2 R25, R25 ;  /* 0x0000001900197308 */ /* 0x000e620000000800 */
[C---:B--2---:R-:W-:Y:S01]  /*16b70*/  FADD.FTZ R35, R21.reuse, R6 ;  /* 0x0000000615237221 */ /* 0x044fe20000010000 */
[----:B------:R-:W-:Y:S01]  /*16b80*/  FADD.FTZ R6, R34, R37 ;  /* 0x0000002522067221 */ /* 0x000fe20000010000 */
[----:B------:R-:W-:Y:S01]  /*16b90*/  F2FP.F16.F32.PACK_AB R192, R21, R192 ;  /* 0x000000c015c0723e */ /* 0x000fe200000000ff */
[----:B------:R-:W-:Y:S01]  /*16ba0*/  IMAD.MOV.U32 R34, RZ, RZ, R119 ;  /* 0x000000ffff227224 */ /* 0x000fe200078e0077 */
[----:B------:R-:W-:Y:S01]  /*16bb0*/  MOV R62, R119 ;  /* 0x00000077003e7202 */ /* 0x000fe20000000f00 */
[----:B------:R-:W-:Y:S01]  /*16bc0*/  FADD.FTZ R39, R185, R6 ;  /* 0x00000006b9277221 */ /* 0x000fe20000010000 */
[----:B------:R-:W-:Y:S01]  /*16bd0*/  F2FP.F16.F32.PACK_AB R185, R26, R185 ;  /* 0x000000b91ab9723e */ /* 0x000fe200000000ff */
[----:B------:R-:W2:Y:S01]  /*16be0*/  MUFU.EX2 R188, R188 ;  /* 0x000000bc00bc7308 */ /* 0x000ea20000000800 */
[----:B0-----:R-:W-:Y:S01]  /*16bf0*/  FADD.FTZ R0, R194, R35 ;  /* 0x00000023c2007221 */ /* 0x001fe20000010000 */
[----:B------:R-:W-:Y:S01]  /*16c00*/  FADD.FTZ R6, R26, R39 ;  /* 0x000000271a067221 */ /* 0x000fe20000010000 */
[----:B------:R-:W-:-:S02]  /*16c10*/  MOV R44, R119 ;  /* 0x00000077002c7202 */ /* 0x000fc40000000f00 */
[----:B------:R-:W-:Y:S01]  /*16c20*/  MOV R32, R119 ;  /* 0x0000007700207202 */ /* 0x000fe20000000f00 */
[----:B------:R-:W-:Y:S01]  /*16c30*/  FADD.FTZ R39, R187, R6 ;  /* 0x00000006bb277221 */ /* 0x000fe20000010000 */
[C---:B------:R-:W-:Y:S01]  /*16c40*/  F2FP.F16.F32.PACK_AB R187, R60.reuse, R187 ;  /* 0x000000bb3cbb723e */ /* 0x040fe200000000ff */
[----:B------:R-:W0:Y:S01]  /*16c50*/  MUFU.EX2 R27, R27 ;  /* 0x0000001b001b7308 */ /* 0x000e220000000800 */
[C---:B-1----:R-:W-:Y:S01]  /*16c60*/  FADD.FTZ R37, R25.reuse, R0 ;  /* 0x0000000019257221 */ /* 0x042fe20000010000 */
[----:B------:R-:W-:Y:S01]  /*16c70*/  FADD.FTZ R6, R60, R39 ;  /* 0x000000273c067221 */ /* 0x000fe20000010000 */
[----:B------:R-:W-:Y:S01]  /*16c80*/  F2FP.F16.F32.PACK_AB R194, R25, R194 ;  /* 0x000000c219c2723e */ /* 0x000fe200000000ff */
[----:B------:R-:W-:Y:S01]  /*16c90*/  IMAD.MOV.U32 R60, RZ, RZ, R119 ;  /* 0x000000ffff3c7224 */ /* 0x000fe200078e0077 */
[----:B------:R-:W-:Y:S01]  /*16ca0*/  MOV R26, R119 ;  /* 0x00000077001a7202 */ /* 0x000fe20000000f00 */
[----:B------:R-:W-:Y:S01]  /*16cb0*/  FADD.FTZ R39, R181, R6 ;  /* 0x00000006b5277221 */ /* 0x000fe20000010000 */
[----:B------:R-:W-:Y:S01]  /*16cc0*/  F2FP.F16.F32.PACK_AB R181, R30, R181 ;  /* 0x000000b51eb5723e */ /* 0x000fe200000000ff */
[----:B------:R-:W1:Y:S01]  /*16cd0*/  MUFU.EX2 R190, R190 ;  /* 0x000000be00be7308 */ /* 0x000e620000000800 */
[----:B--2---:R-:W-:Y:S01]  /*16ce0*/  FADD.FTZ R0, R188, R37 ;  /* 0x00000025bc007221 */ /* 0x004fe20000010000 */
[----:B------:R-:W-:Y:S01]  /*16cf0*/  FADD.FTZ R6, R30, R39 ;  /* 0x000000271e067221 */ /* 0x000fe20000010000 */
[----:B------:R-:W-:-:S02]  /*16d00*/  IMAD.MOV.U32 R30, RZ, RZ, R119 ;  /* 0x000000ffff1e7224 */ /* 0x000fc400078e0077 */
[----:B------:R-:W-:Y:S02]  /*16d10*/  IMAD.MOV.U32 R25, RZ, RZ, R119 ;  /* 0x000000ffff197224 */ /* 0x000fe400078e0077 */
[----:B------:R-:W-:Y:S01]  /*16d20*/  FADD.FTZ R39, R183, R6 ;  /* 0x00000006b7277221 */ /* 0x000fe20000010000 */
[C---:B------:R-:W-:Y:S01]  /*16d30*/  F2FP.F16.F32.PACK_AB R183, R64.reuse, R183 ;  /* 0x000000b740b7723e */ /* 0x040fe200000000ff */
[----:B------:R2:W3:Y:S01]  /*16d40*/  MUFU.EX2 R31, R92 ;  /* 0x0000005c001f7308 */ /* 0x0004e20000000800 */
[C---:B0-----:R-:W-:Y:S01]  /*16d50*/  FADD.FTZ R37, R27.reuse, R0 ;  /* 0x000000001b257221 */ /* 0x041fe20000010000 */
[----:B------:R-:W-:Y:S01]  /*16d60*/  FADD.FTZ R2, R64, R39 ;  /* 0x0000002740027221 */ /* 0x000fe20000010000 */
[----:B------:R-:W-:Y:S01]  /*16d70*/  F2FP.F16.F32.PACK_AB R188, R27, R188 ;  /* 0x000000bc1bbc723e */ /* 0x000fe200000000ff */
[--C-:B------:R-:W-:Y:S02]  /*16d80*/  IMAD.MOV.U32 R64, RZ, RZ, R119.reuse ;  /* 0x000000ffff407224 */ /* 0x100fe400078e0077 */
[----:B------:R-:W-:Y:S01]  /*16d90*/  FADD.FTZ R41, R177, R2 ;  /* 0x00000002b1297221 */ /* 0x000fe20000010000 */
[----:B------:R-:W-:Y:S01]  /*16da0*/  IMAD.MOV.U32 R27, RZ, RZ, R119 ;  /* 0x000000ffff1b7224 */ /* 0x000fe200078e0077 */
[----:B------:R-:W0:Y:S01]  /*16db0*/  MUFU.EX2 R94, R94 ;  /* 0x0000005e005e7308 */ /* 0x000e220000000800 */
[----:B-1----:R-:W-:Y:S01]  /*16dc0*/  FADD.FTZ R0, R190, R37 ;  /* 0x00000025be007221 */ /* 0x002fe20000010000 */
[----:B--2---:R-:W-:-:S06]  /*16dd0*/  MOV R92, R119 ;  /* 0x00000077005c7202 */ /* 0x004fcc0000000f00 */
[----:B------:R1:W2:Y:S01]  /*16de0*/  MUFU.EX2 R7, R54 ;  /* 0x0000003600077308 */ /* 0x0002a20000000800 */
[C---:B---3--:R-:W-:Y:S01]  /*16df0*/  FADD.FTZ R37, R31.reuse, R0 ;  /* 0x000000001f257221 */ /* 0x048fe20000010000 */
[----:B------:R-:W-:Y:S01]  /*16e00*/  F2FP.F16.F32.PACK_AB R190, R31, R190 ;  /* 0x000000be1fbe723e */ /* 0x000fe200000000ff */
[----:B------:R-:W-:-:S05]  /*16e10*/  IMAD.MOV.U32 R31, RZ, RZ, R119 ;  /* 0x000000ffff1f7224 */ /* 0x000fca00078e0077 */
[----:B------:R-:W3:Y:S01]  /*16e20*/  MUFU.EX2 R88, R88 ;  /* 0x0000005800587308 */ /* 0x000ee20000000800 */
[----:B0-----:R-:W-:Y:S01]  /*16e30*/  FADD.FTZ R0, R94, R37 ;  /* 0x000000255e007221 */ /* 0x001fe20000010000 */
[----:B-1----:R-:W-:-:S06]  /*16e40*/  IMAD.MOV.U32 R54, RZ, RZ, R119 ;  /* 0x000000ffff367224 */ /* 0x002fcc00078e0077 */
[----:B------:R0:W1:Y:S01]  /*16e50*/  MUFU.EX2 R33, R56 ;  /* 0x0000003800217308 */ /* 0x0000620000000800 */
[C---:B--2---:R-:W-:Y:S01]  /*16e60*/  FADD.FTZ R37, R7.reuse, R0 ;  /* 0x0000000007257221 */ /* 0x044fe20000010000 */
[----:B------:R-:W-:Y:S01]  /*16e70*/  F2FP.F16.F32.PACK_AB R184, R7, R94 ;  /* 0x0000005e07b8723e */ /* 0x000fe200000000ff */
[----:B------:R-:W-:-:S05]  /*16e80*/  IMAD.MOV.U32 R94, RZ, RZ, R119 ;  /* 0x000000ffff5e7224 */ /* 0x000fca00078e0077 */
[----:B------:R-:W2:Y:S01]  /*16e90*/  MUFU.EX2 R50, R50 ;  /* 0x0000003200327308 */ /* 0x000ea20000000800 */
[----:B---3--:R-:W-:Y:S01]  /*16ea0*/  FADD.FTZ R0, R88, R37 ;  /* 0x0000002558007221 */ /* 0x008fe20000010000 */
[----:B0-----:R-:W-:-:S06]  /*16eb0*/  MOV R56, R119 ;  /* 0x0000007700387202 */ /* 0x001fcc0000000f00 */
[----:B------:R0:W3:Y:S01]  /*16ec0*/  MUFU.EX2 R35, R46 ;  /* 0x0000002e00237308 */ /* 0x0000e20000000800 */
[C---:B-1----:R-:W-:Y:S01]  /*16ed0*/  FADD.FTZ R39, R33.reuse, R0 ;  /* 0x0000000021277221 */ /* 0x042fe20000010000 */
[----:B------:R-:W-:Y:S01]  /*16ee0*/  F2FP.F16.F32.PACK_AB R186, R33, R88 ;  /* 0x0000005821ba723e */ /* 0x000fe200000000ff */
[--C-:B------:R-:W-:Y:S02]  /*16ef0*/  IMAD.MOV.U32 R88, RZ, RZ, R119.reuse ;  /* 0x000000ffff587224 */ /* 0x100fe400078e0077 */
[----:B------:R-:W-:-:S03]  /*16f00*/  IMAD.MOV.U32 R33, RZ, RZ, R119 ;  /* 0x000000ffff217224 */ /* 0x000fc600078e0077 */
[----:B------:R-:W1:Y:S01]  /*16f10*/  MUFU.EX2 R58, R58 ;  /* 0x0000003a003a7308 */ /* 0x000e620000000800 */
[----:B--2---:R-:W-:Y:S01]  /*16f20*/  FADD.FTZ R0, R50, R39 ;  /* 0x0000002732007221 */ /* 0x004fe20000010000 */
[----:B0-----:R-:W-:-:S06]  /*16f30*/  IMAD.MOV.U32 R46, RZ, RZ, R119 ;  /* 0x000000ffff2e7224 */ /* 0x001fcc00078e0077 */
[----:B------:R0:W2:Y:S01]  /*16f40*/  MUFU.EX2 R29, R96 ;  /* 0x00000060001d7308 */ /* 0x0000a20000000800 */
[C---:B---3--:R-:W-:Y:S01]  /*16f50*/  FADD.FTZ R39, R35.reuse, R0 ;  /* 0x0000000023277221 */ /* 0x048fe20000010000 */
[----:B------:R-:W-:Y:S02]  /*16f60*/  F2FP.F16.F32.PACK_AB R180, R35, R50 ;  /* 0x0000003223b4723e */ /* 0x000fe400000000ff */
[-C--:B------:R-:W-:Y:S02]  /*16f70*/  MOV R50, R119.reuse ;  /* 0x0000007700327202 */ /* 0x080fe40000000f00 */
[----:B------:R-:W-:Y:S02]  /*16f80*/  MOV R35, R119 ;  /* 0x0000007700237202 */ /* 0x000fe40000000f00 */
[----:B------:R-:W3:Y:S01]  /*16f90*/  MUFU.EX2 R98, R98 ;  /* 0x0000006200627308 */ /* 0x000ee20000000800 */
[----:B-1----:R-:W-:Y:S01]  /*16fa0*/  FADD.FTZ R0, R58, R39 ;  /* 0x000000273a007221 */ /* 0x002fe20000010000 */
[----:B0-----:R-:W-:-:S06]  /*16fb0*/  IMAD.MOV.U32 R96, RZ, RZ, R119 ;  /* 0x000000ffff607224 */ /* 0x001fcc00078e0077 */
[----:B------:R-:W0:Y:S01]  /*16fc0*/  MUFU.EX2 R52, R52 ;  /* 0x0000003400347308 */ /* 0x000e220000000800 */
[C---:B--2---:R-:W-:Y:S01]  /*16fd0*/  FADD.FTZ R39, R29.reuse, R0 ;  /* 0x000000001d277221 */ /* 0x044fe20000010000 */
[----:B------:R-:W-:Y:S01]  /*16fe0*/  F2FP.F16.F32.PACK_AB R182, R29, R58 ;  /* 0x0000003a1db6723e */ /* 0x000fe200000000ff */
[----:B------:R-:W-:Y:S01]  /*16ff0*/  IMAD.MOV.U32 R58, RZ, RZ, R119 ;  /* 0x000000ffff3a7224 */ /* 0x000fe200078e0077 */
[----:B------:R-:W-:-:S04]  /*17000*/  MOV R29, R119 ;  /* 0x00000077001d7202 */ /* 0x000fc80000000f00 */
[----:B------:R1:W2:Y:S01]  /*17010*/  MUFU.EX2 R37, R38 ;  /* 0x0000002600257308 */ /* 0x0002a20000000800 */
[----:B---3--:R-:W-:Y:S01]  /*17020*/  FADD.FTZ R0, R98, R39 ;  /* 0x0000002762007221 */ /* 0x008fe20000010000 */
[----:B------:R-:W-:-:S06]  /*17030*/  IMAD.MOV.U32 R39, RZ, RZ, R119 ;  /* 0x000000ffff277224 */ /* 0x000fcc00078e0077 */
[----:B------:R-:W3:Y:S01]  /*17040*/  MUFU.EX2 R179, R179 ;  /* 0x000000b300b37308 */ /* 0x000ee20000000800 */
[C---:B0-----:R-:W-:Y:S01]  /*17050*/  FADD.FTZ R2, R52.reuse, R41 ;  /* 0x0000002934027221 */ /* 0x041fe20000010000 */
[----:B------:R-:W-:Y:S01]  /*17060*/  F2FP.F16.F32.PACK_AB R177, R52, R177 ;  /* 0x000000b134b1723e */ /* 0x000fe200000000ff */
[----:B------:R-:W-:Y:S01]  /*17070*/  IMAD.MOV.U32 R52, RZ, RZ, R119 ;  /* 0x000000ffff347224 */ /* 0x000fe200078e0077 */
[----:B-1----:R-:W-:-:S04]  /*17080*/  MOV R38, R119 ;  /* 0x0000007700267202 */ /* 0x002fc80000000f00 */
[----:B------:R-:W0:Y:S01]  /*17090*/  MUFU.EX2 R100, R100 ;  /* 0x0000006400647308 */ /* 0x000e220000000800 */
[C---:B--2---:R-:W-:Y:S01]  /*170a0*/  FADD.FTZ R11, R37.reuse, R0 ;  /* 0x00000000250b7221 */ /* 0x044fe20000010000 */
[----:B------:R-:W-:Y:S01]  /*170b0*/  F2FP.F16.F32.PACK_AB R176, R37, R98 ;  /* 0x0000006225b0723e */ /* 0x000fe200000000ff */
[----:B------:R-:W-:Y:S01]  /*170c0*/  IMAD.MOV.U32 R37, RZ, RZ, R119 ;  /* 0x000000ffff257224 */ /* 0x000fe200078e0077 */
[----:B------:R-:W-:-:S04]  /*170d0*/  MOV R98, R119 ;  /* 0x0000007700627202 */ /* 0x000fc80000000f00 */
[----:B------:R-:W1:Y:S01]  /*170e0*/  MUFU.EX2 R66, R66 ;  /* 0x0000004200427308 */ /* 0x000e620000000800 */
[----:B---3--:R-:W-:Y:S01]  /*170f0*/  FADD.FTZ R41, R179, R2 ;  /* 0x00000002b3297221 */ /* 0x008fe20000010000 */
[----:B------:R-:W-:-:S06]  /*17100*/  IMAD.MOV.U32 R2, RZ, RZ, 0x3f800000 ;  /* 0x3f800000ff027424 */ /* 0x000fcc00078e00ff */
[----:B------:R2:W3:Y:S01]  /*17110*/  MUFU.EX2 R9, R102 ;  /* 0x0000006600097308 */ /* 0x0004e20000000800 */
[----:B0-----:R-:W-:Y:S01]  /*17120*/  FADD.FTZ R0, R100, R11 ;  /* 0x0000000b64007221 */ /* 0x001fe20000010000 */
[C---:B-1----:R-:W-:Y:S01]  /*17130*/  FADD.FTZ R6, R66.reuse, R41 ;  /* 0x0000002942067221 */ /* 0x042fe20000010000 */
[----:B------:R-:W-:Y:S01]  /*17140*/  F2FP.F16.F32.PACK_AB R179, R66, R179 ;  /* 0x000000b342b3723e */ /* 0x000fe200000000ff */
[--C-:B--2---:R-:W-:Y:S01]  /*17150*/  IMAD.MOV.U32 R102, RZ, RZ, R119.reuse ;  /* 0x000000ffff667224 */ /* 0x104fe200078e0077 */
[----:B------:R-:W-:Y:S01]  /*17160*/  MOV R41, R119 ;  /* 0x0000007700297202 */ /* 0x000fe20000000f00 */
[--C-:B------:R-:W-:Y:S02]  /*17170*/  IMAD.MOV.U32 R66, RZ, RZ, R119.reuse ;  /* 0x000000ffff427224 */ /* 0x100fe400078e0077 */
[C---:B---3--:R-:W-:Y:S01]  /*17180*/  FADD.FTZ R7, R9.reuse, R0 ;  /* 0x0000000009077221 */ /* 0x048fe20000010000 */
[----:B------:R-:W-:Y:S01]  /*17190*/  F2FP.F16.F32.PACK_AB R178, R9, R100 ;  /* 0x0000006409b2723e */ /* 0x000fe200000000ff */
[----:B------:R-:W-:Y:S01]  /*171a0*/  IMAD.MOV.U32 R100, RZ, RZ, R119 ;  /* 0x000000ffff647224 */ /* 0x000fe200078e0077 */
[----:B------:R-:W-:Y:S01]  /*171b0*/  MOV R0, 0x3f800000 ;  /* 0x3f80000000007802 */ /* 0x000fe20000000f00 */
[----:B------:R-:W-:Y:S06]  /*171c0*/  @!P2 BRA `(.L_x_2384) ;  /* 0x0000005c00f4a947 */ /* 0x000fec0003800000 */
[----:B------:R-:W-:Y:S01]  /*171d0*/  BSSY B1, `(.L_x_2384) ;  /* 0x00005fc000017945 */ /* 0x000fe20003800000 */
[----:B------:R-:W-:Y:S01]  /*171e0*/  MOV R8, R4 ;  /* 0x0000000400087202 */ /* 0x000fe20000000f00 */
[----:B------:R-:W-:Y:S01]  /*171f0*/  IMAD.MOV.U32 R9, RZ, RZ, R5 ;  /* 0x000000ffff097224 */ /* 0x000fe200078e0005 */
[----:B------:R-:W-:Y:S01]  /*17200*/  MOV R12, R205 ;  /* 0x000000cd000c7202 */ /* 0x000fe20000000f00 */
[----:B------:R-:W-:Y:S01]  /*17210*/  IMAD.MOV.U32 R11, RZ, RZ, R208 ;  /* 0x000000ffff0b7224 */ /* 0x000fe200078e00d0 */
[----:B------:R-:W-:Y:S01]  /*17220*/  CS2R R118, SRZ ;  /* 0x0000000000767805 */ /* 0x000fe2000001ff00 */
[----:B------:R-:W-:Y:S01]  /*17230*/  IMAD.MOV.U32 R2, RZ, RZ, 0x3f800000 ;  /* 0x3f800000ff027424 */ /* 0x000fe200078e00ff */
        /* <DEDUP_REMOVED lines=47> */
.L_x_2395:
[----:B------:R-:W-:-:S05]  /*17530*/  VIADD R3, R12, 0x1 ;  /* 0x000000010c037836 */ /* 0x000fca0000000000 */
[----:B------:R-:W-:-:S04]  /*17540*/  ISETP.NE.AND P2, PT, R3, 0x2, PT ;  /* 0x000000020300780c */ /* 0x000fc80003f45270 */
[----:B------:R-:W-:Y:S02]  /*17550*/  SEL R208, RZ, 0x1, P2 ;  /* 0x00000001ffd07807 */ /* 0x000fe40001000000 */
[----:B------:R-:W-:Y:S02]  /*17560*/  SEL R205, R3, RZ, P2 ;  /* 0x000000ff03cd7207 */ /* 0x000fe40001000000 */
[----:B------:R-:W-:Y:S01]  /*17570*/  LOP3.LUT R208, R11, R208, RZ, 0x3c, !PT ;  /* 0x000000d00bd07212 */ /* 0x000fe200078e3cff */
[----:B------:R-:W-:Y:S06]  /*17580*/  @!P0 BRA `(.L_x_2385) ;  /* 0x0000000000048947 */ /* 0x000fec0003800000 */
[----:B------:R-:W-:Y:S01]  /*17590*/  BPT.TRAP 0x1 ;  /* 0x000000040000795c */ /* 0x000fe20000300000 */
.L_x_2385:
[----:B------:R-:W-:Y:S02]  /*175a0*/  LEA R13, R205, R18, 0x3 ;  /* 0x00000012cd0d7211 */ /* 0x000fe400078e18ff */
[----:B------:R-:W-:-:S04]  /*175b0*/  SHF.L.U32 R4, R208, 0x1f, RZ ;  /* 0x0000001fd0047819 */ /* 0x000fc800000006ff */
[----:B------:R0:W1:Y:S01]  /*175c0*/  SYNCS.PHASECHK.TRANS64.TRYWAIT P2, [R13+URZ+0x36830], R4 ;  /* 0x036830040d0075a7 */ /* 0x000062000804017f */
[----:B------:R-:W-:Y:S05]  /*175d0*/  @!P0 BRA `(.L_x_2386) ;  /* 0x0000000000048947 */ /* 0x000fea0003800000 */
[----:B------:R-:W-:Y:S01]  /*175e0*/  BPT.TRAP 0x1 ;  /* 0x000000040000795c */ /* 0x000fe20000300000 */
.L_x_2386:
[----:B------:R-:W-:Y:S01]  /*175f0*/  IMAD R3, R205, 0xa80, R216 ;  /* 0x00000a80cd037824 */ /* 0x000fe200078e02d8 */
[----:B------:R-:W-:Y:S03]  /*17600*/  BSSY B2, `(.L_x_2387) ;  /* 0x0000006000027945 */ /* 0x000fe60003800000 */
[C---:B------:R-:W-:Y:S02]  /*17610*/  VIADD R122, R3.reuse, 0x80 ;  /* 0x00000080037a7836 */ /* 0x040fe40000000000 */
[----:B------:R-:W-:Y:S01]  /*17620*/  VIADD R124, R3, 0x100 ;  /* 0x00000100037c7836 */ /* 0x000fe20000000000 */
[----:B-1----:R-:W-:Y:S06]  /*17630*/  @P2 BRA `(.L_x_2388) ;  /* 0x0000000000082947 */ /* 0x002fec0003800000 */
[----:B------:R-:W1:Y:S02]  /*17640*/  SYNCS.PHASECHK.TRANS64.TRYWAIT P2, [R13+URZ+0x36830], R4 ;  /* 0x036830040d0075a7 */ /* 0x000e64000804017f */
[----:B-1----:R-:W-:Y:S05]  /*17650*/  @!P2 BRA `(.L_x_2389) ;  /* 0x00000154004ca947 */ /* 0x002fea0003800000 */
.L_x_2388:
[----:B------:R-:W-:Y:S05]  /*17660*/  BSYNC B2 ;  /* 0x0000000000027941 */ /* 0x000fea0003800000 */
.L_x_2387:
[----:B------:R-:W2:Y:S01]  /*17670*/  LDL.64 R20, [R1+0x30] ;  /* 0x0000300001147983 */ /* 0x000ea20000100a00 */
[----:B------:R-:W-:Y:S01]  /*17680*/  IMAD.MOV.U32 R121, RZ, RZ, 0x40000040 ;  /* 0x40000040ff797424 */ /* 0x000fe200078e00ff */
[----:B------:R-:W-:Y:S02]  /*17690*/  MOV R120, R3 ;  /* 0x0000000300787202 */ /* 0x000fe40000000f00 */
[----:B------:R-:W3:Y:S02]  /*176a0*/  LDL.64 R14, [R1+0x28] ;  /* 0x00002800010e7983 */ /* 0x000ee40000100a00 */
[----:B------:R-:W-:Y:S02]  /*176b0*/  R2UR UR10, R120 ;  /* 0x00000000780a72ca */ /* 0x000fe400000e0000 */
[C---:B------:R-:W-:Y:S01]  /*176c0*/  R2UR UR11, R121.reuse ;  /* 0x00000000790b72ca */ /* 0x040fe200000e0000 */
[----:B------:R-:W-:Y:S01]  /*176d0*/  WARPGROUP.ARRIVE ;  /* 0x00000000000079c5 */ /* 0x000fe20000000000 */
[----:B------:R-:W-:Y:S01]  /*176e0*/  IMAD.MOV.U32 R123, RZ, RZ, 0x40000040 ;  /* 0x40000040ff7b7424 */ /* 0x000fe200078e00ff */
[----:B------:R-:W-:Y:S01]  /*176f0*/  R2UR UR6, R122 ;  /* 0x000000007a0672ca */ /* 0x000fe200000e0000 */
[----:B------:R-:W-:Y:S01]  /*17700*/  IMAD.MOV.U32 R125, RZ, RZ, 0x40000040 ;  /* 0x40000040ff7d7424 */ /* 0x000fe200078e00ff */
[----:B------:R-:W-:Y:S01]  /*17710*/  R2UR UR19, R121 ;  /* 0x00000000791372ca */ /* 0x000fe200000e0000 */
[----:B------:R4:W-:Y:S01]  /*17720*/  STL.64 [R1+0x80], R8 ;  /* 0x0000800801007387 */ /* 0x0009e20000100a00 */
[----:B------:R-:W-:Y:S01]  /*17730*/  R2UR UR7, R123 ;  /* 0x000000007b0772ca */ /* 0x000fe200000e0000 */
[----:B------:R-:W-:Y:S01]  /*17740*/  IMAD.MOV.U32 R120, RZ, RZ, R124 ;  /* 0x000000ffff787224 */ /* 0x000fe200078e007c */
[----:B------:R-:W-:Y:S01]  /*17750*/  IADD3 R122, R3, 0x180, RZ ;  /* 0x00000180037a7810 */ /* 0x000fe20007ffe0ff */
[----:B------:R0:W-:Y:S03]  /*17760*/  STL.64 [R1+0x78], R6 ;  /* 0x0000780601007387 */ /* 0x0001e60000100a00 */
[----:B------:R-:W-:-:S02]  /*17770*/  R2UR UR18, R120 ;  /* 0x00000000781272ca */ /* 0x000fc400000e0000 */
[----:B------:R-:W-:Y:S02]  /*17780*/  R2UR UR14, R122 ;  /* 0x000000007a0e72ca */ /* 0x000fe400000e0000 */
[----:B------:R-:W-:Y:S01]  /*17790*/  R2UR UR15, R123 ;  /* 0x000000007b0f72ca */ /* 0x000fe200000e0000 */
[----:B------:R-:W-:Y:S01]  /*177a0*/  VIADD R120, R3, 0x200 ;  /* 0x0000020003787836 */ /* 0x000fe20000000000 */
[----:B------:R-:W-:Y:S01]  /*177b0*/  R2UR UR35, R121 ;  /* 0x00000000792372ca */ /* 0x000fe200000e0000 */
[----:B----4-:R-:W4:Y:S03]  /*177c0*/  LDL.64 R8, [R1+0x20] ;  /* 0x0000200001087983 */ /* 0x010f260000100a00 */
[----:B------:R-:W-:Y:S02]  /*177d0*/  R2UR UR34, R120 ;  /* 0x00000000782272ca */ /* 0x000fe400000e0000 */
[----:B--2---:R-:W-:Y:S01]  /*177e0*/  R2UR UR20, R20 ;  /* 0x00000000141472ca */ /* 0x004fe200000e0000 */
[----:B------:R-:W-:Y:S01]  /*177f0*/  VIADD R210, R3, 0x84 ;  /* 0x0000008403d27836 */ /* 0x000fe20000000000 */
[----:B------:R-:W-:Y:S01]  /*17800*/  R2UR UR21, R21 ;  /* 0x00000000151572ca */ /* 0x000fe200000e0000 */
[----:B------:R-:W-:Y:S01]  /*17810*/  IMAD.MOV.U32 R211, RZ, RZ, 0x40000040 ;  /* 0x40000040ffd37424 */ /* 0x000fe200078e00ff */
[----:B------:R-:W-:Y:S01]  /*17820*/  IADD3 R124, R3, 0x280, RZ ;  /* 0x00000280037c7810 */ /* 0x000fe20007ffe0ff */
[----:B0-----:R-:W2:Y:S01]  /*17830*/  LDL.64 R6, [R1+0x18] ;  /* 0x0000180001067983 */ /* 0x001ea20000100a00 */
[----:B---3--:R-:W-:-:S02]  /*17840*/  R2UR UR46, R14 ;  /* 0x000000000e2e72ca */ /* 0x008fc400000e0000 */
[----:B------:R-:W-:-:S05]  /*17850*/  R2UR UR47, R15 ;  /* 0x000000000f2f72ca */ /* 0x000fca00000e0000 */
[----:B------:R-:W-:Y:S02]  /*17860*/  UMOV UR8, UR20 ;  /* 0x0000001400087c82 */ /* 0x000fe40008000000 */
[----:B------:R-:W-:Y:S02]  /*17870*/  UMOV UR9, UR21 ;  /* 0x0000001500097c82 */ /* 0x000fe40008000000 */
        /* <DEDUP_REMOVED lines=21> */
[----:B------:R-:W-:Y:S02]  /*179d0*/  R2UR UR30, R124 ;  /* 0x000000007c1e72ca */ /* 0x000fe400000e0000 */
[----:B------:R-:W-:Y:S01]  /*179e0*/  R2UR UR31, R125 ;  /* 0x000000007d1f72ca */ /* 0x000fe200000e0000 */
[----:B------:R-:W-:Y:S01]  /*179f0*/  UMOV UR28, UR20 ;  /* 0x00000014001c7c82 */ /* 0x000fe20008000000 */
[----:B------:R-:W-:Y:S01]  /*17a00*/  UMOV UR29, UR21 ;  /* 0x00000015001d7c82 */ /* 0x000fe20008000000 */
[----:B------:R-:W-:Y:S01]  /*17a10*/  IMAD.MOV.U32 R121, RZ, RZ, 0x40000040 ;  /* 0x40000040ff797424 */ /* 0x000fe200078e00ff */
[C---:B------:R-:W-:Y:S01]  /*17a20*/  IADD3 R120, R3.reuse, 0x2, RZ ;  /* 0x0000000203787810 */ /* 0x040fe20007ffe0ff */
[----:B------:R-:W-:-:S03]  /*17a30*/  VIADD R122, R3, 0x300 ;  /* 0x00000300037a7836 */ /* 0x000fc60000000000 */
[----:B------:R-:W-:Y:S02]  /*17a40*/  R2UR UR10, R120 ;  /* 0x00000000780a72ca */ /* 0x000fe400000e0000 */
[----:B------:R-:W-:Y:S02]  /*17a50*/  R2UR UR11, R121 ;  /* 0x00000000790b72ca */ /* 0x000fe400000e0000 */
[----:B------:R-:W-:Y:S01]  /*17a60*/  IADD3 R120, R3, 0x102, RZ ;  /* 0x0000010203787810 */ /* 0x000fe20007ffe0ff */
[----:B------:R-:W-:Y:S02]  /*17a70*/  WARPGROUP.DEPBAR.LE gsb0, 0x0 ;  /* 0x00008000000079c5 */ /* 0x000fe40000010000 */
[----:B------:R-:W-:-:S06]  /*17a80*/  WARPGROUP.ARRIVE ;  /* 0x00000000000079c5 */ /* 0x000fcc0000000000 */
[----:B------:R-:W-:Y:S01]  /*17a90*/  HGMMA.64x16x16.F32 R128, gdesc[UR28], RZ, !UPT, gsb0 ;  /* 0x002000001c8079f0 */ /* 0x000fe2000c0008ff */
[----:B------:R-:W-:Y:S02]  /*17aa0*/  MOV R121, 0x40000040 ;  /* 0x4000004000797802 */ /* 0x000fe40000000f00 */
[----:B------:R-:W-:Y:S01]  /*17ab0*/  R2UR UR26, R122 ;  /* 0x000000007a1a72ca */ /* 0x000fe200000e0000 */
[----:B------:R-:W-:Y:S01]  /*17ac0*/  VIADD R122, R3, 0x82 ;  /* 0x00000082037a7836 */ /* 0x000fe20000000000 */
[----:B------:R-:W-:Y:S01]  /*17ad0*/  R2UR UR27, R123 ;  /* 0x000000007b1b72ca */ /* 0x000fe200000e0000 */
[----:B------:R-:W-:Y:S01]  /*17ae0*/  IMAD.MOV.U32 R123, RZ, RZ, 0x40000040 ;  /* 0x40000040ff7b7424 */ /* 0x000fe200078e00ff */
        /* <DEDUP_REMOVED lines=12> */
[----:B------:R-:W-:-:S02]  /*17bb0*/  R2UR UR18, R122 ;  /* 0x000000007a1272ca */ /* 0x000fc400000e0000 */
[----:B------:R-:W-:Y:S02]  /*17bc0*/  R2UR UR19, R123 ;  /* 0x000000007b1372ca */ /* 0x000fe400000e0000 */
[----:B------:R-:W-:Y:S01]  /*17bd0*/  R2UR UR34, R120 ;  /* 0x00000000782272ca */ /* 0x000fe200000e0000 */
[----:B------:R-:W-:Y:S01]  /*17be0*/  VIADD R120, R3, 0x4 ;  /* 0x0000000403787836 */ /* 0x000fe20000000000 */
[----:B------:R-:W-:Y:S02]  /*17bf0*/  R2UR UR35, R121 ;  /* 0x00000000792372ca */ /* 0x000fe400000e0000 */
[----:B------:R-:W-:Y:S02]  /*17c00*/  IADD3 R122, R3, 0x282, RZ ;  /* 0x00000282037a7810 */ /* 0x000fe40007ffe0ff */
[----:B------:R-:W-:Y:S02]  /*17c10*/  MOV R123, 0x40000040 ;  /* 0x40000040007b7802 */ /* 0x000fe40000000f00 */
[----:B------:R-:W-:-:S02]  /*17c20*/  MOV R121, 0x40000040 ;  /* 0x4000004000797802 */ /* 0x000fc40000000f00 */
[----:B------:R-:W-:Y:S02]  /*17c30*/  R2UR UR14, R122 ;  /* 0x000000007a0e72ca */ /* 0x000fe400000e0000 */
[----:B------:R-:W-:Y:S02]  /*17c40*/  R2UR UR15, R123 ;  /* 0x000000007b0f72ca */ /* 0x000fe400000e0000 */
[----:B------:R-:W-:Y:S02]  /*17c50*/  R2UR UR30, R120 ;  /* 0x00000000781e72ca */ /* 0x000fe400000e0000 */
        /* <DEDUP_REMOVED lines=26> */
[----:B------:R-:W-:Y:S01]  /*17e00*/  MOV R20, UR49 ;  /* 0x0000003100147c02 */ /* 0x000fe20008000f00 */
[----:B------:R-:W-:Y:S01]  /*17e10*/  UMOV UR49, UR47 ;  /* 0x0000002f00317c82 */ /* 0x000fe20008000000 */
[----:B------:R-:W-:Y:S01]  /*17e20*/  MOV R21, UR48 ;  /* 0x0000003000157c02 */ /* 0x000fe20008000f00 */
        /* <DEDUP_REMOVED lines=14> */
[----:B----4-:R-:W-:Y:S02]  /*17f10*/  R2UR UR38, R8 ;  /* 0x00000000082672ca */ /* 0x010fe400000e0000 */
[----:B------:R-:W-:Y:S02]  /*17f20*/  R2UR UR39, R9 ;  /* 0x00000000092772ca */ /* 0x000fe400000e0000 */
[----:B------:R-:W-:Y:S01]  /*17f30*/  R2UR UR26, R210 ;  /* 0x00000000d21a72ca */ /* 0x000fe200000e0000 */
[----:B------:R0:W5:Y:S08]  /*17f40*/  LDL.LU.64 R8, [R1+0x80] ;  /* 0x0000800001087983 */ /* 0x0001700000300a00 */
[----:B------:R-:W-:-:S02]  /*17f50*/  UMOV UR28, UR38 ;  /* 0x00000026001c7c82 */ /* 0x000fc40008000000 */
[----:B------:R-:W-:Y:S01]  /*17f60*/  UMOV UR29, UR39 ;  /* 0x00000027001d7c82 */ /* 0x000fe20008000000 */
[----:B------:R-:W-:Y:S02]  /*17f70*/  WARPGROUP.DEPBAR.LE gsb0, 0x0 ;  /* 0x00008000000079c5 */ /* 0x000fe40000010000 */
[----:B------:R-:W-:-:S06]  /*17f80*/  WARPGROUP.ARRIVE ;  /* 0x00000000000079c5 */ /* 0x000fcc0000000000 */
[----:B------:R-:W-:Y:S01]  /*17f90*/  HGMMA.64x16x16.F32 R168, gdesc[UR28], R168, gsb0 ;  /* 0x002000001ca879f0 */ /* 0x000fe200080008a8 */
[----:B------:R-:W-:Y:S01]  /*17fa0*/  R2UR UR27, R211 ;  /* 0x00000000d31b72ca */ /* 0x000fe200000e0000 */
[----:B------:R-:W-:Y:S01]  /*17fb0*/  UMOV UR24, UR38 ;  /* 0x0000002600187c82 */ /* 0x000fe20008000000 */
[----:B------:R-:W-:Y:S01]  /*17fc0*/  UMOV UR25, UR39 ;  /* 0x0000002700197c82 */ /* 0x000fe20008000000 */
[----:B------:R-:W-:Y:S01]  /*17fd0*/  IMAD.MOV.U32 R211, RZ, RZ, 0x40000040 ;  /* 0x40000040ffd37424 */ /* 0x000fe200078e00ff */
[----:B------:R-:W-:Y:S02]  /*17fe0*/  WARPGROUP.DEPBAR.LE gsb0, 0x0 ;  /* 0x00008000000079c5 */ /* 0x000fe40000010000 */
[----:B------:R-:W-:-:S07]  /*17ff0*/  WARPGROUP.ARRIVE ;  /* 0x00000000000079c5 */ /* 0x000fce0000000000 */
[----:B------:R-:W-:Y:S01]  /*18000*/  HGMMA.64x16x16.F32 R160, gdesc[UR24], R160, gsb0 ;  /* 0x0020000018a079f0 */ /* 0x000fe200080008a0 */
[----:B------:R-:W-:Y:S02]  /*18010*/  IADD3 R210, R3, 0x104, RZ ;  /* 0x0000010403d27810 */ /* 0x000fe40007ffe0ff */
        /* <DEDUP_REMOVED lines=45> */
[----:B------:R-:W-:Y:S02]  /*182f0*/  MOV R14, UR41 ;  /* 0x00000029000e7c02 */ /* 0x000fe40008000f00 */
[----:B------:R-:W-:Y:S02]  /*18300*/  MOV R15, UR40 ;  /* 0x00000028000f7c02 */ /* 0x000fe40008000f00 */
[----:B--2---:R-:W-:Y:S02]  /*18310*/  R2UR UR40, R6 ;  /* 0x00000000062872ca */ /* 0x004fe400000e0000 */
[----:B------:R-:W-:-:S02]  /*18320*/  R2UR UR41, R7 ;  /* 0x00000000072972ca */ /* 0x000fc400000e0000 */
        /* <DEDUP_REMOVED lines=67> */
[----:B------:R0:W5:Y:S01]  /*18760*/  LDL.LU.64 R6, [R1+0x78] ;  /* 0x0000780001067983 */ /* 0x0001620000300a00 */
        /* <DEDUP_REMOVED lines=12> */
[----:B------:R-:W2:Y:S08]  /*18830*/  LDL.64 R210, [R1+0x8] ;  /* 0x0000080001d27983 */ /* 0x000eb00000100a00 */
[----:B------:R-:W-:-:S02]  /*18840*/  UMOV UR18, UR38 ;  /* 0x0000002600127c82 */ /* 0x000fc40008000000 */
[----:B------:R-:W-:Y:S01]  /*18850*/  UMOV UR19, UR39 ;  /* 0x0000002700137c82 */ /* 0x000fe20008000000 */
[----:B------:R-:W-:Y:S02]  /*18860*/  WARPGROUP.DEPBAR.LE gsb0, 0x0 ;  /* 0x00008000000079c5 */ /* 0x000fe40000010000 */
[----:B------:R-:W-:-:S06]  /*18870*/  WARPGROUP.ARRIVE ;  /* 0x00000000000079c5 */ /* 0x000fcc0000000000 */
[----:B------:R-:W-:Y:S01]  /*18880*/  HGMMA.64x16x16.F32 R160, gdesc[UR16], R160, gsb0 ;  /* 0x0020000010a079f0 */ /* 0x000fe200080008a0 */
[----:B------:R-:W-:Y:S01]  /*18890*/  R2UR UR49, R20 ;  /* 0x00000000143172ca */ /* 0x000fe200000e0000 */
[----:B------:R-:W-:Y:S01]  /*188a0*/  VIADD R20, R3, 0x480 ;  /* 0x0000048003147836 */ /* 0x000fe20000000000 */
[----:B------:R-:W-:Y:S01]  /*188b0*/  R2UR UR48, R21 ;  /* 0x00000000153072ca */ /* 0x000fe200000e0000 */
        /* <DEDUP_REMOVED lines=28> */
[----:B-1----:R-:W-:Y:S02]  /*18a80*/  MOV R4, UR43 ;  /* 0x0000002b00047c02 */ /* 0x002fe40008000f00 */
[----:B------:R-:W-:Y:S02]  /*18a90*/  MOV R5, UR42 ;  /* 0x0000002a00057c02 */ /* 0x000fe40008000f00 */
[----:B------:R-:W-:Y:S02]  /*18aa0*/  R2UR UR42, R20 ;  /* 0x00000000142a72ca */ /* 0x000fe400000e0000 */
[----:B------:R-:W-:Y:S01]  /*18ab0*/  R2UR UR43, R21 ;  /* 0x00000000152b72ca */ /* 0x000fe200000e0000 */
[----:B------:R-:W-:Y:S01]  /*18ac0*/  UMOV UR40, UR46 ;  /* 0x0000002e00287c82 */ /* 0x000fe20008000000 */
[----:B------:R-:W-:Y:S01]  /*18ad0*/  UMOV UR41, UR47 ;  /* 0x0000002f00297c82 */ /* 0x000fe20008000000 */
[----:B------:R-:W-:-:S02]  /*18ae0*/  WARPGROUP.DEPBAR.LE gsb0, 0x0 ;  /* 0x00008000000079c5 */ /* 0x000fc40000010000 */
        /* <DEDUP_REMOVED lines=15> */
[----:B------:R-:W-:Y:S02]  /*18be0*/  R2UR UR6, R20 ;  /* 0x00000000140672ca */ /* 0x000fe400000e0000 */
        /* <DEDUP_REMOVED lines=67> */
[----:B------:R-:W-:Y:S01]  /*19020*/  R2UR UR42, R5 ;  /* 0x00000000052a72ca */ /* 0x000fe200000e0000 */
[----:B------:R-:W-:Y:S01]  /*19030*/  IMAD.MOV.U32 R5, RZ, RZ, 0x40000040 ;  /* 0x40000040ff057424 */ /* 0x000fe200078e00ff */
[----:B------:R-:W-:Y:S02]  /*19040*/  R2UR UR43, R4 ;  /* 0x00000000042b72ca */ /* 0x000fe400000e0000 */
[----:B------:R-:W-:Y:S02]  /*19050*/  IADD3 R4, R3, 0x404, RZ ;  /* 0x0000040403047810 */ /* 0x000fe40007ffe0ff */
[----:B------:R-:W-:Y:S02]  /*19060*/  R2UR UR11, R5 ;  /* 0x00000000050b72ca */ /* 0x000fe400000e0000 */
[----:B------:R-:W-:Y:S01]  /*19070*/  R2UR UR10, R4 ;  /* 0x00000000040a72ca */ /* 0x000fe200000e0000 */
[----:B------:R-:W-:Y:S01]  /*19080*/  UMOV UR8, UR56 ;  /* 0x0000003800087c82 */ /* 0x000fe20008000000 */
[----:B------:R-:W-:Y:S01]  /*19090*/  UMOV UR9, UR57 ;  /* 0x0000003900097c82 */ /* 0x000fe20008000000 */
[----:B------:R-:W-:-:S02]  /*190a0*/  WARPGROUP.DEPBAR.LE gsb0, 0x0 ;  /* 0x00008000000079c5 */ /* 0x000fc40000010000 */
        /* <DEDUP_REMOVED lines=231> */
[----:B------:R-:W-:Y:S02]  /*19f20*/  IADD3 R4, R3, 0x704, RZ ;  /* 0x0000070403047810 */ /* 0x000fe40007ffe0ff */
[----:B------:R-:W-:Y:S02]  /*19f30*/  R2UR UR41, R14 ;  /* 0x000000000e2972ca */ /* 0x000fe400000e0000 */
        /* <DEDUP_REMOVED lines=222> */
.L_x_2390:
[----:B------:R-:W-:Y:S01]  /*1ad20*/  SHF.L.U32 R0, R11, 0x1f, RZ ;  /* 0x0000001f0b007819 */ /* 0x000fe200000006ff */
[----:B------:R-:W-:-:S04]  /*1ad30*/  IMAD R11, R12, 0x8, R18 ;  /* 0x000000080c0b7824 */ /* 0x000fc800078e0212 */
[----:B------:R0:W1:Y:S01]  /*1ad40*/  SYNCS.PHASECHK.TRANS64.TRYWAIT P2, [R11+URZ+0x36850], R0 ;  /* 0x036850000b0075a7 */ /* 0x000062000804017f */
[----:B------:R-:W-:Y:S05]  /*1ad50*/  @!P0 BRA `(.L_x_2391) ;  /* 0x0000000000048947 */ /* 0x000fea0003800000 */
[----:B------:R-:W-:Y:S01]  /*1ad60*/  BPT.TRAP 0x1 ;  /* 0x000000040000795c */ /* 0x000fe20000300000 */
.L_x_2391:
[----:B------:R-:W-:Y:S04]  /*1ad70*/  BSSY B2, `(.L_x_2392) ;  /* 0x0000004000027945 */ /* 0x000fe80003800000 */
[----:B-1----:R-:W-:Y:S05]  /*1ad80*/  @P2 BRA `(.L_x_2393) ;  /* 0x0000000000082947 */ /* 0x002fea0003800000 */
[----:B------:R-:W1:Y:S02]  /*1ad90*/  SYNCS.PHASECHK.TRANS64.TRYWAIT P2, [R11+URZ+0x36850], R0 ;  /* 0x036850000b0075a7 */ /* 0x000e64000804017f */
[----:B-1----:R-:W-:Y:S05]  /*1ada0*/  @!P2 BRA `(.L_x_2394) ;  /* 0x0000011c008ca947 */ /* 0x002fea0003800000 */
.L_x_2393:
[----:B------:R-:W-:Y:S05]  /*1adb0*/  BSYNC B2 ;  /* 0x0000000000027941 */ /* 0x000fea0003800000 */
.L_x_2392:
[----:B01----:R-:W-:Y:S01]  /*1adc0*/  VIADD R0, R18, 0x400 ;  /* 0x0000040012007836 */ /* 0x003fe20000000000 */
[----:B------:R-:W-:Y:S01]  /*1add0*/  MOV R3, 0x40000040 ;  /* 0x4000004000037802 */ /* 0x000fe20000000f00 */
[----:B------:R-:W-:Y:S01]  /*1ade0*/  WARPGROUP.ARRIVE ;  /* 0x00000000000079c5 */ /* 0x000fe20000000000 */
[----:B------:R-:W-:Y:S02]  /*1adf0*/  IMAD.MOV.U32 R5, RZ, RZ, 0x40000040 ;  /* 0x40000040ff057424 */ /* 0x000fe400078e00ff */
[----:B------:R-:W-:Y:S01]  /*1ae00*/  FMUL.FTZ R21, R162, UR43 ;  /* 0x0000002ba2157c20 */ /* 0x000fe20008410000 */
[----:B------:R-:W-:Y:S01]  /*1ae10*/  SHF.R.U32.HI R0, RZ, 0x4, R0 ;  /* 0x00000004ff007819 */ /* 0x000fe20000011600 */
[----:B------:R-:W-:Y:S01]  /*1ae20*/  FMUL.FTZ R162, R164, UR43 ;  /* 0x0000002ba4a27c20 */ /* 0x000fe20008410000 */
[----:B------:R-:W-:Y:S01]  /*1ae30*/  R2UR UR7, R3 ;  /* 0x00000000030772ca */ /* 0x000fe200000e0000 */
[----:B------:R-:W-:Y:S01]  /*1ae40*/  FMUL.FTZ R164, R167, UR43 ;  /* 0x0000002ba7a47c20 */ /* 0x000fe20008410000 */
[----:B------:R-:W-:Y:S01]  /*1ae50*/  LOP3.LUT R0, R0, 0x3fff, RZ, 0xc0, !PT ;  /* 0x00003fff00007812 */ /* 0x000fe200078ec0ff */
[----:B------:R-:W-:Y:S01]  /*1ae60*/  FMUL.FTZ R167, R153, UR43 ;  /* 0x0000002b99a77c20 */ /* 0x000fe20008410000 */
[----:B------:R-:W-:Y:S01]  /*1ae70*/  FMUL.FTZ R153, R155, UR43 ;  /* 0x0000002b9b997c20 */ /* 0x000fe20008410000 */
[----:B------:R-:W-:Y:S01]  /*1ae80*/  FMUL.FTZ R155, R156, UR43 ;  /* 0x0000002b9c9b7c20 */ /* 0x000fe20008410000 */
[----:B------:R-:W-:Y:S01]  /*1ae90*/  LOP3.LUT R0, R0, 0x3800000, RZ, 0xfc, !PT ;  /* 0x0380000000007812 */ /* 0x000fe200078efcff */
[----:B------:R-:W-:Y:S01]  /*1aea0*/  FMUL.FTZ R156, R159, UR43 ;  /* 0x0000002b9f9c7c20 */ /* 0x000fe20008410000 */
[----:B------:R-:W-:Y:S01]  /*1aeb0*/  FMUL.FTZ R159, R145, UR43 ;  /* 0x0000002b919f7c20 */ /* 0x000fe20008410000 */
[----:B------:R-:W-:Y:S01]  /*1aec0*/  SHF.L.U32 R145, R217, 0x7, RZ ;  /* 0x00000007d9917819 */ /* 0x000fe200000006ff */
[----:B------:R-:W-:Y:S01]  /*1aed0*/  FMUL.FTZ R3, R169, UR43 ;  /* 0x0000002ba9037c20 */ /* 0x000fe20008410000 */
[----:B------:R-:W-:-:S02]  /*1aee0*/  IMAD R2, R12, 0xa80, R0 ;  /* 0x00000a800c027824 */ /* 0x000fc400078e0200 */
[----:B------:R-:W-:Y:S01]  /*1aef0*/  FMUL.FTZ R0, R168, UR43 ;  /* 0x0000002ba8007c20 */ /* 0x000fe20008410000 */
[----:B------:R-:W-:Y:S01]  /*1af00*/  FMUL.FTZ R168, R161, UR43 ;  /* 0x0000002ba1a87c20 */ /* 0x000fe20008410000 */
[----:B------:R-:W-:Y:S01]  /*1af10*/  FMUL.FTZ R161, R163, UR43 ;  /* 0x0000002ba3a17c20 */ /* 0x000fe20008410000 */
[C---:B------:R-:W-:Y:S01]  /*1af20*/  VIADD R4, R2.reuse, 0x80 ;  /* 0x0000008002047836 */ /* 0x040fe20000000000 */
[----:B------:R-:W-:Y:S01]  /*1af30*/  R2UR UR6, R2 ;  /* 0x00000000020672ca */ /* 0x000fe200000e0000 */
[----:B------:R-:W-:Y:S01]  /*1af40*/  FMUL.FTZ R163, R166, UR43 ;  /* 0x0000002ba6a37c20 */ /* 0x000fe20008410000 */
[----:B------:R-:W-:Y:S01]  /*1af50*/  FMUL.FTZ R166, R152, UR43 ;  /* 0x0000002b98a67c20 */ /* 0x000fe20008410000 */
[----:B------:R-:W-:Y:S01]  /*1af60*/  FMUL.FTZ R152, R154, UR43 ;  /* 0x0000002b9a987c20 */ /* 0x000fe20008410000 */
[----:B------:R-:W-:Y:S01]  /*1af70*/  FMUL.FTZ R154, R158, UR43 ;  /* 0x0000002b9e9a7c20 */ /* 0x000fe20008410000 */
[----:B------:R-:W-:Y:S01]  /*1af80*/  FMUL.FTZ R158, R144, UR43 ;  /* 0x0000002b909e7c20 */ /* 0x000fe20008410000 */
[----:B------:R-:W-:Y:S01]  /*1af90*/  FMUL.FTZ R144, R146, UR43 ;  /* 0x0000002b92907c20 */ /* 0x000fe20008410000 */
[----:B------:R-:W-:Y:S01]  /*1afa0*/  IMAD R146, R10, -0x70, R145 ;  /* 0xffffff900a927824 */ /* 0x000fe200078e0291 */
[----:B------:R-:W0:Y:S01]  /*1afb0*/  MUFU.TANH R0, R0 ;  /* 0x0000000000007308 */ /* 0x000e220000002400 */
[----:B------:R-:W-:Y:S01]  /*1afc0*/  FMUL.FTZ R20, R173, UR43 ;  /* 0x0000002bad147c20 */ /* 0x000fe20008410000 */
[----:B------:R-:W-:Y:S01]  /*1afd0*/  FMUL.FTZ R160, R160, UR43 ;  /* 0x0000002ba0a07c20 */ /* 0x000fe20008410000 */
[----:B------:R-:W-:Y:S01]  /*1afe0*/  FMUL.FTZ R147, R147, UR43 ;  /* 0x0000002b93937c20 */ /* 0x000fe20008410000 */
[----:B------:R-:W-:Y:S01]  /*1aff0*/  IADD3 R146, R146, 0x1, R222 ;  /* 0x0000000192927810 */ /* 0x000fe20007ffe0de */
[----:B------:R-:W-:Y:S01]  /*1b000*/  HGMMA.64x192x16.F32 R24, R200, gdesc[UR4].tnspB, R24, gsb0 ;  /* 0x42e00004c8187df0 */ /* 0x000fe20008000818 */
[----:B------:R-:W-:Y:S01]  /*1b010*/  R2UR UR6, R4 ;  /* 0x00000000040672ca */ /* 0x000fe200000e0000 */
[----:B------:R-:W-:Y:S01]  /*1b020*/  FMUL.FTZ R165, R165, UR43 ;  /* 0x0000002ba5a57c20 */ /* 0x000fe20008410000 */
[----:B------:R-:W-:Y:S01]  /*1b030*/  R2UR UR7, R5 ;  /* 0x00000000050772ca */ /* 0x000fe200000e0000 */
[----:B------:R-:W-:Y:S01]  /*1b040*/  IMAD.MOV.U32 R5, RZ, RZ, 0x40000040 ;  /* 0x40000040ff057424 */ /* 0x000fe200078e00ff */
[----:B------:R-:W-:Y:S01]  /*1b050*/  IADD3 R4, R2, 0x100, RZ ;  /* 0x0000010002047810 */ /* 0x000fe20007ffe0ff */
[----:B------:R-:W-:Y:S01]  /*1b060*/  IMAD.IADD R146, R146, 0x1, -R219 ;  /* 0x0000000192927824 */ /* 0x000fe200078e0adb */
[----:B------:R-:W1:Y:S01]  /*1b070*/  MUFU.TANH R3, R3 ;  /* 0x0000000300037308 */ /* 0x000e620000002400 */
[----:B------:R-:W-:Y:S01]  /*1b080*/  FMUL.FTZ R169, R137, UR43 ;  /* 0x0000002b89a97c20 */ /* 0x000fe20008410000 */
[----:B------:R-:W-:Y:S01]  /*1b090*/  FMUL.FTZ R157, R157, UR43 ;  /* 0x0000002b9d9d7c20 */ /* 0x000fe20008410000 */
[----:B------:R-:W-:-:S02]  /*1b0a0*/  IMAD R146, R226, -0x2, R146 ;  /* 0xfffffffee2927824 */ /* 0x000fc400078e0292 */
[----:B------:R-:W-:Y:S01]  /*1b0b0*/  FMUL.FTZ R140, R140, UR43 ;  /* 0x0000002b8c8c7c20 */ /* 0x000fe20008410000 */
[----:B------:R-:W-:Y:S01]  /*1b0c0*/  FMUL.FTZ R129, R129, UR43 ;  /* 0x0000002b81817c20 */ /* 0x000fe20008410000 */
[----:B------:R-:W-:Y:S01]  /*1b0d0*/  FMUL.FTZ R12, R171, UR43 ;  /* 0x0000002bab0c7c20 */ /* 0x000fe20008410000 */
[----:B------:R-:W-:Y:S01]  /*1b0e0*/  IMAD.IADD R146, R227, 0x1, R146 ;  /* 0x00000001e3927824 */ /* 0x000fe200078e0292 */
[----:B------:R-:W2:Y:S01]  /*1b0f0*/  MUFU.TANH R20, R20 ;  /* 0x0000001400147308 */ /* 0x000ea20000002400 */
[----:B------:R-:W-:Y:S01]  /*1b100*/  FMUL.FTZ R171, R133, UR43 ;  /* 0x0000002b85ab7c20 */ /* 0x000fe20008410000 */
[----:B------:R-:W-:Y:S01]  /*1b110*/  FMUL.FTZ R120, R120, UR43 ;  /* 0x0000002b78787c20 */ /* 0x000fe20008410000 */
[----:B------:R-:W-:Y:S01]  /*1b120*/  FMUL.FTZ R121, R121, UR43 ;  /* 0x0000002b79797c20 */ /* 0x000fe20008410000 */
[C---:B------:R-:W-:Y:S01]  /*1b130*/  ISETP.GT.AND P2, PT, R146.reuse, RZ, PT ;  /* 0x000000ff9200720c */ /* 0x040fe20003f44270 */
[----:B------:R-:W-:Y:S01]  /*1b140*/  ULDC UR4, c[0x0][0x988] ;  /* 0x0002620000047ab9 */ /* 0x000fe20000000800 */
[----:B------:R-:W-:Y:S01]  /*1b150*/  ISETP.GT.AND P3, PT, R146, 0x1, PT ;  /* 0x000000019200780c */ /* 0x000fe20003f64270 */
[----:B------:R-:W-:Y:S01]  /*1b160*/  FMUL.FTZ R14, R174, UR43 ;  /* 0x0000002bae0e7c20 */ /* 0x000fe20008410000 */
[----:B------:R-:W-:Y:S01]  /*1b170*/  MUFU.TANH R160, R160 ;  /* 0x000000a000a07308 */ /* 0x000fe20000002400 */
[----:B0-----:R-:W-:Y:S01]  /*1b180*/  FSEL R0, R0, -INF , P2 ;  /* 0xff80000000007808 */ /* 0x001fe20001000000 */
[----:B------:R-:W-:Y:S01]  /*1b190*/  FMUL.FTZ R15, R175, UR43 ;  /* 0x0000002baf0f7c20 */ /* 0x000fe20008410000 */
[----:B------:R-:W-:Y:S01]  /*1b1a0*/  ISETP.GT.AND P2, PT, R146, 0x8, PT ;  /* 0x000000089200780c */ /* 0x000fe20003f44270 */
        /* <DEDUP_REMOVED lines=13> */
[----:B0-----:R-:W-:Y:S01]  /*1b280*/  FMUL.FTZ R147, R148, UR43 ;  /* 0x0000002b94937c20 */ /* 0x001fe20008410000 */
[----:B------:R-:W-:Y:S01]  /*1b290*/  FMUL.FTZ R148, R149, UR43 ;  /* 0x0000002b95947c20 */ /* 0x000fe20008410000 */
[----:B------:R-:W-:Y:S01]  /*1b2a0*/  FMUL.FTZ R149, R136, UR43 ;  /* 0x0000002b88957c20 */ /* 0x000fe20008410000 */
[----:B-1----:R-:W-:Y:S01]  /*1b2b0*/  FSEL R136, R3, -INF , P3 ;  /* 0xff80000003887808 */ /* 0x002fe20001800000 */
[----:B------:R-:W-:Y:S01]  /*1b2c0*/  @!P1 VIADD R11, R11, 0x36860 ;  /* 0x000368600b0b9836 */ /* 0x000fe20000000000 */
[----:B-----5:R-:W-:-:S02]  /*1b2d0*/  FMNMX.FTZ R3, R0, R9, !PT ;  /* 0x0000000900037209 */ /* 0x020fc40007810000 */
[----:B------:R-:W-:Y:S01]  /*1b2e0*/  MUFU.TANH R162, R162 ;  /* 0x000000a200a27308 */ /* 0x000fe20000002400 */
[----:B------:R-:W-:Y:S02]  /*1b2f0*/  ISETP.GT.AND P3, PT, R146, 0x9, PT ;  /* 0x000000099200780c */ /* 0x000fe40003f64270 */
[----:B------:R-:W-:Y:S02]  /*1b300*/  @!P1 IADD3 R13, R13, 0x36840, RZ ;  /* 0x000368400d0d9810 */ /* 0x000fe40007ffe0ff */
[----:B--2---:R-:W-:Y:S02]  /*1b310*/  FSEL R20, R20, -INF , P3 ;  /* 0xff80000014147808 */ /* 0x004fe40001800000 */
[----:B------:R-:W-:Y:S01]  /*1b320*/  ISETP.GT.AND P3, PT, R146, 0x11, PT ;  /* 0x000000119200780c */ /* 0x000fe20003f64270 */
[----:B------:R-:W0:Y:S01]  /*1b330*/  MUFU.TANH R165, R165 ;  /* 0x000000a500a57308 */ /* 0x000e220000002400 */
[----:B------:R-:W-:Y:S02]  /*1b340*/  @!P1 PRMT R13, RZ, 0x654, R13 ;  /* 0x00000654ff0d9816 */ /* 0x000fe4000000000d */
[----:B---3--:R-:W-:-:S02]  /*1b350*/  FSEL R168, R168, -INF , P3 ;  /* 0xff800000a8a87808 */ /* 0x008fc40001800000 */
[----:B------:R-:W-:-:S03]  /*1b360*/  ISETP.GT.AND P3, PT, R146, 0x19, PT ;  /* 0x000000199200780c */ /* 0x000fc60003f64270 */
[----:B------:R-:W-:Y:S08]  /*1b370*/  MUFU.TANH R166, R166 ;  /* 0x000000a600a67308 */ /* 0x000ff00000002400 */
[----:B------:R-:W1:Y:S01]  /*1b380*/  MUFU.TANH R167, R167 ;  /* 0x000000a700a77308 */ /* 0x000e620000002400 */
[----:B0-----:R-:W-:Y:S02]  /*1b390*/  FSEL R165, R165, -INF , P3 ;  /* 0xff800000a5a57808 */ /* 0x001fe40001800000 */
[----:B------:R-:W-:-:S05]  /*1b3a0*/  ISETP.GT.AND P3, PT, R146, 0x21, PT ;  /* 0x000000219200780c */ /* 0x000fca0003f64270 */
[----:B------:R-:W-:Y:S08]  /*1b3b0*/  MUFU.TANH R155, R155 ;  /* 0x0000009b009b7308 */ /* 0x000ff00000002400 */
[----:B------:R-:W0:Y:S01]  /*1b3c0*/  MUFU.TANH R157, R157 ;  /* 0x0000009d009d7308 */ /* 0x000e220000002400 */
[----:B-1----:R-:W-:Y:S02]  /*1b3d0*/  FSEL R167, R167, -INF , P3 ;  /* 0xff800000a7a77808 */ /* 0x002fe40001800000 */
[----:B------:R-:W-:-:S05]  /*1b3e0*/  ISETP.GT.AND P3, PT, R146, 0x29, PT ;  /* 0x000000299200780c */ /* 0x000fca0003f64270 */
        /* <DEDUP_REMOVED lines=9> */
[----:B------:R-:W-:Y:S01]  /*1b480*/  MUFU.TANH R171, R171 ;  /* 0x000000ab00ab7308 */ /* 0x000fe20000002400 */
[----:B0-----:R-:W-:Y:S02]  /*1b490*/  FSEL R148, R148, -INF , P3 ;  /* 0xff80000094947808 */ /* 0x001fe40001800000 */
[----:B------:R-:W-:-:S05]  /*1b4a0*/  ISETP.GT.AND P3, PT, R146, 0x41, PT ;  /* 0x000000419200780c */ /* 0x000fca0003f64270 */
        /* <DEDUP_REMOVED lines=12> */
[----:B------:R-:W-:Y:S01]  /*1b570*/  R2UR UR6, R4 ;  /* 0x00000000040672ca */ /* 0x000fe200000e0000 */
[----:B------:R-:W-:Y:S01]  /*1b580*/  VIADD R4, R2, 0x180 ;  /* 0x0000018002047836 */ /* 0x000fe20000000000 */
[----:B------:R-:W-:-:S04]  /*1b590*/  R2UR UR7, R5 ;  /* 0x00000000050772ca */ /* 0x000fc800000e0000 */
[----:B------:R-:W-:Y:S01]  /*1b5a0*/  MUFU.TANH R154, R154 ;  /* 0x0000009a009a7308 */ /* 0x000fe20000002400 */
[----:B------:R-:W-:-:S07]  /*1b5b0*/  MOV R5, 0x40000040 ;  /* 0x4000004000057802 */ /* 0x000fce0000000f00 */
        /* <DEDUP_REMOVED lines=23> */
[----:B------:R-:W-:Y:S01]  /*1b730*/  FMUL.FTZ R5, R172, UR43 ;  /* 0x0000002bac057c20 */ /* 0x000fe20008410000 */
[----:B------:R-:W-:Y:S01]  /*1b740*/  R2UR UR6, R4 ;  /* 0x00000000040672ca */ /* 0x000fe200000e0000 */
[----:B------:R-:W-:Y:S01]  /*1b750*/  FMUL.FTZ R4, R170, UR43 ;  /* 0x0000002baa047c20 */ /* 0x000fe20008410000 */
[----:B------:R-:W-:-:S03]  /*1b760*/  FMUL.FTZ R170, R132, UR43 ;  /* 0x0000002b84aa7c20 */ /* 0x000fc60008410000 */
[----:B------:R-:W0:Y:S08]  /*1b770*/  MUFU.TANH R5, R5 ;  /* 0x0000000500057308 */ /* 0x000e300000002400 */
[----:B------:R-:W-:Y:S08]  /*1b780*/  MUFU.TANH R170, R170 ;  /* 0x000000aa00aa7308 */ /* 0x000ff00000002400 */
[----:B------:R-:W-:Y:S01]  /*1b790*/  MUFU.TANH R4, R4 ;  /* 0x0000000400047308 */ /* 0x000fe20000002400 */
[----:B0-----:R-:W-:-:S02]  /*1b7a0*/  FSEL R137, R5, -INF , P2 ;  /* 0xff80000005897808 */ /* 0x001fc40001000000 */
[----:B------:R-:W-:Y:S02]  /*1b7b0*/  FMNMX.FTZ R5, R136, R3, !PT ;  /* 0x0000000388057209 */ /* 0x000fe40007810000 */
[----:B------:R-:W-:Y:S02]  /*1b7c0*/  ISETP.GT.AND P2, PT, R146, 0x10, PT ;  /* 0x000000109200780c */ /* 0x000fe40003f44270 */
[----:B------:R-:W-:Y:S01]  /*1b7d0*/  FMNMX.FTZ R5, R137, R5, !PT ;  /* 0x0000000589057209 */ /* 0x000fe20007810000 */
[----:B------:R0:W1:Y:S01]  /*1b7e0*/  MUFU.TANH R3, R169 ;  /* 0x000000a900037308 */ /* 0x0000620000002400 */
[----:B------:R-:W-:Y:S02]  /*1b7f0*/  FSEL R160, R160, -INF , P2 ;  /* 0xff800000a0a07808 */ /* 0x000fe40001000000 */
[----:B------:R-:W-:-:S04]  /*1b800*/  ISETP.GT.AND P2, PT, R146, 0x18, PT ;  /* 0x000000189200780c */ /* 0x000fc80003f44270 */
[----:B------:R-:W-:Y:S02]  /*1b810*/  FSEL R162, R162, -INF , P2 ;  /* 0xff800000a2a27808 */ /* 0x000fe40001000000 */
[----:B0-----:R-:W-:Y:S02]  /*1b820*/  FMNMX.FTZ R169, R20, R5, !PT ;  /* 0x0000000514a97209 */ /* 0x001fe40007810000 */
[----:B------:R-:W-:Y:S01]  /*1b830*/  ISETP.GT.AND P2, PT, R146, 0x20, PT ;  /* 0x000000209200780c */ /* 0x000fe20003f44270 */
[----:B------:R0:W2:Y:S01]  /*1b840*/  MUFU.TANH R5, R140 ;  /* 0x0000008c00057308 */ /* 0x0000a20000002400 */
[----:B------:R-:W-:Y:S02]  /*1b850*/  FMNMX.FTZ R169, R160, R169, !PT ;  /* 0x000000a9a0a97209 */ /* 0x000fe40007810000 */
[----:B------:R-:W-:Y:S02]  /*1b860*/  FSEL R166, R166, -INF , P2 ;  /* 0xff800000a6a67808 */ /* 0x000fe40001000000 */
[----:B------:R-:W-:-:S02]  /*1b870*/  FMNMX.FTZ R169, R168, R169, !PT ;  /* 0x000000a9a8a97209 */ /* 0x000fc40007810000 */
[----:B------:R-:W-:Y:S02]  /*1b880*/  ISETP.GT.AND P2, PT, R146, 0x28, PT ;  /* 0x000000289200780c */ /* 0x000fe40003f44270 */
[----:B------:R-:W-:Y:S01]  /*1b890*/  FMNMX.FTZ R169, R162, R169, !PT ;  /* 0x000000a9a2a97209 */ /* 0x000fe20007810000 */
[----:B0-----:R-:W-:Y:S01]  /*1b8a0*/  FMUL.FTZ R140, R141, UR43 ;  /* 0x0000002b8d8c7c20 */ /* 0x001fe20008410000 */
[----:B------:R-:W-:Y:S01]  /*1b8b0*/  FMUL.FTZ R141, R128, UR43 ;  /* 0x0000002b808d7c20 */ /* 0x000fe20008410000 */
[----:B------:R-:W-:Y:S02]  /*1b8c0*/  FSEL R155, R155, -INF , P2 ;  /* 0xff8000009b9b7808 */ /* 0x000fe40001000000 */
[----:B------:R-:W-:Y:S02]  /*1b8d0*/  FMNMX.FTZ R169, R165, R169, !PT ;  /* 0x000000a9a5a97209 */ /* 0x000fe40007810000 */
[----:B------:R-:W-:Y:S01]  /*1b8e0*/  ISETP.GT.AND P2, PT, R146, 0x30, PT ;  /* 0x000000309200780c */ /* 0x000fe20003f44270 */
[----:B------:R-:W0:Y:S01]  /*1b8f0*/  MUFU.TANH R140, R140 ;  /* 0x0000008c008c7308 */ /* 0x000e220000002400 */
[----:B------:R-:W-:-:S02]  /*1b900*/  FMNMX.FTZ R169, R166, R169, !PT ;  /* 0x000000a9a6a97209 */ /* 0x000fc40007810000 */
[----:B------:R-:W-:Y:S02]  /*1b910*/  FSEL R158, R158, -INF , P2 ;  /* 0xff8000009e9e7808 */ /* 0x000fe40001000000 */
[----:B------:R-:W-:Y:S02]  /*1b920*/  FMNMX.FTZ R128, R167, R169, !PT ;  /* 0x000000a9a7807209 */ /* 0x000fe40007810000 */
[----:B------:R-:W-:Y:S01]  /*1b930*/  ISETP.GT.AND P2, PT, R146, 0x38, PT ;  /* 0x000000389200780c */ /* 0x000fe20003f44270 */
[----:B------:R3:W-:Y:S01]  /*1b940*/  MUFU.TANH R169, R129 ;  /* 0x0000008100a97308 */ /* 0x0007e20000002400 */
[----:B------:R-:W-:Y:S02]  /*1b950*/  FMNMX.FTZ R128, R155, R128, !PT ;  /* 0x000000809b807209 */ /* 0x000fe40007810000 */
[----:B------:R-:W-:Y:S02]  /*1b960*/  FSEL R147, R147, -INF , P2 ;  /* 0xff80000093937808 */ /* 0x000fe40001000000 */
[----:B------:R-:W-:-:S02]  /*1b970*/  FMNMX.FTZ R128, R157, R128, !PT ;  /* 0x000000809d807209 */ /* 0x000fc40007810000 */
[----:B------:R-:W-:Y:S01]  /*1b980*/  ISETP.GT.AND P2, PT, R146, 0x40, PT ;  /* 0x000000409200780c */ /* 0x000fe20003f44270 */
[----:B------:R-:W4:Y:S01]  /*1b990*/  MUFU.TANH R141, R141 ;  /* 0x0000008d008d7308 */ /* 0x000f220000002400 */
[----:B------:R-:W-:-:S04]  /*1b9a0*/  FMNMX.FTZ R128, R158, R128, !PT ;  /* 0x000000809e807209 */ /* 0x000fc80007810000 */
[----:B------:R-:W-:-:S04]  /*1b9b0*/  FMNMX.FTZ R128, R159, R128, !PT ;  /* 0x000000809f807209 */ /* 0x000fc80007810000 */
[----:B---3--:R-:W-:Y:S02]  /*1b9c0*/  FMNMX.FTZ R129, R147, R128, !PT ;  /* 0x0000008093817209 */ /* 0x008fe40007810000 */
[----:B------:R-:W-:Y:S02]  /*1b9d0*/  FSEL R128, R149, -INF , P2 ;  /* 0xff80000095807808 */ /* 0x000fe40001000000 */
[----:B------:R-:W-:Y:S01]  /*1b9e0*/  FMNMX.FTZ R132, R148, R129, !PT ;  /* 0x0000008194847209 */ /* 0x000fe20007810000 */
[----:B------:R3:W4:Y:S01]  /*1b9f0*/  MUFU.TANH R149, R120 ;  /* 0x0000007800957308 */ /* 0x0007220000002400 */
[----:B------:R-:W-:Y:S02]  /*1ba00*/  ISETP.GT.AND P2, PT, R146, 0x48, PT ;  /* 0x000000489200780c */ /* 0x000fe40003f44270 */
[----:B-1----:R-:W-:Y:S02]  /*1ba10*/  FSEL R129, R3, -INF , P3 ;  /* 0xff80000003817808 */ /* 0x002fe40001800000 */
[----:B------:R-:W-:-:S02]  /*1ba20*/  FMNMX.FTZ R3, R128, R132, !PT ;  /* 0x0000008480037209 */ /* 0x000fc40007810000 */
[----:B--2---:R-:W-:Y:S02]  /*1ba30*/  FSEL R132, R5, -INF , P2 ;  /* 0xff80000005847808 */ /* 0x004fe40001000000 */
[----:B------:R-:W-:Y:S01]  /*1ba40*/  ISETP.GT.AND P3, PT, R146, 0x49, PT ;  /* 0x000000499200780c */ /* 0x000fe20003f64270 */
[----:B---3--:R-:W-:Y:S01]  /*1ba50*/  FMUL.FTZ R120, R124, UR43 ;  /* 0x0000002b7c787c20 */ /* 0x008fe20008410000 */
[----:B------:R-:W-:Y:S02]  /*1ba60*/  FMNMX.FTZ R5, R129, R3, !PT ;  /* 0x0000000381057209 */ /* 0x000fe40007810000 */
[----:B------:R-:W-:Y:S01]  /*1ba70*/  ISETP.GT.AND P2, PT, R146, 0x50, PT ;  /* 0x000000509200780c */ /* 0x000fe20003f44270 */
[----:B------:R1:W2:Y:S01]  /*1ba80*/  MUFU.TANH R3, R121 ;  /* 0x0000007900037308 */ /* 0x0002a20000002400 */
[----:B0-----:R-:W-:Y:S02]  /*1ba90*/  FSEL R133, R140, -INF , P3 ;  /* 0xff8000008c857808 */ /* 0x001fe40001800000 */
[----:B------:R-:W-:-:S02]  /*1baa0*/  FMNMX.FTZ R5, R132, R5, !PT ;  /* 0x0000000584057209 */ /* 0x000fc40007810000 */
[C---:B------:R-:W-:Y:S02]  /*1bab0*/  ISETP.GT.AND P3, PT, R146.reuse, 0x51, PT ;  /* 0x000000519200780c */ /* 0x040fe40003f64270 */
[----:B----4-:R-:W-:Y:S02]  /*1bac0*/  FSEL R124, R141, -INF , P2 ;  /* 0xff8000008d7c7808 */ /* 0x010fe40001000000 */
[----:B-1----:R-:W-:Y:S02]  /*1bad0*/  FMNMX.FTZ R121, R133, R5, !PT ;  /* 0x0000000585797209 */ /* 0x002fe40007810000 */
[----:B------:R0:W1:Y:S01]  /*1bae0*/  MUFU.TANH R5, R120 ;  /* 0x0000007800057308 */ /* 0x0000620000002400 */
[----:B------:R-:W-:Y:S02]  /*1baf0*/  ISETP.GT.AND P2, PT, R146, 0x58, PT ;  /* 0x000000589200780c */ /* 0x000fe40003f44270 */
[----:B------:R-:W-:Y:S02]  /*1bb00*/  FSEL R140, R169, -INF , P3 ;  /* 0xff800000a98c7808 */ /* 0x000fe40001800000 */
[----:B------:R-:W-:-:S02]  /*1bb10*/  FMNMX.FTZ R121, R124, R121, !PT ;  /* 0x000000797c797209 */ /* 0x000fc40007810000 */
[----:B------:R-:W-:Y:S01]  /*1bb20*/  ISETP.GT.AND P3, PT, R146, 0x59, PT ;  /* 0x000000599200780c */ /* 0x000fe20003f64270 */
[----:B0-----:R-:W-:Y:S01]  /*1bb30*/  FMUL.FTZ R120, R125, UR43 ;  /* 0x0000002b7d787c20 */ /* 0x001fe20008410000 */
[----:B------:R-:W-:Y:S01]  /*1bb40*/  FSEL R125, R170, -INF , P2 ;  /* 0xff800000aa7d7808 */ /* 0x000fe20001000000 */
[----:B------:R-:W-:Y:S01]  /*1bb50*/  FMUL.FTZ R170, R150, UR43 ;  /* 0x0000002b96aa7c20 */ /* 0x000fe20008410000 */
[----:B------:R-:W-:Y:S02]  /*1bb60*/  FMNMX.FTZ R121, R140, R121, !PT ;  /* 0x000000798c797209 */ /* 0x000fe40007810000 */
[----:B------:R-:W-:Y:S01]  /*1bb70*/  ISETP.GT.AND P2, PT, R146, 0x60, PT ;  /* 0x000000609200780c */ /* 0x000fe20003f44270 */
[----:B------:R-:W0:Y:S01]  /*1bb80*/  MUFU.TANH R120, R120 ;  /* 0x0000007800787308 */ /* 0x000e220000002400 */
[----:B------:R-:W-:Y:S01]  /*1bb90*/  FSEL R141, R171, -INF , P3 ;  /* 0xff800000ab8d7808 */ /* 0x000fe20001800000 */
[----:B------:R-:W-:Y:S01]  /*1bba0*/  FMUL.FTZ R171, R151, UR43 ;  /* 0x0000002b97ab7c20 */ /* 0x000fe20008410000 */
[----:B------:R-:W-:-:S02]  /*1bbb0*/  FMNMX.FTZ R121, R125, R121, !PT ;  /* 0x000000797d797209 */ /* 0x000fc40007810000 */
[C---:B------:R-:W-:Y:S02]  /*1bbc0*/  ISETP.GT.AND P3, PT, R146.reuse, 0x61, PT ;  /* 0x000000619200780c */ /* 0x040fe40003f64270 */
[----:B------:R-:W-:Y:S01]  /*1bbd0*/  FSEL R149, R149, -INF , P2 ;  /* 0xff80000095957808 */ /* 0x000fe20001000000 */
[----:B------:R-:W3:Y:S01]  /*1bbe0*/  MUFU.TANH R170, R170 ;  /* 0x000000aa00aa7308 */ /* 0x000ee20000002400 */
[----:B------:R-:W-:Y:S02]  /*1bbf0*/  FMNMX.FTZ R121, R141, R121, !PT ;  /* 0x000000798d797209 */ /* 0x000fe40007810000 */
[C---:B------:R-:W-:Y:S02]  /*1bc00*/  ISETP.GT.AND P2, PT, R146.reuse, 0x68, PT ;  /* 0x000000689200780c */ /* 0x040fe40003f44270 */
[----:B--2---:R-:W-:Y:S02]  /*1bc10*/  FSEL R169, R3, -INF , P3 ;  /* 0xff80000003a97808 */ /* 0x004fe40001800000 */
[----:B------:R-:W-:Y:S01]  /*1bc20*/  FMNMX.FTZ R121, R149, R121, !PT ;  /* 0x0000007995797209 */ /* 0x000fe20007810000 */
[----:B------:R-:W2:Y:S01]  /*1bc30*/  MUFU.TANH R171, R171 ;  /* 0x000000ab00ab7308 */ /* 0x000ea20000002400 */
[----:B------:R-:W-:-:S02]  /*1bc40*/  ISETP.GT.AND P3, PT, R146, 0x69, PT ;  /* 0x000000699200780c */ /* 0x000fc40003f64270 */
[----:B-1----:R-:W-:Y:S02]  /*1bc50*/  FSEL R151, R5, -INF , P2 ;  /* 0xff80000005977808 */ /* 0x002fe40001000000 */
[----:B------:R-:W-:Y:S02]  /*1bc60*/  FMNMX.FTZ R121, R169, R121, !PT ;  /* 0x00000079a9797209 */ /* 0x000fe40007810000 */
[----:B0-----:R-:W-:Y:S02]  /*1bc70*/  FSEL R150, R120, -INF , P3 ;  /* 0xff80000078967808 */ /* 0x001fe40001800000 */
[----:B------:R-:W-:Y:S01]  /*1bc80*/  FMNMX.FTZ R5, R151, R121, !PT ;  /* 0x0000007997057209 */ /* 0x000fe20007810000 */
[----:B------:R-:W-:Y:S01]  /*1bc90*/  IMAD.MOV.U32 R121, RZ, RZ, 0x40000040 ;  /* 0x40000040ff797424 */ /* 0x000fe200078e00ff */
[----:B------:R-:W-:Y:S02]  /*1bca0*/  IADD3 R120, R2, 0x280, RZ ;  /* 0x0000028002787810 */ /* 0x000fe40007ffe0ff */
[----:B------:R-:W-:-:S02]  /*1bcb0*/  FMNMX.FTZ R5, R150, R5, !PT ;  /* 0x0000000596057209 */ /* 0x000fc40007810000 */
[----:B------:R-:W-:-:S03]  /*1bcc0*/  IADD3 R146, R146, 0x8, RZ ;  /* 0x0000000892927810 */ /* 0x000fc60007ffe0ff */
[----:B------:R-:W0:Y:S01]  /*1bcd0*/  SHFL.BFLY PT, R3, R5, 0x2, 0x1f ;  /* 0x0c401f0005037f89 */ /* 0x000e2200000e0000 */
[C---:B------:R-:W-:Y:S02]  /*1bce0*/  ISETP.GT.AND P3, PT, R146.reuse, RZ, PT ;  /* 0x000000ff9200720c */ /* 0x040fe40003f64270 */
[C---:B------:R-:W-:Y:S02]  /*1bcf0*/  ISETP.GT.AND P4, PT, R146.reuse, 0x1, PT ;  /* 0x000000019200780c */ /* 0x040fe40003f84270 */
[----:B------:R-:W-:Y:S02]  /*1bd00*/  ISETP.GT.AND P5, PT, R146, 0x8, PT ;  /* 0x000000089200780c */ /* 0x000fe40003fa4270 */
[----:B------:R-:W-:Y:S02]  /*1bd10*/  FSEL R12, R12, -INF , P4 ;  /* 0xff8000000c0c7808 */ /* 0x000fe40002000000 */
[----:B------:R-:W-:Y:S02]  /*1bd20*/  ISETP.GT.AND P6, PT, R146, 0x9, PT ;  /* 0x000000099200780c */ /* 0x000fe40003fc4270 */
[----:B------:R-:W-:-:S02]  /*1bd30*/  FSEL R14, R14, -INF , P5 ;  /* 0xff8000000e0e7808 */ /* 0x000fc40002800000 */
[C---:B------:R-:W-:Y:S02]  /*1bd40*/  ISETP.GT.AND P4, PT, R146.reuse, 0x11, PT ;  /* 0x000000119200780c */ /* 0x040fe40003f84270 */
[C---:B------:R-:W-:Y:S02]  /*1bd50*/  ISETP.GT.AND P5, PT, R146.reuse, 0x18, PT ;  /* 0x000000189200780c */ /* 0x040fe40003fa4270 */
[----:B------:R-:W-:Y:S02]  /*1bd60*/  FSEL R161, R161, -INF , P4 ;  /* 0xff800000a1a17808 */ /* 0x000fe40002000000 */
[----:B------:R-:W-:Y:S02]  /*1bd70*/  FSEL R163, R163, -INF , P5 ;  /* 0xff800000a3a37808 */ /* 0x000fe40002800000 */
[C---:B------:R-:W-:Y:S02]  /*1bd80*/  ISETP.GT.AND P4, PT, R146.reuse, 0x21, PT ;  /* 0x000000219200780c */ /* 0x040fe40003f84270 */
[----:B------:R-:W-:-:S02]  /*1bd90*/  ISETP.GT.AND P5, PT, R146, 0x28, PT ;  /* 0x000000289200780c */ /* 0x000fc40003fa4270 */
[----:B0-----:R-:W-:Y:S02]  /*1bda0*/  FMNMX.FTZ R5, R5, R3, !PT ;  /* 0x0000000305057209 */ /* 0x001fe40007810000 */
[----:B------:R-:W-:Y:S02]  /*1bdb0*/  FSEL R153, R153, -INF , P4 ;  /* 0xff80000099997808 */ /* 0x000fe40002000000 */
[----:B------:R-:W-:Y:S01]  /*1bdc0*/  FSEL R154, R154, -INF , P5 ;  /* 0xff8000009a9a7808 */ /* 0x000fe20002800000 */
[----:B------:R-:W0:Y:S01]  /*1bdd0*/  SHFL.BFLY PT, R3, R5, 0x1, 0x1f ;  /* 0x0c201f0005037f89 */ /* 0x000e2200000e0000 */
[C---:B------:R-:W-:Y:S02]  /*1bde0*/  ISETP.GT.AND P4, PT, R146.reuse, 0x31, PT ;  /* 0x000000319200780c */ /* 0x040fe40003f84270 */
[----:B------:R-:W-:Y:S02]  /*1bdf0*/  ISETP.GT.AND P5, PT, R146, 0x38, PT ;  /* 0x000000389200780c */ /* 0x000fe40003fa4270 */
[----:B------:R-:W-:-:S02]  /*1be00*/  FSEL R145, R145, -INF , P4 ;  /* 0xff80000091917808 */ /* 0x000fc40002000000 */
[----:B---3--:R-:W-:Y:S02]  /*1be10*/  FSEL R170, R170, -INF , P5 ;  /* 0xff800000aaaa7808 */ /* 0x008fe40002800000 */
[C---:B------:R-:W-:Y:S01]  /*1be20*/  ISETP.GT.AND P4, PT, R146.reuse, 0x41, PT ;  /* 0x000000419200780c */ /* 0x040fe20003f84270 */
[----:B------:R-:W-:Y:S02]  /*1be30*/  WARPGROUP.DEPBAR.LE gsb0, 0x0 ;  /* 0x00008000000079c5 */ /* 0x000fe40000010000 */
[----:B------:R-:W-:Y:S01]  /*1be40*/  WARPGROUP.ARRIVE ;  /* 0x00000000000079c5 */ /* 0x000fe20000000000 */
[----:B------:R-:W-:Y:S02]  /*1be50*/  ISETP.GT.AND P5, PT, R146, 0x48, PT ;  /* 0x000000489200780c */ /* 0x000fe40003fa4270 */
[----:B------:R-:W-:Y:S02]  /*1be60*/  FSEL R139, R139, -INF , P4 ;  /* 0xff8000008b8b7808 */ /* 0x000fe40002000000 */
[----:B------:R-:W-:Y:S01]  /*1be70*/  FSEL R142, R142, -INF , P5 ;  /* 0xff8000008e8e7808 */ /* 0x000fe20002800000 */
[----:B------:R-:W-:Y:S01]  /*1be80*/  HGMMA.64x192x16.F32 R24, R184, gdesc[UR4].tnspB, R24, gsb0 ;  /* 0x42e00004b8187df0 */ /* 0x000fe20008000818 */
[----:B------:R-:W-:-:S02]  /*1be90*/  R2UR UR6, R120 ;  /* 0x00000000780672ca */ /* 0x000fc400000e0000 */
[----:B------:R-:W-:Y:S02]  /*1bea0*/  R2UR UR7, R121 ;  /* 0x00000000790772ca */ /* 0x000fe400000e0000 */
[----:B0-----:R-:W-:Y:S01]  /*1beb0*/  FMNMX.FTZ R5, R5, R3, !PT ;  /* 0x0000000305057209 */ /* 0x001fe20007810000 */
[----:B------:R-:W-:Y:S01]  /*1bec0*/  IMAD.U32 R3, RZ, RZ, UR4 ;  /* 0x00000004ff037e24 */ /* 0x000fe2000f8e00ff */
[----:B------:R0:W1:Y:S01]  /*1bed0*/  MUFU.TANH R121, R126 ;  /* 0x0000007e00797308 */ /* 0x0000620000002400 */
[C---:B------:R-:W-:Y:S02]  /*1bee0*/  ISETP.GT.AND P4, PT, R146.reuse, 0x51, PT ;  /* 0x000000519200780c */ /* 0x040fe40003f84270 */
[C---:B------:R-:W-:Y:S01]  /*1bef0*/  FMUL.FTZ R120, R5.reuse, R3 ;  /* 0x0000000305787220 */ /* 0x040fe20000410000 */
[----:B------:R-:W-:Y:S02]  /*1bf00*/  FSETP.NEU.FTZ.AND P2, PT, R5, -INF , PT ;  /* 0xff8000000500780b */ /* 0x000fe40003f5d000 */
[----:B------:R-:W-:-:S02]  /*1bf10*/  ISETP.GT.AND P5, PT, R146, 0x58, PT ;  /* 0x000000589200780c */ /* 0x000fc40003fa4270 */
[----:B------:R-:W-:Y:S01]  /*1bf20*/  FSEL R120, R120, RZ, P2 ;  /* 0x000000ff78787208 */ /* 0x000fe20001000000 */
[----:B0-----:R-:W-:Y:S01]  /*1bf30*/  FMUL.FTZ R126, R127, UR43 ;  /* 0x0000002b7f7e7c20 */ /* 0x001fe20008410000 */
[----:B------:R-:W-:Y:S02]  /*1bf40*/  FSEL R131, R131, -INF , P4 ;  /* 0xff80000083837808 */ /* 0x000fe40002000000 */
[----:B------:R-:W-:Y:S01]  /*1bf50*/  FSEL R134, R134, -INF , P5 ;  /* 0xff80000086867808 */ /* 0x000fe20002800000 */
[-CC-:B------:R-:W-:Y:S01]  /*1bf60*/  FFMA.FTZ R127, R136, R3.reuse, -R120.reuse ;  /* 0x00000003887f7223 */ /* 0x180fe20000010878 */
[----:B------:R-:W-:Y:S01]  /*1bf70*/  FSEL R136, R4, -INF , P3 ;  /* 0xff80000004887808 */ /* 0x000fe20001800000 */
[-CC-:B------:R-:W-:Y:S01]  /*1bf80*/  FFMA.FTZ R200, R0, R3.reuse, -R120.reuse ;  /* 0x0000000300c87223 */ /* 0x180fe20000010878 */
[-CC-:B------:R-:W-:Y:S01]  /*1bf90*/  FFMA.FTZ R202, R137, R3.reuse, -R120.reuse ;  /* 0x0000000389ca7223 */ /* 0x180fe20000010878 */
[----:B------:R-:W-:Y:S01]  /*1bfa0*/  ISETP.GT.AND P3, PT, R146, 0x10, PT ;  /* 0x000000109200780c */ /* 0x000fe20003f64270 */
[-CC-:B------:R-:W-:Y:S01]  /*1bfb0*/  FFMA.FTZ R196, R160, R3.reuse, -R120.reuse ;  /* 0x00000003a0c47223 */ /* 0x180fe20000010878 */
[----:B------:R-:W-:Y:S01]  /*1bfc0*/  FMNMX.FTZ R0, R136, R8, !PT ;  /* 0x0000000888007209 */ /* 0x000fe20007810000 */
[-CC-:B------:R-:W-:Y:S01]  /*1bfd0*/  FFMA.FTZ R198, R162, R3.reuse, -R120.reuse ;  /* 0x00000003a2c67223 */ /* 0x180fe20000010878 */
[----:B------:R-:W-:Y:S01]  /*1bfe0*/  FSEL R137, R15, -INF , P6 ;  /* 0xff8000000f897808 */ /* 0x000fe20003000000 */
[-CC-:B------:R-:W-:Y:S01]  /*1bff0*/  FFMA.FTZ R194, R155, R3.reuse, -R120.reuse ;  /* 0x000000039bc27223 */ /* 0x180fe20000010878 */
[----:B------:R-:W-:Y:S01]  /*1c000*/  FMNMX.FTZ R0, R12, R0, !PT ;  /* 0x000000000c007209 */ /* 0x000fe20007810000 */
[----:B------:R-:W0:Y:S01]  /*1c010*/  MUFU.TANH R126, R126 ;  /* 0x0000007e007e7308 */ /* 0x000e220000002400 */
[----:B------:R-:W-:Y:S01]  /*1c020*/  FSEL R21, R21, -INF , P3 ;  /* 0xff80000015157808 */ /* 0x000fe20001800000 */
[-CC-:B------:R-:W-:Y:S01]  /*1c030*/  FFMA.FTZ R157, R157, R3.reuse, -R120.reuse ;  /* 0x000000039d9d7223 */ /* 0x180fe20000010878 */
[----:B------:R-:W-:Y:S01]  /*1c040*/  FMNMX.FTZ R0, R14, R0, !PT ;  /* 0x000000000e007209 */ /* 0x000fe20007810000 */
[-CC-:B------:R-:W-:Y:S01]  /*1c050*/  FFMA.FTZ R190, R147, R3.reuse, -R120.reuse ;  /* 0x0000000393be7223 */ /* 0x180fe20000010878 */
[----:B------:R-:W-:Y:S01]  /*1c060*/  ISETP.GT.AND P6, PT, R146, 0x19, PT ;  /* 0x000000199200780c */ /* 0x000fe20003fc4270 */
[-CC-:B------:R-:W-:Y:S01]  /*1c070*/  FFMA.FTZ R188, R158, R3.reuse, -R120.reuse ;  /* 0x000000039ebc7223 */ /* 0x180fe20000010878 */
[----:B------:R-:W-:Y:S01]  /*1c080*/  FMNMX.FTZ R0, R137, R0, !PT ;  /* 0x0000000089007209 */ /* 0x000fe20007810000 */
        /* <DEDUP_REMOVED lines=8> */
[-CC-:B------:R-:W-:Y:S01]  /*1c110*/  FFMA.FTZ R167, R167, R3.reuse, -R120.reuse ;  /* 0x00000003a7a77223 */ /* 0x180fe20000010878 */
[----:B------:R-:W-:Y:S01]  /*1c120*/  FSEL R152, R152, -INF , P3 ;  /* 0xff80000098987808 */ /* 0x000fe20001800000 */
[-CC-:B------:R-:W-:Y:S01]  /*1c130*/  FFMA.FTZ R159, R159, R3.reuse, -R120.reuse ;  /* 0x000000039f9f7223 */ /* 0x180fe20000010878 */
[----:B------:R-:W-:Y:S01]  /*1c140*/  FMNMX.FTZ R0, R163, R0, !PT ;  /* 0x00000000a3007209 */ /* 0x000fe20007810000 */
[----:B------:R-:W-:Y:S01]  /*1c150*/  FFMA.FTZ R124, R124, R3, -R120 ;  /* 0x000000037c7c7223 */ /* 0x000fe20000010878 */
[----:B------:R-:W-:Y:S01]  /*1c160*/  ISETP.GT.AND P6, PT, R146, 0x29, PT ;  /* 0x000000299200780c */ /* 0x000fe20003fc4270 */
[----:B------:R-:W-:Y:S01]  /*1c170*/  MUFU.EX2 R200, R200 ;  /* 0x000000c800c87308 */ /* 0x000fe20000000800 */
[----:B------:R-:W-:-:S02]  /*1c180*/  FMNMX.FTZ R0, R164, R0, !PT ;  /* 0x00000000a4007209 */ /* 0x000fc40007810000 */
[----:B------:R-:W-:Y:S02]  /*1c190*/  ISETP.GT.AND P3, PT, R146, 0x30, PT ;  /* 0x000000309200780c */ /* 0x000fe40003f64270 */
[----:B------:R-:W-:Y:S02]  /*1c1a0*/  FMNMX.FTZ R0, R152, R0, !PT ;  /* 0x0000000098007209 */ /* 0x000fe40007810000 */
[----:B------:R-:W-:Y:S01]  /*1c1b0*/  FSEL R156, R156, -INF , P6 ;  /* 0xff8000009c9c7808 */ /* 0x000fe20003000000 */
[----:B------:R-:W-:Y:S01]  /*1c1c0*/  MUFU.EX2 R127, R127 ;  /* 0x0000007f007f7308 */ /* 0x000fe20000000800 */
[----:B------:R-:W-:Y:S02]  /*1c1d0*/  FMNMX.FTZ R0, R153, R0, !PT ;  /* 0x0000000099007209 */ /* 0x000fe40007810000 */
[----:B------:R-:W-:Y:S02]  /*1c1e0*/  FSEL R160, R144, -INF , P3 ;  /* 0xff80000090a07808 */ /* 0x000fe40001800000 */
[----:B------:R-:W-:-:S02]  /*1c1f0*/  FMNMX.FTZ R0, R154, R0, !PT ;  /* 0x000000009a007209 */ /* 0x000fc40007810000 */
[----:B------:R-:W-:Y:S01]  /*1c200*/  ISETP.GT.AND P6, PT, R146, 0x39, PT ;  /* 0x000000399200780c */ /* 0x000fe20003fc4270 */
[----:B------:R-:W-:Y:S01]  /*1c210*/  MUFU.EX2 R202, R202 ;  /* 0x000000ca00ca7308 */ /* 0x000fe20000000800 */
[----:B------:R-:W-:Y:S02]  /*1c220*/  FMNMX.FTZ R0, R156, R0, !PT ;  /* 0x000000009c007209 */ /* 0x000fe40007810000 */
[----:B------:R-:W-:Y:S02]  /*1c230*/  ISETP.GT.AND P3, PT, R146, 0x40, PT ;  /* 0x000000409200780c */ /* 0x000fe40003f64270 */
[----:B------:R-:W-:Y:S02]  /*1c240*/  FMNMX.FTZ R0, R160, R0, !PT ;  /* 0x00000000a0007209 */ /* 0x000fe40007810000 */
[----:B--2---:R-:W-:Y:S01]  /*1c250*/  FSEL R171, R171, -INF , P6 ;  /* 0xff800000abab7808 */ /* 0x004fe20003000000 */
[----:B------:R-:W-:Y:S01]  /*1c260*/  MUFU.EX2 R15, R15 ;  /* 0x0000000f000f7308 */ /* 0x000fe20000000800 */
[----:B------:R-:W-:-:S02]  /*1c270*/  FMNMX.FTZ R0, R145, R0, !PT ;  /* 0x0000000091007209 */ /* 0x000fc40007810000 */
[----:B------:R-:W-:Y:S02]  /*1c280*/  FSEL R162, R138, -INF , P3 ;  /* 0xff8000008aa27808 */ /* 0x000fe40001800000 */
[----:B------:R-:W-:Y:S02]  /*1c290*/  FMNMX.FTZ R0, R170, R0, !PT ;  /* 0x00000000aa007209 */ /* 0x000fe40007810000 */
[C---:B------:R-:W-:Y:S01]  /*1c2a0*/  ISETP.GT.AND P6, PT, R146.reuse, 0x49, PT ;  /* 0x000000499200780c */ /* 0x040fe20003fc4270 */
[----:B------:R-:W-:Y:S01]  /*1c2b0*/  MUFU.EX2 R196, R196 ;  /* 0x000000c400c47308 */ /* 0x000fe20000000800 */
[----:B------:R-:W-:Y:S02]  /*1c2c0*/  FMNMX.FTZ R0, R171, R0, !PT ;  /* 0x00000000ab007209 */ /* 0x000fe40007810000 */
[----:B------:R-:W-:Y:S02]  /*1c2d0*/  ISETP.GT.AND P3, PT, R146, 0x50, PT ;  /* 0x000000509200780c */ /* 0x000fe40003f64270 */
[----:B------:R-:W-:-:S02]  /*1c2e0*/  FMNMX.FTZ R0, R162, R0, !PT ;  /* 0x00000000a2007209 */ /* 0x000fc40007810000 */
[----:B------:R-:W-:Y:S01]  /*1c2f0*/  FSEL R143, R143, -INF , P6 ;  /* 0xff8000008f8f7808 */ /* 0x000fe20003000000 */
[----:B------:R-:W-:Y:S01]  /*1c300*/  MUFU.EX2 R20, R20 ;  /* 0x0000001400147308 */ /* 0x000fe20000000800 */
[----:B------:R-:W-:Y:S02]  /*1c310*/  FMNMX.FTZ R0, R139, R0, !PT ;  /* 0x000000008b007209 */ /* 0x000fe40007810000 */
[----:B------:R-:W-:Y:S02]  /*1c320*/  FSEL R155, R130, -INF , P3 ;  /* 0xff800000829b7808 */ /* 0x000fe40001800000 */
[----:B------:R-:W-:Y:S02]  /*1c330*/  FMNMX.FTZ R0, R142, R0, !PT ;  /* 0x000000008e007209 */ /* 0x000fe40007810000 */
[----:B------:R-:W-:Y:S01]  /*1c340*/  ISETP.GT.AND P6, PT, R146, 0x59, PT ;  /* 0x000000599200780c */ /* 0x000fe20003fc4270 */
[----:B------:R2:W-:Y:S01]  /*1c350*/  MUFU.EX2 R130, R157 ;  /* 0x0000009d00827308 */ /* 0x0005e20000000800 */
[----:B------:R-:W-:-:S02]  /*1c360*/  FMNMX.FTZ R0, R143, R0, !PT ;  /* 0x000000008f007209 */ /* 0x000fc40007810000 */
[C---:B------:R-:W-:Y:S02]  /*1c370*/  ISETP.GT.AND P3, PT, R146.reuse, 0x60, PT ;  /* 0x000000609200780c */ /* 0x040fe40003f64270 */
[----:B------:R-:W-:Y:S02]  /*1c380*/  FMNMX.FTZ R0, R155, R0, !PT ;  /* 0x000000009b007209 */ /* 0x000fe40007810000 */
[----:B------:R-:W-:Y:S01]  /*1c390*/  FSEL R135, R135, -INF , P6 ;  /* 0xff80000087877808 */ /* 0x000fe20003000000 */
[----:B------:R-:W-:Y:S01]  /*1c3a0*/  MUFU.EX2 R198, R198 ;  /* 0x000000c600c67308 */ /* 0x000fe20000000800 */
[----:B------:R-:W-:Y:S02]  /*1c3b0*/  FMNMX.FTZ R0, R131, R0, !PT ;  /* 0x0000000083007209 */ /* 0x000fe40007810000 */
[----:B------:R-:W-:Y:S02]  /*1c3c0*/  ISETP.GT.AND P4, PT, R146, 0x61, PT ;  /* 0x000000619200780c */ /* 0x000fe40003f84270 */
[----:B------:R-:W-:-:S02]  /*1c3d0*/  FMNMX.FTZ R0, R134, R0, !PT ;  /* 0x0000000086007209 */ /* 0x000fc40007810000 */
[C---:B------:R-:W-:Y:S01]  /*1c3e0*/  ISETP.GT.AND P5, PT, R146.reuse, 0x68, PT ;  /* 0x000000689200780c */ /* 0x040fe20003fa4270 */
[----:B------:R-:W-:Y:S01]  /*1c3f0*/  MUFU.EX2 R144, R165 ;  /* 0x000000a500907308 */ /* 0x000fe20000000800 */
[----:B------:R-:W-:Y:S02]  /*1c400*/  ISETP.GT.AND P6, PT, R146, 0x69, PT ;  /* 0x000000699200780c */ /* 0x000fe40003fc4270 */
[----:B------:R-:W-:Y:S02]  /*1c410*/  FSEL R146, R122, -INF , P3 ;  /* 0xff8000007a927808 */ /* 0x000fe40001800000 */
[----:B------:R-:W-:Y:S02]  /*1c420*/  FMNMX.FTZ R0, R135, R0, !PT ;  /* 0x0000000087007209 */ /* 0x000fe40007810000 */
[----:B--2---:R-:W-:Y:S01]  /*1c430*/  FSEL R157, R123, -INF , P4 ;  /* 0xff8000007b9d7808 */ /* 0x004fe20002000000 */
[----:B------:R-:W-:Y:S01]  /*1c440*/  FFMA.FTZ R123, R148, R3, -R120 ;  /* 0x00000003947b7223 */ /* 0x000fe20000010878 */
[----:B------:R-:W-:Y:S01]  /*1c450*/  FMNMX.FTZ R0, R146, R0, !PT ;  /* 0x0000000092007209 */ /* 0x000fe20007810000 */
[----:B------:R-:W-:Y:S01]  /*1c460*/  MUFU.EX2 R192, R192 ;  /* 0x000000c000c07308 */ /* 0x000fe20000000800 */
[----:B-1----:R-:W-:-:S02]  /*1c470*/  FSEL R147, R121, -INF , P5 ;  /* 0xff80000079937808 */ /* 0x002fc40002800000 */
[----:B------:R-:W-:Y:S02]  /*1c480*/  FMNMX.FTZ R0, R157, R0, !PT ;  /* 0x000000009d007209 */ /* 0x000fe40007810000 */
[----:B0-----:R-:W-:Y:S01]  /*1c490*/  FSEL R158, R126, -INF , P6 ;  /* 0xff8000007e9e7808 */ /* 0x001fe20003000000 */
[-CC-:B------:R-:W-:Y:S01]  /*1c4a0*/  FFMA.FTZ R126, R129, R3.reuse, -R120.reuse ;  /* 0x00000003817e7223 */ /* 0x180fe20000010878 */
[----:B------:R-:W-:Y:S01]  /*1c4b0*/  FMNMX.FTZ R0, R147, R0, !PT ;  /* 0x0000000093007209 */ /* 0x000fe20007810000 */
[-CC-:B------:R-:W-:Y:S01]  /*1c4c0*/  FFMA.FTZ R129, R140, R3.reuse, -R120.reuse ;  /* 0x000000038c817223 */ /* 0x180fe20000010878 */
[----:B------:R-:W-:Y:S01]  /*1c4d0*/  FFMA.FTZ R140, R151, R3, -R120 ;  /* 0x00000003978c7223 */ /* 0x000fe20000010878 */
[----:B------:R-:W-:Y:S01]  /*1c4e0*/  MUFU.EX2 R138, R167 ;  /* 0x000000a7008a7308 */ /* 0x000fe20000000800 */
[----:B------:R-:W-:-:S05]  /*1c4f0*/  FMNMX.FTZ R0, R158, R0, !PT ;  /* 0x000000009e007209 */ /* 0x000fca0007810000 */
        /* <DEDUP_REMOVED lines=10> */
[----:B0-----:R-:W-:-:S02]  /*1c5a0*/  FMNMX.FTZ R4, R4, R0, !PT ;  /* 0x0000000004047209 */ /* 0x001fc40007810000 */
[----:B------:R-:W-:Y:S02]  /*1c5b0*/  FSEL R0, R5, RZ, P2 ;  /* 0x000000ff05007208 */ /* 0x000fe40001000000 */
[C---:B------:R-:W-:Y:S01]  /*1c5c0*/  FSETP.NEU.FTZ.AND P2, PT, R4.reuse, -INF , PT ;  /* 0xff8000000400780b */ /* 0x040fe20003f5d000 */
[-C--:B------:R-:W-:Y:S02]  /*1c5d0*/  FMUL.FTZ R148, R4, R3.reuse ;  /* 0x0000000304947220 */ /* 0x080fe40000410000 */
[----:B------:R-:W-:Y:S01]  /*1c5e0*/  MUFU.EX2 R129, R129 ;  /* 0x0000008100817308 */ /* 0x000fe20000000800 */
[----:B------:R-:W-:Y:S01]  /*1c5f0*/  FADD.FTZ R0, -R0, R9 ;  /* 0x0000000900007221 */ /* 0x000fe20000010100 */
[----:B------:R-:W-:Y:S01]  /*1c600*/  FSEL R121, R4, RZ, P2 ;  /* 0x000000ff04797208 */ /* 0x000fe20001000000 */
        /* <DEDUP_REMOVED lines=8> */
[----:B------:R-:W-:Y:S01]  /*1c690*/  FMUL.FTZ R0, R0, R3 ;  /* 0x0000000300007220 */ /* 0x000fe20000410000 */
[----:B------:R-:W-:Y:S01]  /*1c6a0*/  FSEL R148, R148, RZ, P2 ;  /* 0x000000ff94947208 */ /* 0x000fe20001000000 */
[----:B------:R-:W-:Y:S01]  /*1c6b0*/  MUFU.EX2 R184, R184 ;  /* 0x000000b800b87308 */ /* 0x000fe20000000800 */
[C---:B------:R-:W-:Y:S01]  /*1c6c0*/  ISETP.GT.AND P2, PT, R10.reuse, R218, PT ;  /* 0x000000da0a00720c */ /* 0x040fe20003f44270 */
[----:B------:R-:W-:-:S02]  /*1c6d0*/  VIADD R10, R10, 0xffffffff ;  /* 0xffffffff0a0a7836 */ /* 0x000fc40000000000 */
[-CC-:B------:R-:W-:Y:S01]  /*1c6e0*/  FFMA.FTZ R201, R136, R3.reuse, -R148.reuse ;  /* 0x0000000388c97223 */ /* 0x180fe20000010894 */
[-CC-:B------:R-:W-:Y:S01]  /*1c6f0*/  FFMA.FTZ R12, R12, R3.reuse, -R148.reuse ;  /* 0x000000030c0c7223 */ /* 0x180fe20000010894 */
[-CC-:B------:R-:W-:Y:S01]  /*1c700*/  FFMA.FTZ R203, R14, R3.reuse, -R148.reuse ;  /* 0x000000030ecb7223 */ /* 0x180fe20000010894 */
[-CC-:B------:R-:W-:Y:S01]  /*1c710*/  FFMA.FTZ R14, R137, R3.reuse, -R148.reuse ;  /* 0x00000003890e7223 */ /* 0x180fe20000010894 */
        /* <DEDUP_REMOVED lines=16> */
[----:B------:R-:W-:Y:S01]  /*1c820*/  MUFU.EX2 R12, R12 ;  /* 0x0000000c000c7308 */ /* 0x000fe20000000800 */
[----:B0-----:R-:W-:Y:S01]  /*1c830*/  FFMA.FTZ R7, R0, R7, R200 ;  /* 0x0000000700077223 */ /* 0x001fe200000100c8 */
[----:B------:R-:W-:Y:S01]  /*1c840*/  FFMA.FTZ R147, R147, R3, -R148 ;  /* 0x0000000393937223 */ /* 0x000fe20000010894 */
[----:B------:R-:W-:-:S02]  /*1c850*/  F2FP.F16.F32.PACK_AB R200, R127, R200 ;  /* 0x000000c87fc8723e */ /* 0x000fc400000000ff */
[----:B------:R-:W-:-:S03]  /*1c860*/  FADD.FTZ R7, R127, R7 ;  /* 0x000000077f077221 */ /* 0x000fc60000010000 */
[----:B------:R-:W-:Y:S01]  /*1c870*/  MUFU.EX2 R203, R203 ;  /* 0x000000cb00cb7308 */ /* 0x000fe20000000800 */
[----:B------:R-:W-:Y:S01]  /*1c880*/  FADD.FTZ R7, R202, R7 ;  /* 0x00000007ca077221 */ /* 0x000fe20000010000 */
[----:B------:R-:W-:-:S03]  /*1c890*/  F2FP.F16.F32.PACK_AB R202, R15, R202 ;  /* 0x000000ca0fca723e */ /* 0x000fc600000000ff */
[----:B------:R-:W-:-:S03]  /*1c8a0*/  FADD.FTZ R7, R15, R7 ;  /* 0x000000070f077221 */ /* 0x000fc60000010000 */
[----:B------:R-:W-:Y:S01]  /*1c8b0*/  MUFU.EX2 R14, R14 ;  /* 0x0000000e000e7308 */ /* 0x000fe20000000800 */
[----:B------:R-:W-:Y:S01]  /*1c8c0*/  FADD.FTZ R7, R196, R7 ;  /* 0x00000007c4077221 */ /* 0x000fe20000010000 */
[----:B------:R-:W-:-:S06]  /*1c8d0*/  F2FP.F16.F32.PACK_AB R196, R20, R196 ;  /* 0x000000c414c4723e */ /* 0x000fcc00000000ff */
        /* <DEDUP_REMOVED lines=19> */
[-CC-:B------:R-:W-:Y:S01]  /*1ca10*/  FFMA.FTZ R182, R125, R3.reuse, -R120.reuse ;  /* 0x000000037db67223 */ /* 0x180fe20000010878 */
[-CC-:B------:R-:W-:Y:S01]  /*1ca20*/  FFMA.FTZ R125, R141, R3.reuse, -R120.reuse ;  /* 0x000000038d7d7223 */ /* 0x180fe20000010878 */
[-C--:B------:R-:W-:Y:S01]  /*1ca30*/  FFMA.FTZ R120, R150, R3.reuse, -R120 ;  /* 0x0000000396787223 */ /* 0x080fe20000010878 */
[----:B------:R-:W-:Y:S01]  /*1ca40*/  WARPGROUP.ARRIVE ;  /* 0x00000000000079c5 */ /* 0x000fe20000000000 */
[-CC-:B------:R-:W-:Y:S01]  /*1ca50*/  FFMA.FTZ R141, R156, R3.reuse, -R148.reuse ;  /* 0x000000039c8d7223 */ /* 0x180fe20000010894 */
[-CC-:B------:R-:W-:Y:S01]  /*1ca60*/  FFMA.FTZ R183, R134, R3.reuse, -R148.reuse ;  /* 0x0000000386b77223 */ /* 0x180fe20000010894 */
[----:B------:R0:W-:Y:S01]  /*1ca70*/  MUFU.EX2 R9, R120 ;  /* 0x0000007800097308 */ /* 0x0001e20000000800 */
[----:B------:R-:W-:Y:S01]  /*1ca80*/  FFMA.FTZ R181, R155, R3, -R148 ;  /* 0x000000039bb57223 */ /* 0x000fe20000010894 */
[----:B------:R-:W-:-:S06]  /*1ca90*/  F2FP.F16.F32.PACK_AB R180, R129, R124 ;  /* 0x0000007c81b4723e */ /* 0x000fcc00000000ff */
[----:B------:R-:W-:Y:S01]  /*1caa0*/  MUFU.EX2 R141, R141 ;  /* 0x0000008d008d7308 */ /* 0x000fe20000000800 */
[----:B0-----:R-:W-:Y:S02]  /*1cab0*/  VIADD R120, R2, 0x300 ;  /* 0x0000030002787836 */ /* 0x001fe40000000000 */
[----:B------:R-:W-:Y:S01]  /*1cac0*/  FADD.FTZ R2, -R121, R8 ;  /* 0x0000000879027221 */ /* 0x000fe20000010100 */
[----:B------:R-:W-:Y:S02]  /*1cad0*/  IMAD.MOV.U32 R121, RZ, RZ, 0x40000040 ;  /* 0x40000040ff797424 */ /* 0x000fe400078e00ff */
[----:B------:R-:W-:Y:S01]  /*1cae0*/  R2UR UR6, R120 ;  /* 0x00000000780672ca */ /* 0x000fe200000e0000 */
[-C--:B------:R-:W-:Y:S02]  /*1caf0*/  FMUL.FTZ R2, R2, R3.reuse ;  /* 0x0000000302027220 */ /* 0x080fe40000410000 */
[----:B------:R-:W-:Y:S01]  /*1cb00*/  R2UR UR7, R121 ;  /* 0x00000000790772ca */ /* 0x000fe200000e0000 */
[----:B------:R-:W-:Y:S01]  /*1cb10*/  FADD.FTZ R121, R20, R7 ;  /* 0x0000000714797221 */ /* 0x000fe20000010000 */
[----:B------:R-:W-:Y:S01]  /*1cb20*/  MUFU.EX2 R8, R145 ;  /* 0x0000009100087308 */ /* 0x000fe20000000800 */
[----:B------:R-:W-:-:S02]  /*1cb30*/  FFMA.FTZ R120, R171, R3, -R148 ;  /* 0x00000003ab787223 */ /* 0x000fc40000010894 */
[----:B------:R-:W-:Y:S01]  /*1cb40*/  FADD.FTZ R121, R198, R121 ;  /* 0x00000079c6797221 */ /* 0x000fe20000010000 */
[----:B------:R-:W-:-:S03]  /*1cb50*/  F2FP.F16.F32.PACK_AB R198, R144, R198 ;  /* 0x000000c690c6723e */ /* 0x000fc600000000ff */
[----:B------:R-:W-:Y:S01]  /*1cb60*/  FADD.FTZ R121, R144, R121 ;  /* 0x0000007990797221 */ /* 0x000fe20000010000 */
[----:B------:R-:W0:Y:S03]  /*1cb70*/  MUFU.EX2 R2, R2 ;  /* 0x0000000200027308 */ /* 0x000e260000000800 */
[----:B------:R-:W-:Y:S01]  /*1cb80*/  HGMMA.64x192x16.F32 R24, R176, gdesc[UR4].tnspB, R24, gsb0 ;  /* 0x42e00004b0187df0 */ /* 0x000fe20008000818 */
[----:B------:R-:W-:Y:S01]  /*1cb90*/  FADD.FTZ R121, R192, R121 ;  /* 0x00000079c0797221 */ /* 0x000fe20000010000 */
[----:B------:R-:W-:-:S03]  /*1cba0*/  F2FP.F16.F32.PACK_AB R192, R138, R192 ;  /* 0x000000c08ac0723e */ /* 0x000fc600000000ff */
[----:B------:R-:W-:Y:S01]  /*1cbb0*/  FADD.FTZ R121, R138, R121 ;  /* 0x000000798a797221 */ /* 0x000fe20000010000 */
[----:B------:R-:W1:Y:S03]  /*1cbc0*/  MUFU.EX2 R120, R120 ;  /* 0x0000007800787308 */ /* 0x000e660000000800 */
[----:B------:R-:W-:Y:S01]  /*1cbd0*/  FADD.FTZ R121, R194, R121 ;  /* 0x00000079c2797221 */ /* 0x000fe20000010000 */
[----:B------:R-:W-:-:S03]  /*1cbe0*/  F2FP.F16.F32.PACK_AB R194, R130, R194 ;  /* 0x000000c282c2723e */ /* 0x000fc600000000ff */
[----:B------:R-:W-:Y:S01]  /*1cbf0*/  FADD.FTZ R121, R130, R121 ;  /* 0x0000007982797221 */ /* 0x000fe20000010000 */
[----:B0-----:R-:W-:Y:S01]  /*1cc00*/  FFMA.FTZ R7, R2, R6, R201 ;  /* 0x0000000602077223 */ /* 0x001fe200000100c9 */
[----:B------:R-:W-:Y:S01]  /*1cc10*/  FFMA.FTZ R6, R139, R3, -R148 ;  /* 0x000000038b067223 */ /* 0x000fe20000010894 */
[----:B------:R-:W0:Y:S01]  /*1cc20*/  MUFU.EX2 R182, R182 ;  /* 0x000000b600b67308 */ /* 0x000e220000000800 */
[----:B------:R-:W-:Y:S01]  /*1cc30*/  FADD.FTZ R121, R188, R121 ;  /* 0x00000079bc797221 */ /* 0x000fe20000010000 */
[----:B------:R-:W-:Y:S01]  /*1cc40*/  FADD.FTZ R150, R12, R7 ;  /* 0x000000070c967221 */ /* 0x000fe20000010000 */
[C---:B------:R-:W-:Y:S02]  /*1cc50*/  F2FP.F16.F32.PACK_AB R188, R122.reuse, R188 ;  /* 0x000000bc7abc723e */ /* 0x040fe400000000ff */
[----:B------:R-:W-:Y:S01]  /*1cc60*/  FADD.FTZ R121, R122, R121 ;  /* 0x000000797a797221 */ /* 0x000fe20000010000 */
[----:B------:R-:W-:Y:S01]  /*1cc70*/  FADD.FTZ R7, R203, R150 ;  /* 0x00000096cb077221 */ /* 0x000fe20000010000 */
[----:B------:R-:W-:Y:S01]  /*1cc80*/  F2FP.F16.F32.PACK_AB R201, R12, R201 ;  /* 0x000000c90cc9723e */ /* 0x000fe200000000ff */
[----:B------:R-:W2:Y:S01]  /*1cc90*/  MUFU.EX2 R6, R6 ;  /* 0x0000000600067308 */ /* 0x000ea20000000800 */
[C---:B------:R-:W-:Y:S01]  /*1cca0*/  F2FP.F16.F32.PACK_AB R203, R14.reuse, R203 ;  /* 0x000000cb0ecb723e */ /* 0x040fe200000000ff */
[----:B------:R-:W-:Y:S01]  /*1ccb0*/  FADD.FTZ R150, R14, R7 ;  /* 0x000000070e967221 */ /* 0x000fe20000010000 */
[----:B------:R-:W-:-:S03]  /*1ccc0*/  IMAD.MOV.U32 R12, RZ, RZ, R205 ;  /* 0x000000ffff0c7224 */ /* 0x000fc600078e00cd */
[----:B------:R-:W-:Y:S01]  /*1ccd0*/  FADD.FTZ R150, R197, R150 ;  /* 0x00000096c5967221 */ /* 0x000fe20000010000 */
[C---:B------:R-:W-:Y:S01]  /*1cce0*/  F2FP.F16.F32.PACK_AB R197, R21.reuse, R197 ;  /* 0x000000c515c5723e */ /* 0x040fe200000000ff */
[----:B------:R-:W3:Y:S02]  /*1ccf0*/  MUFU.EX2 R125, R125 ;  /* 0x0000007d007d7308 */ /* 0x000ee40000000800 */
[----:B------:R-:W-:-:S04]  /*1cd00*/  FADD.FTZ R150, R21, R150 ;  /* 0x0000009615967221 */ /* 0x000fc80000010000 */
[----:B------:R-:W-:Y:S01]  /*1cd10*/  FADD.FTZ R7, R199, R150 ;  /* 0x00000096c7077221 */ /* 0x000fe20000010000 */
[----:B------:R-:W-:Y:S01]  /*1cd20*/  FADD.FTZ R150, R190, R121 ;  /* 0x00000079be967221 */ /* 0x000fe20000010000 */
[----:B------:R-:W-:Y:S01]  /*1cd30*/  MUFU.EX2 R181, R181 ;  /* 0x000000b500b57308 */ /* 0x000fe20000000800 */
[C---:B------:R-:W-:Y:S01]  /*1cd40*/  F2FP.F16.F32.PACK_AB R190, R123.reuse, R190 ;  /* 0x000000be7bbe723e */ /* 0x040fe200000000ff */
[C---:B------:R-:W-:Y:S01]  /*1cd50*/  FADD.FTZ R142, R136.reuse, R7 ;  /* 0x00000007888e7221 */ /* 0x040fe20000010000 */
[----:B------:R-:W-:Y:S01]  /*1cd60*/  FADD.FTZ R7, R123, R150 ;  /* 0x000000967b077221 */ /* 0x000fe20000010000 */
[----:B------:R-:W-:Y:S02]  /*1cd70*/  F2FP.F16.F32.PACK_AB R199, R136, R199 ;  /* 0x000000c788c7723e */ /* 0x000fe400000000ff */
[----:B------:R-:W-:Y:S01]  /*1cd80*/  FADD.FTZ R142, R193, R142 ;  /* 0x0000008ec18e7221 */ /* 0x000fe20000010000 */
[----:B------:R-:W-:Y:S01]  /*1cd90*/  FADD.FTZ R7, R184, R7 ;  /* 0x00000007b8077221 */ /* 0x000fe20000010000 */
[----:B------:R-:W-:Y:S01]  /*1cda0*/  MUFU.EX2 R183, R183 ;  /* 0x000000b700b77308 */ /* 0x000fe20000000800 */
[C---:B------:R-:W-:Y:S01]  /*1cdb0*/  F2FP.F16.F32.PACK_AB R184, R126.reuse, R184 ;  /* 0x000000b87eb8723e */ /* 0x040fe200000000ff */
        /* <DEDUP_REMOVED lines=10> */
[----:B------:R-:W-:-:S03]  /*1ce60*/  F2FP.F16.F32.PACK_AB R189, R8, R189 ;  /* 0x000000bd08bd723e */ /* 0x000fc600000000ff */
[----:B------:R-:W-:Y:S01]  /*1ce70*/  FADD.FTZ R134, R8, R7 ;  /* 0x0000000708867221 */ /* 0x000fe20000010000 */
[----:B------:R-:W-:-:S03]  /*1ce80*/  MOV R8, R4 ;  /* 0x0000000400087202 */ /* 0x000fc60000000f00 */
[----:B------:R-:W-:Y:S01]  /*1ce90*/  FADD.FTZ R7, R191, R134 ;  /* 0x00000086bf077221 */ /* 0x000fe20000010000 */
[----:B------:R-:W-:Y:S01]  /*1cea0*/  FADD.FTZ R134, R124, R121 ;  /* 0x000000797c867221 */ /* 0x000fe20000010000 */
[C---:B-1----:R-:W-:Y:S02]  /*1ceb0*/  F2FP.F16.F32.PACK_AB R191, R120.reuse, R191 ;  /* 0x000000bf78bf723e */ /* 0x042fe400000000ff */
[----:B------:R-:W-:Y:S01]  /*1cec0*/  FADD.FTZ R20, R120, R7 ;  /* 0x0000000778147221 */ /* 0x000fe20000010000 */
[----:B------:R-:W-:-:S03]  /*1ced0*/  FADD.FTZ R121, R129, R134 ;  /* 0x0000008681797221 */ /* 0x000fc60000010000 */
[----:B------:R-:W-:Y:S01]  /*1cee0*/  FADD.FTZ R7, R185, R20 ;  /* 0x00000014b9077221 */ /* 0x000fe20000010000 */
[----:B0-----:R-:W-:Y:S01]  /*1cef0*/  FADD.FTZ R130, R182, R121 ;  /* 0x00000079b6827221 */ /* 0x001fe20000010000 */
[C---:B--2---:R-:W-:Y:S02]  /*1cf00*/  F2FP.F16.F32.PACK_AB R185, R6.reuse, R185 ;  /* 0x000000b906b9723e */ /* 0x044fe400000000ff */
[----:B------:R-:W-:Y:S01]  /*1cf10*/  FADD.FTZ R20, R6, R7 ;  /* 0x0000000706147221 */ /* 0x000fe20000010000 */
[C---:B---3--:R-:W-:Y:S01]  /*1cf20*/  FADD.FTZ R7, R125.reuse, R130 ;  /* 0x000000827d077221 */ /* 0x048fe20000010000 */
[----:B------:R-:W-:Y:S02]  /*1cf30*/  F2FP.F16.F32.PACK_AB R182, R125, R182 ;  /* 0x000000b67db6723e */ /* 0x000fe400000000ff */
[----:B------:R-:W-:Y:S01]  /*1cf40*/  FADD.FTZ R122, R187, R20 ;  /* 0x00000014bb7a7221 */ /* 0x000fe20000010000 */
[----:B------:R-:W-:Y:S01]  /*1cf50*/  FADD.FTZ R126, R132, R7 ;  /* 0x00000007847e7221 */ /* 0x000fe20000010000 */
[----:B------:R-:W-:Y:S03]  /*1cf60*/  MUFU.EX2 R20, R157 ;  /* 0x0000009d00147308 */ /* 0x000fe60000000800 */
[----:B------:R-:W-:-:S04]  /*1cf70*/  FADD.FTZ R7, R133, R126 ;  /* 0x0000007e85077221 */ /* 0x000fc80000010000 */
[----:B------:R-:W-:-:S04]  /*1cf80*/  FADD.FTZ R124, R140, R7 ;  /* 0x000000078c7c7221 */ /* 0x000fc80000010000 */
[C---:B------:R-:W-:Y:S01]  /*1cf90*/  FADD.FTZ R7, R9.reuse, R124 ;  /* 0x0000007c09077221 */ /* 0x040fe20000010000 */
[----:B------:R-:W-:Y:S02]  /*1cfa0*/  WARPGROUP.DEPBAR.LE gsb0, 0x0 ;  /* 0x00008000000079c5 */ /* 0x000fe40000010000 */
[----:B------:R0:W-:Y:S01]  /*1cfb0*/  @!P1 SYNCS.ARRIVE.TRANS64.RED.A1T0 RZ, [R13+URZ], RZ ;  /* 0x000000ff0dff99a7 */ /* 0x0001e2000810043f */
[----:B------:R-:W-:Y:S01]  /*1cfc0*/  FFMA.FTZ R177, R146, R3, -R148 ;  /* 0x0000000392b17223 */ /* 0x000fe20000010894 */
[----:B------:R-:W-:Y:S02]  /*1cfd0*/  F2FP.F16.F32.PACK_AB R178, R9, R140 ;  /* 0x0000008c09b2723e */ /* 0x000fe400000000ff */
[----:B------:R-:W-:-:S03]  /*1cfe0*/  F2FP.F16.F32.PACK_AB R176, R133, R132 ;  /* 0x0000008485b0723e */ /* 0x000fc600000000ff */
[----:B------:R-:W-:Y:S01]  /*1cff0*/  MUFU.EX2 R177, R177 ;  /* 0x000000b100b17308 */ /* 0x000fe20000000800 */
[----:B0-----:R-:W-:Y:S01]  /*1d000*/  @!P1 PRMT R13, RZ, 0x654, R11 ;  /* 0x00000654ff0d9816 */ /* 0x001fe2000000000b */
[----:B------:R-:W-:-:S03]  /*1d010*/  FFMA.FTZ R11, R143, R3, -R148 ;  /* 0x000000038f0b7223 */ /* 0x000fc60000010894 */
[----:B------:R0:W-:Y:S03]  /*1d020*/  @!P1 SYNCS.ARRIVE.TRANS64.RED.A1T0 RZ, [R13+URZ], RZ ;  /* 0x000000ff0dff99a7 */ /* 0x0001e6000810043f */
[----:B------:R-:W1:Y:S01]  /*1d030*/  MUFU.EX2 R11, R11 ;  /* 0x0000000b000b7308 */ /* 0x000e620000000800 */
[-CC-:B0-----:R-:W-:Y:S01]  /*1d040*/  FFMA.FTZ R13, R131, R3.reuse, -R148.reuse ;  /* 0x00000003830d7223 */ /* 0x181fe20000010894 */
[----:B------:R-:W-:-:S06]  /*1d050*/  FFMA.FTZ R148, R158, R3, -R148 ;  /* 0x000000039e947223 */ /* 0x000fcc0000010894 */
[----:B------:R-:W0:Y:S01]  /*1d060*/  MUFU.EX2 R13, R13 ;  /* 0x0000000d000d7308 */ /* 0x000e220000000800 */
[C---:B-1----:R-:W-:Y:S01]  /*1d070*/  FADD.FTZ R122, R11.reuse, R122 ;  /* 0x0000007a0b7a7221 */ /* 0x042fe20000010000 */
[----:B------:R-:W-:-:S06]  /*1d080*/  F2FP.F16.F32.PACK_AB R187, R11, R187 ;  /* 0x000000bb0bbb723e */ /* 0x000fcc00000000ff */
[----:B------:R-:W1:Y:S01]  /*1d090*/  MUFU.EX2 R148, R148 ;  /* 0x0000009400947308 */ /* 0x000e620000000800 */
[----:B------:R-:W-:Y:S01]  /*1d0a0*/  MOV R11, R208 ;  /* 0x000000d0000b7202 */ /* 0x000fe20000000f00 */
[----:B------:R-:W-:-:S04]  /*1d0b0*/  FADD.FTZ R122, R181, R122 ;  /* 0x0000007ab57a7221 */ /* 0x000fc80000010000 */
[C---:B0-----:R-:W-:Y:S01]  /*1d0c0*/  FADD.FTZ R122, R13.reuse, R122 ;  /* 0x0000007a0d7a7221 */ /* 0x041fe20000010000 */
[----:B------:R-:W-:-:S03]  /*1d0d0*/  F2FP.F16.F32.PACK_AB R181, R13, R181 ;  /* 0x000000b50db5723e */ /* 0x000fc600000000ff */
[----:B------:R-:W-:Y:S01]  /*1d0e0*/  FADD.FTZ R122, R183, R122 ;  /* 0x0000007ab77a7221 */ /* 0x000fe20000010000 */
[----:B------:R-:W-:-:S03]  /*1d0f0*/  F2FP.F16.F32.PACK_AB R183, R15, R183 ;  /* 0x000000b70fb7723e */ /* 0x000fc600000000ff */
[----:B------:R-:W-:Y:S01]  /*1d100*/  FADD.FTZ R122, R15, R122 ;  /* 0x0000007a0f7a7221 */ /* 0x000fe20000010000 */
[----:B-1----:R-:W-:-:S03]  /*1d110*/  F2FP.F16.F32.PACK_AB R179, R148, R147 ;  /* 0x0000009394b3723e */ /* 0x002fc600000000ff */
[----:B------:R-:W-:Y:S01]  /*1d120*/  FADD.FTZ R9, R177, R122 ;  /* 0x0000007ab1097221 */ /* 0x000fe20000010000 */
[----:B------:R-:W-:-:S03]  /*1d130*/  F2FP.F16.F32.PACK_AB R177, R20, R177 ;  /* 0x000000b114b1723e */ /* 0x000fc600000000ff */
[----:B------:R-:W-:Y:S01]  /*1d140*/  FADD.FTZ R6, R20, R9 ;  /* 0x0000000914067221 */ /* 0x000fe20000010000 */
[----:B------:R-:W-:-:S03]  /*1d150*/  IMAD.MOV.U32 R9, RZ, RZ, R5 ;  /* 0x000000ffff097224 */ /* 0x000fc600078e0005 */
[----:B------:R-:W-:-:S04]  /*1d160*/  FADD.FTZ R6, R147, R6 ;  /* 0x0000000693067221 */ /* 0x000fc80000010000 */
[----:B------:R-:W-:Y:S01]  /*1d170*/  FADD.FTZ R6, R148, R6 ;  /* 0x0000000694067221 */ /* 0x000fe20000010000 */
[----:B------:R-:W-:Y:S06]  /*1d180*/  @P2 BRA `(.L_x_2395) ;  /* 0xffffffa000e82947 */ /* 0x000fec000383ffff */
[----:B------:R-:W-:Y:S05]  /*1d190*/  BSYNC B1 ;  /* 0x0000000000017941 */ /* 0x000fea0003800000 */
.L_x_2384:
[----:B------:R-:W-:Y:S05]  /*1d1a0*/  BSYNC B0 ;  /* 0x0000000000007941 */ /* 0x000fea0003800000 */
.L_x_2383:
[----:B------:R-:W-:Y:S01]  /*1d1b0*/  ISETP.GE.AND P2, PT, R10, RZ, PT ;  /* 0x000000ff0a00720c */ /* 0x000fe20003f46270 */
[----:B------:R-:W-:-:S12]  /*1d1c0*/  BSSY B0, `(.L_x_2396) ;  /* 0x000054f000007945 */ /* 0x000fd80003800000 */
[----:B------:R-:W-:Y:S05]  /*1d1d0*/  @!P2 BRA `(.L_x_2397) ;  /* 0x000000540034a947 */ /* 0x000fea0003800000 */
[----:B------:R-:W-:Y:S01]  /*1d1e0*/  IMAD.MOV.U32 R8, RZ, RZ, R4 ;  /* 0x000000ffff087224 */ /* 0x000fe200078e0004 */
[----:B------:R-:W-:Y:S01]  /*1d1f0*/  MOV R11, R208 ;  /* 0x000000d0000b7202 */ /* 0x000fe20000000f00 */
[----:B------:R-:W-:Y:S02]  /*1d200*/  IMAD.MOV.U32 R9, RZ, RZ, R5 ;  /* 0x000000ffff097224 */ /* 0x000fe400078e0005 */
[----:B------:R-:W-:-:S07]  /*1d210*/  IMAD.MOV.U32 R12, RZ, RZ, R205 ;  /* 0x000000ffff0c7224 */ /* 0x000fce00078e00cd */
.L_x_2408:
[----:B------:R-:W-:-:S05]  /*1d220*/  VIADD R13, R12, 0x1 ;  /* 0x000000010c0d7836 */ /* 0x000fca0000000000 */
[----:B------:R-:W-:-:S04]  /*1d230*/  ISETP.NE.AND P2, PT, R13, 0x2, PT ;  /* 0x000000020d00780c */ /* 0x000fc80003f45270 */
[----:B------:R-:W-:Y:S02]  /*1d240*/  SEL R208, RZ, 0x1, P2 ;  /* 0x00000001ffd07807 */ /* 0x000fe40001000000 */
[----:B------:R-:W-:Y:S02]  /*1d250*/  SEL R13, R13, RZ, P2 ;  /* 0x000000ff0d0d7207 */ /* 0x000fe40001000000 */
[----:B------:R-:W-:Y:S02]  /*1d260*/  LOP3.LUT R208, R11, R208, RZ, 0x3c, !PT ;  /* 0x000000d00bd07212 */ /* 0x000fe400078e3cff */
[----:B------:R-:W-:Y:S01]  /*1d270*/  MOV R205, R13 ;  /* 0x0000000d00cd7202 */ /* 0x000fe20000000f00 */
[----:B------:R-:W-:Y:S06]  /*1d280*/  @!P0 BRA `(.L_x_2398) ;  /* 0x0000000000048947 */ /* 0x000fec0003800000 */
[----:B------:R-:W-:Y:S01]  /*1d290*/  BPT.TRAP 0x1 ;  /* 0x000000040000795c */ /* 0x000fe20000300000 */
.L_x_2398:
[----:B------:R-:W-:Y:S01]  /*1d2a0*/  IMAD R4, R205, 0x8, R18 ;  /* 0x00000008cd047824 */ /* 0x000fe200078e0212 */
[----:B------:R-:W-:-:S04]  /*1d2b0*/  SHF.L.U32 R5, R208, 0x1f, RZ ;  /* 0x0000001fd0057819 */ /* 0x000fc800000006ff */
[----:B------:R0:W1:Y:S01]  /*1d2c0*/  SYNCS.PHASECHK.TRANS64.TRYWAIT P2, [R4+URZ+0x36830], R5 ;  /* 0x03683005040075a7 */ /* 0x000062000804017f */
[----:B------:R-:W-:Y:S05]  /*1d2d0*/  @!P0 BRA `(.L_x_2399) ;  /* 0x0000000000048947 */ /* 0x000fea0003800000 */
[----:B------:R-:W-:Y:S01]  /*1d2e0*/  BPT.TRAP 0x1 ;  /* 0x000000040000795c */ /* 0x000fe20000300000 */
.L_x_2399:
[----:B------:R-:W-:Y:S01]  /*1d2f0*/  IMAD R3, R205, 0xa80, R216 ;  /* 0x00000a80cd037824 */ /* 0x000fe200078e02d8 */
[----:B------:R-:W-:Y:S03]  /*1d300*/  BSSY B1, `(.L_x_2400) ;  /* 0x0000006000017945 */ /* 0x000fe60003800000 */
[C---:B------:R-:W-:Y:S01]  /*1d310*/  VIADD R122, R3.reuse, 0x80 ;  /* 0x00000080037a7836 */ /* 0x040fe20000000000 */
[----:B------:R-:W-:Y:S01]  /*1d320*/  IADD3 R124, R3, 0x100, RZ ;  /* 0x00000100037c7810 */ /* 0x000fe20007ffe0ff */
[----:B-1----:R-:W-:Y:S06]  /*1d330*/  @P2 BRA `(.L_x_2401) ;  /* 0x0000000000082947 */ /* 0x002fec0003800000 */
[----:B------:R-:W1:Y:S02]  /*1d340*/  SYNCS.PHASECHK.TRANS64.TRYWAIT P2, [R4+URZ+0x36830], R5 ;  /* 0x03683005040075a7 */ /* 0x000e64000804017f */
[----:B-1----:R-:W-:Y:S05]  /*1d350*/  @!P2 BRA `(.L_x_2402) ;  /* 0x000000f80034a947 */ /* 0x002fea0003800000 */
.L_x_2401:
[----:B------:R-:W-:Y:S05]  /*1d360*/  BSYNC B1 ;  /* 0x0000000000017941 */ /* 0x000fea0003800000 */
.L_x_2400:
[----:B------:R-:W2:Y:S01]  /*1d370*/  LDL.64 R20, [R1+0x30] ;  /* 0x0000300001147983 */ /* 0x000ea20000100a00 */
[----:B------:R-:W-:Y:S02]  /*1d380*/  IMAD.MOV.U32 R120, RZ, RZ, R3 ;  /* 0x000000ffff787224 */ /* 0x000fe400078e0003 */
[----:B------:R-:W-:Y:S01]  /*1d390*/  IMAD.MOV.U32 R121, RZ, RZ, 0x40000040 ;  /* 0x40000040ff797424 */ /* 0x000fe200078e00ff */
[----:B------:R-:W3:Y:S02]  /*1d3a0*/  LDL.64 R14, [R1+0x28] ;  /* 0x00002800010e7983 */ /* 0x000ee40000100a00 */
[----:B------:R-:W-:Y:S02]  /*1d3b0*/  R2UR UR10, R120 ;  /* 0x00000000780a72ca */ /* 0x000fe400000e0000 */
[----:B------:R-:W-:Y:S01]  /*1d3c0*/  R2UR UR11, R121 ;  /* 0x00000000790b72ca */ /* 0x000fe200000e0000 */
[----:B------:R-:W-:Y:S01]  /*1d3d0*/  WARPGROUP.ARRIVE ;  /* 0x00000000000079c5 */ /* 0x000fe20000000000 */
[----:B------:R-:W-:Y:S01]  /*1d3e0*/  MOV R123, 0x40000040 ;  /* 0x40000040007b7802 */ /* 0x000fe20000000f00 */
[----:B------:R4:W-:Y:S01]  /*1d3f0*/  STL.64 [R1+0x78], R6 ;  /* 0x0000780601007387 */ /* 0x0009e20000100a00 */
[----:B------:R-:W-:-:S02]  /*1d400*/  R2UR UR6, R122 ;  /* 0x000000007a0672ca */ /* 0x000fc400000e0000 */
[----:B------:R-:W-:Y:S01]  /*1d410*/  R2UR UR7, R123 ;  /* 0x000000007b0772ca */ /* 0x000fe200000e0000 */
[----:B------:R-:W-:Y:S01]  /*1d420*/  IMAD.MOV.U32 R120, RZ, RZ, R124 ;  /* 0x000000ffff787224 */ /* 0x000fe200078e007c */
[----:B------:R-:W-:Y:S02]  /*1d430*/  R2UR UR19, R121 ;  /* 0x00000000791372ca */ /* 0x000fe400000e0000 */
[----:B------:R-:W-:Y:S01]  /*1d440*/  MOV R125, 0x40000040 ;  /* 0x40000040007d7802 */ /* 0x000fe20000000f00 */
[C---:B------:R-:W-:Y:S01]  /*1d450*/  VIADD R210, R3.reuse, 0x84 ;  /* 0x0000008403d27836 */ /* 0x040fe20000000000 */
[----:B------:R-:W-:Y:S01]  /*1d460*/  R2UR UR18, R120 ;  /* 0x00000000781272ca */ /* 0x000fe200000e0000 */
[----:B------:R-:W-:Y:S01]  /*1d470*/  VIADD R122, R3, 0x180 ;  /* 0x00000180037a7836 */ /* 0x000fe20000000000 */
[----:B------:R-:W-:Y:S01]  /*1d480*/  R2UR UR15, R123 ;  /* 0x000000007b0f72ca */ /* 0x000fe200000e0000 */
[----:B----4-:R-:W4:Y:S03]  /*1d490*/  LDL.64 R6, [R1+0x20] ;  /* 0x0000200001067983 */ /* 0x010f260000100a00 */
[----:B------:R-:W-:Y:S01]  /*1d4a0*/  R2UR UR14, R122 ;  /* 0x000000007a0e72ca */ /* 0x000fe200000e0000 */
[----:B------:R-:W4:Y:S01]  /*1d4b0*/  LDL.64 R218, [R1+0x18] ;  /* 0x0000180001da7983 */ /* 0x000f220000100a00 */
[----:B------:R-:W-:-:S02]  /*1d4c0*/  IADD3 R120, R3, 0x200, RZ ;  /* 0x0000020003787810 */ /* 0x000fc40007ffe0ff */
[----:B------:R-:W-:Y:S02]  /*1d4d0*/  R2UR UR35, R121 ;  /* 0x00000000792372ca */ /* 0x000fe400000e0000 */
[----:B------:R-:W-:Y:S02]  /*1d4e0*/  R2UR UR34, R120 ;  /* 0x00000000782272ca */ /* 0x000fe400000e0000 */
[----:B--2---:R-:W-:Y:S02]  /*1d4f0*/  R2UR UR20, R20 ;  /* 0x00000000141472ca */ /* 0x004fe400000e0000 */
[----:B------:R-:W-:Y:S02]  /*1d500*/  R2UR UR21, R21 ;  /* 0x00000000151572ca */ /* 0x000fe400000e0000 */
[----:B---3--:R-:W-:Y:S02]  /*1d510*/  R2UR UR46, R14 ;  /* 0x000000000e2e72ca */ /* 0x008fe400000e0000 */
[----:B------:R-:W-:-:S07]  /*1d520*/  R2UR UR47, R15 ;  /* 0x000000000f2f72ca */ /* 0x000fce00000e0000 */
        /* <DEDUP_REMOVED lines=28> */
[C---:B------:R-:W-:Y:S01]  /*1d6f0*/  VIADD R120, R3.reuse, 0x2 ;  /* 0x0000000203787836 */ /* 0x040fe20000000000 */
[----:B------:R-:W-:Y:S01]  /*1d700*/  MOV R121, 0x40000040 ;  /* 0x4000004000797802 */ /* 0x000fe20000000f00 */
[----:B------:R-:W-:-:S03]  /*1d710*/  VIADD R122, R3, 0x300 ;  /* 0x00000300037a7836 */ /* 0x000fc60000000000 */
[----:B------:R-:W-:Y:S01]  /*1d720*/  R2UR UR11, R121 ;  /* 0x00000000790b72ca */ /* 0x000fe200000e0000 */
[----:B------:R-:W-:Y:S01]  /*1d730*/  IMAD.MOV.U32 R121, RZ, RZ, 0x40000040 ;  /* 0x40000040ff797424 */ /* 0x000fe200078e00ff */
[----:B------:R-:W-:Y:S01]  /*1d740*/  R2UR UR10, R120 ;  /* 0x00000000780a72ca */ /* 0x000fe200000e0000 */
[----:B------:R-:W-:Y:S01]  /*1d750*/  VIADD R120, R3, 0x102 ;  /* 0x0000010203787836 */ /* 0x000fe20000000000 */
[----:B------:R-:W-:Y:S02]  /*1d760*/  WARPGROUP.DEPBAR.LE gsb0, 0x0 ;  /* 0x00008000000079c5 */ /* 0x000fe40000010000 */
[----:B------:R-:W-:-:S06]  /*1d770*/  WARPGROUP.ARRIVE ;  /* 0x00000000000079c5 */ /* 0x000fcc0000000000 */
[----:B------:R-:W-:Y:S01]  /*1d780*/  HGMMA.64x16x16.F32 R128, gdesc[UR28], RZ, !UPT, gsb0 ;  /* 0x002000001c8079f0 */ /* 0x000fe2000c0008ff */
        /* <DEDUP_REMOVED lines=12> */
[----:B------:R-:W-:Y:S02]  /*1d850*/  R2UR UR50, R120 ;  /* 0x00000000783272ca */ /* 0x000fe400000e0000 */
[C---:B------:R-:W-:Y:S02]  /*1d860*/  IADD3 R122, R3.reuse, 0x182, RZ ;  /* 0x00000182037a7810 */ /* 0x040fe40007ffe0ff */
[----:B------:R-:W-:Y:S02]  /*1d870*/  MOV R123, 0x40000040 ;  /* 0x40000040007b7802 */ /* 0x000fe40000000f00 */
[C---:B------:R-:W-:Y:S02]  /*1d880*/  IADD3 R120, R3.reuse, 0x302, RZ ;  /* 0x0000030203787810 */ /* 0x040fe40007ffe0ff */
[----:B------:R-:W-:Y:S01]  /*1d890*/  R2UR UR18, R122 ;  /* 0x000000007a1272ca */ /* 0x000fe200000e0000 */
[----:B------:R-:W-:Y:S01]  /*1d8a0*/  VIADD R122, R3, 0x282 ;  /* 0x00000282037a7836 */ /* 0x000fe20000000000 */
[----:B------:R-:W-:Y:S01]  /*1d8b0*/  R2UR UR19, R123 ;  /* 0x000000007b1372ca */ /* 0x000fe200000e0000 */
[----:B------:R-:W-:Y:S01]  /*1d8c0*/  IMAD.MOV.U32 R123, RZ, RZ, 0x40000040 ;  /* 0x40000040ff7b7424 */ /* 0x000fe200078e00ff */
[----:B------:R-:W-:-:S02]  /*1d8d0*/  R2UR UR34, R120 ;  /* 0x00000000782272ca */ /* 0x000fc400000e0000 */
[----:B------:R-:W-:Y:S01]  /*1d8e0*/  R2UR UR35, R121 ;  /* 0x00000000792372ca */ /* 0x000fe200000e0000 */
[----:B------:R-:W-:Y:S01]  /*1d8f0*/  IMAD.MOV.U32 R121, RZ, RZ, 0x40000040 ;  /* 0x40000040ff797424 */ /* 0x000fe200078e00ff */
[----:B------:R-:W-:Y:S02]  /*1d900*/  IADD3 R120, R3, 0x4, RZ ;  /* 0x0000000403787810 */ /* 0x000fe40007ffe0ff */
[----:B------:R-:W-:Y:S02]  /*1d910*/  R2UR UR14, R122 ;  /* 0x000000007a0e72ca */ /* 0x000fe400000e0000 */
[----:B------:R-:W-:Y:S02]  /*1d920*/  R2UR UR15, R123 ;  /* 0x000000007b0f72ca */ /* 0x000fe400000e0000 */
[----:B------:R-:W-:Y:S02]  /*1d930*/  R2UR UR30, R120 ;  /* 0x00000000781e72ca */ /* 0x000fe400000e0000 */
[----:B------:R-:W-:Y:S01]  /*1d940*/  R2UR UR31, R121 ;  /* 0x00000000791f72ca */ /* 0x000fe200000e0000 */
[----:B------:R-:W-:Y:S01]  /*1d950*/  UMOV UR24, UR20 ;  /* 0x0000001400187c82 */ /* 0x000fe20008000000 */
[----:B------:R-:W-:Y:S01]  /*1d960*/  UMOV UR25, UR21 ;  /* 0x0000001500197c82 */ /* 0x000fe20008000000 */
[----:B------:R-:W-:-:S02]  /*1d970*/  WARPGROUP.DEPBAR.LE gsb0, 0x0 ;  /* 0x00008000000079c5 */ /* 0x000fc40000010000 */
        /* <DEDUP_REMOVED lines=41> */
[----:B------:R-:W-:Y:S01]  /*1dc10*/  MOV R211, 0x40000040 ;  /* 0x4000004000d37802 */ /* 0x000fe20000000f00 */
[----:B------:R2:W5:Y:S08]  /*1dc20*/  LDL.LU.64 R6, [R1+0x78] ;  /* 0x0000780001067983 */ /* 0x0005700000300a00 */
[----:B------:R-:W-:-:S02]  /*1dc30*/  UMOV UR28, UR38 ;  /* 0x00000026001c7c82 */ /* 0x000fc40008000000 */
[----:B------:R-:W-:Y:S01]  /*1dc40*/  UMOV UR29, UR39 ;  /* 0x00000027001d7c82 */ /* 0x000fe20008000000 */
[----:B------:R-:W-:Y:S02]  /*1dc50*/  WARPGROUP.DEPBAR.LE gsb0, 0x0 ;  /* 0x00008000000079c5 */ /* 0x000fe40000010000 */
[----:B------:R-:W-:-:S06]  /*1dc60*/  WARPGROUP.ARRIVE ;  /* 0x00000000000079c5 */ /* 0x000fcc0000000000 */
[----:B------:R-:W-:Y:S01]  /*1dc70*/  HGMMA.64x16x16.F32 R168, gdesc[UR28], R168, gsb0 ;  /* 0x002000001ca879f0 */ /* 0x000fe200080008a8 */
        /* <DEDUP_REMOVED lines=54> */
[----:B------:R-:W-:Y:S02]  /*1dfe0*/  MOV R14, UR41 ;  /* 0x00000029000e7c02 */ /* 0x000fe40008000f00 */
[----:B------:R-:W-:Y:S02]  /*1dff0*/  MOV R15, UR40 ;  /* 0x00000028000f7c02 */ /* 0x000fe40008000f00 */
[----:B------:R-:W-:Y:S02]  /*1e000*/  R2UR UR40, R218 ;  /* 0x00000000da2872ca */ /* 0x000fe400000e0000 */
[----:B------:R-:W-:-:S02]  /*1e010*/  R2UR UR41, R219 ;  /* 0x00000000db2972ca */ /* 0x000fc400000e0000 */
[----:B------:R-:W-:Y:S01]  /*1e020*/  R2UR UR14, R210 ;  /* 0x00000000d20e72ca */ /* 0x000fe200000e0000 */
[----:B------:R-:W3:Y:S01]  /*1e030*/  LDL.64 R218, [R1+0x10] ;  /* 0x0000100001da7983 */ /* 0x000ee20000100a00 */
        /* <DEDUP_REMOVED lines=62> */
[----:B---3--:R-:W-:Y:S02]  /*1e420*/  R2UR UR46, R218 ;  /* 0x00000000da2e72ca */ /* 0x008fe400000e0000 */
[----:B------:R-:W-:Y:S02]  /*1e430*/  R2UR UR47, R219 ;  /* 0x00000000db2f72ca */ /* 0x000fe400000e0000 */
        /* <DEDUP_REMOVED lines=19> */
[----:B------:R-:W-:Y:S01]  /*1e570*/  R2UR UR49, R20 ;  /* 0x00000000143172ca */ /* 0x000fe200000e0000 */
[----:B------:R-:W-:Y:S01]  /*1e580*/  VIADD R20, R3, 0x480 ;  /* 0x0000048003147836 */ /* 0x000fe20000000000 */
[----:B------:R-:W-:Y:S02]  /*1e590*/  R2UR UR48, R21 ;  /* 0x00000000153072ca */ /* 0x000fe400000e0000 */
[----:B------:R-:W-:Y:S02]  /*1e5a0*/  MOV R21, 0x40000040 ;  /* 0x4000004000157802 */ /* 0x000fe40000000f00 */
[----:B------:R-:W-:Y:S02]  /*1e5b0*/  R2UR UR14, R20 ;  /* 0x00000000140e72ca */ /* 0x000fe400000e0000 */
[----:B------:R-:W-:Y:S01]  /*1e5c0*/  R2UR UR15, R21 ;  /* 0x00000000150f72ca */ /* 0x000fe200000e0000 */
[----:B------:R-:W-:Y:S01]  /*1e5d0*/  UMOV UR12, UR46 ;  /* 0x0000002e000c7c82 */ /* 0x000fe20008000000 */
[----:B------:R-:W-:Y:S01]  /*1e5e0*/  UMOV UR13, UR47 ;  /* 0x0000002f000d7c82 */ /* 0x000fe20008000000 */
[----:B------:R-:W-:-:S02]  /*1e5f0*/  WARPGROUP.DEPBAR.LE gsb0, 0x0 ;  /* 0x00008000000079c5 */ /* 0x000fc40000010000 */
        /* <DEDUP_REMOVED lines=22> */
[----:B01----:R-:W-:Y:S02]  /*1e760*/  MOV R4, UR43 ;  /* 0x0000002b00047c02 */ /* 0x003fe40008000f00 */
        /* <DEDUP_REMOVED lines=19> */
[----:B---3--:R-:W-:Y:S02]  /*1e8a0*/  R2UR UR38, R218 ;  /* 0x00000000da2672ca */ /* 0x008fe400000e0000 */
        /* <DEDUP_REMOVED lines=309> */
[----:B------:R-:W-:Y:S01]  /*1fc00*/  IMAD.MOV.U32 R5, RZ, RZ, 0x40000040 ;  /* 0x40000040ff057424 */ /* 0x000fe200078e00ff */
        /* <DEDUP_REMOVED lines=221> */
[----:B--2---:R-:W-:Y:S06]  /*209e0*/  @!P0 BRA `(.L_x_2403) ;  /* 0x0000000000048947 */ /* 0x004fec0003800000 */
[----:B------:R-:W-:Y:S01]  /*209f0*/  BPT.TRAP 0x1 ;  /* 0x000000040000795c */ /* 0x000fe20000300000 */
.L_x_2403:
[----:B------:R-:W-:Y:S01]  /*20a00*/  SHF.L.U32 R0, R11, 0x1f, RZ ;  /* 0x0000001f0b007819 */ /* 0x000fe200000006ff */
[----:B------:R-:W-:-:S04]  /*20a10*/  IMAD R11, R12, 0x8, R18 ;  /* 0x000000080c0b7824 */ /* 0x000fc800078e0212 */
[----:B------:R0:W1:Y:S01]  /*20a20*/  SYNCS.PHASECHK.TRANS64.TRYWAIT P2, [R11+URZ+0x36850], R0 ;  /* 0x036850000b0075a7 */ /* 0x000062000804017f */
[----:B------:R-:W-:Y:S05]  /*20a30*/  @!P0 BRA `(.L_x_2404) ;  /* 0x0000000000048947 */ /* 0x000fea0003800000 */
[----:B------:R-:W-:Y:S01]  /*20a40*/  BPT.TRAP 0x1 ;  /* 0x000000040000795c */ /* 0x000fe20000300000 */
.L_x_2404:
[----:B------:R-:W-:Y:S04]  /*20a50*/  BSSY B1, `(.L_x_2405) ;  /* 0x0000004000017945 */ /* 0x000fe80003800000 */
[----:B-1----:R-:W-:Y:S05]  /*20a60*/  @P2 BRA `(.L_x_2406) ;  /* 0x0000000000082947 */ /* 0x002fea0003800000 */
[----:B------:R-:W1:Y:S02]  /*20a70*/  SYNCS.PHASECHK.TRANS64.TRYWAIT P2, [R11+URZ+0x36850], R0 ;  /* 0x036850000b0075a7 */ /* 0x000e64000804017f */
[----:B-1----:R-:W-:Y:S05]  /*20a80*/  @!P2 BRA `(.L_x_2407) ;  /* 0x000000c0007ca947 */ /* 0x002fea0003800000 */
.L_x_2406:
[----:B------:R-:W-:Y:S05]  /*20a90*/  BSYNC B1 ;  /* 0x0000000000017941 */ /* 0x000fea0003800000 */
.L_x_2405:
[----:B01----:R-:W-:Y:S01]  /*20aa0*/  IADD3 R0, R18, 0x400, RZ ;  /* 0x0000040012007810 */ /* 0x003fe20007ffe0ff */
[----:B------:R-:W-:Y:S01]  /*20ab0*/  IMAD.MOV.U32 R15, RZ, RZ, 0x40000040 ;  /* 0x40000040ff0f7424 */ /* 0x000fe200078e00ff */
[----:B------:R-:W-:Y:S01]  /*20ac0*/  WARPGROUP.ARRIVE ;  /* 0x00000000000079c5 */ /* 0x000fe20000000000 */
[----:B------:R-:W-:Y:S01]  /*20ad0*/  MOV R3, 0x40000040 ;  /* 0x4000004000037802 */ /* 0x000fe20000000f00 */
[----:B------:R-:W-:Y:S01]  /*20ae0*/  FMUL.FTZ R4, R169, UR42 ;  /* 0x0000002aa9047c20 */ /* 0x000fe20008410000 */
[----:B------:R-:W-:Y:S01]  /*20af0*/  SHF.R.U32.HI R0, RZ, 0x4, R0 ;  /* 0x00000004ff007819 */ /* 0x000fe20000011600 */
[----:B------:R-:W-:Y:S01]  /*20b00*/  FMUL.FTZ R20, R172, UR42 ;  /* 0x0000002aac147c20 */ /* 0x000fe20008410000 */
[----:B------:R-:W-:Y:S01]  /*20b10*/  R2UR UR7, R15 ;  /* 0x000000000f0772ca */ /* 0x000fe200000e0000 */
[----:B------:R-:W-:Y:S01]  /*20b20*/  FMUL.FTZ R161, R161, UR42 ;  /* 0x0000002aa1a17c20 */ /* 0x000fe20008410000 */
[----:B------:R-:W-:Y:S01]  /*20b30*/  LOP3.LUT R0, R0, 0x3fff, RZ, 0xc0, !PT ;  /* 0x00003fff00007812 */ /* 0x000fe200078ec0ff */
[----:B------:R-:W-:Y:S01]  /*20b40*/  MUFU.TANH R4, R4 ;  /* 0x0000000400047308 */ /* 0x000fe20000002400 */
        /* <DEDUP_REMOVED lines=8> */
[----:B------:R-:W-:Y:S01]  /*20bd0*/  MUFU.TANH R20, R20 ;  /* 0x0000001400147308 */ /* 0x000fe20000002400 */
[----:B------:R-:W-:Y:S01]  /*20be0*/  FMUL.FTZ R12, R170, UR42 ;  /* 0x0000002aaa0c7c20 */ /* 0x000fe20008410000 */
[----:B------:R-:W-:Y:S01]  /*20bf0*/  FMUL.FTZ R170, R160, UR42 ;  /* 0x0000002aa0aa7c20 */ /* 0x000fe20008410000 */
[C---:B------:R-:W-:Y:S01]  /*20c00*/  VIADD R2, R14.reuse, 0x80 ;  /* 0x000000800e027836 */ /* 0x040fe20000000000 */
[----:B------:R-:W-:Y:S01]  /*20c10*/  R2UR UR6, R14 ;  /* 0x000000000e0672ca */ /* 0x000fe200000e0000 */
        /* <DEDUP_REMOVED lines=12> */
[----:B------:R-:W-:Y:S01]  /*20ce0*/  HGMMA.64x192x16.F32 R24, R200, gdesc[UR4].tnspB, R24, gsb0 ;  /* 0x42e00004c8187df0 */ /* 0x000fe20008000818 */
[----:B------:R-:W-:Y:S01]  /*20cf0*/  R2UR UR6, R2 ;  /* 0x00000000020672ca */ /* 0x000fe200000e0000 */
[----:B------:R-:W-:Y:S01]  /*20d00*/  VIADD R2, R14, 0x100 ;  /* 0x000001000e027836 */ /* 0x000fe20000000000 */
[----:B------:R-:W-:Y:S01]  /*20d10*/  R2UR UR7, R3 ;  /* 0x00000000030772ca */ /* 0x000fe200000e0000 */
[----:B------:R-:W-:-:S02]  /*20d20*/  IMAD.MOV.U32 R3, RZ, RZ, 0x40000040 ;  /* 0x40000040ff037424 */ /* 0x000fc400078e00ff */
        /* <DEDUP_REMOVED lines=19> */
[----:B------:R-:W-:Y:S01]  /*20e60*/  IMAD.MOV.U32 R121, RZ, RZ, 0x40000040 ;  /* 0x40000040ff797424 */ /* 0x000fe200078e00ff */
[----:B------:R-:W-:Y:S01]  /*20e70*/  IADD3 R120, R14, 0x200, RZ ;  /* 0x000002000e787810 */ /* 0x000fe20007ffe0ff */
[----:B------:R-:W-:Y:S01]  /*20e80*/  FMUL.FTZ R172, R124, UR42 ;  /* 0x0000002a7cac7c20 */ /* 0x000fe20008410000 */
[----:B------:R-:W-:Y:S01]  /*20e90*/  FMUL.FTZ R125, R125, UR42 ;  /* 0x0000002a7d7d7c20 */ /* 0x000fe20008410000 */
[----:B------:R-:W-:Y:S01]  /*20ea0*/  FMUL.FTZ R21, R174, UR42 ;  /* 0x0000002aae157c20 */ /* 0x000fe20008410000 */
[----:B------:R-:W-:Y:S01]  /*20eb0*/  FMUL.FTZ R169, R175, UR42 ;  /* 0x0000002aafa97c20 */ /* 0x000fe20008410000 */
[----:B------:R-:W-:Y:S01]  /*20ec0*/  ULDC UR4, c[0x0][0x988] ;  /* 0x0002620000047ab9 */ /* 0x000fe20000000800 */
        /* <DEDUP_REMOVED lines=15> */
[----:B------:R-:W-:Y:S01]  /*20fc0*/  @!P1 LEA R13, R13, R18, 0x3 ;  /* 0x000000120d0d9211 */ /* 0x000fe200078e18ff */
[----:B------:R-:W-:Y:S01]  /*20fd0*/  MUFU.TANH R157, R157 ;  /* 0x0000009d009d7308 */ /* 0x000fe20000002400 */
[----:B------:R-:W-:Y:S01]  /*20fe0*/  @!P1 VIADD R11, R11, 0x36860 ;  /* 0x000368600b0b9836 */ /* 0x000fe20000000000 */
[----:B------:R-:W-:-:S02]  /*20ff0*/  ISETP.GT.AND P2, PT, R10, RZ, PT ;  /* 0x000000ff0a00720c */ /* 0x000fc40003f44270 */
[----:B------:R-:W-:Y:S01]  /*21000*/  @!P1 VIADD R13, R13, 0x36840 ;  /* 0x000368400d0d9836 */ /* 0x000fe20000000000 */
[----:B------:R-:W-:Y:S02]  /*21010*/  IADD3 R10, R10, -0x1, RZ ;  /* 0xffffffff0a0a7810 */ /* 0x000fe40007ffe0ff */
[----:B------:R-:W-:Y:S01]  /*21020*/  @!P1 PRMT R11, RZ, 0x654, R11 ;  /* 0x00000654ff0b9816 */ /* 0x000fe2000000000b */
        /* <DEDUP_REMOVED lines=24> */
[----:B------:R-:W-:Y:S01]  /*211b0*/  R2UR UR7, R3 ;  /* 0x00000000030772ca */ /* 0x000fe200000e0000 */
[----:B------:R-:W-:Y:S01]  /*211c0*/  IMAD.MOV.U32 R3, RZ, RZ, 0x40000040 ;  /* 0x40000040ff037424 */ /* 0x000fe200078e00ff */
[----:B------:R-:W-:Y:S02]  /*211d0*/  IADD3 R2, R14, 0x180, RZ ;  /* 0x000001800e027810 */ /* 0x000fe40007ffe0ff */
        /* <DEDUP_REMOVED lines=28> */
[----:B------:R-:W-:Y:S01]  /*213a0*/  FMUL.FTZ R2, R168, UR42 ;  /* 0x0000002aa8027c20 */ /* 0x000fe20008410000 */
[----:B------:R-:W-:Y:S01]  /*213b0*/  R2UR UR7, R3 ;  /* 0x00000000030772ca */ /* 0x000fe200000e0000 */
[----:B------:R-:W-:Y:S01]  /*213c0*/  FMUL.FTZ R168, R173, UR42 ;  /* 0x0000002aada87c20 */ /* 0x000fe20008410000 */
[----:B------:R-:W-:-:S03]  /*213d0*/  IMAD.U32 R3, RZ, RZ, UR4 ;  /* 0x00000004ff037e24 */ /* 0x000fc6000f8e00ff */
[----:B------:R-:W0:Y:S08]  /*213e0*/  MUFU.TANH R2, R2 ;  /* 0x0000000200027308 */ /* 0x000e300000002400 */
[----:B------:R-:W1:Y:S01]  /*213f0*/  MUFU.TANH R168, R168 ;  /* 0x000000a800a87308 */ /* 0x000e620000002400 */
[----:B0-----:R-:W-:-:S04]  /*21400*/  FMNMX.FTZ R0, R2, R9, !PT ;  /* 0x0000000902007209 */ /* 0x001fc80007810000 */
[----:B------:R-:W-:-:S04]  /*21410*/  FMNMX.FTZ R0, R4, R0, !PT ;  /* 0x0000000004007209 */ /* 0x000fc80007810000 */
[----:B------:R-:W-:-:S04]  /*21420*/  FMNMX.FTZ R0, R20, R0, !PT ;  /* 0x0000000014007209 */ /* 0x000fc80007810000 */
[----:B-1----:R-:W-:-:S04]  /*21430*/  FMNMX.FTZ R0, R168, R0, !PT ;  /* 0x00000000a8007209 */ /* 0x002fc80007810000 */
        /* <DEDUP_REMOVED lines=25> */
[----:B0-----:R-:W-:-:S05]  /*215d0*/  FMNMX.FTZ R5, R5, R0, !PT ;  /* 0x0000000005057209 */ /* 0x001fca0007810000 */
[----:B------:R-:W0:Y:S02]  /*215e0*/  SHFL.BFLY PT, R0, R5, 0x1, 0x1f ;  /* 0x0c201f0005007f89 */ /* 0x000e2400000e0000 */
[----:B0-----:R-:W-:-:S05]  /*215f0*/  FMNMX.FTZ R5, R5, R0, !PT ;  /* 0x0000000005057209 */ /* 0x001fca0007810000 */
[C---:B------:R-:W-:Y:S01]  /*21600*/  FMUL.FTZ R174, R5.reuse, R3 ;  /* 0x0000000305ae7220 */ /* 0x040fe20000410000 */
[----:B------:R-:W-:-:S03]  /*21610*/  FADD.FTZ R0, -R5, R9 ;  /* 0x0000000905007221 */ /* 0x000fc60000010100 */
[-CC-:B------:R-:W-:Y:S01]  /*21620*/  FFMA.FTZ R200, R2, R3.reuse, -R174.reuse ;  /* 0x0000000302c87223 */ /* 0x180fe200000108ae */
[----:B------:R-:W-:Y:S01]  /*21630*/  FMNMX.FTZ R2, R12, R8, !PT ;  /* 0x000000080c027209 */ /* 0x000fe20007810000 */
[-CC-:B------:R-:W-:Y:S01]  /*21640*/  FFMA.FTZ R9, R4, R3.reuse, -R174.reuse ;  /* 0x0000000304097223 */ /* 0x180fe200000108ae */
[-C--:B------:R-:W-:Y:S01]  /*21650*/  FMUL.FTZ R0, R0, R3.reuse ;  /* 0x0000000300007220 */ /* 0x080fe20000410000 */
[-CC-:B------:R-:W-:Y:S01]  /*21660*/  FFMA.FTZ R202, R20, R3.reuse, -R174.reuse ;  /* 0x0000000314ca7223 */ /* 0x180fe200000108ae */
[----:B------:R-:W-:Y:S01]  /*21670*/  FMNMX.FTZ R2, R15, R2, !PT ;  /* 0x000000020f027209 */ /* 0x000fe20007810000 */
[----:B------:R-:W-:Y:S02]  /*21680*/  WARPGROUP.DEPBAR.LE gsb0, 0x0 ;  /* 0x00008000000079c5 */ /* 0x000fe40000010000 */
[----:B------:R-:W-:Y:S01]  /*21690*/  WARPGROUP.ARRIVE ;  /* 0x00000000000079c5 */ /* 0x000fe20000000000 */
[----:B------:R-:W-:Y:S01]  /*216a0*/  FMNMX.FTZ R2, R21, R2, !PT ;  /* 0x0000000215027209 */ /* 0x000fe20007810000 */
[----:B------:R-:W-:Y:S01]  /*216b0*/  MUFU.EX2 R0, R0 ;  /* 0x0000000000007308 */ /* 0x000fe20000000800 */
[-CC-:B------:R-:W-:Y:S01]  /*216c0*/  FFMA.FTZ R168, R168, R3.reuse, -R174.reuse ;  /* 0x00000003a8a87223 */ /* 0x180fe200000108ae */
[-CC-:B------:R-:W-:Y:S01]  /*216d0*/  FFMA.FTZ R196, R170, R3.reuse, -R174.reuse ;  /* 0x00000003aac47223 */ /* 0x180fe200000108ae */
[----:B------:R-:W-:Y:S01]  /*216e0*/  FMNMX.FTZ R2, R169, R2, !PT ;  /* 0x00000002a9027209 */ /* 0x000fe20007810000 */
[----:B------:R-:W-:Y:S01]  /*216f0*/  HGMMA.64x192x16.F32 R24, R188, gdesc[UR4].tnspB, R24, gsb0 ;  /* 0x42e00004bc187df0 */ /* 0x000fe20008000818 */
[----:B------:R-:W-:Y:S01]  /*21700*/  R2UR UR6, R120 ;  /* 0x00000000780672ca */ /* 0x000fe200000e0000 */
[C---:B------:R-:W-:Y:S01]  /*21710*/  VIADD R120, R14.reuse, 0x280 ;  /* 0x000002800e787836 */ /* 0x040fe20000000000 */
[----:B------:R-:W-:Y:S01]  /*21720*/  R2UR UR7, R121 ;  /* 0x00000000790772ca */ /* 0x000fe200000e0000 */
[----:B------:R-:W-:Y:S01]  /*21730*/  VIADD R14, R14, 0x300 ;  /* 0x000003000e0e7836 */ /* 0x000fe20000000000 */
[----:B------:R-:W-:Y:S01]  /*21740*/  FMNMX.FTZ R2, R160, R2, !PT ;  /* 0x00000002a0027209 */ /* 0x000fe20007810000 */
[----:B------:R-:W0:Y:S01]  /*21750*/  MUFU.EX2 R200, R200 ;  /* 0x000000c800c87308 */ /* 0x000e220000000800 */
[----:B------:R-:W-:Y:S01]  /*21760*/  MOV R121, 0x40000040 ;  /* 0x4000004000797802 */ /* 0x000fe20000000f00 */
[-CC-:B------:R-:W-:Y:S01]  /*21770*/  FFMA.FTZ R161, R161, R3.reuse, -R174.reuse ;  /* 0x00000003a1a17223 */ /* 0x180fe200000108ae */
[----:B------:R-:W-:Y:S01]  /*21780*/  FMNMX.FTZ R2, R162, R2, !PT ;  /* 0x00000002a2027209 */ /* 0x000fe20007810000 */
[-CC-:B------:R-:W-:Y:S01]  /*21790*/  FFMA.FTZ R198, R164, R3.reuse, -R174.reuse ;  /* 0x00000003a4c67223 */ /* 0x180fe200000108ae */
[-CC-:B------:R-:W-:Y:S01]  /*217a0*/  FFMA.FTZ R125, R125, R3.reuse, -R174.reuse ;  /* 0x000000037d7d7223 */ /* 0x180fe200000108ae */
[-CC-:B------:R-:W-:Y:S01]  /*217b0*/  FFMA.FTZ R20, R165, R3.reuse, -R174.reuse ;  /* 0x00000003a5147223 */ /* 0x180fe200000108ae */
[----:B------:R-:W-:Y:S01]  /*217c0*/  FMNMX.FTZ R2, R163, R2, !PT ;  /* 0x00000002a3027209 */ /* 0x000fe20007810000 */
[----:B------:R-:W-:Y:S01]  /*217d0*/  MUFU.EX2 R9, R9 ;  /* 0x0000000900097308 */ /* 0x000fe20000000800 */
[-CC-:B------:R-:W-:Y:S01]  /*217e0*/  FFMA.FTZ R192, R167, R3.reuse, -R174.reuse ;  /* 0x00000003a7c07223 */ /* 0x180fe200000108ae */
[-CC-:B------:R-:W-:Y:S01]  /*217f0*/  FFMA.FTZ R164, R153, R3.reuse, -R174.reuse ;  /* 0x0000000399a47223 */ /* 0x180fe200000108ae */
[----:B------:R-:W-:Y:S01]  /*21800*/  FMNMX.FTZ R2, R166, R2, !PT ;  /* 0x00000002a6027209 */ /* 0x000fe20007810000 */
[-CC-:B------:R-:W-:Y:S01]  /*21810*/  FFMA.FTZ R194, R156, R3.reuse, -R174.reuse ;  /* 0x000000039cc27223 */ /* 0x180fe200000108ae */
[-CC-:B------:R-:W-:Y:S01]  /*21820*/  FFMA.FTZ R153, R157, R3.reuse, -R174.reuse ;  /* 0x000000039d997223 */ /* 0x180fe200000108ae */
[----:B------:R-:W-:Y:S01]  /*21830*/  FFMA.FTZ R151, R171, R3, -R174 ;  /* 0x00000003ab977223 */ /* 0x000fe200000108ae */
        /* <DEDUP_REMOVED lines=31> */
[----:B------:R-:W-:Y:S01]  /*21a30*/  MUFU.EX2 R151, R151 ;  /* 0x0000009700977308 */ /* 0x000fe20000000800 */
[----:B-1----:R-:W-:-:S05]  /*21a40*/  FMNMX.FTZ R4, R2, R4, !PT ;  /* 0x0000000402047209 */ /* 0x002fca0007810000 */
[----:B------:R-:W1:Y:S02]  /*21a50*/  SHFL.BFLY PT, R2, R4, 0x1, 0x1f ;  /* 0x0c201f0004027f89 */ /* 0x000e6400000e0000 */
        /* <DEDUP_REMOVED lines=28> */
[-CC-:B------:R-:W-:Y:S01]  /*21c20*/  FFMA.FTZ R12, R15, R3.reuse, -R140.reuse ;  /* 0x000000030f0c7223 */ /* 0x180fe2000001088c */
[----:B------:R-:W-:Y:S01]  /*21c30*/  IMAD.MOV.U32 R15, RZ, RZ, 0x40000040 ;  /* 0x40000040ff0f7424 */ /* 0x000fe200078e00ff */
[----:B------:R-:W-:Y:S01]  /*21c40*/  R2UR UR6, R14 ;  /* 0x000000000e0672ca */ /* 0x000fe200000e0000 */
[-CC-:B------:R-:W-:Y:S01]  /*21c50*/  FFMA.FTZ R203, R21, R3.reuse, -R140.reuse ;  /* 0x0000000315cb7223 */ /* 0x180fe2000001088c */
[-CC-:B------:R-:W-:Y:S01]  /*21c60*/  FFMA.FTZ R21, R169, R3.reuse, -R140.reuse ;  /* 0x00000003a9157223 */ /* 0x180fe2000001088c */
[----:B------:R-:W2:Y:S01]  /*21c70*/  MUFU.EX2 R201, R201 ;  /* 0x000000c900c97308 */ /* 0x000ea20000000800 */
[----:B------:R-:W-:Y:S01]  /*21c80*/  R2UR UR7, R15 ;  /* 0x000000000f0772ca */ /* 0x000fe200000e0000 */
[-CC-:B------:R-:W-:Y:S01]  /*21c90*/  FFMA.FTZ R197, R160, R3.reuse, -R140.reuse ;  /* 0x00000003a0c57223 */ /* 0x180fe2000001088c */
[-CC-:B------:R-:W-:Y:S01]  /*21ca0*/  FFMA.FTZ R141, R162, R3.reuse, -R140.reuse ;  /* 0x00000003a28d7223 */ /* 0x180fe2000001088c */
[----:B------:R-:W-:Y:S01]  /*21cb0*/  FFMA.FTZ R189, R144, R3, -R140 ;  /* 0x0000000390bd7223 */ /* 0x000fe2000001088c */
[----:B------:R-:W-:Y:S01]  /*21cc0*/  @!P1 PRMT R15, RZ, 0x654, R13 ;  /* 0x00000654ff0f9816 */ /* 0x000fe2000000000d */
[----:B0----5:R-:W-:Y:S01]  /*21cd0*/  FFMA.FTZ R144, R0, R7, R200 ;  /* 0x0000000700907223 */ /* 0x021fe200000100c8 */
[-CC-:B------:R-:W-:Y:S01]  /*21ce0*/  FFMA.FTZ R199, R163, R3.reuse, -R140.reuse ;  /* 0x00000003a3c77223 */ /* 0x180fe2000001088c */
[----:B------:R-:W0:Y:S01]  /*21cf0*/  MUFU.EX2 R12, R12 ;  /* 0x0000000c000c7308 */ /* 0x000e220000000800 */
[-CC-:B------:R-:W-:Y:S01]  /*21d00*/  FFMA.FTZ R185, R138, R3.reuse, -R140.reuse ;  /* 0x000000038ab97223 */ /* 0x180fe2000001088c */
[-CC-:B-1----:R-:W-:Y:S01]  /*21d10*/  FFMA.FTZ R125, R166, R3.reuse, -R140.reuse ;  /* 0x00000003a67d7223 */ /* 0x182fe2000001088c */
[-CC-:B------:R-:W-:Y:S01]  /*21d20*/  FFMA.FTZ R193, R152, R3.reuse, -R140.reuse ;  /* 0x0000000398c17223 */ /* 0x180fe2000001088c */
[-CC-:B------:R-:W-:Y:S01]  /*21d30*/  FFMA.FTZ R124, R124, R3.reuse, -R140.reuse ;  /* 0x000000037c7c7223 */ /* 0x180fe2000001088c */
[-CC-:B------:R-:W-:Y:S01]  /*21d40*/  FFMA.FTZ R137, R154, R3.reuse, -R140.reuse ;  /* 0x000000039a897223 */ /* 0x180fe2000001088c */
[-CC-:B------:R-:W-:Y:S01]  /*21d50*/  FFMA.FTZ R195, R155, R3.reuse, -R140.reuse ;  /* 0x000000039bc37223 */ /* 0x180fe2000001088c */
[-CC-:B------:R-:W-:Y:S01]  /*21d60*/  FFMA.FTZ R148, R158, R3.reuse, -R140.reuse ;  /* 0x000000039e947223 */ /* 0x180fe2000001088c */
[----:B------:R-:W1:Y:S01]  /*21d70*/  MUFU.EX2 R203, R203 ;  /* 0x000000cb00cb7308 */ /* 0x000e620000000800 */
[----:B--2---:R-:W-:Y:S01]  /*21d80*/  FFMA.FTZ R7, R2, R6, R201 ;  /* 0x0000000602077223 */ /* 0x004fe200000100c9 */
[-CC-:B------:R-:W-:Y:S01]  /*21d90*/  FFMA.FTZ R14, R145, R3.reuse, -R140.reuse ;  /* 0x00000003910e7223 */ /* 0x180fe2000001088c */
[-CC-:B------:R-:W-:Y:S01]  /*21da0*/  FFMA.FTZ R191, R146, R3.reuse, -R140.reuse ;  /* 0x0000000392bf7223 */ /* 0x180fe2000001088c */
[-CC-:B------:R-:W-:Y:S01]  /*21db0*/  FFMA.FTZ R6, R139, R3.reuse, -R140.reuse ;  /* 0x000000038b067223 */ /* 0x180fe2000001088c */
[-CC-:B------:R-:W-:Y:S01]  /*21dc0*/  FFMA.FTZ R187, R142, R3.reuse, -R140.reuse ;  /* 0x000000038ebb7223 */ /* 0x180fe2000001088c */
[-CC-:B------:R-:W-:Y:S01]  /*21dd0*/  FFMA.FTZ R131, R131, R3.reuse, -R140.reuse ;  /* 0x0000000383837223 */ /* 0x180fe2000001088c */
[--C-:B------:R-:W-:Y:S01]  /*21de0*/  FFMA.FTZ R134, R134, R3, -R140.reuse ;  /* 0x0000000386867223 */ /* 0x100fe2000001088c */
[----:B------:R-:W2:Y:S01]  /*21df0*/  MUFU.EX2 R21, R21 ;  /* 0x0000001500157308 */ /* 0x000ea20000000800 */
[C---:B0-----:R-:W-:Y:S01]  /*21e00*/  FADD.FTZ R138, R12.reuse, R7 ;  /* 0x000000070c8a7221 */ /* 0x041fe20000010000 */
[----:B------:R-:W-:Y:S01]  /*21e10*/  F2FP.F16.F32.PACK_AB R201, R12, R201 ;  /* 0x000000c90cc9723e */ /* 0x000fe200000000ff */
[-CC-:B------:R-:W-:Y:S01]  /*21e20*/  FFMA.FTZ R7, R143, R3.reuse, -R140.reuse ;  /* 0x000000038f077223 */ /* 0x180fe2000001088c */
[----:B------:R-:W-:Y:S01]  /*21e30*/  F2FP.F16.F32.PACK_AB R200, R9, R200 ;  /* 0x000000c809c8723e */ /* 0x000fe200000000ff */
[-CC-:B------:R-:W-:Y:S01]  /*21e40*/  FFMA.FTZ R135, R135, R3.reuse, -R140.reuse ;  /* 0x0000000387877223 */ /* 0x180fe2000001088c */
[-CC-:B------:R-:W-:Y:S01]  /*21e50*/  FFMA.FTZ R122, R122, R3.reuse, -R140.reuse ;  /* 0x000000037a7a7223 */ /* 0x180fe2000001088c */
[-C--:B------:R-:W-:Y:S01]  /*21e60*/  FFMA.FTZ R123, R123, R3.reuse, -R140 ;  /* 0x000000037b7b7223 */ /* 0x080fe2000001088c */
[----:B------:R-:W0:Y:S01]  /*21e70*/  MUFU.EX2 R197, R197 ;  /* 0x000000c500c57308 */ /* 0x000e220000000800 */
[----:B-1----:R-:W-:Y:S01]  /*21e80*/  FADD.FTZ R138, R203, R138 ;  /* 0x0000008acb8a7221 */ /* 0x002fe20000010000 */
[-CC-:B------:R-:W-:Y:S01]  /*21e90*/  FFMA.FTZ R126, R126, R3.reuse, -R140.reuse ;  /* 0x000000037e7e7223 */ /* 0x180fe2000001088c */
[----:B------:R-:W-:-:S05]  /*21ea0*/  FFMA.FTZ R127, R127, R3, -R140 ;  /* 0x000000037f7f7223 */ /* 0x000fca000001088c */
        /* <DEDUP_REMOVED lines=8> */
[----:B------:R-:W-:Y:S01]  /*21f30*/  MUFU.EX2 R13, R124 ;  /* 0x0000007c000d7308 */ /* 0x000fe20000000800 */
[----:B--2---:R-:W-:-:S07]  /*21f40*/  FADD.FTZ R138, R199, R138 ;  /* 0x0000008ac78a7221 */ /* 0x004fce0000010000 */
[----:B------:R-:W1:Y:S01]  /*21f50*/  MUFU.EX2 R193, R193 ;  /* 0x000000c100c17308 */ /* 0x000e620000000800 */
[C---:B0-----:R-:W-:Y:S01]  /*21f60*/  FADD.FTZ R138, R125.reuse, R138 ;  /* 0x0000008a7d8a7221 */ /* 0x041fe20000010000 */
[----:B------:R-:W-:-:S06]  /*21f70*/  F2FP.F16.F32.PACK_AB R199, R125, R199 ;  /* 0x000000c77dc7723e */ /* 0x000fcc00000000ff */
[----:B------:R-:W0:Y:S08]  /*21f80*/  MUFU.EX2 R137, R137 ;  /* 0x0000008900897308 */ /* 0x000e300000000800 */
[----:B------:R-:W-:Y:S01]  /*21f90*/  MUFU.EX2 R195, R195 ;  /* 0x000000c300c37308 */ /* 0x000fe20000000800 */
[----:B-1----:R-:W-:-:S07]  /*21fa0*/  FADD.FTZ R138, R193, R138 ;  /* 0x0000008ac18a7221 */ /* 0x002fce0000010000 */
[----:B------:R-:W-:Y:S01]  /*21fb0*/  MUFU.EX2 R148, R148 ;  /* 0x0000009400947308 */ /* 0x000fe20000000800 */
[C---:B0-----:R-:W-:Y:S01]  /*21fc0*/  FADD.FTZ R138, R137.reuse, R138 ;  /* 0x0000008a898a7221 */ /* 0x041fe20000010000 */
        /* <DEDUP_REMOVED lines=12> */
[----:B------:R-:W0:Y:S01]  /*22090*/  MUFU.EX2 R135, R135 ;  /* 0x0000008700877308 */ /* 0x000e220000000800 */
[----:B------:R-:W-:-:S02]  /*220a0*/  WARPGROUP.DEPBAR.LE gsb0, 0x0 ;  /* 0x00008000000079c5 */ /* 0x000fc40000010000 */
[----:B------:R-:W-:Y:S01]  /*220b0*/  WARPGROUP.ARRIVE ;  /* 0x00000000000079c5 */ /* 0x000fe20000000000 */
[-C--:B------:R-:W-:Y:S01]  /*220c0*/  FFMA.FTZ R181, R130, R3.reuse, -R140 ;  /* 0x0000000382b57223 */ /* 0x080fe2000001088c */
[-CC-:B------:R-:W-:Y:S01]  /*220d0*/  FFMA.FTZ R180, R128, R3.reuse, -R174.reuse ;  /* 0x0000000380b47223 */ /* 0x180fe200000108ae */
[-CC-:B------:R-:W-:Y:S01]  /*220e0*/  FFMA.FTZ R128, R129, R3.reuse, -R174.reuse ;  /* 0x0000000381807223 */ /* 0x180fe200000108ae */
[-CC-:B------:R-:W-:Y:S01]  /*220f0*/  FFMA.FTZ R182, R132, R3.reuse, -R174.reuse ;  /* 0x0000000384b67223 */ /* 0x180fe200000108ae */
[-CC-:B------:R-:W-:Y:S01]  /*22100*/  FFMA.FTZ R129, R133, R3.reuse, -R174.reuse ;  /* 0x0000000385817223 */ /* 0x180fe200000108ae */
        /* <DEDUP_REMOVED lines=21> */
[----:B------:R0:W-:Y:S01]  /*22260*/  @!P1 SYNCS.ARRIVE.TRANS64.RED.A1T0 RZ, [R11+URZ], RZ ;  /* 0x000000ff0bff99a7 */ /* 0x0001e2000810043f */
[----:B------:R-:W1:Y:S02]  /*22270*/  MUFU.EX2 R9, R131 ;  /* 0x0000008300097308 */ /* 0x000e640000000800 */
[----:B------:R-:W-:Y:S01]  /*22280*/  FADD.FTZ R15, R202, R15 ;  /* 0x0000000fca0f7221 */ /* 0x000fe20000010000 */
[----:B------:R-:W-:-:S03]  /*22290*/  F2FP.F16.F32.PACK_AB R202, R168, R202 ;  /* 0x000000caa8ca723e */ /* 0x000fc600000000ff */
[----:B------:R-:W-:-:S04]  /*222a0*/  FADD.FTZ R15, R168, R15 ;  /* 0x0000000fa80f7221 */ /* 0x000fc80000010000 */
[----:B------:R-:W-:Y:S01]  /*222b0*/  FADD.FTZ R124, R196, R15 ;  /* 0x0000000fc47c7221 */ /* 0x000fe20000010000 */
[----:B------:R-:W-:-:S03]  /*222c0*/  F2FP.F16.F32.PACK_AB R196, R161, R196 ;  /* 0x000000c4a1c4723e */ /* 0x000fc600000000ff */
[----:B0-----:R-:W-:-:S04]  /*222d0*/  FADD.FTZ R11, R161, R124 ;  /* 0x0000007ca10b7221 */ /* 0x001fc80000010000 */
[----:B------:R-:W-:Y:S01]  /*222e0*/  FADD.FTZ R11, R198, R11 ;  /* 0x0000000bc60b7221 */ /* 0x000fe20000010000 */
[----:B------:R-:W-:-:S03]  /*222f0*/  F2FP.F16.F32.PACK_AB R198, R20, R198 ;  /* 0x000000c614c6723e */ /* 0x000fc600000000ff */
[----:B------:R-:W-:-:S04]  /*22300*/  FADD.FTZ R11, R20, R11 ;  /* 0x0000000b140b7221 */ /* 0x000fc80000010000 */
[----:B------:R-:W-:Y:S01]  /*22310*/  FADD.FTZ R11, R192, R11 ;  /* 0x0000000bc00b7221 */ /* 0x000fe20000010000 */
[----:B------:R-:W-:-:S03]  /*22320*/  F2FP.F16.F32.PACK_AB R192, R164, R192 ;  /* 0x000000c0a4c0723e */ /* 0x000fc600000000ff */
[----:B------:R-:W-:-:S04]  /*22330*/  FADD.FTZ R11, R164, R11 ;  /* 0x0000000ba40b7221 */ /* 0x000fc80000010000 */
        /* <DEDUP_REMOVED lines=32> */
[C---:B-1----:R-:W-:Y:S02]  /*22540*/  F2FP.F16.F32.PACK_AB R181, R9.reuse, R181 ;  /* 0x000000b509b5723e */ /* 0x042fe400000000ff */
[C---:B------:R-:W-:Y:S01]  /*22550*/  FADD.FTZ R11, R128.reuse, R11 ;  /* 0x0000000b800b7221 */ /* 0x040fe20000010000 */
[----:B------:R-:W-:Y:S01]  /*22560*/  FADD.FTZ R13, R9, R12 ;  /* 0x0000000c090d7221 */ /* 0x000fe20000010000 */
[----:B------:R-:W-:Y:S01]  /*22570*/  F2FP.F16.F32.PACK_AB R180, R128, R180 ;  /* 0x000000b480b4723e */ /* 0x000fe200000000ff */
[----:B------:R-:W-:-:S02]  /*22580*/  IMAD.MOV.U32 R9, RZ, RZ, R5 ;  /* 0x000000ffff097224 */ /* 0x000fc400078e0005 */
[----:B------:R-:W-:Y:S01]  /*22590*/  FADD.FTZ R12, R182, R11 ;  /* 0x0000000bb60c7221 */ /* 0x000fe20000010000 */
[----:B------:R-:W-:Y:S01]  /*225a0*/  FADD.FTZ R6, R134, R13 ;  /* 0x0000000d86067221 */ /* 0x000fe20000010000 */
[C---:B------:R-:W-:Y:S02]  /*225b0*/  F2FP.F16.F32.PACK_AB R182, R129.reuse, R182 ;  /* 0x000000b681b6723e */ /* 0x040fe400000000ff */
[----:B------:R-:W-:Y:S01]  /*225c0*/  FADD.FTZ R12, R129, R12 ;  /* 0x0000000c810c7221 */ /* 0x000fe20000010000 */
[----:B------:R-:W-:-:S03]  /*225d0*/  FADD.FTZ R7, R135, R6 ;  /* 0x0000000687077221 */ /* 0x000fc60000010000 */
[----:B------:R-:W-:Y:S01]  /*225e0*/  FADD.FTZ R11, R121, R12 ;  /* 0x0000000c790b7221 */ /* 0x000fe20000010000 */
[----:B------:R-:W-:-:S03]  /*225f0*/  FADD.FTZ R6, R122, R7 ;  /* 0x000000077a067221 */ /* 0x000fc60000010000 */
[----:B------:R-:W-:Y:S01]  /*22600*/  FADD.FTZ R12, R132, R11 ;  /* 0x0000000b840c7221 */ /* 0x000fe20000010000 */
[----:B------:R-:W-:Y:S01]  /*22610*/  FADD.FTZ R6, R123, R6 ;  /* 0x000000067b067221 */ /* 0x000fe20000010000 */
[----:B------:R-:W-:Y:S02]  /*22620*/  IMAD.MOV.U32 R11, RZ, RZ, R208 ;  /* 0x000000ffff0b7224 */ /* 0x000fe400078e00d0 */
[----:B------:R-:W-:Y:S01]  /*22630*/  FADD.FTZ R7, R133, R12 ;  /* 0x0000000c85077221 */ /* 0x000fe20000010000 */
[----:B------:R-:W-:Y:S01]  /*22640*/  FADD.FTZ R6, R179, R6 ;  /* 0x00000006b3067221 */ /* 0x000fe20000010000 */
[C---:B------:R-:W-:Y:S01]  /*22650*/  F2FP.F16.F32.PACK_AB R179, R127.reuse, R179 ;  /* 0x000000b37fb3723e */ /* 0x040fe200000000ff */
[----:B------:R-:W-:Y:S02]  /*22660*/  IMAD.MOV.U32 R12, RZ, RZ, R205 ;  /* 0x000000ffff0c7224 */ /* 0x000fe400078e00cd */
[----:B------:R-:W-:Y:S01]  /*22670*/  FADD.FTZ R7, R8, R7 ;  /* 0x0000000708077221 */ /* 0x000fe20000010000 */
[----:B------:R-:W-:Y:S01]  /*22680*/  FADD.FTZ R6, R127, R6 ;  /* 0x000000067f067221 */ /* 0x000fe20000010000 */
[----:B------:R-:W-:Y:S01]  /*22690*/  MOV R8, R4 ;  /* 0x0000000400087202 */ /* 0x000fe20000000f00 */
[----:B------:R-:W-:Y:S06]  /*226a0*/  @P2 BRA `(.L_x_2408) ;  /* 0xffffffa800dc2947 */ /* 0x000fec000383ffff */
.L_x_2397:
[----:B------:R-:W-:Y:S05]  /*226b0*/  BSYNC B0 ;  /* 0x0000000000007941 */ /* 0x000fea0003800000 */
.L_x_2396:
        /* <DEDUP_REMOVED lines=99> */
.L_x_2409:
[----:B------:R-:W-:Y:S01]  /*22cf0*/  IMAD R13, R205, 0x8, R18 ;  /* 0x00000008cd0d7824 */ /* 0x000fe200078e0212 */
[----:B------:R-:W-:-:S04]  /*22d00*/  SHF.L.U32 R2, R208, 0x1f, RZ ;  /* 0x0000001fd0027819 */ /* 0x000fc800000006ff */
[----:B------:R0:W1:Y:S01]  /*22d10*/  SYNCS.PHASECHK.TRANS64.TRYWAIT P2, [R13+URZ+0x36850], R2 ;  /* 0x036850020d0075a7 */ /* 0x000062000804017f */
[----:B------:R-:W-:Y:S05]  /*22d20*/  @!P0 BRA `(.L_x_2410) ;  /* 0x0000000000048947 */ /* 0x000fea0003800000 */
[----:B------:R-:W-:Y:S01]  /*22d30*/  BPT.TRAP 0x1 ;  /* 0x000000040000795c */ /* 0x000fe20000300000 */
.L_x_2410:
        /* <DEDUP_REMOVED lines=9> */
.L_x_2412:
[----:B------:R-:W-:Y:S05]  /*22dd0*/  BSYNC B0 ;  /* 0x0000000000007941 */ /* 0x000fea0003800000 */
.L_x_2411:
[----:B------:R-:W-:Y:S01]  /*22de0*/  IMAD.MOV.U32 R8, RZ, RZ, R0 ;  /* 0x000000ffff087224 */ /* 0x000fe200078e0000 */
[----:B------:R-:W-:Y:S01]  /*22df0*/  WARPGROUP.ARRIVE ;  /* 0x00000000000079c5 */ /* 0x000fe20000000000 */
[----:B------:R-:W-:Y:S01]  /*22e00*/  IMAD.MOV.U32 R9, RZ, RZ, 0x40000040 ;  /* 0x40000040ff097424 */ /* 0x000fe200078e00ff */
[----:B------:R-:W-:Y:S01]  /*22e10*/  IADD3 R205, R205, 0x1, RZ ;  /* 0x00000001cdcd7810 */ /* 0x000fe20007ffe0ff */
[----:B------:R-:W-:Y:S01]  /*22e20*/  VIADD R232, R232, 0x1 ;  /* 0x00000001e8e87836 */ /* 0x000fe20000000000 */
[----:B------:R-:W-:Y:S02]  /*22e30*/  R2UR UR6, R8 ;  /* 0x00000000080672ca */ /* 0x000fe400000e0000 */
[----:B------:R-:W-:Y:S01]  /*22e40*/  R2UR UR7, R9 ;  /* 0x00000000090772ca */ /* 0x000fe200000e0000 */
[----:B------:R-:W-:Y:S01]  /*22e50*/  IMAD.MOV.U32 R9, RZ, RZ, 0x40000040 ;  /* 0x40000040ff097424 */ /* 0x000fe200078e00ff */
[----:B------:R-:W-:Y:S02]  /*22e60*/  IADD3 R8, R0, 0x80, RZ ;  /* 0x0000008000087810 */ /* 0x000fe40007ffe0ff */
[----:B------:R-:W-:-:S04]  /*22e70*/  ISETP.NE.AND P2, PT, R205, 0x2, PT ;  /* 0x00000002cd00780c */ /* 0x000fc80003f45270 */
[----:B------:R-:W-:-:S05]  /*22e80*/  SEL R205, R205, RZ, P2 ;  /* 0x000000ffcdcd7207 */ /* 0x000fca0001000000 */
        /* <DEDUP_REMOVED lines=33> */
[----:B------:R-:W2:Y:S02]  /*230a0*/  SHFL.BFLY PT, R0, R7, 0x2, 0x1f ;  /* 0x0c401f0007007f89 */ /* 0x000ea400000e0000 */
[----:B--2---:R-:W-:Y:S01]  /*230b0*/  FADD.FTZ R0, R0, R7 ;  /* 0x0000000700007221 */ /* 0x004fe20000010000 */
[----:B------:R-:W-:Y:S02]  /*230c0*/  WARPGROUP.DEPBAR.LE gsb0, 0x0 ;  /* 0x00008000000079c5 */ /* 0x000fe40000010000 */
[----:B------:R-:W-:-:S10]  /*230d0*/  WARPGROUP.ARRIVE ;  /* 0x00000000000079c5 */ /* 0x000fd40000000000 */
[----:B------:R-:W-:Y:S01]  /*230e0*/  HGMMA.64x192x16.F32 R24, R180, gdesc[UR4].tnspB, R24, gsb0 ;  /* 0x42e00004b4187df0 */ /* 0x000fe20008000818 */
[----:B------:R-:W-:Y:S02]  /*230f0*/  R2UR UR6, R8 ;  /* 0x00000000080672ca */ /* 0x000fe400000e0000 */
[----:B------:R-:W-:Y:S02]  /*23100*/  R2UR UR7, R9 ;  /* 0x00000000090772ca */ /* 0x000fe400000e0000 */
[----:B------:R-:W0:Y:S02]  /*23110*/  SHFL.BFLY PT, R9, R6, 0x2, 0x1f ;  /* 0x0c401f0006097f89 */ /* 0x000e2400000e0000 */
[----:B01----:R-:W-:Y:S01]  /*23120*/  FADD.FTZ R2, R9, R6 ;  /* 0x0000000609027221 */ /* 0x003fe20000010000 */
[----:B------:R-:W-:Y:S01]  /*23130*/  CS2R R6, SRZ ;  /* 0x0000000000067805 */ /* 0x000fe2000001ff00 */
[----:B------:R-:W0:Y:S04]  /*23140*/  SHFL.BFLY PT, R9, R0, 0x1, 0x1f ;  /* 0x0c201f0000097f89 */ /* 0x000e2800000e0000 */
[----:B------:R-:W1:Y:S01]  /*23150*/  SHFL.BFLY PT, R11, R2, 0x1, 0x1f ;  /* 0x0c201f00020b7f89 */ /* 0x000e6200000e0000 */
[----:B0-----:R-:W-:Y:S01]  /*23160*/  FADD.FTZ R12, R0, R9 ;  /* 0x00000009000c7221 */ /* 0x001fe20000010000 */
[----:B------:R-:W-:Y:S01]  /*23170*/  MOV R0, 0xff800000 ;  /* 0xff80000000007802 */ /* 0x000fe20000000f00 */
[----:B-1----:R-:W-:-:S03]  /*23180*/  FADD.FTZ R14, R2, R11 ;  /* 0x0000000b020e7221 */ /* 0x002fc60000010000 */
[----:B------:R-:W-:Y:S01]  /*23190*/  FSETP.NE.FTZ.AND P0, PT, R12, RZ, PT ;  /* 0x000000ff0c00720b */ /* 0x000fe20003f15000 */
[----:B------:R-:W-:Y:S01]  /*231a0*/  IMAD.MOV.U32 R2, RZ, RZ, -0x800000 ;  /* 0xff800000ff027424 */ /* 0x000fe200078e00ff */
[----:B------:R-:W-:Y:S02]  /*231b0*/  SEL R11, RZ, 0x1, P2 ;  /* 0x00000001ff0b7807 */ /* 0x000fe40001000000 */
[----:B------:R-:W-:Y:S02]  /*231c0*/  FSETP.NE.FTZ.AND P3, PT, R14, RZ, PT ;  /* 0x000000ff0e00720b */ /* 0x000fe40003f75000 */
[----:B------:R-:W-:Y:S01]  /*231d0*/  LOP3.LUT R208, R208, R11, RZ, 0x3c, !PT ;  /* 0x0000000bd0d07212 */ /* 0x000fe200078e3cff */
[----:B------:R-:W-:-:S05]  /*231e0*/  @!P1 VIADD R11, R13, 0x36860 ;  /* 0x000368600d0b9836 */ /* 0x000fca0000000000 */
[----:B------:R-:W-:Y:S01]  /*231f0*/  @!P1 PRMT R11, RZ, 0x654, R11 ;  /* 0x00000654ff0b9816 */ /* 0x000fe2000000000b */
        /* <DEDUP_REMOVED lines=13> */
[----:B------:R-:W-:Y:S03]  /*232d0*/  HGMMA.64x192x16.F32 R24, R176, gdesc[UR4].tnspB, R24, gsb0 ;  /* 0x42e00004b0187df0 */ /* 0x000fe60008000818 */
[----:B------:R-:W-:Y:S02]  /*232e0*/  WARPGROUP.DEPBAR.LE gsb0, 0x0 ;  /* 0x00008000000079c5 */ /* 0x000fe40000010000 */
[----:B------:R1:W-:Y:S01]  /*232f0*/  @!P1 SYNCS.ARRIVE.TRANS64.RED.A1T0 RZ, [R11+URZ], RZ ;  /* 0x000000ff0bff99a7 */ /* 0x0003e2000810043f */
[-C--:B--2---:R-:W-:Y:S01]  /*23300*/  FMUL.FTZ R129, R51, R6.reuse ;  /* 0x0000000633817220 */ /* 0x084fe20000410000 */
        /* <DEDUP_REMOVED lines=95> */
.L_x_2308:
        /* <DEDUP_REMOVED lines=58> */
[C---:B------:R-:W-:Y:S02]  /*23ca0*/  IADD3 R137, P2, R26.reuse, 0x20, RZ ;  /* 0x000000201a897810 */ /* 0x040fe40007f5e0ff */
[C---:B------:R-:W-:Y:S02]  /*23cb0*/  IADD3 R145, P0, R26.reuse, 0x4020, RZ ;  /* 0x000040201a917810 */ /* 0x040fe40007f1e0ff */
[----:B------:R-:W-:Y:S02]  /*23cc0*/  LOP3.LUT R6, R137, 0x380, RZ, 0xc0, !PT ;  /* 0x0000038089067812 */ /* 0x000fe400078ec0ff */
[----:B------:R-:W-:Y:S01]  /*23cd0*/  LOP3.LUT R7, R26, 0x380, RZ, 0xc0, !PT ;  /* 0x000003801a077812 */ /* 0x000fe200078ec0ff */
[----:B------:R-:W-:Y:S01]  /*23ce0*/  IMAD.X R21, RZ, RZ, R27, P0 ;  /* 0x000000ffff157224 */ /* 0x000fe200000e061b */
[----:B------:R-:W-:Y:S02]  /*23cf0*/  SHF.R.U64 R6, R6, 0x3, RZ ;  /* 0x0000000306067819 */ /* 0x000fe400000012ff */
[----:B------:R-:W-:-:S02]  /*23d00*/  IADD3 R139, P1, R26, 0x40, RZ ;  /* 0x000000401a8b7810 */ /* 0x000fc40007f3e0ff */
[C---:B------:R-:W-:Y:S02]  /*23d10*/  IADD3 R141, P6, R26.reuse, 0x60, RZ ;  /* 0x000000601a8d7810 */ /* 0x040fe40007fde0ff */
[----:B------:R-:W-:Y:S01]  /*23d20*/  IADD3 R143, P5, R26, 0x4000, RZ ;  /* 0x000040001a8f7810 */ /* 0x000fe20007fbe0ff */
[--C-:B------:R-:W-:Y:S01]  /*23d30*/  IMAD.X R11, RZ, RZ, R27.reuse, P1 ;  /* 0x000000ffff0b7224 */ /* 0x100fe200008e061b */
[----:B------:R-:W-:Y:S01]  /*23d40*/  LOP3.LUT R8, R6, R137, RZ, 0x3c, !PT ;  /* 0x0000008906087212 */ /* 0x000fe200078e3cff */
[----:B------:R-:W-:Y:S01]  /*23d50*/  IMAD.X R13, RZ, RZ, R27, P6 ;  /* 0x000000ffff0d7224 */ /* 0x000fe200030e061b */
[----:B------:R-:W-:Y:S02]  /*23d60*/  LOP3.LUT R6, R145, 0x380, RZ, 0xc0, !PT ;  /* 0x0000038091067812 */ /* 0x000fe400078ec0ff */
[----:B------:R-:W-:Y:S02]  /*23d70*/  SHF.R.U64 R7, R7, 0x3, RZ ;  /* 0x0000000307077819 */ /* 0x000fe400000012ff */
[----:B------:R-:W-:-:S02]  /*23d80*/  IADD3.X R9, RZ, R27, RZ, P2, !PT ;  /* 0x0000001bff097210 */ /* 0x000fc400017fe4ff */
[----:B------:R-:W-:Y:S02]  /*23d90*/  IADD3.X R15, RZ, R27, RZ, P5, !PT ;  /* 0x0000001bff0f7210 */ /* 0x000fe40002ffe4ff */
[C---:B------:R-:W-:Y:S02]  /*23da0*/  IADD3 R147, P4, R26.reuse, 0x4040, RZ ;  /* 0x000040401a937810 */ /* 0x040fe40007f9e0ff */
[C---:B------:R-:W-:Y:S02]  /*23db0*/  IADD3 R149, P3, R26.reuse, 0x4060, RZ ;  /* 0x000040601a957810 */ /* 0x040fe40007f7e0ff */
[C---:B------:R-:W-:Y:S01]  /*23dc0*/  IADD3 R151, P2, R26.reuse, 0x8000, RZ ;  /* 0x000080001a977810 */ /* 0x040fe20007f5e0ff */
[--C-:B------:R-:W-:Y:S01]  /*23dd0*/  IMAD.X R31, RZ, RZ, R27.reuse, P4 ;  /* 0x000000ffff1f7224 */ /* 0x100fe200020e061b */
[C---:B------:R-:W-:Y:S02]  /*23de0*/  IADD3 R153, P1, R26.reuse, 0x8020, RZ ;  /* 0x000080201a997810 */ /* 0x040fe40007f3e0ff */
[C---:B------:R-:W-:Y:S01]  /*23df0*/  IADD3 R155, P6, R26.reuse, 0x8040, RZ ;  /* 0x000080401a9b7810 */ /* 0x040fe20007fde0ff */
[--C-:B------:R-:W-:Y:S01]  /*23e00*/  IMAD.X R39, RZ, RZ, R27.reuse, P2 ;  /* 0x000000ffff277224 */ /* 0x100fe200010e061b */
[----:B------:R-:W-:Y:S01]  /*23e10*/  IADD3 R86, P5, R26, 0x8060, RZ ;  /* 0x000080601a567810 */ /* 0x000fe20007fbe0ff */
[----:B------:R-:W-:Y:S01]  /*23e20*/  IMAD.X R43, RZ, RZ, R27, P1 ;  /* 0x000000ffff2b7224 */ /* 0x000fe200008e061b */
[----:B------:R-:W-:-:S02]  /*23e30*/  SHF.R.U64 R6, R6, 0x3, RZ ;  /* 0x0000000306067819 */ /* 0x000fc400000012ff */
[----:B------:R-:W-:Y:S01]  /*23e40*/  LOP3.LUT R26, R7, R26, RZ, 0x3c, !PT ;  /* 0x0000001a071a7212 */ /* 0x000fe200078e3cff */
[----:B------:R-:W-:Y:S01]  /*23e50*/  IMAD.X R7, RZ, RZ, R27, P5 ;  /* 0x000000ffff077224 */ /* 0x000fe200028e061b */
[----:B------:R-:W-:Y:S02]  /*23e60*/  LOP3.LUT R10, R139, 0x380, RZ, 0xc0, !PT ;  /* 0x000003808b0a7812 */ /* 0x000fe400078ec0ff */
[----:B------:R-:W-:Y:S02]  /*23e70*/  LOP3.LUT R34, R149, 0x380, RZ, 0xc0, !PT ;  /* 0x0000038095227812 */ /* 0x000fe400078ec0ff */
[----:B------:R-:W-:Y:S02]  /*23e80*/  LOP3.LUT R20, R6, R145, RZ, 0x3c, !PT ;  /* 0x0000009106147212 */ /* 0x000fe400078e3cff */
[-C--:B------:R-:W-:Y:S02]  /*23e90*/  IADD3.X R35, RZ, R27.reuse, RZ, P3, !PT ;  /* 0x0000001bff237210 */ /* 0x080fe40001ffe4ff */
[----:B------:R-:W-:-:S02]  /*23ea0*/  IADD3.X R47, RZ, R27, RZ, P6, !PT ;  /* 0x0000001bff2f7210 */ /* 0x000fc400037fe4ff */
[----:B------:R-:W-:Y:S02]  /*23eb0*/  MOV R78, R26 ;  /* 0x0000001a004e7202 */ /* 0x000fe40000000f00 */
[----:B------:R-:W-:Y:S02]  /*23ec0*/  LOP3.LUT R6, R153, 0x380, RZ, 0xc0, !PT ;  /* 0x0000038099067812 */ /* 0x000fe400078ec0ff */
[----:B------:R-:W-:Y:S02]  /*23ed0*/  LOP3.LUT R27, R155, 0x380, RZ, 0xc0, !PT ;  /* 0x000003809b1b7812 */ /* 0x000fe400078ec0ff */
[----:B------:R-:W-:Y:S02]  /*23ee0*/  LOP3.LUT R12, R141, 0x380, RZ, 0xc0, !PT ;  /* 0x000003808d0c7812 */ /* 0x000fe400078ec0ff */
[----:B------:R-:W-:Y:S02]  /*23ef0*/  LOP3.LUT R14, R143, 0x380, RZ, 0xc0, !PT ;  /* 0x000003808f0e7812 */ /* 0x000fe400078ec0ff */
[----:B------:R-:W-:-:S02]  /*23f00*/  SHF.R.U64 R10, R10, 0x3, RZ ;  /* 0x000000030a0a7819 */ /* 0x000fc400000012ff */
[----:B------:R-:W-:Y:S02]  /*23f10*/  SHF.R.U64 R34, R34, 0x3, RZ ;  /* 0x0000000322227819 */ /* 0x000fe400000012ff */
[----:B------:R-:W-:Y:S02]  /*23f20*/  LOP3.LUT R42, R86, 0x380, RZ, 0xc0, !PT ;  /* 0x00000380562a7812 */ /* 0x000fe400078ec0ff */
[----:B------:R-:W-:Y:S02]  /*23f30*/  F2FP.F16.F32.PACK_AB R26, R29, R28 ;  /* 0x0000001c1d1a723e */ /* 0x000fe400000000ff */
[----:B------:R-:W-:Y:S02]  /*23f40*/  SHF.R.U64 R6, R6, 0x3, RZ ;  /* 0x0000000306067819 */ /* 0x000fe400000012ff */
[----:B------:R-:W-:Y:S02]  /*23f50*/  LOP3.LUT R30, R147, 0x380, RZ, 0xc0, !PT ;  /* 0x00000380931e7812 */ /* 0x000fe400078ec0ff */
[----:B------:R-:W-:-:S02]  /*23f60*/  SHF.R.U64 R28, R27, 0x3, RZ ;  /* 0x000000031b1c7819 */ /* 0x000fc400000012ff */
[----:B------:R-:W-:Y:S02]  /*23f70*/  SHF.R.U64 R12, R12, 0x3, RZ ;  /* 0x000000030c0c7819 */ /* 0x000fe400000012ff */
[----:B------:R-:W-:Y:S02]  /*23f80*/  SHF.R.U64 R14, R14, 0x3, RZ ;  /* 0x000000030e0e7819 */ /* 0x000fe400000012ff */
[----:B------:R-:W-:Y:S02]  /*23f90*/  LOP3.LUT R10, R10, R139, RZ, 0x3c, !PT ;  /* 0x0000008b0a0a7212 */ /* 0x000fe400078e3cff */
[----:B------:R-:W-:Y:S02]  /*23fa0*/  LOP3.LUT R34, R34, R149, RZ, 0x3c, !PT ;  /* 0x0000009522227212 */ /* 0x000fe400078e3cff */
[----:B------:R-:W-:Y:S02]  /*23fb0*/  SHF.R.U64 R29, R42, 0x3, RZ ;  /* 0x000000032a1d7819 */ /* 0x000fe400000012ff */
[----:B------:R-:W-:-:S02]  /*23fc0*/  LOP3.LUT R42, R6, R153, RZ, 0x3c, !PT ;  /* 0x00000099062a7212 */ /* 0x000fc400078e3cff */
[----:B------:R-:W-:Y:S02]  /*23fd0*/  SHF.R.U64 R30, R30, 0x3, RZ ;  /* 0x000000031e1e7819 */ /* 0x000fe400000012ff */
[----:B------:R-:W-:Y:S02]  /*23fe0*/  LOP3.LUT R46, R28, R155, RZ, 0x3c, !PT ;  /* 0x0000009b1c2e7212 */ /* 0x000fe400078e3cff */
[----:B------:R-:W-:Y:S02]  /*23ff0*/  LOP3.LUT R12, R12, R141, RZ, 0x3c, !PT ;  /* 0x0000008d0c0c7212 */ /* 0x000fe400078e3cff */
[----:B------:R-:W-:Y:S02]  /*24000*/  MOV R28, R8 ;  /* 0x00000008001c7202 */ /* 0x000fe40000000f00 */
[----:B------:R-:W-:Y:S02]  /*24010*/  LOP3.LUT R14, R14, R143, RZ, 0x3c, !PT ;  /* 0x0000008f0e0e7212 */ /* 0x000fe400078e3cff */
[----:B------:R-:W-:-:S02]  /*24020*/  F2FP.F16.F32.PACK_AB R27, R134, R123 ;  /* 0x0000007b861b723e */ /* 0x000fc400000000ff */
[----:B------:R-:W-:Y:S02]  /*24030*/  MOV R9, R10 ;  /* 0x0000000a00097202 */ /* 0x000fe40000000f00 */
[----:B------:R-:W-:Y:S01]  /*24040*/  MOV R8, R34 ;  /* 0x0000002200087202 */ /* 0x000fe20000000f00 */
[----:B------:R-:W-:Y:S01]  /*24050*/  STSM.16.M88.4 [R78], R24 ;  /* 0x000000184e007844 */ /* 0x000fe20000000200 */
[----:B------:R-:W-:Y:S02]  /*24060*/  LOP3.LUT R38, R151, 0x380, RZ, 0xc0, !PT ;  /* 0x0000038097267812 */ /* 0x000fe400078ec0ff */
        /* <DEDUP_REMOVED lines=8> */
[----:B------:R-:W-:Y:S01]  /*240f0*/  MOV R14, R14 ;  /* 0x0000000e000e7202 */ /* 0x000fe20000000f00 */
[----:B------:R-:W-:Y:S01]  /*24100*/  STSM.16.M88.4 [R9], R40 ;  /* 0x0000002809007844 */ /* 0x000fe20000000200 */
[----:B------:R-:W-:-:S02]  /*24110*/  SHF.R.U64 R38, R38, 0x3, RZ ;  /* 0x0000000326267819 */ /* 0x000fc400000012ff */
[----:B------:R-:W-:Y:S01]  /*24120*/  MOV R20, R20 ;  /* 0x0000001400147202 */ /* 0x000fe20000000f00 */
[----:B------:R-:W-:Y:S01]  /*24130*/  STSM.16.M88.4 [R12], R48 ;  /* 0x000000300c007844 */ /* 0x000fe20000000200 */
[----:B------:R-:W-:Y:S02]  /*24140*/  MOV R30, R30 ;  /* 0x0000001e001e7202 */ /* 0x000fe40000000f00 */
[----:B------:R-:W-:Y:S01]  /*24150*/  LOP3.LUT R38, R38, R151, RZ, 0x3c, !PT ;  /* 0x0000009726267212 */ /* 0x000fe200078e3cff */
[----:B------:R-:W-:Y:S01]  /*24160*/  STSM.16.M88.4 [R14], R56 ;  /* 0x000000380e007844 */ /* 0x000fe20000000200 */
[----:B------:R-:W-:Y:S02]  /*24170*/  LOP3.LUT R6, R29, R86, RZ, 0x3c, !PT ;  /* 0x000000561d067212 */ /* 0x000fe400078e3cff */
[----:B------:R-:W-:Y:S01]  /*24180*/  MOV R38, R38 ;  /* 0x0000002600267202 */ /* 0x000fe20000000f00 */
[----:B------:R2:W-:Y:S01]  /*24190*/  STSM.16.M88.4 [R20], R64 ;  /* 0x0000004014007844 */ /* 0x0005e20000000200 */
[----:B------:R-:W-:-:S02]  /*241a0*/  ISETP.NE.U32.AND P0, PT, RZ, UR4, PT ;  /* 0x00000004ff007c0c */ /* 0x000fc4000bf05070 */
[----:B------:R-:W-:Y:S01]  /*241b0*/  MOV R46, R46 ;  /* 0x0000002e002e7202 */ /* 0x000fe20000000f00 */
[----:B------:R-:W-:Y:S01]  /*241c0*/  STSM.16.M88.4 [R30], R72 ;  /* 0x000000481e007844 */ /* 0x000fe20000000200 */
[----:B------:R-:W-:Y:S02]  /*241d0*/  MOV R10, R6 ;  /* 0x00000006000a7202 */ /* 0x000fe40000000f00 */
[----:B------:R-:W-:Y:S01]  /*241e0*/  ISETP.NE.AND.EX P0, PT, RZ, UR5, PT, P0 ;  /* 0x00000005ff007c0c */ /* 0x000fe2000bf05300 */
[----:B------:R3:W-:Y:S04]  /*241f0*/  STSM.16.M88.4 [R8], R80 ;  /* 0x0000005008007844 */ /* 0x0007e80000000200 */
[----:B------:R-:W-:Y:S04]  /*24200*/  STSM.16.M88.4 [R38], R88 ;  /* 0x0000005826007844 */ /* 0x000fe80000000200 */
[----:B------:R4:W-:Y:S01]  /*24210*/  STSM.16.M88.4 [R11], R96 ;  /* 0x000000600b007844 */ /* 0x0009e20000000200 */
[----:B--2---:R-:W-:-:S03]  /*24220*/  IMAD.MOV.U32 R20, RZ, RZ, RZ ;  /* 0x000000ffff147224 */ /* 0x004fc600078e00ff */
[----:B------:R2:W-:Y:S01]  /*24230*/  STSM.16.M88.4 [R46], R104 ;  /* 0x000000682e007844 */ /* 0x0005e20000000200 */
[----:B---3--:R-:W-:-:S03]  /*24240*/  IADD3 R8, P1, R229, UR4, RZ ;  /* 0x00000004e5087c10 */ /* 0x008fc6000ff3e0ff */
[----:B------:R2:W-:Y:S01]  /*24250*/  STSM.16.M88.4 [R10], R112 ;  /* 0x000000700a007844 */ /* 0x0005e20000000200 */
[----:B------:R-:W-:Y:S01]  /*24260*/  IADD3.X R9, R230, UR5, RZ, P1, !PT ;  /* 0x00000005e6097c10 */ /* 0x000fe20008ffe4ff */
[----:B------:R-:W-:Y:S01]  /*24270*/  ULDC.64 UR4, c[0x0][0xbe0] ;  /* 0x0002f80000047ab9 */ /* 0x000fe20000000a00 */
[----:B------:R-:W-:Y:S01]  /*24280*/  BAR.SYNC.DEFER_BLOCKING 0x1, 0x100 ;  /* 0x0044000000007b1d */ /* 0x000fe20000010000 */
[----:B------:R-:W-:-:S04]  /*24290*/  ISETP.NE.U32.AND P1, PT, RZ, UR4, PT ;  /* 0x00000004ff007c0c */ /* 0x000fc8000bf25070 */
[----:B------:R-:W-:-:S13]  /*242a0*/  ISETP.NE.AND.EX P1, PT, RZ, UR5, PT, P1 ;  /* 0x00000005ff007c0c */ /* 0x000fda000bf25310 */
[----:B------:R-:W-:Y:S01]  /*242b0*/  @P1 IADD3 R6, P2, R229, UR4, RZ ;  /* 0x00000004e5061c10 */ /* 0x000fe2000ff5e0ff */
[----:B------:R-:W-:Y:S02]  /*242c0*/  ULDC UR4, c[0x0][0xa88] ;  /* 0x0002a20000047ab9 */ /* 0x000fe40000000800 */
[----:B------:R-:W-:Y:S01]  /*242d0*/  IMAD.U32 R60, RZ, RZ, UR4 ;  /* 0x00000004ff3c7e24 */ /* 0x000fe2000f8e00ff */
[----:B------:R-:W-:Y:S01]  /*242e0*/  @P1 IADD3.X R7, R230, UR5, RZ, P2, !PT ;  /* 0x00000005e6071c10 */ /* 0x000fe200097fe4ff */
[----:B------:R2:W5:Y:S01]  /*242f0*/  @P0 LDG.E R20, desc[UR60][R8.64] ;  /* 0x0000003c08140981 */ /* 0x000562000c1e1900 */
[----:B------:R-:W-:-:S03]  /*24300*/  LEA R3, R224, R221, 0x6 ;  /* 0x000000dde0037211 */ /* 0x000fc600078e30ff */
[----:B------:R2:W5:Y:S02]  /*24310*/  @P1 LDG.E R60, desc[UR60][R6.64] ;  /* 0x0000003c063c1981 */ /* 0x000564000c1e1900 */
[----:B------:R-:W-:-:S03]  /*24320*/  IMAD.WIDE R4, R3, 0x2, R4 ;  /* 0x0000000203047825 */ /* 0x000fc600078e0204 */
[----:B----4-:R-:W-:-:S04]  /*24330*/  IADD3 R11, P4, R4, 0x1000, RZ ;  /* 0x00001000040b7810 */ /* 0x010fc80007f9e0ff */
[----:B------:R-:W-:Y:S01]  /*24340*/  LOP3.LUT R3, R11, 0x380, RZ, 0xc0, !PT ;  /* 0x000003800b037812 */ /* 0x000fe200078ec0ff */
[----:B--2---:R-:W-:Y:S08]  /*24350*/  @P1 BRA `(.L_x_2416) ;  /* 0x0000000000101947 */ /* 0x004ff00003800000 */
[----:B------:R-:W-:Y:S05]  /*24360*/  @!P0 BRA `(.L_x_2416) ;  /* 0x00000000000c8947 */ /* 0x000fea0003800000 */
[----:B------:R-:W2:Y:S04]  /*24370*/  LDG.E R7, desc[UR60][R8.64] ;  /* 0x0000003c08077981 */ /* 0x000ea8000c1e1900 */
[----:B-----5:R-:W2:Y:S02]  /*24380*/  LDG.E R60, desc[UR60][R8.64+0x4] ;  /* 0x0000043c083c7981 */ /* 0x020ea4000c1e1900 */
[----:B--2---:R-:W-:-:S07]  /*24390*/  IMAD.IADD R60, R60, 0x1, -R7 ;  /* 0x000000013c3c7824 */ /* 0x004fce00078e0a07 */
.L_x_2416:
[----:B------:R-:W2:Y:S01]  /*243a0*/  LDL R10, [R1+0x4c] ;  /* 0x00004c00010a7983 */ /* 0x000ea20000100800 */
[----:B------:R-:W-:Y:S01]  /*243b0*/  SHF.R.S32.HI R61, RZ, 0x1f, R228 ;  /* 0x0000001fff3d7819 */ /* 0x000fe200000114e4 */
[----:B------:R-:W-:Y:S01]  /*243c0*/  ULDC.64 UR4, c[0x0][0xb70] ;  /* 0x0002dc0000047ab9 */ /* 0x000fe20000000a00 */
[----:B------:R-:W-:Y:S02]  /*243d0*/  SHF.R.U64 R8, R3, 0x3, RZ ;  /* 0x0000000303087819 */ /* 0x000fe400000012ff */
[--C-:B-----5:R-:W-:Y:S01]  /*243e0*/  SHF.R.S32.HI R21, RZ, 0x1f, R20.reuse ;  /* 0x0000001fff157819 */ /* 0x120fe20000011414 */
        /* <DEDUP_REMOVED lines=8> */
[----:B------:R-:W-:Y:S01]  /*24470*/  IMAD R11, R235, 0x80, R227 ;  /* 0x00000080eb0b7824 */ /* 0x000fe200078e02e3 */
[----:B------:R-:W-:Y:S01]  /*24480*/  IADD3 R7, R7, R3, RZ ;  /* 0x0000000307077210 */ /* 0x000fe20007ffe0ff */
[----:B------:R-:W-:Y:S01]  /*24490*/  IMAD R3, R237, UR4, RZ ;  /* 0x00000004ed037c24 */ /* 0x000fe2000f8e02ff */
[C---:B------:R-:W-:Y:S02]  /*244a0*/  IADD3 R13, P5, R4.reuse, 0x2000, RZ ;  /* 0x00002000040d7810 */ /* 0x040fe40007fbe0ff */
[C---:B------:R-:W-:Y:S01]  /*244b0*/  IADD3 R25, P6, R4.reuse, 0x3000, RZ ;  /* 0x0000300004197810 */ /* 0x040fe20007fde0ff */
[C---:B------:R-:W-:Y:S01]  /*244c0*/  IMAD.WIDE.U32 R6, R231.reuse, UR4, R6 ;  /* 0x00000004e7067c25 */ /* 0x040fe2000f8e0006 */
[C---:B------:R-:W-:Y:S02]  /*244d0*/  IADD3 R37, P2, R4.reuse, 0x6000, RZ ;  /* 0x0000600004257810 */ /* 0x040fe40007f5e0ff */
[----:B------:R-:W-:Y:S01]  /*244e0*/  IADD3 R33, P1, R4, 0x5000, RZ ;  /* 0x0000500004217810 */ /* 0x000fe20007f3e0ff */
[----:B------:R-:W-:Y:S01]  /*244f0*/  IMAD R9, R231, UR5, R3 ;  /* 0x00000005e7097c24 */ /* 0x000fe2000f8e0203 */
[----:B------:R-:W-:Y:S01]  /*24500*/  SHF.R.S32.HI R3, RZ, 0x1f, R11 ;  /* 0x0000001fff037819 */ /* 0x000fe2000001140b */
[----:B------:R-:W-:Y:S01]  /*24510*/  ULDC.64 UR4, c[0x0][0xb40] ;  /* 0x0002d00000047ab9 */ /* 0x000fe20000000a00 */
[----:B------:R-:W-:-:S02]  /*24520*/  IADD3 R6, P3, R11, R6, RZ ;  /* 0x000000060b067210 */ /* 0x000fc40007f7e0ff */
[----:B------:R-:W-:Y:S02]  /*24530*/  LOP3.LUT R28, R29, 0x380, RZ, 0xc0, !PT ;  /* 0x000003801d1c7812 */ /* 0x000fe400078ec0ff */
[----:B------:R-:W-:Y:S02]  /*24540*/  LOP3.LUT R12, R13, 0x380, RZ, 0xc0, !PT ;  /* 0x000003800d0c7812 */ /* 0x000fe400078ec0ff */
[----:B------:R-:W-:Y:S02]  /*24550*/  LOP3.LUT R24, R25, 0x380, RZ, 0xc0, !PT ;  /* 0x0000038019187812 */ /* 0x000fe400078ec0ff */
[----:B------:R-:W-:Y:S02]  /*24560*/  LOP3.LUT R36, R37, 0x380, RZ, 0xc0, !PT ;  /* 0x0000038025247812 */ /* 0x000fe400078ec0ff */
[----:B------:R-:W-:Y:S02]  /*24570*/  LOP3.LUT R32, R33, 0x380, RZ, 0xc0, !PT ;  /* 0x0000038021207812 */ /* 0x000fe400078ec0ff */
[----:B------:R-:W-:Y:S01]  /*24580*/  IADD3.X R3, R3, R7, R9, P3, !PT ;  /* 0x0000000703037210 */ /* 0x000fe20001ffe409 */
[----:B------:R-:W-:Y:S01]  /*24590*/  IMAD.X R9, RZ, RZ, R5, P4 ;  /* 0x000000ffff097224 */ /* 0x000fe200020e0605 */
[----:B------:R-:W-:-:S02]  /*245a0*/  SHF.R.U64 R28, R28, 0x3, RZ ;  /* 0x000000031c1c7819 */ /* 0x000fc400000012ff */
[----:B------:R-:W-:Y:S02]  /*245b0*/  SHF.R.U64 R12, R12, 0x3, RZ ;  /* 0x000000030c0c7819 */ /* 0x000fe400000012ff */
[----:B------:R-:W-:Y:S02]  /*245c0*/  SHF.R.U64 R24, R24, 0x3, RZ ;  /* 0x0000000318187819 */ /* 0x000fe400000012ff */
[----:B------:R-:W-:Y:S02]  /*245d0*/  LEA R54, P3, R6, UR4, 0x2 ;  /* 0x0000000406367c11 */ /* 0x000fe4000f8610ff */
[----:B------:R-:W-:Y:S02]  /*245e0*/  SHF.R.U64 R36, R36, 0x3, RZ ;  /* 0x0000000324247819 */ /* 0x000fe400000012ff */
[----:B------:R-:W-:Y:S02]  /*245f0*/  SHF.R.U64 R32, R32, 0x3, RZ ;  /* 0x0000000320207819 */ /* 0x000fe400000012ff */
[----:B------:R-:W-:Y:S01]  /*24600*/  LOP3.LUT R28, R28, R29, RZ, 0x3c, !PT ;  /* 0x0000001d1c1c7212 */ /* 0x000fe200078e3cff */
[----:B------:R-:W-:Y:S01]  /*24610*/  IMAD.X R29, RZ, RZ, R5, P0 ;  /* 0x000000ffff1d7224 */ /* 0x000fe200000e0605 */
[----:B------:R-:W-:-:S02]  /*24620*/  LOP3.LUT R12, R12, R13, RZ, 0x3c, !PT ;  /* 0x0000000d0c0c7212 */ /* 0x000fc400078e3cff */
[----:B------:R-:W-:Y:S01]  /*24630*/  LOP3.LUT R24, R24, R25, RZ, 0x3c, !PT ;  /* 0x0000001918187212 */ /* 0x000fe200078e3cff */
[----:B------:R-:W-:Y:S01]  /*24640*/  IMAD.X R25, RZ, RZ, R5, P6 ;  /* 0x000000ffff197224 */ /* 0x000fe200030e0605 */
[----:B------:R-:W-:Y:S01]  /*24650*/  LEA.HI.X R55, R6, UR5, R3, 0x2, P3 ;  /* 0x0000000506377c11 */ /* 0x000fe200098f1403 */
[----:B------:R-:W-:Y:S01]  /*24660*/  VIADD R3, R11, 0x8 ;  /* 0x000000080b037836 */ /* 0x000fe20000000000 */
[----:B------:R-:W-:Y:S01]  /*24670*/  LOP3.LUT R36, R36, R37, RZ, 0x3c, !PT ;  /* 0x0000002524247212 */ /* 0x000fe200078e3cff */
[----:B------:R-:W-:Y:S01]  /*24680*/  IMAD.X R37, RZ, RZ, R5, P2 ;  /* 0x000000ffff257224 */ /* 0x000fe200010e0605 */
[----:B------:R-:W-:Y:S01]  /*24690*/  IADD3.X R13, RZ, R5, RZ, P5, !PT ;  /* 0x00000005ff0d7210 */ /* 0x000fe20002ffe4ff */
[----:B------:R-:W-:Y:S01]  /*246a0*/  ULDC.64 UR4, c[0x0][0xaa0] ;  /* 0x0002a80000047ab9 */ /* 0x000fe20000000a00 */
[C---:B------:R-:W-:Y:S02]  /*246b0*/  IADD3 R41, P3, R4.reuse, 0x7000, RZ ;  /* 0x0000700004297810 */ /* 0x040fe40007f7e0ff */
[----:B------:R-:W-:-:S02]  /*246c0*/  IADD3 R45, P4, R4, 0x8000, RZ ;  /* 0x00008000042d7810 */ /* 0x000fc40007f9e0ff */
[C---:B------:R-:W-:Y:S02]  /*246d0*/  IADD3 R49, P5, R4.reuse, 0x9000, RZ ;  /* 0x0000900004317810 */ /* 0x040fe40007fbe0ff */
[----:B------:R-:W-:Y:S02]  /*246e0*/  IADD3 R53, P6, R4, 0xa000, RZ ;  /* 0x0000a00004357810 */ /* 0x000fe40007fde0ff */
[----:B------:R-:W-:Y:S02]  /*246f0*/  LOP3.LUT R32, R32, R33, RZ, 0x3c, !PT ;  /* 0x0000002120207212 */ /* 0x000fe400078e3cff */
[----:B------:R-:W-:Y:S02]  /*24700*/  IADD3 R6, P2, R4, 0xb000, RZ ;  /* 0x0000b00004067810 */ /* 0x000fe40007f5e0ff */
[----:B------:R-:W-:Y:S02]  /*24710*/  IADD3.X R33, RZ, R5, RZ, P1, !PT ;  /* 0x00000005ff217210 */ /* 0x000fe40000ffe4ff */
[----:B------:R-:W-:Y:S01]  /*24720*/  LOP3.LUT R40, R41, 0x380, RZ, 0xc0, !PT ;  /* 0x0000038029287812 */ /* 0x000fe200078ec0ff */
[----:B------:R-:W-:Y:S01]  /*24730*/  IMAD.X R57, RZ, RZ, R5, P2 ;  /* 0x000000ffff397224 */ /* 0x000fe200010e0605 */
[----:B------:R-:W-:-:S02]  /*24740*/  LOP3.LUT R44, R45, 0x380, RZ, 0xc0, !PT ;  /* 0x000003802d2c7812 */ /* 0x000fc400078ec0ff */
[----:B------:R-:W-:Y:S02]  /*24750*/  LOP3.LUT R48, R49, 0x380, RZ, 0xc0, !PT ;  /* 0x0000038031307812 */ /* 0x000fe400078ec0ff */
[----:B------:R-:W-:Y:S02]  /*24760*/  LOP3.LUT R52, R53, 0x380, RZ, 0xc0, !PT ;  /* 0x0000038035347812 */ /* 0x000fe400078ec0ff */
[----:B------:R-:W-:Y:S02]  /*24770*/  LOP3.LUT R7, R4, 0x380, RZ, 0xc0, !PT ;  /* 0x0000038004077812 */ /* 0x000fe400078ec0ff */
[----:B------:R-:W-:Y:S02]  /*24780*/  SHF.R.U64 R40, R40, 0x3, RZ ;  /* 0x0000000328287819 */ /* 0x000fe400000012ff */
[----:B------:R-:W-:Y:S02]  /*24790*/  SHF.R.U64 R44, R44, 0x3, RZ ;  /* 0x000000032c2c7819 */ /* 0x000fe400000012ff */
[----:B------:R-:W-:-:S02]  /*247a0*/  SHF.R.U64 R48, R48, 0x3, RZ ;  /* 0x0000000330307819 */ /* 0x000fc400000012ff */
[----:B------:R-:W-:Y:S02]  /*247b0*/  SHF.R.U64 R52, R52, 0x3, RZ ;  /* 0x0000000334347819 */ /* 0x000fe400000012ff */
[----:B------:R-:W-:Y:S02]  /*247c0*/  SHF.R.U64 R7, R7, 0x3, RZ ;  /* 0x0000000307077819 */ /* 0x000fe400000012ff */
[----:B------:R-:W-:Y:S02]  /*247d0*/  LOP3.LUT R40, R40, R41, RZ, 0x3c, !PT ;  /* 0x0000002928287212 */ /* 0x000fe400078e3cff */
[----:B------:R-:W-:Y:S01]  /*247e0*/  LOP3.LUT R44, R44, R45, RZ, 0x3c, !PT ;  /* 0x0000002d2c2c7212 */ /* 0x000fe200078e3cff */
[--C-:B------:R-:W-:Y:S01]  /*247f0*/  IMAD.X R45, RZ, RZ, R5.reuse, P4 ;  /* 0x000000ffff2d7224 */ /* 0x100fe200020e0605 */
[----:B------:R-:W-:Y:S01]  /*24800*/  LOP3.LUT R48, R48, R49, RZ, 0x3c, !PT ;  /* 0x0000003130307212 */ /* 0x000fe200078e3cff */
[----:B------:R-:W-:Y:S01]  /*24810*/  IMAD.X R49, RZ, RZ, R5, P5 ;  /* 0x000000ffff317224 */ /* 0x000fe200028e0605 */
[----:B------:R-:W-:-:S02]  /*24820*/  LOP3.LUT R52, R52, R53, RZ, 0x3c, !PT ;  /* 0x0000003534347212 */ /* 0x000fc400078e3cff */
[-C--:B------:R-:W-:Y:S02]  /*24830*/  IADD3.X R41, RZ, R5.reuse, RZ, P3, !PT ;  /* 0x00000005ff297210 */ /* 0x080fe40001ffe4ff */
[----:B------:R-:W-:Y:S02]  /*24840*/  LOP3.LUT R4, R7, R4, RZ, 0x3c, !PT ;  /* 0x0000000407047212 */ /* 0x000fe400078e3cff */
[----:B------:R-:W-:Y:S01]  /*24850*/  IADD3.X R53, RZ, R5, RZ, P6, !PT ;  /* 0x00000005ff357210 */ /* 0x000fe200037fe4ff */
[----:B------:R-:W-:-:S04]  /*24860*/  IMAD R21, R21, UR4, RZ ;  /* 0x0000000415157c24 */ /* 0x000fc8000f8e02ff */
[----:B------:R-:W-:Y:S02]  /*24870*/  IMAD R21, R20, UR5, R21 ;  /* 0x0000000514157c24 */ /* 0x000fe4000f8e0215 */
[----:B------:R-:W-:-:S05]  /*24880*/  IMAD R63, R235, -0x80, R60 ;  /* 0xffffff80eb3f7824 */ /* 0x000fca00078e023c */
[----:B------:R-:W-:Y:S02]  /*24890*/  ISETP.GE.AND P3, PT, R224, R63, PT ;  /* 0x0000003fe000720c */ /* 0x000fe40003f66270 */
[----:B------:R-:W-:Y:S01]  /*248a0*/  SHF.R.S32.HI R225, RZ, 0x1f, R224 ;  /* 0x0000001fffe17819 */ /* 0x000fe200000114e0 */
[----:B------:R-:W-:Y:S01]  /*248b0*/  BSSY B1, `(.L_x_2417) ;  /* 0x0000047000017945 */ /* 0x000fe20003800000 */
[----:B--2---:R-:W-:-:S04]  /*248c0*/  LOP3.LUT P0, RZ, R10, 0x3, RZ, 0xc0, !PT ;  /* 0x000000030aff7812 */ /* 0x004fc8000780c0ff */
[-C--:B------:R-:W-:Y:S02]  /*248d0*/  ISETP.GE.OR P1, PT, R11, R60.reuse, P0 ;  /* 0x0000003c0b00720c */ /* 0x080fe40000726670 */
[----:B------:R-:W-:Y:S02]  /*248e0*/  ISETP.GE.OR P0, PT, R3, R60, P0 ;  /* 0x0000003c0300720c */ /* 0x000fe40000706670 */
[----:B------:R-:W-:-:S04]  /*248f0*/  LOP3.LUT R3, R6, 0x380, RZ, 0xc0, !PT ;  /* 0x0000038006037812 */ /* 0x000fc800078ec0ff */
[----:B------:R-:W-:-:S04]  /*24900*/  SHF.R.U64 R3, R3, 0x3, RZ ;  /* 0x0000000303037819 */ /* 0x000fc800000012ff */
[----:B------:R-:W-:Y:S01]  /*24910*/  LOP3.LUT R56, R3, R6, RZ, 0x3c, !PT ;  /* 0x0000000603387212 */ /* 0x000fe200078e3cff */
[----:B------:R2:W-:Y:S01]  /*24920*/  @!P1 STG.E desc[UR60][R54.64], R2 ;  /* 0x0000000236009986 */ /* 0x0005e2000c10193c */
[----:B------:R-:W-:-:S03]  /*24930*/  SHF.R.S32.HI R3, RZ, 0x1f, R221 ;  /* 0x0000001fff037819 */ /* 0x000fc600000114dd */
[----:B------:R3:W-:Y:S04]  /*24940*/  @!P0 STG.E desc[UR60][R54.64+0x20], R0 ;  /* 0x0000200036008986 */ /* 0x0007e8000c10193c */
[----:B------:R-:W5:Y:S04]  /*24950*/  LD.E.128 R4, desc[UR60][R4.64] ;  /* 0x0000003c04047980 */ /* 0x000f68000c101d00 */
[----:B------:R-:W5:Y:S01]  /*24960*/  LD.E.128 R8, desc[UR60][R8.64] ;  /* 0x0000003c08087980 */ /* 0x000f62000c101d00 */
[----:B--2---:R-:W-:-:S03]  /*24970*/  IMAD.MOV.U32 R2, RZ, RZ, R221 ;  /* 0x000000ffff027224 */ /* 0x004fc600078e00dd */
        /* <DEDUP_REMOVED lines=8> */
[----:B---3--:R-:W5:Y:S04]  /*24a00*/  LD.E.128 R52, desc[UR60][R52.64] ;  /* 0x0000003c34347980 */ /* 0x008f68000c101d00 */
[----:B------:R-:W5:Y:S01]  /*24a10*/  LD.E.128 R56, desc[UR60][R56.64] ;  /* 0x0000003c38387980 */ /* 0x000f62000c101d00 */
[----:B------:R-:W-:Y:S01]  /*24a20*/  IMAD.WIDE.U32 R2, R20, UR4, R2 ;  /* 0x0000000414027c25 */ /* 0x000fe2000f8e0002 */
[----:B------:R-:W-:Y:S01]  /*24a30*/  ULDC.64 UR4, c[0x0][0xae0] ;  /* 0x0002b80000047ab9 */ /* 0x000fe20000000a00 */
[----:B------:R-:W-:Y:S01]  /*24a40*/  @!PT LDS RZ, [RZ] ;  /* 0x00000000fffff984 */ /* 0x000fe20000000800 */
[----:B------:R-:W-:Y:S01]  /*24a50*/  @!PT LDS RZ, [RZ] ;  /* 0x00000000fffff984 */ /* 0x000fe20000000800 */
[----:B------:R-:W-:Y:S01]  /*24a60*/  @!PT LDS RZ, [RZ] ;  /* 0x00000000fffff984 */ /* 0x000fe20000000800 */
[----:B------:R-:W-:Y:S01]  /*24a70*/  @!PT LDS RZ, [RZ] ;  /* 0x00000000fffff984 */ /* 0x000fe20000000800 */
[----:B------:R2:W-:Y:S06]  /*24a80*/  MEMBAR.ALL.CTA ;  /* 0x0000000000007992 */ /* 0x0005ec0000008000 */
[----:B--2---:R-:W2:Y:S01]  /*24a90*/  FENCE.VIEW.ASYNC.S ;  /* 0x00000000000073c6 */ /* 0x004ea20000000000 */
[C---:B------:R-:W-:Y:S01]  /*24aa0*/  VIADD R0, R224.reuse, 0x20 ;  /* 0x00000020e0007836 */ /* 0x040fe20000000000 */
[----:B------:R-:W-:Y:S01]  /*24ab0*/  IADD3 R3, R3, R21, RZ ;  /* 0x0000001503037210 */ /* 0x000fe20007ffe0ff */
[----:B------:R-:W-:Y:S01]  /*24ac0*/  IMAD R61, R61, UR4, RZ ;  /* 0x000000043d3d7c24 */ /* 0x000fe2000f8e02ff */
[C---:B------:R-:W-:Y:S01]  /*24ad0*/  IADD3 R21, R224.reuse, 0x60, RZ ;  /* 0x00000060e0157810 */ /* 0x040fe20007ffe0ff */
[----:B------:R-:W-:Y:S01]  /*24ae0*/  VIADD R20, R224, 0x40 ;  /* 0x00000040e0147836 */ /* 0x000fe20000000000 */
[-C--:B------:R-:W-:Y:S01]  /*24af0*/  ISETP.GE.AND P0, PT, R0, R63.reuse, PT ;  /* 0x0000003f0000720c */ /* 0x080fe20003f06270 */
[C---:B------:R-:W-:Y:S01]  /*24b00*/  IMAD R61, R228.reuse, UR5, R61 ;  /* 0x00000005e43d7c24 */ /* 0x040fe2000f8e023d */
[-C--:B------:R-:W-:Y:S01]  /*24b10*/  ISETP.GE.AND P2, PT, R21, R63.reuse, PT ;  /* 0x0000003f1500720c */ /* 0x080fe20003f46270 */
[----:B------:R-:W-:Y:S01]  /*24b20*/  IMAD.WIDE.U32 R2, R228, UR4, R2 ;  /* 0x00000004e4027c25 */ /* 0x000fe2000f8e0002 */
[----:B------:R-:W-:Y:S01]  /*24b30*/  ULDC.64 UR4, c[0x0][0xae8] ;  /* 0x0002ba0000047ab9 */ /* 0x000fe20000000a00 */
[----:B------:R-:W-:-:S02]  /*24b40*/  ISETP.GE.AND P1, PT, R20, R63, PT ;  /* 0x0000003f1400720c */ /* 0x000fc40003f26270 */
[----:B------:R-:W-:Y:S02]  /*24b50*/  VIADD R0, R18, 0x36820 ;  /* 0x0003682012007836 */ /* 0x000fe40000000000 */
[----:B------:R-:W-:Y:S02]  /*24b60*/  IMAD.IADD R3, R3, 0x1, R61 ;  /* 0x0000000103037824 */ /* 0x000fe400078e023d */
[----:B------:R-:W-:Y:S01]  /*24b70*/  IMAD R20, R237, UR4, RZ ;  /* 0x00000004ed147c24 */ /* 0x000fe2000f8e02ff */
[----:B------:R-:W-:Y:S01]  /*24b80*/  PRMT R0, RZ, 0x654, R0 ;  /* 0x00000654ff007816 */ /* 0x000fe20000000000 */
[----:B------:R-:W-:-:S04]  /*24b90*/  IMAD.WIDE.U32 R60, R231, UR4, R2 ;  /* 0x00000004e73c7c25 */ /* 0x000fc8000f8e0002 */
[----:B------:R-:W-:Y:S01]  /*24ba0*/  IMAD R63, R231, UR5, R20 ;  /* 0x00000005e73f7c24 */ /* 0x000fe2000f8e0214 */
[----:B--2---:R2:W-:Y:S01]  /*24bb0*/  SYNCS.ARRIVE.TRANS64.RED.A1T0 RZ, [R0+URZ], RZ ;  /* 0x000000ff00ff79a7 */ /* 0x0045e2000810043f */
[----:B------:R-:W-:-:S03]  /*24bc0*/  IMAD.WIDE R20, R235, 0x80, R224 ;  /* 0x00000080eb147825 */ /* 0x000fc600078e02e0 */
        /* <DEDUP_REMOVED lines=21> */
.L_x_2418:
[----:B------:R-:W-:Y:S05]  /*24d20*/  BSYNC B1 ;  /* 0x0000000000017941 */ /* 0x000fea0003800000 */
.L_x_2417:
[----:B------:R-:W-:Y:S04]  /*24d30*/  BSSY B1, `(.L_x_2419) ;  /* 0x0000017000017945 */ /* 0x000fe80003800000 */
[----:B------:R-:W-:Y:S05]  /*24d40*/  @P0 BRA `(.L_x_2420) ;  /* 0x0000000000540947 */ /* 0x000fea0003800000 */
[----:B---3-5:R-:W-:Y:S01]  /*24d50*/  IADD3 R5, P0, R20, 0x20, RZ ;  /* 0x0000002014057810 */ /* 0x028fe20007f1e0ff */
[C---:B------:R-:W-:Y:S01]  /*24d60*/  VIADD R2, R221.reuse, 0x40 ;  /* 0x00000040dd027836 */ /* 0x040fe20000000000 */
[----:B------:R-:W-:Y:S01]  /*24d70*/  ULDC UR4, c[0x0][0xa8c] ;  /* 0x0002a30000047ab9 */ /* 0x000fe20000000800 */
[----:B------:R-:W-:Y:S01]  /*24d80*/  ULDC.64 UR6, c[0x0][0xad8] ;  /* 0x0002b60000067ab9 */ /* 0x000fe20000000a00 */
[----:B--2---:R-:W-:Y:S01]  /*24d90*/  IADD3.X R0, RZ, R21, RZ, P0, !PT ;  /* 0x00000015ff007210 */ /* 0x004fe200007fe4ff */
[----:B------:R-:W-:Y:S01]  /*24da0*/  IMAD.MOV.U32 R3, RZ, RZ, R65 ;  /* 0x000000ffff037224 */ /* 0x000fe200078e0041 */
[----:B------:R-:W-:Y:S01]  /*24db0*/  ISETP.GE.AND P4, PT, R2, UR4, PT ;  /* 0x0000000402007c0c */ /* 0x000fe2000bf86270 */
[C---:B------:R-:W-:Y:S01]  /*24dc0*/  VIADD R4, R221.reuse, 0x80 ;  /* 0x00000080dd047836 */ /* 0x040fe20000000000 */
[----:B------:R-:W-:Y:S01]  /*24dd0*/  MOV R2, R60 ;  /* 0x0000003c00027202 */ /* 0x000fe20000000f00 */
[----:B------:R-:W-:Y:S01]  /*24de0*/  IMAD R0, R0, UR6, RZ ;  /* 0x0000000600007c24 */ /* 0x000fe2000f8e02ff */
[----:B------:R-:W-:-:S02]  /*24df0*/  ISETP.GE.AND P3, PT, R221, UR4, PT ;  /* 0x00000004dd007c0c */ /* 0x000fc4000bf66270 */
        /* <DEDUP_REMOVED lines=10> */
.L_x_2420:
[----:B------:R-:W-:Y:S05]  /*24ea0*/  BSYNC B1 ;  /* 0x0000000000017941 */ /* 0x000fea0003800000 */
.L_x_2419:
[----:B------:R-:W-:Y:S04]  /*24eb0*/  BSSY B1, `(.L_x_2421) ;  /* 0x0000017000017945 */ /* 0x000fe80003800000 */
[----:B------:R-:W-:Y:S05]  /*24ec0*/  @P1 BRA `(.L_x_2422) ;  /* 0x0000000000541947 */ /* 0x000fea0003800000 */
[----:B---345:R-:W-:Y:S01]  /*24ed0*/  IADD3 R5, P0, R20, 0x40, RZ ;  /* 0x0000004014057810 */ /* 0x038fe20007f1e0ff */
        /* <DEDUP_REMOVED lines=20> */
.L_x_2422:
[----:B------:R-:W-:Y:S05]  /*25020*/  BSYNC B1 ;  /* 0x0000000000017941 */ /* 0x000fea0003800000 */
.L_x_2421:
[----:B------:R-:W-:Y:S05]  /*25030*/  @P2 BRA `(.L_x_2423) ;  /* 0x0000000c000c2947 */ /* 0x000fea0003800000 */
[----:B--2345:R-:W-:Y:S01]  /*25040*/  IADD3 R5, P0, R20, 0x60, RZ ;  /* 0x0000006014057810 */ /* 0x03cfe20007f1e0ff */
[----:B------:R-:W-:Y:S01]  /*25050*/  ULDC.64 UR4, c[0x0][0xad8] ;  /* 0x0002b60000047ab9 */ /* 0x000fe20000000a00 */
[----:B------:R-:W-:Y:S01]  /*25060*/  IMAD.MOV.U32 R2, RZ, RZ, R60 ;  /* 0x000000ffff027224 */ /* 0x000fe200078e003c */
[----:B------:R-:W-:Y:S01]  /*25070*/  IADD3 R0, R221, 0x40, RZ ;  /* 0x00000040dd007810 */ /* 0x000fe20007ffe0ff */
[----:B------:R-:W-:Y:S01]  /*25080*/  IMAD.MOV.U32 R3, RZ, RZ, R65 ;  /* 0x000000ffff037224 */ /* 0x000fe200078e0041 */
[----:B------:R-:W-:Y:S01]  /*25090*/  IADD3.X R20, RZ, R21, RZ, P0, !PT ;  /* 0x00000015ff147210 */ /* 0x000fe200007fe4ff */
[----:B------:R-:W-:Y:S01]  /*250a0*/  ULDC.64 UR6, c[0x0][0xa80] ;  /* 0x0002a00000067ab9 */ /* 0x000fe20000000a00 */
[----:B------:R-:W-:-:S04]  /*250b0*/  IMAD.WIDE.U32 R2, R5, UR4, R2 ;  /* 0x0000000405027c25 */ /* 0x000fc8000f8e0002 */
[----:B------:R-:W-:Y:S01]  /*250c0*/  IMAD R20, R20, UR4, RZ ;  /* 0x0000000414147c24 */ /* 0x000fe2000f8e02ff */
[----:B------:R-:W-:Y:S01]  /*250d0*/  ULDC UR4, c[0x0][0xa8c] ;  /* 0x0002a30000047ab9 */ /* 0x000fe20000000800 */
[----:B------:R-:W-:Y:S02]  /*250e0*/  LEA R4, P0, R2, UR6, 0x1 ;  /* 0x0000000602047c11 */ /* 0x000fe4000f8008ff */
[----:B------:R-:W-:Y:S01]  /*250f0*/  IMAD R5, R5, UR5, R20 ;  /* 0x0000000505057c24 */ /* 0x000fe2000f8e0214 */
[----:B------:R-:W-:Y:S02]  /*25100*/  ISETP.GE.AND P1, PT, R221, UR4, PT ;  /* 0x00000004dd007c0c */ /* 0x000fe4000bf26270 */
[----:B------:R-:W-:Y:S01]  /*25110*/  ISETP.GE.AND P2, PT, R0, UR4, PT ;  /* 0x0000000400007c0c */ /* 0x000fe2000bf46270 */
[----:B------:R-:W-:Y:S02]  /*25120*/  IMAD.IADD R3, R3, 0x1, R5 ;  /* 0x0000000103037824 */ /* 0x000fe400078e0205 */
[----:B------:R-:W-:-:S03]  /*25130*/  VIADD R0, R221, 0x80 ;  /* 0x00000080dd007836 */ /* 0x000fc60000000000 */
[----:B------:R-:W-:Y:S02]  /*25140*/  LEA.HI.X R5, R2, UR7, R3, 0x1, P0 ;  /* 0x0000000702057c11 */ /* 0x000fe400080f0c03 */
[----:B------:R-:W-:-:S03]  /*25150*/  ISETP.GE.AND P0, PT, R0, UR4, PT ;  /* 0x0000000400007c0c */ /* 0x000fc6000bf06270 */
[----:B------:R2:W-:Y:S04]  /*25160*/  @!P1 STG.E.128 desc[UR60][R4.64], R24 ;  /* 0x0000001804009986 */ /* 0x0005e8000c101d3c */
[----:B------:R2:W-:Y:S06]  /*25170*/  @!P2 STG.E.128 desc[UR60][R4.64+0x80], R40 ;  /* 0x000080280400a986 */ /* 0x0005ec000c101d3c */
[----:B------:R-:W-:Y:S05]  /*25180*/  @P0 BRA `(.L_x_2423) ;  /* 0x0000000800b80947 */ /* 0x000fea0003800000 */
[----:B------:R3:W-:Y:S01]  /*25190*/  STG.E.128 desc[UR60][R4.64+0x100], R56 ;  /* 0x0001003804007986 */ /* 0x0007e2000c101d3c */
[----:B------:R-:W-:Y:S05]  /*251a0*/  BRA `(.L_x_2423) ;  /* 0x0000000800b07947 */ /* 0x000fea0003800000 */
.L_x_2415:
[----:B------:R-:W-:Y:S01]  /*251b0*/  ULDC.64 UR4, c[0x0][0xbd8] ;  /* 0x0002f60000047ab9 */ /* 0x000fe20000000a00 */
[----:B------:R-:W-:Y:S02]  /*251c0*/  MOV R7, RZ ;  /* 0x000000ff00077202 */ /* 0x000fe40000000f00 */
[----:B------:R-:W-:Y:S02]  /*251d0*/  ISETP.NE.U32.AND P0, PT, RZ, UR4, PT ;  /* 0x00000004ff007c0c */ /* 0x000fe4000bf05070 */
[----:B------:R-:W-:Y:S02]  /*251e0*/  IADD3 R2, P1, R229, UR4, RZ ;  /* 0x00000004e5027c10 */ /* 0x000fe4000ff3e0ff */
[----:B------:R-:W-:Y:S02]  /*251f0*/  ISETP.NE.AND.EX P0, PT, RZ, UR5, PT, P0 ;  /* 0x00000005ff007c0c */ /* 0x000fe4000bf05300 */
[----:B------:R-:W-:Y:S01]  /*25200*/  IADD3.X R3, R230, UR5, RZ, P1, !PT ;  /* 0x00000005e6037c10 */ /* 0x000fe20008ffe4ff */
[----:B------:R-:W-:-:S02]  /*25210*/  ULDC.64 UR4, c[0x0][0xbe0] ;  /* 0x0002f80000047ab9 */ /* 0x000fc40000000a00 */
[----:B------:R-:W-:-:S04]  /*25220*/  ISETP.NE.U32.AND P1, PT, RZ, UR4, PT ;  /* 0x00000004ff007c0c */ /* 0x000fc8000bf25070 */
[----:B------:R-:W-:-:S04]  /*25230*/  ISETP.NE.AND.EX P1, PT, RZ, UR5, PT, P1 ;  /* 0x00000005ff007c0c */ /* 0x000fc8000bf25310 */
[----:B------:R2:W5:Y:S09]  /*25240*/  @P0 LDG.E R7, desc[UR60][R2.64] ;  /* 0x0000003c02070981 */ /* 0x000572000c1e1900 */
[----:B------:R-:W-:Y:S01]  /*25250*/  @P1 IADD3 R4, P2, R229, UR4, RZ ;  /* 0x00000004e5041c10 */ /* 0x000fe2000ff5e0ff */
[----:B------:R-:W-:-:S02]  /*25260*/  ULDC UR4, c[0x0][0xa88] ;  /* 0x0002a20000047ab9 */ /* 0x000fc40000000800 */
[----:B------:R-:W-:Y:S01]  /*25270*/  IMAD.U32 R0, RZ, RZ, UR4 ;  /* 0x00000004ff007e24 */ /* 0x000fe2000f8e00ff */
[----:B------:R-:W-:-:S05]  /*25280*/  @P1 IADD3.X R5, R230, UR5, RZ, P2, !PT ;  /* 0x00000005e6051c10 */ /* 0x000fca00097fe4ff */
[----:B------:R2:W5:Y:S01]  /*25290*/  @P1 LDG.E R0, desc[UR60][R4.64] ;  /* 0x0000003c04001981 */ /* 0x000562000c1e1900 */
[----:B------:R-:W3:Y:S02]  /*252a0*/  S2R R8, SR_TID.X ;  /* 0x0000000000087919 */ /* 0x000ee40000002100 */
[----:B---3--:R-:W-:-:S05]  /*252b0*/  VIADD R6, R8, 0xffffff80 ;  /* 0xffffff8008067836 */ /* 0x008fca0000000000 */
[----:B------:R-:W-:Y:S01]  /*252c0*/  ISETP.GT.AND P2, PT, R6, 0x7f, PT ;  /* 0x0000007f0600780c */ /* 0x000fe20003f44270 */
[----:B--2---:R-:W-:-:S12]  /*252d0*/  @P1 BRA `(.L_x_2424) ;  /* 0x0000000000101947 */ /* 0x004fd80003800000 */
[----:B------:R-:W-:Y:S05]  /*252e0*/  @!P0 BRA `(.L_x_2424) ;  /* 0x00000000000c8947 */ /* 0x000fea0003800000 */
[----:B------:R-:W2:Y:S04]  /*252f0*/  LDG.E R5, desc[UR60][R2.64] ;  /* 0x0000003c02057981 */ /* 0x000ea8000c1e1900 */
[----:B-----5:R-:W2:Y:S02]  /*25300*/  LDG.E R0, desc[UR60][R2.64+0x4] ;  /* 0x0000043c02007981 */ /* 0x020ea4000c1e1900 */
[----:B--2---:R-:W-:-:S07]  /*25310*/  IADD3 R0, -R5, R0, RZ ;  /* 0x0000000005007210 */ /* 0x004fce0007ffe1ff */
.L_x_2424:
[----:B------:R-:W-:Y:S01]  /*25320*/  BSSY B1, `(.L_x_2425) ;  /* 0x000001c000017945 */ /* 0x000fe20003800000 */
[----:B------:R-:W-:Y:S02]  /*25330*/  SHF.R.S32.HI R9, RZ, 0x1f, R228 ;  /* 0x0000001fff097819 */ /* 0x000fe400000114e4 */
[----:B------:R-:W-:Y:S02]  /*25340*/  SHF.R.S32.HI R10, RZ, 0x1f, R221 ;  /* 0x0000001fff0a7819 */ /* 0x000fe400000114dd */
[----:B------:R-:W-:Y:S02]  /*25350*/  SEL R231, R231, RZ, !P0 ;  /* 0x000000ffe7e77207 */ /* 0x000fe40004000000 */
[----:B------:R-:W-:Y:S02]  /*25360*/  SEL R237, R237, RZ, !P0 ;  /* 0x000000ffeded7207 */ /* 0x000fe40004000000 */
[----:B-----5:R-:W-:Y:S01]  /*25370*/  SHF.R.S32.HI R6, RZ, 0x1f, R7 ;  /* 0x0000001fff067819 */ /* 0x020fe20000011407 */
[----:B------:R-:W-:Y:S06]  /*25380*/  @P2 BRA `(.L_x_2426) ;  /* 0x0000000000542947 */ /* 0x000fec0003800000 */
[----:B------:R-:W-:-:S04]  /*25390*/  IMAD R2, R235, 0x80, R8 ;  /* 0x00000080eb027824 */ /* 0x000fc800078e0208 */
[----:B------:R-:W-:-:S05]  /*253a0*/  VIADD R3, R2, 0xffffff80 ;  /* 0xffffff8002037836 */ /* 0x000fca0000000000 */
        /* <DEDUP_REMOVED lines=9> */
[----:B------:R-:W-:Y:S01]  /*25440*/  IMAD R4, R237, UR4, RZ ;  /* 0x00000004ed047c24 */ /* 0x000fe2000f8e02ff */
[----:B------:R-:W-:-:S03]  /*25450*/  IADD3 R3, R3, R5, RZ ;  /* 0x0000000503037210 */ /* 0x000fc60007ffe0ff */
[C---:B------:R-:W-:Y:S02]  /*25460*/  IMAD R5, R231.reuse, UR5, R4 ;  /* 0x00000005e7057c24 */ /* 0x040fe4000f8e0204 */
[----:B------:R-:W-:Y:S01]  /*25470*/  IMAD.WIDE.U32 R2, R231, UR4, R2 ;  /* 0x00000004e7027c25 */ /* 0x000fe2000f8e0002 */
[----:B------:R-:W-:-:S03]  /*25480*/  ULDC.64 UR4, c[0x0][0xb40] ;  /* 0x0002d00000047ab9 */ /* 0x000fc60000000a00 */
[----:B------:R-:W-:Y:S01]  /*25490*/  IMAD.IADD R3, R3, 0x1, R5 ;  /* 0x0000000103037824 */ /* 0x000fe200078e0205 */
[----:B------:R-:W-:-:S04]  /*254a0*/  LEA R4, P0, R2, UR4, 0x2 ;  /* 0x0000000402047c11 */ /* 0x000fc8000f8010ff */
[----:B------:R-:W-:Y:S01]  /*254b0*/  LEA.HI.X R5, R2, UR5, R3, 0x2, P0 ;  /* 0x0000000502057c11 */ /* 0x000fe200080f1403 */
[----:B------:R-:W-:-:S05]  /*254c0*/  IMAD.MOV.U32 R3, RZ, RZ, -0x800000 ;  /* 0xff800000ff037424 */ /* 0x000fca00078e00ff */
[----:B------:R2:W-:Y:S03]  /*254d0*/  STG.E desc[UR60][R4.64], R3 ;  /* 0x0000000304007986 */ /* 0x0005e6000c10193c */
.L_x_2426:
[----:B------:R-:W-:Y:S05]  /*254e0*/  BSYNC B1 ;  /* 0x0000000000017941 */ /* 0x000fea0003800000 */
.L_x_2425:
[----:B------:R-:W-:Y:S01]  /*254f0*/  ULDC.64 UR4, c[0x0][0xaa0] ;  /* 0x0002a80000047ab9 */ /* 0x000fe20000000a00 */
[----:B------:R-:W-:Y:S01]  /*25500*/  MOV R2, R221 ;  /* 0x000000dd00027202 */ /* 0x000fe20000000f00 */
[----:B--2---:R-:W-:Y:S01]  /*25510*/  IMAD.MOV.U32 R3, RZ, RZ, R10 ;  /* 0x000000ffff037224 */ /* 0x004fe200078e000a */
[----:B------:R-:W-:Y:S01]  /*25520*/  BSSY B1, `(.L_x_2427) ;  /* 0x000002e000017945 */ /* 0x000fe20003800000 */
[----:B------:R-:W-:Y:S02]  /*25530*/  IMAD R4, R6, UR4, RZ ;  /* 0x0000000406047c24 */ /* 0x000fe4000f8e02ff */
[----:B------:R-:W-:-:S04]  /*25540*/  IMAD.WIDE.U32 R2, R7, UR4, R2 ;  /* 0x0000000407027c25 */ /* 0x000fc8000f8e0002 */
[----:B------:R-:W-:Y:S01]  /*25550*/  IMAD R7, R7, UR5, R4 ;  /* 0x0000000507077c24 */ /* 0x000fe2000f8e0204 */
[----:B------:R-:W-:Y:S01]  /*25560*/  ULDC.64 UR4, c[0x0][0xae0] ;  /* 0x0002b80000047ab9 */ /* 0x000fe20000000a00 */
[----:B------:R-:W-:Y:S01]  /*25570*/  IADD3 R4, R224, 0x20, RZ ;  /* 0x00000020e0047810 */ /* 0x000fe20007ffe0ff */
[----:B------:R-:W-:Y:S02]  /*25580*/  IMAD R5, R9, UR4, RZ ;  /* 0x0000000409057c24 */ /* 0x000fe4000f8e02ff */
[----:B------:R-:W-:Y:S02]  /*25590*/  IMAD.IADD R3, R3, 0x1, R7 ;  /* 0x0000000103037824 */ /* 0x000fe400078e0207 */
[----:B------:R-:W-:Y:S02]  /*255a0*/  IMAD R7, R235, -0x80, R0 ;  /* 0xffffff80eb077824 */ /* 0x000fe400078e0200 */
[C---:B------:R-:W-:Y:S02]  /*255b0*/  IMAD R5, R228.reuse, UR5, R5 ;  /* 0x00000005e4057c24 */ /* 0x040fe4000f8e0205 */
[----:B------:R-:W-:Y:S01]  /*255c0*/  IMAD.WIDE.U32 R2, R228, UR4, R2 ;  /* 0x00000004e4027c25 */ /* 0x000fe2000f8e0002 */
[-C--:B------:R-:W-:Y:S01]  /*255d0*/  ISETP.GE.AND P3, PT, R224, R7.reuse, PT ;  /* 0x00000007e000720c */ /* 0x080fe20003f66270 */
[----:B------:R-:W-:Y:S01]  /*255e0*/  ULDC.64 UR4, c[0x0][0xae8] ;  /* 0x0002ba0000047ab9 */ /* 0x000fe20000000a00 */
[----:B------:R-:W-:Y:S01]  /*255f0*/  ISETP.GE.AND P2, PT, R4, R7, PT ;  /* 0x000000070400720c */ /* 0x000fe20003f46270 */
[C---:B------:R-:W-:Y:S01]  /*25600*/  VIADD R0, R224.reuse, 0x40 ;  /* 0x00000040e0007836 */ /* 0x040fe20000000000 */
[----:B------:R-:W-:Y:S01]  /*25610*/  IADD3 R3, R3, R5, RZ ;  /* 0x0000000503037210 */ /* 0x000fe20007ffe0ff */
[----:B------:R-:W-:-:S02]  /*25620*/  VIADD R4, R224, 0x60 ;  /* 0x00000060e0047836 */ /* 0x000fc40000000000 */
[----:B------:R-:W-:Y:S01]  /*25630*/  IMAD.MOV.U32 R6, RZ, RZ, R224 ;  /* 0x000000ffff067224 */ /* 0x000fe200078e00e0 */
[-C--:B------:R-:W-:Y:S01]  /*25640*/  ISETP.GE.AND P1, PT, R0, R7.reuse, PT ;  /* 0x000000070000720c */ /* 0x080fe20003f26270 */
        /* <DEDUP_REMOVED lines=16> */
[C---:B------:R-:W-:Y:S01]  /*25750*/  IMAD R9, R6.reuse, UR7, R9 ;  /* 0x0000000706097c24 */ /* 0x040fe2000f8e0209 */
        /* <DEDUP_REMOVED lines=10> */
.L_x_2428:
[----:B------:R-:W-:Y:S05]  /*25800*/  BSYNC B1 ;  /* 0x0000000000017941 */ /* 0x000fea0003800000 */
.L_x_2427:
[----:B------:R-:W-:Y:S04]  /*25810*/  BSSY B1, `(.L_x_2429) ;  /* 0x0000017000017945 */ /* 0x000fe80003800000 */
[----:B------:R-:W-:Y:S05]  /*25820*/  @P2 BRA `(.L_x_2430) ;  /* 0x0000000000542947 */ /* 0x000fea0003800000 */
[----:B--2---:R-:W-:Y:S01]  /*25830*/  IADD3 R9, P2, R6, 0x20, RZ ;  /* 0x0000002006097810 */ /* 0x004fe20007f5e0ff */
[----:B------:R-:W-:Y:S01]  /*25840*/  ULDC UR4, c[0x0][0xa8c] ;  /* 0x0002a30000047ab9 */ /* 0x000fe20000000800 */
[C---:B------:R-:W-:Y:S01]  /*25850*/  IADD3 R2, R221.reuse, 0x40, RZ ;  /* 0x00000040dd027810 */ /* 0x040fe20007ffe0ff */
[----:B------:R-:W-:Y:S01]  /*25860*/  ULDC.64 UR6, c[0x0][0xad8] ;  /* 0x0002b60000067ab9 */ /* 0x000fe20000000a00 */
[----:B------:R-:W-:Y:S01]  /*25870*/  MOV R3, R11 ;  /* 0x0000000b00037202 */ /* 0x000fe20000000f00 */
[----:B------:R-:W-:Y:S01]  /*25880*/  IMAD.X R0, RZ, RZ, R7, P2 ;  /* 0x000000ffff007224 */ /* 0x000fe200010e0607 */
[----:B------:R-:W-:Y:S01]  /*25890*/  ISETP.GE.AND P4, PT, R2, UR4, PT ;  /* 0x0000000402007c0c */ /* 0x000fe2000bf86270 */
[----:B------:R-:W-:Y:S01]  /*258a0*/  IMAD.MOV.U32 R2, RZ, RZ, R4 ;  /* 0x000000ffff027224 */ /* 0x000fe200078e0004 */
[C---:B------:R-:W-:Y:S01]  /*258b0*/  ISETP.GE.AND P3, PT, R221.reuse, UR4, PT ;  /* 0x00000004dd007c0c */ /* 0x040fe2000bf66270 */
[----:B------:R-:W-:Y:S02]  /*258c0*/  VIADD R8, R221, 0x80 ;  /* 0x00000080dd087836 */ /* 0x000fe40000000000 */
        /* <DEDUP_REMOVED lines=11> */
.L_x_2430:
[----:B------:R-:W-:Y:S05]  /*25980*/  BSYNC B1 ;  /* 0x0000000000017941 */ /* 0x000fea0003800000 */
.L_x_2429:
[----:B------:R-:W-:Y:S04]  /*25990*/  BSSY B1, `(.L_x_2431) ;  /* 0x0000017000017945 */ /* 0x000fe80003800000 */
[----:B------:R-:W-:Y:S05]  /*259a0*/  @P1 BRA `(.L_x_2432) ;  /* 0x0000000000541947 */ /* 0x000fea0003800000 */
[----:B--23--:R-:W-:Y:S01]  /*259b0*/  IADD3 R9, P1, R6, 0x40, RZ ;  /* 0x0000004006097810 */ /* 0x00cfe20007f3e0ff */
        /* <DEDUP_REMOVED lines=20> */
.L_x_2432:
[----:B------:R-:W-:Y:S05]  /*25b00*/  BSYNC B1 ;  /* 0x0000000000017941 */ /* 0x000fea0003800000 */
.L_x_2431:
[----:B------:R-:W-:Y:S05]  /*25b10*/  @P0 BRA `(.L_x_2423) ;  /* 0x0000000000540947 */ /* 0x000fea0003800000 */
[----:B------:R-:W-:Y:S01]  /*25b20*/  IADD3 R5, P0, R6, 0x60, RZ ;  /* 0x0000006006057810 */ /* 0x000fe20007f1e0ff */
[C---:B------:R-:W-:Y:S01]  /*25b30*/  VIADD R0, R221.reuse, 0x40 ;  /* 0x00000040dd007836 */ /* 0x040fe20000000000 */
[----:B------:R-:W-:Y:S01]  /*25b40*/  MOV R2, R4 ;  /* 0x0000000400027202 */ /* 0x000fe20000000f00 */
[----:B------:R-:W-:Y:S01]  /*25b50*/  ULDC.64 UR6, c[0x0][0xad8] ;  /* 0x0002b60000067ab9 */ /* 0x000fe20000000a00 */
[----:B------:R-:W-:Y:S01]  /*25b60*/  ULDC UR4, c[0x0][0xa8c] ;  /* 0x0002a30000047ab9 */ /* 0x000fe20000000800 */
[----:B------:R-:W-:Y:S01]  /*25b70*/  IMAD.X R6, RZ, RZ, R7, P0 ;  /* 0x000000ffff067224 */ /* 0x000fe200000e0607 */
[----:B------:R-:W-:Y:S01]  /*25b80*/  ISETP.GE.AND P2, PT, R0, UR4, PT ;  /* 0x0000000400007c0c */ /* 0x000fe2000bf46270 */
[----:B------:R-:W-:Y:S01]  /*25b90*/  IMAD.MOV.U32 R3, RZ, RZ, R11 ;  /* 0x000000ffff037224 */ /* 0x000fe200078e000b */
[C---:B------:R-:W-:Y:S01]  /*25ba0*/  IADD3 R0, R221.reuse, 0x80, RZ ;  /* 0x00000080dd007810 */ /* 0x040fe20007ffe0ff */
[----:B------:R-:W-:Y:S01]  /*25bb0*/  IMAD R6, R6, UR6, RZ ;  /* 0x0000000606067c24 */ /* 0x000fe2000f8e02ff */
[----:B------:R-:W-:Y:S01]  /*25bc0*/  ISETP.GE.AND P1, PT, R221, UR4, PT ;  /* 0x00000004dd007c0c */ /* 0x000fe2000bf26270 */
        /* <DEDUP_REMOVED lines=10> */
.L_x_2423:
[----:B------:R-:W-:Y:S05]  /*25c70*/  BSYNC B0 ;  /* 0x0000000000007941 */ /* 0x000fea0003800000 */
.L_x_2414:
[----:B------:R-:W-:Y:S02]  /*25c80*/  ULDC UR4, c[0x0][0xc14] ;  /* 0x0003050000047ab9 */ /* 0x000fe40000000800 */
[----:B-1----:R-:W-:-:S13]  /*25c90*/  ISETP.GE.AND P0, PT, R219, UR4, PT ;  /* 0x00000004db007c0c */ /* 0x002fda000bf06270 */
[----:B------:R-:W-:Y:S05]  /*25ca0*/  @!P0 BRA `(.L_x_2433) ;  /* 0xfffffdb400748947 */ /* 0x000fea000383ffff */
[----:B------:R-:W-:Y:S05]  /*25cb0*/  BRA `(.L_x_2197) ;  /* 0x0000006000a07947 */ /* 0x000fea0003800000 */
.L_x_2195:
[----:B------:R-:W-:-:S08]  /*25cc0*/  NOP ;  /* 0x0000000000007918 */ /* 0x000fd00000000000 */
[----:B0-----:R-:W0:-:S00]  /*25cd0*/  USETMAXREG.DEALLOC.CTAPOOL 0x18 ;  /* 0x00000018000079c8 */ /* 0x001e0000080e0500 */
[----:B0-----:R-:W-:-:S06]  /*25ce0*/  LOP3.LUT R0, R0, 0x3, RZ, 0xc0, !PT ;  /* 0x0000000300007812 */ /* 0x001fcc00078ec0ff */
[----:B------:R-:W0:Y:S02]  /*25cf0*/  SHFL.IDX PT, R0, R0, RZ, 0x1f ;  /* 0x00001fff00007589 */ /* 0x000e2400000e0000 */
[----:B0-----:R-:W-:-:S13]  /*25d00*/  ISETP.NE.AND P0, PT, R0, RZ, PT ;  /* 0x000000ff0000720c */ /* 0x001fda0003f05270 */
[----:B------:R-:W-:Y:S05]  /*25d10*/  @P0 BRA `(.L_x_2197) ;  /* 0x0000006000880947 */ /* 0x000fea0003800000 */
[----:B------:R-:W2:Y:S01]  /*25d20*/  LDL.LU R6, [R1] ;  /* 0x0000000001067983 */ /* 0x000ea20000300800 */
[----:B------:R-:W-:Y:S01]  /*25d30*/  LOP3.LUT R7, R4, 0x1f, RZ, 0xc0, !PT ;  /* 0x0000001f04077812 */ /* 0x000fe200078ec0ff */
[----:B------:R-:W-:Y:S01]  /*25d40*/  ULDC UR5, c[0x0][0xc14] ;  /* 0x0003050000057ab9 */ /* 0x000fe20000000800 */
[----:B------:R-:W-:Y:S01]  /*25d50*/  CS2R R16, SRZ ;  /* 0x0000000000107805 */ /* 0x000fe2000001ff00 */
[----:B------:R-:W0:Y:S01]  /*25d60*/  S2UR UR6, SR_CTAID.X ;  /* 0x00000000000679c3 */ /* 0x000e220000002500 */
[----:B------:R-:W-:Y:S01]  /*25d70*/  ISETP.NE.AND P0, PT, R7, 0x1f, PT ;  /* 0x0000001f0700780c */ /* 0x000fe20003f05270 */
[----:B------:R-:W-:Y:S01]  /*25d80*/  ULDC UR4, c[0x0][0xc10] ;  /* 0x0003040000047ab9 */ /* 0x000fe20000000800 */
[----:B--2---:R-:W-:-:S11]  /*25d90*/  LOP3.LUT R6, R6, 0xffffffdf, RZ, 0xc0, !PT ;  /* 0xffffffdf06067812 */ /* 0x004fd600078ec0ff */
        /* <DEDUP_REMOVED lines=30> */
[----:B------:R-:W-:-:S03]  /*25f80*/  ISETP.GE.U32.AND P0, PT, R7, 0x10, PT ;  /* 0x000000100700780c */ /* 0x000fc60003f06070 */
[----:B------:R-:W-:-:S05]  /*25f90*/  IMAD.IADD R3, R4, 0x1, R3 ;  /* 0x0000000104037824 */ /* 0x000fca00078e0203 */
[----:B------:R-:W1:Y:S05]  /*25fa0*/  SHFL.UP PT, R0, R3, 0x10, RZ ;  /* 0x0600000003007989 */ /* 0x000e6a00000e00ff */
[----:B------:R-:W-:-:S05]  /*25fb0*/  @P0 LOP3.LUT R6, R6, 0x2, RZ, 0xfc, !PT ;  /* 0x0000000206060812 */ /* 0x000fca00078efcff */
[----:B------:R-:W-:Y:S01]  /*25fc0*/  STL [R1], R6 ;  /* 0x0000000601007387 */ /* 0x000fe20000100800 */
[----:B-1----:R-:W-:-:S04]  /*25fd0*/  SEL R0, R0, RZ, P0 ;  /* 0x000000ff00007207 */ /* 0x002fc80000000000 */
[----:B------:R-:W-:-:S05]  /*25fe0*/  IADD3 R0, R3, R0, RZ ;  /* 0x0000000003007210 */ /* 0x000fca0007ffe0ff */
[----:B------:R-:W1:Y:S02]  /*25ff0*/  SHFL.IDX PT, R2, R0, 0x1f, 0x1f ;  /* 0x03e01f0000027f89 */ /* 0x000e6400000e0000 */
[----:B-1----:R-:W-:-:S04]  /*26000*/  IMAD R4, R2, UR4, RZ ;  /* 0x0000000402047c24 */ /* 0x002fc8000f8e02ff */
[----:B------:R-:W-:Y:S01]  /*26010*/  IMAD.MOV.U32 R5, RZ, RZ, R4 ;  /* 0x000000ffff057224 */ /* 0x000fe200078e0004 */
[----:B0-----:R-:W-:-:S13]  /*26020*/  ISETP.GT.AND P0, PT, R4, UR6, PT ;  /* 0x0000000604007c0c */ /* 0x001fda000bf04270 */
[----:B------:R-:W-:Y:S05]  /*26030*/  @P0 BRA `(.L_x_2434) ;  /* 0x0000000000bc0947 */ /* 0x000fea0003800000 */
[----:B------:R-:W-:Y:S01]  /*26040*/  MOV R4, R5 ;  /* 0x0000000500047202 */ /* 0x000fe20000000f00 */
[----:B------:R-:W-:Y:S01]  /*26050*/  IMAD.MOV.U32 R19, RZ, RZ, RZ ;  /* 0x000000ffff137224 */ /* 0x000fe200078e00ff */
[----:B------:R-:W-:Y:S01]  /*26060*/  ULDC UR5, c[0x0][0xc14] ;  /* 0x0003050000057ab9 */ /* 0x000fe20000000800 */
[----:B------:R-:W-:Y:S01]  /*26070*/  ULDC UR7, c[0x0][0xc14] ;  /* 0x0003050000077ab9 */ /* 0x000fe20000000800 */
[----:B------:R-:W-:-:S05]  /*26080*/  ULDC UR4, c[0x0][0xc10] ;  /* 0x0003040000047ab9 */ /* 0x000fca0000000800 */
.L_x_2438:
[----:B------:R-:W-:Y:S01]  /*26090*/  VIADD R0, R19, 0x1f ;  /* 0x0000001f13007836 */ /* 0x000fe20000000000 */
[----:B------:R-:W-:-:S04]  /*260a0*/  MOV R19, UR7 ;  /* 0x0000000700137c02 */ /* 0x000fc80008000f00 */
        /* <DEDUP_REMOVED lines=14> */
.L_x_2437:
[----:B------:R-:W-:Y:S05]  /*26190*/  BSYNC B0 ;  /* 0x0000000000007941 */ /* 0x000fea0003800000 */
.L_x_2436:
        /* <DEDUP_REMOVED lines=25> */
.L_x_2434:
[----:B------:R-:W-:-:S04]  /*26330*/  IMAD.IADD R5, R4, 0x1, -R5 ;  /* 0x0000000104057824 */ /* 0x000fc800078e0a05 */
        /* <DEDUP_REMOVED lines=19> */
.L_x_2439:
[----:B-12---:R-:W-:Y:S01]  /*26470*/  IMAD.MOV R0, RZ, RZ, -R3 ;  /* 0x000000ffff007224 */ /* 0x006fe200078e0a03 */
[----:B------:R-:W-:Y:S01]  /*26480*/  MOV R2, RZ ;  /* 0x000000ff00027202 */ /* 0x000fe20000000f00 */
[----:B---3--:R-:W-:Y:S02]  /*26490*/  IMAD R16, R16, UR4, R5 ;  /* 0x0000000410107c24 */ /* 0x008fe4000f8e0205 */
[----:B------:R-:W-:-:S04]  /*264a0*/  IMAD R5, R0, R9, RZ ;  /* 0x0000000900057224 */ /* 0x000fc800078e02ff */
        /* <DEDUP_REMOVED lines=18> */
[----:B------:R-:W-:-:S03]  /*265d0*/  IMAD.MOV R7, RZ, RZ, -R7 ;  /* 0x000000ffff077224 */ /* 0x000fc600078e0a07 */
[----:B------:R-:W-:Y:S01]  /*265e0*/  IADD3 R3, -R0, RZ, RZ ;  /* 0x000000ff00037210 */ /* 0x000fe20007ffe1ff */
        /* <DEDUP_REMOVED lines=9> */
[----:B-1----:R-:W-:Y:S01]  /*26680*/  IMAD.MOV.U32 R2, RZ, RZ, RZ ;  /* 0x000000ffff027224 */ /* 0x002fe200078e00ff */
[----:B--2---:R-:W-:-:S05]  /*26690*/  IADD3 R7, RZ, -R3, RZ ;  /* 0x80000003ff077210 */ /* 0x004fca0007ffe0ff */
        /* <DEDUP_REMOVED lines=15> */
[----:B------:R-:W-:Y:S01]  /*26790*/  @!P0 LOP3.LUT R3, RZ, R8, RZ, 0x33, !PT ;  /* 0x00000008ff038212 */ /* 0x000fe200078e33ff */
[----:B------:R-:W-:-:S04]  /*267a0*/  IMAD.MOV R8, RZ, RZ, -R8 ;  /* 0x000000ffff087224 */ /* 0x000fc800078e0a08 */
[----:B------:R-:W-:Y:S01]  /*267b0*/  IMAD R18, R3, R8, R0 ;  /* 0x0000000803127224 */ /* 0x000fe200078e0200 */
[----:B------:R-:W-:-:S04]  /*267c0*/  LOP3.LUT R0, RZ, R3, RZ, 0x33, !PT ;  /* 0x00000003ff007212 */ /* 0x000fc800078e33ff */
[----:B------:R-:W-:Y:S01]  /*267d0*/  IADD3 R17, R17, R0, RZ ;  /* 0x0000000011117210 */ /* 0x000fe20007ffe0ff */
[----:B------:R-:W-:Y:S06]  /*267e0*/  BRA `(.L_x_2440) ;  /* 0x00000000000c7947 */ /* 0x000fec0003800000 */
.L_x_2435:
[----:B------:R-:W-:Y:S01]  /*267f0*/  IMAD.MOV.U32 R17, RZ, RZ, RZ ;  /* 0x000000ffff117224 */ /* 0x000fe200078e00ff */
[----:B------:R-:W-:Y:S01]  /*26800*/  MOV R18, RZ ;  /* 0x000000ff00127202 */ /* 0x000fe20000000f00 */
[----:B------:R-:W-:-:S07]  /*26810*/  IMAD.U32 R16, RZ, RZ, UR6 ;  /* 0x00000006ff107e24 */ /* 0x000fce000f8e00ff */
.L_x_2440:
        /* <DEDUP_REMOVED lines=16> */
[----:B------:R-:W-:Y:S01]  /*26920*/  ULDC.64 UR36, c[0x0][0x198] ;  /* 0x0000660000247ab9 */ /* 0x000fe20000000a00 */
[----:B------:R-:W-:Y:S02]  /*26930*/  ULDC UR38, c[0x0][0xc] ;  /* 0x0000030000267ab9 */ /* 0x000fe40000000800 */
[----:B------:R1:W-:Y:S04]  /*26940*/  STL [R1+0x8], R0 ;  /* 0x0000080001007387 */ /* 0x0003e80000100800 */
[----:B------:R1:W-:Y:S04]  /*26950*/  STL [R1+0xc], RZ ;  /* 0x00000cff01007387 */ /* 0x0003e80000100800 */
[----:B------:R1:W-:Y:S04]  /*26960*/  STL [R1+0x10], R0 ;  /* 0x0000100001007387 */ /* 0x0003e80000100800 */
[----:B------:R1:W-:Y:S02]  /*26970*/  STL [R1+0x2c], RZ ;  /* 0x00002cff01007387 */ /* 0x0003e40000100800 */
.L_x_2527:
[----:B--2---:R-:W2:Y:S02]  /*26980*/  LDC.64 R2, c[0x0][0xc60] ;  /* 0x00031800ff027b82 */ /* 0x004ea40000000a00 */
[----:B--2---:R-:W-:-:S05]  /*26990*/  IMAD.WIDE R2, R19, 0x4, R2 ;  /* 0x0000000413027825 */ /* 0x004fca00078e0202 */
[----:B0-----:R-:W2:Y:S01]  /*269a0*/  LDG.E R11, desc[UR60][R2.64] ;  /* 0x0000003c020b7981 */ /* 0x001ea2000c1e1900 */
[----:B------:R-:W-:Y:S05]  /*269b0*/  YIELD ;  /* 0x0000000000007946 */ /* 0x000fea0003800000 */
[----:B------:R-:W-:Y:S01]  /*269c0*/  ULDC.64 UR4, c[0x0][0xa28] ;  /* 0x00028a0000047ab9 */ /* 0x000fe20000000a00 */
[----:B-1----:R-:W-:Y:S01]  /*269d0*/  MOV R0, RZ ;  /* 0x000000ff00007202 */ /* 0x002fe20000000f00 */
[----:B------:R-:W-:Y:S01]  /*269e0*/  IMAD.MOV.U32 R10, RZ, RZ, RZ ;  /* 0x000000ffff0a7224 */ /* 0x000fe200078e00ff */
[----:B------:R-:W-:Y:S01]  /*269f0*/  ISETP.NE.U32.AND P0, PT, RZ, UR4, PT ;  /* 0x00000004ff007c0c */ /* 0x000fe2000bf05070 */
[----:B------:R-:W-:Y:S01]  /*26a00*/  ULDC.64 UR8, c[0x0][0xa08] ;  /* 0x0002820000087ab9 */ /* 0x000fe20000000a00 */
[----:B------:R-:W-:-:S02]  /*26a10*/  ULDC.64 UR10, c[0x0][0xa10] ;  /* 0x00028400000a7ab9 */ /* 0x000fc40000000a00 */
[----:B------:R-:W-:Y:S02]  /*26a20*/  ISETP.NE.AND.EX P0, PT, RZ, UR5, PT, P0 ;  /* 0x00000005ff007c0c */ /* 0x000fe4000bf05300 */
[----:B--2---:R-:W-:Y:S01]  /*26a30*/  SHF.R.S32.HI R4, RZ, 0x1f, R11 ;  /* 0x0000001fff047819 */ /* 0x004fe2000001140b */
[----:B------:R-:W-:-:S10]  /*26a40*/  IMAD.SHL.U32 R13, R11, 0x4, RZ ;  /* 0x000000040b0d7824 */ /* 0x000fd400078e00ff */
[C---:B------:R-:W-:Y:S01]  /*26a50*/  @P0 LEA R2, P1, R11.reuse, UR4, 0x2 ;  /* 0x000000040b020c11 */ /* 0x040fe2000f8210ff */
[----:B------:R-:W-:Y:S03]  /*26a60*/  STL [R1+0x1c], R11 ;  /* 0x00001c0b01007387 */ /* 0x000fe60000100800 */
[----:B------:R-:W-:Y:S01]  /*26a70*/  @P0 LEA.HI.X R3, R11, UR5, R4, 0x2, P1 ;  /* 0x000000050b030c11 */ /* 0x000fe200088f1404 */
[----:B------:R-:W-:-:S04]  /*26a80*/  ULDC.64 UR4, c[0x0][0xa18] ;  /* 0x0002860000047ab9 */ /* 0x000fc80000000a00 */
[----:B------:R0:W5:Y:S01]  /*26a90*/  @P0 LDG.E R0, desc[UR60][R2.64] ;  /* 0x0000003c02000981 */ /* 0x000162000c1e1900 */
[----:B------:R-:W-:Y:S02]  /*26aa0*/  ISETP.NE.U32.AND P0, PT, RZ, UR4, PT ;  /* 0x00000004ff007c0c */ /* 0x000fe4000bf05070 */
[----:B------:R-:W-:Y:S01]  /*26ab0*/  SHF.L.U64.HI R12, R11, 0x2, R4 ;  /* 0x000000020b0c7819 */ /* 0x000fe20000010204 */
[----:B------:R-:W-:Y:S01]  /*26ac0*/  STL [R1+0x24], R13 ;  /* 0x0000240d01007387 */ /* 0x000fe20000100800 */
[----:B------:R-:W-:-:S03]  /*26ad0*/  ISETP.NE.AND.EX P0, PT, RZ, UR5, PT, P0 ;  /* 0x00000005ff007c0c */ /* 0x000fc6000bf05300 */
[----:B------:R-:W-:Y:S10]  /*26ae0*/  STL [R1+0x28], R12 ;  /* 0x0000280c01007387 */ /* 0x000ff40000100800 */
[----:B------:R-:W-:-:S04]  /*26af0*/  @P0 IADD3 R8, P1, R13, UR4, RZ ;  /* 0x000000040d080c10 */ /* 0x000fc8000ff3e0ff */
[C---:B------:R-:W-:Y:S01]  /*26b00*/  @P0 IADD3.X R9, R12.reuse, UR5, RZ, P1, !PT ;  /* 0x000000050c090c10 */ /* 0x040fe20008ffe4ff */
[----:B------:R-:W-:Y:S02]  /*26b10*/  ULDC.64 UR4, c[0x0][0xa00] ;  /* 0x0002800000047ab9 */ /* 0x000fe40000000a00 */
[----:B------:R-:W-:Y:S02]  /*26b20*/  ISETP.NE.U32.AND P2, PT, RZ, UR4, PT ;  /* 0x00000004ff007c0c */ /* 0x000fe4000bf45070 */
[C---:B0-----:R-:W-:Y:S02]  /*26b30*/  IADD3 R2, P1, R13.reuse, UR4, RZ ;  /* 0x000000040d027c10 */ /* 0x041fe4000ff3e0ff */
[----:B------:R-:W-:Y:S02]  /*26b40*/  ISETP.NE.AND.EX P2, PT, RZ, UR5, PT, P2 ;  /* 0x00000005ff007c0c */ /* 0x000fe4000bf45320 */
[----:B------:R-:W-:Y:S01]  /*26b50*/  IADD3.X R3, R12, UR5, RZ, P1, !PT ;  /* 0x000000050c037c10 */ /* 0x000fe20008ffe4ff */
[----:B------:R-:W-:Y:S01]  /*26b60*/  ULDC UR4, c[0x0][0x288] ;  /* 0x0000a20000047ab9 */ /* 0x000fe20000000800 */
[----:B------:R-:W-:-:S04]  /*26b70*/  IADD3 R6, P1, R13, UR8, RZ ;  /* 0x000000080d067c10 */ /* 0x000fc8000ff3e0ff */
[----:B------:R-:W-:Y:S02]  /*26b80*/  IADD3.X R7, R12, UR9, RZ, P1, !PT ;  /* 0x000000090c077c10 */ /* 0x000fe40008ffe4ff */
[----:B------:R-:W-:-:S03]  /*26b90*/  IADD3 R4, P1, R13, UR10, RZ ;  /* 0x0000000a0d047c10 */ /* 0x000fc6000ff3e0ff */
[----:B------:R-:W2:Y:S01]  /*26ba0*/  @P2 LDG.E R10, desc[UR60][R2.64] ;  /* 0x0000003c020a2981 */ /* 0x000ea2000c1e1900 */
[----:B------:R-:W-:Y:S02]  /*26bb0*/  IADD3.X R5, R12, UR11, RZ, P1, !PT ;  /* 0x0000000b0c057c10 */ /* 0x000fe40008ffe4ff */
[----:B------:R-:W-:Y:S01]  /*26bc0*/  ISETP.NE.U32.AND P1, PT, RZ, UR8, PT ;  /* 0x00000008ff007c0c */ /* 0x000fe2000bf25070 */
[----:B------:R-:W-:-:S03]  /*26bd0*/  ULDC UR6, c[0x0][0x338] ;  /* 0x0000ce0000067ab9 */ /* 0x000fc60000000800 */
[----:B------:R-:W-:Y:S02]  /*26be0*/  ISETP.NE.AND.EX P3, PT, RZ, UR9, PT, P1 ;  /* 0x00000009ff007c0c */ /* 0x000fe4000bf65310 */
[----:B------:R-:W-:-:S04]  /*26bf0*/  ISETP.NE.U32.AND P1, PT, RZ, UR10, PT ;  /* 0x0000000aff007c0c */ /* 0x000fc8000bf25070 */
[----:B------:R-:W-:Y:S01]  /*26c00*/  ISETP.NE.AND.EX P1, PT, RZ, UR11, PT, P1 ;  /* 0x0000000bff007c0c */ /* 0x000fe2000bf25310 */
[----:B--2---:R0:W-:Y:S02]  /*26c10*/  STL [R1+0x30], R10 ;  /* 0x0000300a01007387 */ /* 0x0041e40000100800 */
[----:B0-----:R-:W-:Y:S01]  /*26c20*/  MOV R10, UR4 ;  /* 0x00000004000a7c02 */ /* 0x001fe20008000f00 */
[----:B------:R-:W-:Y:S02]  /*26c30*/  ULDC.64 UR4, c[0x0][0x3f8] ;  /* 0x0000fe0000047ab9 */ /* 0x000fe40000000a00 */
[----:B------:R-:W-:-:S03]  /*26c40*/  UISETP.NE.U32.AND UP0, UPT, UR4, URZ, UPT ;  /* 0x0000003f0400728c */ /* 0x000fc6000bf05070 */
[----:B------:R-:W-:Y:S01]  /*26c50*/  ULDC UR4, c[0x0][0x404] ;  /* 0x0001010000047ab9 */ /* 0x000fe20000000800 */
[----:B------:R-:W-:Y:S01]  /*26c60*/  UISETP.NE.AND.EX UP0, UPT, UR5, URZ, UPT, UP0 ;  /* 0x0000003f0500728c */ /* 0x000fe2000bf05300 */
[----:B------:R0:W5:Y:S02]  /*26c70*/  @P0 LDG.E R10, desc[UR60][R8.64] ;  /* 0x0000003c080a0981 */ /* 0x000164000c1e1900 */
[----:B------:R-:W-:Y:S01]  /*26c80*/  ULDC UR5, c[0x0][0x2e0] ;  /* 0x0000b80000057ab9 */ /* 0x000fe20000000800 */
[----:B------:R-:W-:-:S04]  /*26c90*/  USEL UR4, UR4, 0x1, UP0 ;  /* 0x0000000104047887 */ /* 0x000fc80008000000 */
[----:B------:R-:W-:Y:S01]  /*26ca0*/  UIMAD UR4, UR4, UR5, URZ ;  /* 0x00000005040472a4 */ /* 0x000fe2000f8e023f */
[----:B0-----:R-:W-:-:S05]  /*26cb0*/  IMAD.U32 R9, RZ, RZ, UR6 ;  /* 0x00000006ff097e24 */ /* 0x001fca000f8e00ff */
[----:B------:R-:W-:Y:S01]  /*26cc0*/  IMAD.U32 R8, RZ, RZ, UR4 ;  /* 0x00000004ff087e24 */ /* 0x000fe2000f8e00ff */
[----:B------:R-:W-:Y:S06]  /*26cd0*/  @P0 BRA `(.L_x_2442) ;  /* 0x0000000000100947 */ /* 0x000fec0003800000 */
[----:B------:R-:W-:Y:S05]  /*26ce0*/  @!P2 BRA `(.L_x_2442) ;  /* 0x00000000000ca947 */ /* 0x000fea0003800000 */
[----:B-----5:R-:W2:Y:S04]  /*26cf0*/  LDG.E R10, desc[UR60][R2.64] ;  /* 0x0000003c020a7981 */ /* 0x020ea8000c1e1900 */
[----:B------:R-:W2:Y:S02]  /*26d00*/  LDG.E R2, desc[UR60][R2.64+0x4] ;  /* 0x0000043c02027981 */ /* 0x000ea4000c1e1900 */
[----:B--2---:R-:W-:-:S07]  /*26d10*/  IADD3 R10, -R10, R2, RZ ;  /* 0x000000020a0a7210 */ /* 0x004fce0007ffe1ff */
.L_x_2442:
[----:B------:R-:W-:Y:S01]  /*26d20*/  IMAD.MOV.U32 R2, RZ, RZ, RZ ;  /* 0x000000ffff027224 */ /* 0x000fe200078e00ff */
[----:B------:R-:W-:-:S05]  /*26d30*/  ULDC.64 UR4, c[0x0][0xa20] ;  /* 0x0002880000047ab9 */ /* 0x000fca0000000a00 */
[----:B------:R-:W2:Y:S01]  /*26d40*/  @P3 LDG.E R2, desc[UR60][R6.64] ;  /* 0x0000003c06023981 */ /* 0x000ea2000c1e1900 */
[----:B------:R-:W-:-:S06]  /*26d50*/  IMAD.MOV.U32 R20, RZ, RZ, RZ ;  /* 0x000000ffff147224 */ /* 0x000fcc00078e00ff */
[----:B------:R0:W5:Y:S01]  /*26d60*/  @P1 LDG.E R20, desc[UR60][R4.64] ;  /* 0x0000003c04141981 */ /* 0x000162000c1e1900 */
[----:B------:R-:W-:-:S04]  /*26d70*/  ISETP.NE.U32.AND P0, PT, RZ, UR4, PT ;  /* 0x00000004ff007c0c */ /* 0x000fc8000bf05070 */
[----:B------:R-:W-:Y:S02]  /*26d80*/  ISETP.NE.AND.EX P0, PT, RZ, UR5, PT, P0 ;  /* 0x00000005ff007c0c */ /* 0x000fe4000bf05300 */
[----:B--2--5:R-:W-:-:S05]  /*26d90*/  IADD3 R2, R2, R0, RZ ;  /* 0x0000000002027210 */ /* 0x024fca0007ffe0ff */
[----:B------:R0:W-:Y:S06]  /*26da0*/  STL [R1+0x4], R2 ;  /* 0x0000040201007387 */ /* 0x0001ec0000100800 */
[----:B------:R-:W-:Y:S05]  /*26db0*/  @!P0 BRA `(.L_x_2443) ;  /* 0x0000000000108947 */ /* 0x000fea0003800000 */
[----:B0-----:R-:W-:-:S04]  /*26dc0*/  IADD3 R2, P0, R13, UR4, RZ ;  /* 0x000000040d027c10 */ /* 0x001fc8000ff1e0ff */
[----:B------:R-:W-:-:S05]  /*26dd0*/  IADD3.X R3, R12, UR5, RZ, P0, !PT ;  /* 0x000000050c037c10 */ /* 0x000fca00087fe4ff */
[----:B------:R0:W5:Y:S01]  /*26de0*/  LDG.E R8, desc[UR60][R2.64] ;  /* 0x0000003c02087981 */ /* 0x000162000c1e1900 */
[----:B------:R-:W-:Y:S05]  /*26df0*/  BRA `(.L_x_2444) ;  /* 0x0000000000107947 */ /* 0x000fea0003800000 */
.L_x_2443:
[----:B------:R-:W-:Y:S05]  /*26e00*/  @!P3 BRA `(.L_x_2444) ;  /* 0x00000000000cb947 */ /* 0x000fea0003800000 */
[----:B------:R-:W2:Y:S04]  /*26e10*/  LDG.E R8, desc[UR60][R6.64] ;  /* 0x0000003c06087981 */ /* 0x000ea8000c1e1900 */
[----:B------:R-:W2:Y:S02]  /*26e20*/  LDG.E R6, desc[UR60][R6.64+0x4] ;  /* 0x0000043c06067981 */ /* 0x000ea4000c1e1900 */
[----:B--2---:R-:W-:-:S07]  /*26e30*/  IMAD.IADD R8, R6, 0x1, -R8 ;  /* 0x0000000106087824 */ /* 0x004fce00078e0a08 */
.L_x_2444:
[----:B-----5:R-:W-:Y:S02]  /*26e40*/  IMAD.IADD R8, R8, 0x1, -R0 ;  /* 0x0000000108087824 */ /* 0x020fe400078e0a00 */
[----:B------:R-:W2:Y:S04]  /*26e50*/  @P1 LDG.E R0, desc[UR60][R4.64] ;  /* 0x0000003c04001981 */ /* 0x000ea8000c1e1900 */
[----:B0-----:R-:W2:Y:S01]  /*26e60*/  @P1 LDG.E R4, desc[UR60][R4.64+0x4] ;  /* 0x0000043c04041981 */ /* 0x001ea2000c1e1900 */
[----:B------:R-:W-:Y:S01]  /*26e70*/  LEA R2, R17, 0xef, 0x7 ;  /* 0x000000ef11027811 */ /* 0x000fe200078e38ff */
[----:B------:R-:W-:Y:S01]  /*26e80*/  BSSY B0, `(.L_x_2445) ;  /* 0x00000f8000007945 */ /* 0x000fe20003800000 */
[----:B------:R-:W-:Y:S02]  /*26e90*/  PLOP3.LUT P2, PT, PT, PT, PT, 0x80, 0x0 ;  /* 0x000000000000781c */ /* 0x000fe40003f4f070 */
[----:B--2---:R-:W-:-:S05]  /*26ea0*/  @P1 IADD3 R9, -R0, R4, RZ ;  /* 0x0000000400091210 */ /* 0x004fca0007ffe1ff */
[----:B------:R-:W-:-:S04]  /*26eb0*/  IMAD.IADD R4, R8, 0x1, R9 ;  /* 0x0000000108047824 */ /* 0x000fc800078e0209 */
[C---:B------:R-:W-:Y:S01]  /*26ec0*/  VIADD R5, R4.reuse, 0x6f ;  /* 0x0000006f04057836 */ /* 0x040fe20000000000 */
[----:B------:R-:W-:Y:S01]  /*26ed0*/  IADD3 R3, R4, R2, -R10 ;  /* 0x0000000204037210 */ /* 0x000fe20007ffe80a */
[----:B------:R-:W-:Y:S01]  /*26ee0*/  IMAD.MOV.U32 R2, RZ, RZ, RZ ;  /* 0x000000ffff027224 */ /* 0x000fe200078e00ff */
[----:B------:R-:W-:-:S03]  /*26ef0*/  MOV R4, RZ ;  /* 0x000000ff00047202 */ /* 0x000fc60000000f00 */
[----:B------:R-:W-:-:S04]  /*26f00*/  IMAD.HI R2, R3, -0x6db6db6d, R2 ;  /* 0x9249249303027827 */ /* 0x000fc800078e0202 */
[----:B------:R-:W-:Y:S01]  /*26f10*/  IMAD.HI R4, R5, -0x6db6db6d, R4 ;  /* 0x9249249305047827 */ /* 0x000fe200078e0204 */
[----:B------:R-:W-:-:S04]  /*26f20*/  SHF.R.U32.HI R3, RZ, 0x1f, R2 ;  /* 0x0000001fff037819 */ /* 0x000fc80000011602 */
[----:B------:R-:W-:Y:S02]  /*26f30*/  SHF.R.U32.HI R0, RZ, 0x1f, R4 ;  /* 0x0000001fff007819 */ /* 0x000fe40000011604 */
[----:B------:R-:W-:Y:S02]  /*26f40*/  LEA.HI.SX32 R3, R2, R3, 0x1a ;  /* 0x0000000302037211 */ /* 0x000fe400078fd2ff */
[----:B------:R-:W-:-:S04]  /*26f50*/  LEA.HI.SX32 R0, R4, R0, 0x1a ;  /* 0x0000000004007211 */ /* 0x000fc800078fd2ff */
[----:B------:R-:W-:-:S05]  /*26f60*/  VIMNMX R6, R0, R3, PT ;  /* 0x0000000300067248 */ /* 0x000fca0003fe0100 */
[--C-:B------:R-:W-:Y:S01]  /*26f70*/  IMAD R0, R6, 0x70, -R8.reuse ;  /* 0x0000007006007824 */ /* 0x100fe200078e0a08 */
[----:B------:R0:W-:Y:S01]  /*26f80*/  STL [R1+0x20], R6 ;  /* 0x0000200601007387 */ /* 0x0001e20000100800 */
[----:B------:R-:W-:-:S03]  /*26f90*/  IMAD.MOV R8, RZ, RZ, -R8 ;  /* 0x000000ffff087224 */ /* 0x000fc600078e0a08 */
[----:B------:R-:W-:Y:S02]  /*26fa0*/  VIMNMX R0, R0, R9, PT ;  /* 0x0000000900007248 */ /* 0x000fe40003fe0100 */
[----:B------:R-:W-:-:S04]  /*26fb0*/  VIMNMX R8, RZ, R8, !PT ;  /* 0x00000008ff087248 */ /* 0x000fc80007fe0100 */
[----:B------:R-:W-:Y:S02]  /*26fc0*/  ISETP.GT.AND P0, PT, R0, R8, PT ;  /* 0x000000080000720c */ /* 0x000fe40003f04270 */
[----:B------:R-:W-:-:S05]  /*26fd0*/  SHF.R.U32.HI R4, RZ, 0x4, R8 ;  /* 0x00000004ff047819 */ /* 0x000fca0000011608 */
[----:B------:R-:W-:-:S06]  /*26fe0*/  IMAD.WIDE.U32 R4, R4, 0x24924925, RZ ;  /* 0x2492492504047825 */ /* 0x000fcc00078e00ff */
[----:B------:R-:W-:Y:S01]  /*26ff0*/  @P0 IADD3 R3, R0, 0x6f, RZ ;  /* 0x0000006f00030810 */ /* 0x000fe20007ffe0ff */
[----:B------:R-:W-:Y:S02]  /*27000*/  @P0 IMAD.MOV.U32 R2, RZ, RZ, RZ ;  /* 0x000000ffff020224 */ /* 0x000fe400078e00ff */
[----:B------:R-:W-:Y:S02]  /*27010*/  IMAD.MOV.U32 R0, RZ, RZ, R5 ;  /* 0x000000ffff007224 */ /* 0x000fe400078e0005 */
[----:B------:R-:W-:-:S03]  /*27020*/  @P0 IMAD.HI R3, R3, -0x6db6db6d, R2 ;  /* 0x9249249303030827 */ /* 0x000fc600078e0202 */
[----:B------:R-:W-:Y:S02]  /*27030*/  MOV R2, R0 ;  /* 0x0000000000027202 */ /* 0x000fe40000000f00 */
[----:B------:R-:W-:-:S04]  /*27040*/  @P0 SHF.R.U32.HI R4, RZ, 0x1f, R3 ;  /* 0x0000001fff040819 */ /* 0x000fc80000011603 */
[----:B------:R-:W-:-:S04]  /*27050*/  @P0 LEA.HI.SX32 R2, R3, R4, 0x1a ;  /* 0x0000000403020211 */ /* 0x000fc800078fd2ff */
[----:B------:R-:W-:-:S13]  /*27060*/  ISETP.GT.AND P0, PT, R2, R0, PT ;  /* 0x000000000200720c */ /* 0x000fda0003f04270 */
[----:B0-----:R-:W-:Y:S05]  /*27070*/  @!P0 BRA `(.L_x_2446) ;  /* 0x0000000c00608947 */ /* 0x001fea0003800000 */
[----:B------:R-:W0:Y:S01]  /*27080*/  LDC R3, c[0x0][0x428] ;  /* 0x00010a00ff037b82 */ /* 0x000e220000000800 */
[----:B------:R-:W-:Y:S01]  /*27090*/  UMOV UR4, 0xffffffff ;  /* 0xffffffff00047882 */ /* 0x000fe20000000000 */
[----:B0-----:R-:W-:Y:S01]  /*270a0*/  ISETP.NE.AND P0, PT, R3, 0x1, PT ;  /* 0x000000010300780c */ /* 0x001fe20003f05270 */
[----:B------:R-:W-:-:S12]  /*270b0*/  IMAD.MOV.U32 R3, RZ, RZ, R18 ;  /* 0x000000ffff037224 */ /* 0x000fd800078e0012 */
[----:B------:R-:W0:Y:S08]  /*270c0*/  @P0 LDC R4, c[0x0][0x42c] ;  /* 0x00010b00ff040b82 */ /* 0x000e300000000800 */
[----:B------:R-:W1:Y:S01]  /*270d0*/  @P0 LDC R5, c[0x0][0x430] ;  /* 0x00010c00ff050b82 */ /* 0x000e620000000800 */
[----:B0-----:R-:W-:-:S05]  /*270e0*/  @P0 IMAD.HI.U32 R4, R18, R4, RZ ;  /* 0x0000000412040227 */ /* 0x001fca00078e00ff */
[----:B-1----:R-:W-:Y:S02]  /*270f0*/  @P0 SHF.R.U32.HI R3, RZ, R5, R4 ;  /* 0x00000005ff030219 */ /* 0x002fe40000011604 */
[----:B------:R-:W-:Y:S01]  /*27100*/  SEL R4, R11, RZ, !P1 ;  /* 0x000000ff0b047207 */ /* 0x000fe20004800000 */
[----:B------:R-:W-:Y:S06]  /*27110*/  BRA.DIV UR4, `(.L_x_2447) ;  /* 0x0000005e04007947 */ /* 0x000fec000b800000 */
.L_x_2594:
[----:B------:R-:W-:-:S03]  /*27120*/  UMOV UR4, 0xffffffff ;  /* 0xffffffff00047882 */ /* 0x000fc60000000000 */
[----:B------:R-:W-:Y:S05]  /*27130*/  BRA.DIV UR4, `(.L_x_2448) ;  /* 0x0000005e042c7947 */ /* 0x000fea000b800000 */
[----:B------:R-:W-:-:S13]  /*27140*/  ELECT P6, URZ, PT ;  /* 0x00000000003f782f */ /* 0x000fda00038c0000 */
.L_x_2597:
        /* <DEDUP_REMOVED lines=12> */
.L_x_2598:
[----:B------:R-:W-:Y:S05]  /*27210*/  BSYNC B1 ;  /* 0x0000000000017941 */ /* 0x000fea0003800000 */
.L_x_2449:
        /* <DEDUP_REMOVED lines=8> */
.L_x_2599:
[----:B------:R-:W1:Y:S02]  /*272a0*/  S2R R6, SR_TID.X ;  /* 0x0000000000067919 */ /* 0x000e640000002100 */
[----:B-1----:R-:W-:-:S04]  /*272b0*/  LOP3.LUT R6, R6, 0x7f, RZ, 0xc0, !PT ;  /* 0x0000007f06067812 */ /* 0x002fc800078ec0ff */
[----:B------:R-:W-:-:S13]  /*272c0*/  ISETP.NE.AND P1, PT, R6, RZ, PT ;  /* 0x000000ff0600720c */ /* 0x000fda0003f25270 */
        /* <DEDUP_REMOVED lines=8> */
.L_x_2454:
[----:B-1----:R-:W2:Y:S01]  /*27350*/  LDL R6, [R1+0xc] ;  /* 0x00000c0001067983 */ /* 0x002ea20000100800 */
[----:B------:R-:W-:Y:S01]  /*27360*/  R2UR UR9, R5 ;  /* 0x00000000050972ca */ /* 0x000fe200000e0000 */
[----:B------:R-:W-:Y:S01]  /*27370*/  IMAD R7, R2, 0x70, R20 ;  /* 0x0000007002077824 */ /* 0x000fe200078e0214 */
[----:B------:R-:W-:Y:S01]  /*27380*/  UIADD3 UR4, UP0, UR36, 0x570, URZ ;  /* 0x0000057024047890 */ /* 0x000fe2000ff1e03f */
[----:B------:R-:W-:Y:S01]  /*27390*/  R2UR UR12, R3 ;  /* 0x00000000030c72ca */ /* 0x000fe200000e0000 */
[----:B------:R-:W-:Y:S01]  /*273a0*/  UMOV UR10, URZ ;  /* 0x0000003f000a7c82 */ /* 0x000fe20008000000 */
[----:B------:R-:W-:Y:S01]  /*273b0*/  R2UR UR13, R4 ;  /* 0x00000000040d72ca */ /* 0x000fe200000e0000 */
[----:B------:R-:W-:Y:S01]  /*273c0*/  UIADD3.X UR5, URZ, UR37, URZ, UP0, !UPT ;  /* 0x000000253f057290 */ /* 0x000fe200087fe43f */
[----:B------:R-:W-:Y:S01]  /*273d0*/  IADD3 R7, R7, -0x70, RZ ;  /* 0xffffff9007077810 */ /* 0x000fe20007ffe0ff */
[----:B------:R-:W-:Y:S01]  /*273e0*/  UMOV UR6, 0x0 ;  /* 0x0000000000067882 */ /* 0x000fe20000000000 */
[----:B------:R-:W-:Y:S01]  /*273f0*/  UMOV UR7, 0x12f00000 ;  /* 0x12f0000000077882 */ /* 0x000fe20000000000 */
[----:B------:R-:W-:Y:S01]  /*27400*/  UMOV UR16, 0x40 ;  /* 0x0000004000107882 */ /* 0x000fe20000000000 */
[----:B------:R-:W-:-:S02]  /*27410*/  R2UR UR11, R7 ;  /* 0x00000000070b72ca */ /* 0x000fc400000e0000 */
        /* <DEDUP_REMOVED lines=16> */
.L_x_2600:
        /* <DEDUP_REMOVED lines=8> */
.L_x_2456:
        /* <DEDUP_REMOVED lines=24> */
.L_x_2452:
[----:B------:R-:W-:Y:S05]  /*27720*/  BSYNC B1 ;  /* 0x0000000000017941 */ /* 0x000fea0003800000 */
.L_x_2451:
        /* <DEDUP_REMOVED lines=12> */
[----:B0-----:R-:W-:Y:S05]  /*277f0*/  @!P0 BRA `(.L_x_2446) ;  /* 0x0000000400808947 */ /* 0x001fea0003800000 */
[C---:B------:R-:W-:Y:S02]  /*27800*/  IMAD R5, R2.reuse, 0x70, R20 ;  /* 0x0000007002057824 */ /* 0x040fe400078e0214 */
[----:B------:R-:W-:Y:S02]  /*27810*/  VIADD R2, R2, 0xffffffff ;  /* 0xffffffff02027836 */ /* 0x000fe40000000000 */
[----:B------:R-:W-:-:S07]  /*27820*/  VIADD R5, R5, 0xffffff20 ;  /* 0xffffff2005057836 */ /* 0x000fce0000000000 */
.L_x_2463:
[----:B------:R-:W-:Y:S05]  /*27830*/  YIELD ;  /* 0x0000000000007946 */ /* 0x000fea0003800000 */
[----:B------:R-:W-:Y:S04]  /*27840*/  BSSY B1, `(.L_x_2457) ;  /* 0x000004e000017945 */ /* 0x000fe80003800000 */
[----:B0-----:R-:W-:Y:S05]  /*27850*/  @!P6 BRA `(.L_x_2458) ;  /* 0x000000040030e947 */ /* 0x001fea0003800000 */
[----:B------:R-:W2:Y:S04]  /*27860*/  LDL R6, [R1+0xc] ;  /* 0x00000c0001067983 */ /* 0x000ea80000100800 */
[----:B------:R-:W3:Y:S01]  /*27870*/  LDL R7, [R1+0x10] ;  /* 0x0000100001077983 */ /* 0x000ee20000100800 */
[----:B--2---:R-:W-:Y:S02]  /*27880*/  LEA R6, R6, R9, 0x3 ;  /* 0x0000000906067211 */ /* 0x004fe400078e18ff */
[----:B---3--:R-:W-:-:S04]  /*27890*/  SHF.L.U32 R7, R7, 0x1f, RZ ;  /* 0x0000001f07077819 */ /* 0x008fc800000006ff */
[----:B------:R-:W0:Y:S02]  /*278a0*/  SYNCS.PHASECHK.TRANS64.TRYWAIT P0, [R6+URZ+0x368a0], R7 ;  /* 0x0368a007060075a7 */ /* 0x000e24000800017f */
[----:B0-----:R-:W-:Y:S05]  /*278b0*/  @!P0 BRA `(.L_x_2459) ;  /* 0x0000005400a88947 */ /* 0x001fea0003800000 */
.L_x_2601:
        /* <DEDUP_REMOVED lines=11> */
.L_x_2460:
        /* <DEDUP_REMOVED lines=27> */
.L_x_2602:
        /* <DEDUP_REMOVED lines=8> */
.L_x_2462:
        /* <DEDUP_REMOVED lines=24> */
.L_x_2458:
[----:B------:R-:W-:Y:S05]  /*27d20*/  BSYNC B1 ;  /* 0x0000000000017941 */ /* 0x000fea0003800000 */
.L_x_2457:
[----:B01----:R-:W2:Y:S04]  /*27d30*/  LDL.LU R6, [R1+0xc] ;  /* 0x00000c0001067983 */ /* 0x003ea80000300800 */
[----:B------:R-:W3:Y:S01]  /*27d40*/  LDL.LU R7, [R1+0x10] ;  /* 0x0000100001077983 */ /* 0x000ee20000300800 */
[----:B------:R-:W-:Y:S02]  /*27d50*/  VIADD R2, R2, 0xffffffff ;  /* 0xffffffff02027836 */ /* 0x000fe40000000000 */
[----:B------:R-:W-:Y:S01]  /*27d60*/  VIADD R5, R5, 0xffffff90 ;  /* 0xffffff9005057836 */ /* 0x000fe20000000000 */
        /* <DEDUP_REMOVED lines=9> */
.L_x_2446:
[----:B------:R-:W-:Y:S05]  /*27e00*/  BSYNC B0 ;  /* 0x0000000000007941 */ /* 0x000fea0003800000 */
.L_x_2445:
[----:B------:R-:W2:Y:S01]  /*27e10*/  LDL R6, [R1+0x20] ;  /* 0x0000200001067983 */ /* 0x000ea20000100800 */
[----:B------:R-:W-:Y:S05]  /*27e20*/  @!P2 WARPSYNC.ALL ;  /* 0x000000000000a948 */ /* 0x000fea0003800000 */
[----:B------:R-:W-:Y:S01]  /*27e30*/  BSSY B6, `(.L_x_2464) ;  /* 0x0000313000067945 */ /* 0x000fe20003800000 */
[----:B------:R-:W-:Y:S01]  /*27e40*/  @!P2 BAR.SYNC.DEFER_BLOCKING 0xc, 0x120 ;  /* 0x030480000000ab1d */ /* 0x000fe20000010000 */
[----:B--2---:R-:W-:-:S13]  /*27e50*/  ISETP.GT.AND P0, PT, R6, RZ, PT ;  /* 0x000000ff0600720c */ /* 0x004fda0003f04270 */
[----:B------:R-:W-:Y:S05]  /*27e60*/  @P0 BRA `(.L_x_2465) ;  /* 0x0000000000440947 */ /* 0x000fea0003800000 */
[----:B------:R-:W1:Y:S02]  /*27e70*/  S2R R6, SR_TID.X ;  /* 0x0000000000067919 */ /* 0x000e640000002100 */
[----:B-1----:R-:W-:-:S04]  /*27e80*/  LOP3.LUT R6, R6, 0x1f, RZ, 0xc0, !PT ;  /* 0x0000001f06067812 */ /* 0x002fc800078ec0ff */
[----:B------:R-:W-:-:S13]  /*27e90*/  ISETP.NE.AND P1, PT, R6, RZ, PT ;  /* 0x000000ff0600720c */ /* 0x000fda0003f25270 */
[----:B------:R-:W-:Y:S05]  /*27ea0*/  @P1 BRA `(.L_x_2466) ;  /* 0x00000030002c1947 */ /* 0x000fea0003800000 */
[----:B0-----:R-:W0:Y:S01]  /*27eb0*/  S2R R7, SR_LANEID ;  /* 0x0000000000077919 */ /* 0x001e220000000000 */
[----:B------:R-:W-:Y:S01]  /*27ec0*/  VOTEU.ANY UR4, UPT, PT ;  /* 0x0000000000047886 */ /* 0x000fe200038e0100 */
[----:B------:R-:W1:Y:S01]  /*27ed0*/  LDC.64 R2, c[0x0][0xc38] ;  /* 0x00030e00ff027b82 */ /* 0x000e620000000a00 */
[----:B------:R-:W0:Y:S08]  /*27ee0*/  FLO.U32 R0, UR4 ;  /* 0x0000000400007d00 */ /* 0x000e3000080e0000 */
[----:B------:R-:W1:Y:S01]  /*27ef0*/  POPC R5, UR4 ;  /* 0x0000000400057d09 */ /* 0x000e620008000000 */
[----:B0-----:R-:W-:-:S13]  /*27f00*/  ISETP.EQ.U32.AND P0, PT, R0, R7, PT ;  /* 0x000000070000720c */ /* 0x001fda0003f02070 */
[----:B-1----:R-:W2:Y:S01]  /*27f10*/  @P0 ATOMG.E.ADD.STRONG.GPU PT, R3, desc[UR60][R2.64], R5 ;  /* 0x00000005020309a8 */ /* 0x002ea200081ee1fc */
[----:B------:R-:W0:Y:S02]  /*27f20*/  S2R R4, SR_LTMASK ;  /* 0x0000000000047919 */ /* 0x000e240000003900 */
[----:B0-----:R-:W-:-:S04]  /*27f30*/  LOP3.LUT R4, R4, UR4, RZ, 0xc0, !PT ;  /* 0x0000000404047c12 */ /* 0x001fc8000f8ec0ff */
[----:B------:R-:W0:Y:S01]  /*27f40*/  POPC R7, R4 ;  /* 0x0000000400077309 */ /* 0x000e220000000000 */
[----:B--2---:R-:W0:Y:S02]  /*27f50*/  SHFL.IDX PT, R0, R3, R0, 0x1f ;  /* 0x00001f0003007589 */ /* 0x004e2400000e0000 */
[----:B0-----:R-:W-:Y:S01]  /*27f60*/  IADD3 R16, R0, UR38, R7 ;  /* 0x0000002600107c10 */ /* 0x001fe2000fffe007 */
[----:B------:R-:W-:Y:S06]  /*27f70*/  BRA `(.L_x_2466) ;  /* 0x0000002c00f87947 */ /* 0x000fec0003800000 */
.L_x_2465:
[----:B------:R-:W1:Y:S01]  /*27f80*/  S2R R3, SR_CgaCtaId ;  /* 0x0000000000037919 */ /* 0x000e620000008800 */
[----:B------:R-:W-:-:S04]  /*27f90*/  MOV R0, 0x400 ;  /* 0x0000040000007802 */ /* 0x000fc80000000f00 */
[----:B-1----:R-:W-:-:S04]  /*27fa0*/  LEA R2, R3, R0, 0x18 ;  /* 0x0000000003027211 */ /* 0x002fc800078ec0ff */
[----:B------:R-:W-:Y:S01]  /*27fb0*/  IADD3 R0, R2, 0x21400, RZ ;  /* 0x0002140002007810 */ /* 0x000fe20007ffe0ff */
[----:B------:R1:W-:Y:S03]  /*27fc0*/  STL [R1+0x14], R2 ;  /* 0x0000140201007387 */ /* 0x0003e60000100800 */
[----:B------:R-:W-:-:S13]  /*27fd0*/  LOP3.LUT P0, RZ, R0, 0x3ff, RZ, 0xc0, !PT ;  /* 0x000003ff00ff7812 */ /* 0x000fda000780c0ff */
[----:B-1----:R-:W-:Y:S05]  /*27fe0*/  @!P0 BRA `(.L_x_2467) ;  /* 0x0000000000408947 */ /* 0x002fea0003800000 */
        /* <DEDUP_REMOVED lines=9> */
[----:B0-----:R-:W-:Y:S01]  /*28080*/  IMAD.U32 R7, RZ, RZ, UR9 ;  /* 0x00000009ff077e24 */ /* 0x001fe2000f8e00ff */
[----:B------:R-:W-:Y:S01]  /*28090*/  MOV R13, RZ ;  /* 0x000000ff000d7202 */ /* 0x000fe20000000f00 */
[----:B------:R-:W-:-:S02]  /*280a0*/  IMAD.U32 R10, RZ, RZ, UR4 ;  /* 0x00000004ff0a7e24 */ /* 0x000fc4000f8e00ff */
[----:B------:R-:W-:Y:S02]  /*280b0*/  IMAD.MOV.U32 R8, RZ, RZ, 0x70 ;  /* 0x00000070ff087424 */ /* 0x000fe400078e00ff */
[----:B------:R-:W-:-:S07]  /*280c0*/  IMAD.MOV.U32 R12, RZ, RZ, 0x1 ;  /* 0x00000001ff0c7424 */ /* 0x000fce00078e00ff */
[----:B------:R-:W-:-:S07]  /*280d0*/  LEPC R20, `(.L_x_2467) ;  /* 0x000000001014794e */ /* 0x000fce0000000000 */
[----:B-1----:R-:W-:Y:S05]  /*280e0*/  CALL.ABS.NOINC R2 ;  /* 0x0000000002007343 */ /* 0x002fea0003c00000 */
.L_x_2467:
        /* <DEDUP_REMOVED lines=13> */
[----:B0-----:R-:W-:Y:S01]  /*281c0*/  IMAD.U32 R7, RZ, RZ, UR9 ;  /* 0x00000009ff077e24 */ /* 0x001fe2000f8e00ff */
[----:B------:R-:W-:Y:S01]  /*281d0*/  MOV R12, 0x1 ;  /* 0x00000001000c7802 */ /* 0x000fe20000000f00 */
[----:B------:R-:W-:-:S02]  /*281e0*/  IMAD.U32 R11, RZ, RZ, UR5 ;  /* 0x00000005ff0b7e24 */ /* 0x000fc4000f8e00ff */
[----:B------:R-:W-:Y:S02]  /*281f0*/  IMAD.MOV.U32 R8, RZ, RZ, 0x70 ;  /* 0x00000070ff087424 */ /* 0x000fe400078e00ff */
[----:B-1----:R-:W-:-:S07]  /*28200*/  IMAD.MOV.U32 R13, RZ, RZ, RZ ;  /* 0x000000ffff0d7224 */ /* 0x002fce00078e00ff */
[----:B------:R-:W-:-:S07]  /*28210*/  LEPC R20, `(.L_x_2469) ;  /* 0x000000001014794e */ /* 0x000fce0000000000 */
[----:B--2---:R-:W-:Y:S05]  /*28220*/  CALL.ABS.NOINC R2 ;  /* 0x0000000002007343 */ /* 0x004fea0003c00000 */
.L_x_2469:
        /* <DEDUP_REMOVED lines=15> */
[----:B0-----:R-:W-:Y:S05]  /*28320*/  CALL.ABS.NOINC R2 ;  /* 0x0000000002007343 */ /* 0x001fea0003c00000 */
.L_x_2468:
[----:B------:R-:W2:Y:S01]  /*28330*/  LDL.LU R2, [R1+0x24] ;  /* 0x0000240001027983 */ /* 0x000ea20000300800 */
[----:B------:R-:W-:-:S03]  /*28340*/  ULDC.64 UR4, c[0x0][0x9f8] ;  /* 0x00027e0000047ab9 */ /* 0x000fc60000000a00 */
[----:B------:R-:W3:Y:S04]  /*28350*/  LDL.LU R0, [R1+0x28] ;  /* 0x0000280001007983 */ /* 0x000ee80000300800 */
[----:B------:R-:W4:Y:S04]  /*28360*/  LDL.LU R4, [R1+0x30] ;  /* 0x0000300001047983 */ /* 0x000f280000300800 */
[----:B------:R-:W4:Y:S01]  /*28370*/  LDL.LU R6, [R1+0x1c] ;  /* 0x00001c0001067983 */ /* 0x000f220000300800 */
[----:B------:R-:W-:-:S04]  /*28380*/  ISETP.NE.U32.AND P0, PT, RZ, UR4, PT ;  /* 0x00000004ff007c0c */ /* 0x000fc8000bf05070 */
[----:B------:R-:W-:Y:S01]  /*28390*/  ISETP.NE.AND.EX P0, PT, RZ, UR5, PT, P0 ;  /* 0x00000005ff007c0c */ /* 0x000fe2000bf05300 */
[----:B0-----:R-:W0:Y:S02]  /*283a0*/  S2R R8, SR_TID.X ;  /* 0x0000000000087919 */ /* 0x001e240000002100 */
        /* <DEDUP_REMOVED lines=9> */
[----:B----4-:R-:W-:-:S06]  /*28440*/  IMAD.MOV.U32 R0, RZ, RZ, R6 ;  /* 0x000000ffff007224 */ /* 0x010fcc00078e0006 */
[----:B------:R0:W5:Y:S01]  /*28450*/  @P0 LDG.E R0, desc[UR60][R2.64] ;  /* 0x0000003c02000981 */ /* 0x000162000c1e1900 */
[----:B------:R-:W-:Y:S02]  /*28460*/  PLOP3.LUT P1, PT, P6, PT, PT, 0x8, 0x0 ;  /* 0x000000000000781c */ /* 0x000fe4000372e170 */
[----:B0-----:R-:W-:Y:S02]  /*28470*/  LEA R2, R17, R4, 0x7 ;  /* 0x0000000411027211 */ /* 0x001fe400078e38ff */
[----:B------:R-:W0:Y:S02]  /*28480*/  LDC R4, c[0x0][0x428] ;  /* 0x00010a00ff047b82 */ /* 0x000e240000000800 */
[----:B0-----:R-:W-:-:S13]  /*28490*/  ISETP.NE.AND P0, PT, R4, 0x1, PT ;  /* 0x000000010400780c */ /* 0x001fda0003f05270 */
[----:B------:R-:W0:Y:S08]  /*284a0*/  @P0 LDC R5, c[0x0][0x42c] ;  /* 0x00010b00ff050b82 */ /* 0x000e300000000800 */
[----:B------:R-:W1:Y:S01]  /*284b0*/  @P0 LDC R4, c[0x0][0x430] ;  /* 0x00010c00ff040b82 */ /* 0x000e620000000800 */
[----:B0-----:R-:W-:-:S04]  /*284c0*/  @P0 IMAD.HI.U32 R7, R18, R5, RZ ;  /* 0x0000000512070227 */ /* 0x001fc800078e00ff */
[----:B------:R-:W-:Y:S01]  /*284d0*/  IMAD.MOV.U32 R5, RZ, RZ, R18 ;  /* 0x000000ffff057224 */ /* 0x000fe200078e0012 */
[----:B-1----:R-:W-:Y:S02]  /*284e0*/  @P0 SHF.R.U32.HI R5, RZ, R4, R7 ;  /* 0x00000004ff050219 */ /* 0x002fe40000011607 */
[----:B------:R-:W-:-:S04]  /*284f0*/  ISETP.NE.U32.AND P0, PT, RZ, UR4, PT ;  /* 0x00000004ff007c0c */ /* 0x000fc8000bf05070 */
[----:B------:R-:W-:-:S04]  /*28500*/  ISETP.NE.AND.EX P0, PT, RZ, UR5, PT, P0 ;  /* 0x00000005ff007c0c */ /* 0x000fc8000bf05300 */
[----:B------:R-:W-:-:S09]  /*28510*/  SEL R3, R6, RZ, !P0 ;  /* 0x000000ff06037207 */ /* 0x000fd20004000000 */
.L_x_2470:
        /* <DEDUP_REMOVED lines=16> */
.L_x_2471:
        /* <DEDUP_REMOVED lines=15> */
.L_x_2472:
        /* <DEDUP_REMOVED lines=9> */
[----:B------:R-:W2:Y:S01]  /*287a0*/  LDL R4, [R1+0x20] ;  /* 0x0000200001047983 */ /* 0x000ea20000100800 */
[----:B------:R-:W0:Y:S01]  /*287b0*/  LDC.64 R8, c[0x0][0x3f8] ;  /* 0x0000fe00ff087b82 */ /* 0x000e220000000a00 */
[----:B------:R-:W-:Y:S02]  /*287c0*/  ULDC.64 UR4, c[0x0][0xa08] ;  /* 0x0002820000047ab9 */ /* 0x000fe40000000a00 */
[----:B0-----:R-:W-:Y:S01]  /*287d0*/  LOP3.LUT P0, RZ, R8, UR4, RZ, 0xfc, !PT ;  /* 0x0000000408ff7c12 */ /* 0x001fe2000f80fcff */
[----:B------:R-:W-:-:S03]  /*287e0*/  UMOV UR4, 0xffffffff ;  /* 0xffffffff00047882 */ /* 0x000fc60000000000 */
[----:B------:R-:W-:-:S04]  /*287f0*/  LOP3.LUT P0, RZ, R9, UR5, RZ, 0xfc, P0 ;  /* 0x0000000509ff7c12 */ /* 0x000fc8000800fcff */
[----:B-----5:R-:W-:Y:S01]  /*28800*/  SEL R6, R0, RZ, !P0 ;  /* 0x000000ff00067207 */ /* 0x020fe20004000000 */
[----:B--2---:R-:W-:Y:S01]  /*28810*/  VIADD R4, R4, 0xffffffff ;  /* 0xffffffff04047836 */ /* 0x004fe20000000000 */
[----:B------:R-:W-:Y:S07]  /*28820*/  BRA.DIV UR4, `(.L_x_2473) ;  /* 0x0000004604f47947 */ /* 0x000fee000b800000 */
.L_x_2605:
[----:B------:R-:W-:Y:S01]  /*28830*/  UMOV UR4, 0xffffffff ;  /* 0xffffffff00047882 */ /* 0x000fe20000000000 */
[----:B------:R-:W-:Y:S02]  /*28840*/  SHF.R.S32.HI R17, RZ, 0x1f, R0 ;  /* 0x0000001fff117819 */ /* 0x000fe40000011400 */
[----:B------:R-:W-:Y:S05]  /*28850*/  BRA.DIV UR4, `(.L_x_2474) ;  /* 0x0000004a041c7947 */ /* 0x000fea000b800000 */
[----:B------:R-:W-:-:S13]  /*28860*/  ELECT P6, URZ, PT ;  /* 0x00000000003f782f */ /* 0x000fda00038c0000 */
.L_x_2608:
[----:B------:R-:W-:Y:S05]  /*28870*/  @!P6 BRA `(.L_x_2475) ;  /* 0x000000040024e947 */ /* 0x000fea0003800000 */
[----:B------:R-:W-:-:S04]  /*28880*/  ISETP.NE.U32.AND P0, PT, R8, RZ, PT ;  /* 0x000000ff0800720c */ /* 0x000fc80003f05070 */
        /* <DEDUP_REMOVED lines=16> */
[----:B------:R-:W-:-:S04]  /*28990*/  LEA R10, P0, R6, R8, 0x2 ;  /* 0x00000008060a7211 */ /* 0x000fc800078010ff */
[----:B------:R-:W-:-:S05]  /*289a0*/  LEA.HI.X R11, R6, R9, R7, 0x2, P0 ;  /* 0x00000009060b7211 */ /* 0x000fca00000f1407 */
[----:B------:R0:W5:Y:S04]  /*289b0*/  LDG.E R6, desc[UR60][R10.64] ;  /* 0x0000003c0a067981 */ /* 0x000168000c1e1900 */
.L_x_2476:
        /* <DEDUP_REMOVED lines=9> */
.L_x_2609:
        /* <DEDUP_REMOVED lines=11> */
.L_x_2478:
        /* <DEDUP_REMOVED lines=33> */
.L_x_2475:
[----:B------:R-:W2:Y:S01]  /*28d10*/  LDL.LU R12, [R1+0x2c] ;  /* 0x00002c00010c7983 */ /* 0x000ea20000300800 */
[----:B------:R-:W-:Y:S01]  /*28d20*/  MOV R10, 0x400 ;  /* 0x00000400000a7802 */ /* 0x000fe20000000f00 */
[----:B------:R-:W-:Y:S05]  /*28d30*/  WARPSYNC.ALL ;  /* 0x0000000000007948 */ /* 0x000fea0003800000 */
[----:B------:R-:W0:Y:S01]  /*28d40*/  S2R R11, SR_CgaCtaId ;  /* 0x00000000000b7919 */ /* 0x000e220000008800 */
[----:B------:R-:W-:-:S13]  /*28d50*/  ELECT P0, URZ, PT ;  /* 0x00000000003f782f */ /* 0x000fda0003800000 */
[C---:B------:R-:W-:Y:S01]  /*28d60*/  @P0 R2UR UR13, R3.reuse ;  /* 0x00000000030d02ca */ /* 0x040fe200000e0000 */
        /* <DEDUP_REMOVED lines=33> */
[----:B--2---:R-:W-:-:S04]  /*28f80*/  IADD3 R12, R12, 0x1, RZ ;  /* 0x000000010c0c7810 */ /* 0x004fc80007ffe0ff */
[----:B------:R-:W-:Y:S01]  /*28f90*/  LEA.HI R2, R12, R12, RZ, 0x1 ;  /* 0x0000000c0c027211 */ /* 0x000fe200078f08ff */
[----:B------:R0:W-:Y:S03]  /*28fa0*/  STL [R1+0x2c], R12 ;  /* 0x00002c0c01007387 */ /* 0x0001e60000100800 */
[----:B------:R-:W-:-:S05]  /*28fb0*/  LOP3.LUT R2, R2, 0xfffffffe, RZ, 0xc0, !PT ;  /* 0xfffffffe02027812 */ /* 0x000fca00078ec0ff */
[----:B------:R-:W-:-:S05]  /*28fc0*/  IMAD.IADD R2, R12, 0x1, -R2 ;  /* 0x000000010c027824 */ /* 0x000fca00078e0a02 */
[----:B------:R-:W-:-:S04]  /*28fd0*/  SHF.L.U32 R2, R2, 0x1f, RZ ;  /* 0x0000001f02027819 */ /* 0x000fc800000006ff */
[----:B------:R-:W1:Y:S02]  /*28fe0*/  SYNCS.PHASECHK.TRANS64.TRYWAIT P0, [R10+URZ+0x36820], R2 ;  /* 0x036820020a0075a7 */ /* 0x000e64000800017f */
[----:B01----:R-:W-:Y:S05]  /*28ff0*/  @!P0 BRA `(.L_x_2480) ;  /* 0x0000004000688947 */ /* 0x003fea0003800000 */
.L_x_2610:
[----:B------:R-:W-:Y:S05]  /*29000*/  BSYNC B0 ;  /* 0x0000000000007941 */ /* 0x000fea0003800000 */
.L_x_2479:
[----:B0-----:R-:W2:Y:S01]  /*29010*/  LDL R3, [R1+0x20] ;  /* 0x0000200001037983 */ /* 0x001ea20000100800 */
[----:B------:R-:W-:Y:S01]  /*29020*/  BSSY B0, `(.L_x_2481) ;  /* 0x00001a0000007945 */ /* 0x000fe20003800000 */
[----:B--2---:R-:W-:-:S13]  /*29030*/  ISETP.GE.AND P0, PT, R3, 0x2, PT ;  /* 0x000000020300780c */ /* 0x004fda0003f06270 */
[----:B------:R-:W-:Y:S05]  /*29040*/  @!P0 BRA `(.L_x_2482) ;  /* 0x0000001800748947 */ /* 0x000fea0003800000 */
[C---:B------:R-:W-:Y:S01]  /*29050*/  LOP3.LUT R2, R3.reuse, 0x1, RZ, 0xc0, !PT ;  /* 0x0000000103027812 */ /* 0x040fe200078ec0ff */
[----:B------:R-:W-:Y:S01]  /*29060*/  VIADD R10, R3, 0xfffffffe ;  /* 0xfffffffe030a7836 */ /* 0x000fe20000000000 */
[----:B------:R-:W-:Y:S02]  /*29070*/  BSSY B1, `(.L_x_2483) ;  /* 0x0000090000017945 */ /* 0x000fe40003800000 */
[----:B------:R-:W-:Y:S02]  /*29080*/  ISETP.NE.U32.AND P0, PT, R2, 0x1, PT ;  /* 0x000000010200780c */ /* 0x000fe40003f05070 */
[----:B------:R-:W-:-:S11]  /*29090*/  MOV R7, R10 ;  /* 0x0000000a00077202 */ /* 0x000fd60000000f00 */
[----:B------:R-:W-:Y:S05]  /*290a0*/  @!P0 BRA `(.L_x_2484) ;  /* 0x0000000800308947 */ /* 0x000fea0003800000 */
        /* <DEDUP_REMOVED lines=10> */
[----:B------:R-:W-:Y:S01]  /*29150*/  IMAD.MOV.U32 R2, RZ, RZ, R6 ;  /* 0x000000ffff027224 */ /* 0x000fe200078e0006 */
[----:B------:R-:W-:Y:S02]  /*29160*/  MOV R3, R10 ;  /* 0x0000000a00037202 */ /* 0x000fe40000000f00 */
[----:B------:R-:W-:-:S13]  /*29170*/  ISETP.NE.AND.EX P0, PT, R9, RZ, PT, P0 ;  /* 0x000000ff0900720c */ /* 0x000fda0003f05300 */
        /* <DEDUP_REMOVED lines=8> */
[----:B------:R-:W-:-:S03]  /*29200*/  IMAD R7, R17, UR4, RZ ;  /* 0x0000000411077c24 */ /* 0x000fc6000f8e02ff */
[--C-:B------:R-:W-:Y:S01]  /*29210*/  SHF.R.S32.HI R3, RZ, 0x1f, R2.reuse ;  /* 0x0000001fff037819 */ /* 0x100fe20000011402 */
        /* <DEDUP_REMOVED lines=8> */
.L_x_2487:
[----:B0-----:R-:W0:Y:S01]  /*292a0*/  S2R R8, SR_CgaCtaId ;  /* 0x0000000000087919 */ /* 0x001e220000008800 */
[----:B------:R-:W-:-:S04]  /*292b0*/  MOV R7, 0x400 ;  /* 0x0000040000077802 */ /* 0x000fc80000000f00 */
[----:B0-----:R-:W-:Y:S02]  /*292c0*/  LEA R7, R8, R7, 0x18 ;  /* 0x0000000708077211 */ /* 0x001fe400078ec0ff */
[----:B------:R-:W-:-:S03]  /*292d0*/  SHF.L.U32 R8, R14, 0x1f, RZ ;  /* 0x0000001f0e087819 */ /* 0x000fc600000006ff */
[----:B------:R-:W-:-:S04]  /*292e0*/  IMAD R7, R11, 0x8, R7 ;  /* 0x000000080b077824 */ /* 0x000fc800078e0207 */
[----:B------:R-:W0:Y:S02]  /*292f0*/  SYNCS.PHASECHK.TRANS64.TRYWAIT P0, [R7+URZ+0x36840], R8 ;  /* 0x03684008070075a7 */ /* 0x000e24000800017f */
[----:B0-----:R-:W-:Y:S05]  /*29300*/  @!P0 BRA `(.L_x_2488) ;  /* 0x0000003c00c48947 */ /* 0x001fea0003800000 */
.L_x_2611:
        /* <DEDUP_REMOVED lines=11> */
.L_x_2489:
        /* <DEDUP_REMOVED lines=14> */
[----:B------:R-:W-:Y:S01]  /*294a0*/  IADD3 R8, R8, 0x36800, RZ ;  /* 0x0003680008087810 */ /* 0x000fe20007ffe0ff */
        /* <DEDUP_REMOVED lines=22> */
.L_x_2612:
        /* <DEDUP_REMOVED lines=13> */
.L_x_2491:
[----:B01----:R-:W2:Y:S01]  /*296e0*/  LDL.LU R7, [R1] ;  /* 0x0000000001077983 */ /* 0x003ea20000300800 */
[----:B------:R-:W-:Y:S01]  /*296f0*/  MOV R9, 0x400 ;  /* 0x0000040000097802 */ /* 0x000fe20000000f00 */
[----:B------:R-:W0:Y:S01]  /*29700*/  S2R R12, SR_CgaCtaId ;  /* 0x00000000000c7919 */ /* 0x000e220000008800 */
[----:B------:R-:W-:Y:S01]  /*29710*/  R2UR UR11, R4 ;  /* 0x00000000040b72ca */ /* 0x000fe200000e0000 */
[----:B------:R-:W-:Y:S01]  /*29720*/  UIADD3 UR4, UP0, UR36, 0x470, URZ ;  /* 0x0000047024047890 */ /* 0x000fe2000ff1e03f */
[----:B------:R-:W-:Y:S02]  /*29730*/  R2UR UR13, R6 ;  /* 0x00000000060d72ca */ /* 0x000fe400000e0000 */
[----:B------:R-:W-:Y:S02]  /*29740*/  R2UR UR12, R5 ;  /* 0x00000000050c72ca */ /* 0x000fe400000e0000 */
[----:B0-----:R-:W-:Y:S01]  /*29750*/  LEA R9, R12, R9, 0x18 ;  /* 0x000000090c097211 */ /* 0x001fe200078ec0ff */
[----:B--2---:R-:W-:-:S02]  /*29760*/  IMAD.MOV.U32 R8, RZ, RZ, R7 ;  /* 0x000000ffff087224 */ /* 0x004fc400078e0007 */
[----:B------:R-:W2:Y:S01]  /*29770*/  LDL R7, [R1+0x4] ;  /* 0x0000040001077983 */ /* 0x000ea20000100800 */
[----:B------:R-:W-:Y:S01]  /*29780*/  UMOV UR10, URZ ;  /* 0x0000003f000a7c82 */ /* 0x000fe20008000000 */
[--C-:B------:R-:W-:Y:S01]  /*29790*/  IMAD R4, R8, 0x8, R9.reuse ;  /* 0x0000000808047824 */ /* 0x100fe200078e0209 */
[----:B------:R-:W-:Y:S01]  /*297a0*/  UMOV UR6, 0x0 ;  /* 0x0000000000067882 */ /* 0x000fe20000000000 */
[----:B------:R-:W-:Y:S01]  /*297b0*/  UMOV UR7, 0x14f00000 ;  /* 0x14f0000000077882 */ /* 0x000fe20000000000 */
[----:B------:R-:W-:Y:S01]  /*297c0*/  UMOV UR16, 0x40 ;  /* 0x0000004000107882 */ /* 0x000fe20000000000 */
[----:B------:R-:W-:Y:S02]  /*297d0*/  MOV R6, R2 ;  /* 0x0000000200067202 */ /* 0x000fe40000000f00 */
[----:B------:R-:W-:Y:S01]  /*297e0*/  R2UR UR9, R4 ;  /* 0x00000000040972ca */ /* 0x000fe200000e0000 */
[----:B------:R-:W-:-:S05]  /*297f0*/  IMAD R4, R8, 0xa800, R9 ;  /* 0x0000a80008047824 */ /* 0x000fca00078e0209 */
[----:B------:R-:W-:Y:S01]  /*29800*/  R2UR UR15, R4 ;  /* 0x00000000040f72ca */ /* 0x000fe200000e0000 */
[----:B------:R-:W-:-:S06]  /*29810*/  IMAD.MOV.U32 R4, RZ, RZ, R3 ;  /* 0x000000ffff047224 */ /* 0x000fcc00078e0003 */
[----:B------:R-:W-:-:S06]  /*29820*/  UIADD3 UR9, UR9, 0x36850, URZ ;  /* 0x0003685009097890 */ /* 0x000fcc000fffe03f */
[----:B------:R-:W-:Y:S02]  /*29830*/  UIADD3 UR8, UR15, 0x400, URZ ;  /* 0x000004000f087890 */ /* 0x000fe4000fffe03f */
[----:B------:R-:W-:Y:S02]  /*29840*/  UIADD3 UR14, UR15, 0x3c00, URZ ;  /* 0x00003c000f0e7890 */ /* 0x000fe4000fffe03f */
[----:B------:R-:W-:Y:S01]  /*29850*/  UIADD3 UR15, UR15, 0x7400, URZ ;  /* 0x000074000f0f7890 */ /* 0x000fe2000fffe03f */
        /* <DEDUP_REMOVED lines=12> */
.L_x_2486:
[----:B------:R-:W-:Y:S05]  /*29920*/  BSYNC B2 ;  /* 0x0000000000027941 */ /* 0x000fea0003800000 */
.L_x_2485:
[----:B------:R-:W2:Y:S04]  /*29930*/  LDL.LU R2, [R1+0x20] ;  /* 0x0000200001027983 */ /* 0x000ea80000300800 */
[----:B------:R0:W-:Y:S04]  /*29940*/  STL [R1], R11 ;  /* 0x0000000b01007387 */ /* 0x0001e80000100800 */
[----:B------:R0:W-:Y:S02]  /*29950*/  STL [R1+0x8], R14 ;  /* 0x0000080e01007387 */ /* 0x0001e40000100800 */
[----:B0-2---:R-:W-:-:S07]  /*29960*/  VIADD R7, R2, 0xfffffffd ;  /* 0xfffffffd02077836 */ /* 0x005fce0000000000 */
.L_x_2484:
[----:B------:R-:W-:Y:S05]  /*29970*/  BSYNC B1 ;  /* 0x0000000000017941 */ /* 0x000fea0003800000 */
.L_x_2483:
[----:B------:R-:W-:-:S13]  /*29980*/  ISETP.NE.AND P0, PT, R10, RZ, PT ;  /* 0x000000ff0a00720c */ /* 0x000fda0003f05270 */
[----:B------:R-:W-:Y:S05]  /*29990*/  @!P0 BRA `(.L_x_2482) ;  /* 0x0000001000208947 */ /* 0x000fea0003800000 */
[----:B------:R-:W-:-:S07]  /*299a0*/  MOV R11, R6 ;  /* 0x00000006000b7202 */ /* 0x000fce0000000f00 */
.L_x_2506:
        /* <DEDUP_REMOVED lines=32> */
.L_x_2494:
[----:B------:R-:W1:Y:S01]  /*29bb0*/  S2R R3, SR_CgaCtaId ;  /* 0x0000000000037919 */ /* 0x000e620000008800 */
[----:B------:R-:W-:-:S04]  /*29bc0*/  MOV R2, 0x400 ;  /* 0x0000040000027802 */ /* 0x000fc80000000f00 */
[----:B-1----:R-:W-:Y:S02]  /*29bd0*/  LEA R2, R3, R2, 0x18 ;  /* 0x0000000203027211 */ /* 0x002fe400078ec0ff */
[----:B------:R-:W-:Y:S02]  /*29be0*/  SHF.L.U32 R3, R9, 0x1f, RZ ;  /* 0x0000001f09037819 */ /* 0x000fe400000006ff */
[----:B------:R-:W-:-:S04]  /*29bf0*/  LEA R2, R8, R2, 0x3 ;  /* 0x0000000208027211 */ /* 0x000fc800078e18ff */
[----:B------:R-:W1:Y:S02]  /*29c00*/  SYNCS.PHASECHK.TRANS64.TRYWAIT P0, [R2+URZ+0x36840], R3 ;  /* 0x03684003020075a7 */ /* 0x000e64000800017f */
[----:B-1----:R-:W-:Y:S05]  /*29c10*/  @!P0 BRA `(.L_x_2495) ;  /* 0x0000003400a88947 */ /* 0x002fea0003800000 */
.L_x_2613:
        /* <DEDUP_REMOVED lines=11> */
.L_x_2496:
        /* <DEDUP_REMOVED lines=37> */
.L_x_2614:
        /* <DEDUP_REMOVED lines=8> */
.L_x_2498:
        /* <DEDUP_REMOVED lines=35> */
.L_x_2493:
[----:B------:R-:W-:Y:S05]  /*2a1d0*/  BSYNC B1 ;  /* 0x0000000000017941 */ /* 0x000fea0003800000 */
.L_x_2492:
        /* <DEDUP_REMOVED lines=18> */
[----:B-1----:R-:W-:Y:S01]  /*2a300*/  @P0 IMAD.HI.U32 R11, R10, R2, RZ ;  /* 0x000000020a0b0227 */ /* 0x002fe200078e00ff */
        /* <DEDUP_REMOVED lines=12> */
.L_x_2501:
[----:B------:R-:W2:Y:S01]  /*2a3d0*/  S2R R3, SR_CgaCtaId ;  /* 0x0000000000037919 */ /* 0x000ea20000008800 */
[----:B------:R-:W-:-:S04]  /*2a3e0*/  MOV R2, 0x400 ;  /* 0x0000040000027802 */ /* 0x000fc80000000f00 */
[----:B--2---:R-:W-:Y:S02]  /*2a3f0*/  LEA R2, R3, R2, 0x18 ;  /* 0x0000000203027211 */ /* 0x004fe400078ec0ff */
[----:B------:R-:W-:Y:S02]  /*2a400*/  SHF.L.U32 R3, R14, 0x1f, RZ ;  /* 0x0000001f0e037819 */ /* 0x000fe400000006ff */
[----:B------:R-:W-:-:S04]  /*2a410*/  LEA R2, R15, R2, 0x3 ;  /* 0x000000020f027211 */ /* 0x000fc800078e18ff */
[----:B------:R-:W2:Y:S02]  /*2a420*/  SYNCS.PHASECHK.TRANS64.TRYWAIT P0, [R2+URZ+0x36840], R3 ;  /* 0x03684003020075a7 */ /* 0x000ea4000800017f */
[----:B--2---:R-:W-:Y:S05]  /*2a430*/  @!P0 BRA `(.L_x_2502) ;  /* 0x0000002c00c88947 */ /* 0x004fea0003800000 */
.L_x_2615:
        /* <DEDUP_REMOVED lines=11> */
.L_x_2503:
[----:B------:R-:W3:Y:S01]  /*2a4f0*/  LDL R13, [R1] ;  /* 0x00000000010d7983 */ /* 0x000ee20000100800 */
[----:B0-----:R-:W-:-:S03]  /*2a500*/  MOV R14, 0x400 ;  /* 0x00000400000e7802 */ /* 0x001fc60000000f00 */
        /* <DEDUP_REMOVED lines=13> */
[----:B------:R-:W-:Y:S02]  /*2a5e0*/  SHF.L.U32 R9, R9, 0x1f, RZ ;  /* 0x0000001f09097819 */ /* 0x000fe400000006ff */
[----:B---3--:R-:W-:-:S04]  /*2a5f0*/  LEA R3, R13, R2, 0x3 ;  /* 0x000000020d037211 */ /* 0x008fc800078e18ff */
        /* <DEDUP_REMOVED lines=21> */
.L_x_2616:
        /* <DEDUP_REMOVED lines=8> */
.L_x_2505:
        /* <DEDUP_REMOVED lines=19> */
[----:B------:R-:W-:Y:S01]  /*2a900*/  MOV R4, R10 ;  /* 0x0000000a00047202 */ /* 0x000fe20000000f00 */
        /* <DEDUP_REMOVED lines=13> */
.L_x_2500:
[----:B------:R-:W-:Y:S05]  /*2a9e0*/  BSYNC B1 ;  /* 0x0000000000017941 */ /* 0x000fea0003800000 */
.L_x_2499:
[C---:B------:R-:W-:Y:S01]  /*2a9f0*/  ISETP.GT.AND P0, PT, R7.reuse, 0x1, PT ;  /* 0x000000010700780c */ /* 0x040fe20003f04270 */
[----:B------:R-:W-:-:S12]  /*2aa00*/  VIADD R7, R7, 0xfffffffe ;  /* 0xfffffffe07077836 */ /* 0x000fd80000000000 */
[----:B------:R-:W-:Y:S05]  /*2aa10*/  @P0 BRA `(.L_x_2506) ;  /* 0xffffffec00e40947 */ /* 0x000fea000383ffff */
.L_x_2482:
[----:B------:R-:W-:Y:S05]  /*2aa20*/  BSYNC B0 ;  /* 0x0000000000007941 */ /* 0x000fea0003800000 */
.L_x_2481:
        /* <DEDUP_REMOVED lines=17> */
.L_x_2508:
[----:B------:R-:W-:Y:S05]  /*2ab40*/  BSYNC B0 ;  /* 0x0000000000007941 */ /* 0x000fea0003800000 */
.L_x_2507:
        /* <DEDUP_REMOVED lines=11> */
.L_x_2617:
        /* <DEDUP_REMOVED lines=11> */
.L_x_2512:
        /* <DEDUP_REMOVED lines=33> */
.L_x_2510:
[----:B------:R-:W-:Y:S05]  /*2aec0*/  BSYNC B0 ;  /* 0x0000000000007941 */ /* 0x000fea0003800000 */
.L_x_2509:
        /* <DEDUP_REMOVED lines=9> */
.L_x_2466:
[----:B------:R-:W-:Y:S05]  /*2af60*/  BSYNC B6 ;  /* 0x0000000000067941 */ /* 0x000fea0003800000 */
.L_x_2464:
[----:B------:R-:W-:-:S03]  /*2af70*/  UMOV UR4, 0xffffffff ;  /* 0xffffffff00047882 */ /* 0x000fc60000000000 */
[----:B------:R-:W-:Y:S05]  /*2af80*/  BRA.DIV UR4, `(.L_x_2513) ;  /* 0x0000002604307947 */ /* 0x000fea000b800000 */
[----:B------:R2:W3:Y:S04]  /*2af90*/  SHFL.IDX PT, R4, R16, RZ, 0x1f ;  /* 0x00001fff10047589 */ /* 0x0004e800000e0000 */
[----:B------:R-:W4:Y:S02]  /*2afa0*/  SHFL.IDX PT, R16, R16, 0x1, 0x1f ;  /* 0x00201f0010107f89 */ /* 0x000f2400000e0000 */
.L_x_2621:
[----:B0-----:R-:W0:Y:S01]  /*2afb0*/  S2R R8, SR_TID.X ;  /* 0x0000000000087919 */ /* 0x001e220000002100 */
[----:B------:R-:W-:Y:S01]  /*2afc0*/  ULDC UR4, c[0x0][0xc14] ;  /* 0x0003050000047ab9 */ /* 0x000fe20000000800 */
[----:B------:R-:W-:Y:S01]  /*2afd0*/  BSSY B0, `(.L_x_2514) ;  /* 0x000000b000007945 */ /* 0x000fe20003800000 */
[----:B-1----:R-:W-:Y:S02]  /*2afe0*/  IMAD.U32 R0, RZ, RZ, UR4 ;  /* 0x00000004ff007e24 */ /* 0x002fe4000f8e00ff */
[----:B------:R-:W-:Y:S01]  /*2aff0*/  IMAD.MOV.U32 R3, RZ, RZ, RZ ;  /* 0x000000ffff037224 */ /* 0x000fe200078e00ff */
[----:B0-----:R-:W-:-:S04]  /*2b000*/  LOP3.LUT R8, R8, 0x1f, RZ, 0xc0, !PT ;  /* 0x0000001f08087812 */ /* 0x001fc800078ec0ff */
[C---:B------:R-:W-:Y:S02]  /*2b010*/  ISETP.NE.AND P0, PT, R8.reuse, 0x1f, PT ;  /* 0x0000001f0800780c */ /* 0x040fe40003f05270 */
[----:B------:R-:W-:-:S04]  /*2b020*/  IADD3 R5, R8, R19, RZ ;  /* 0x0000001308057210 */ /* 0x000fc80007ffe0ff */
[----:B------:R-:W-:-:S13]  /*2b030*/  ISETP.GE.OR P0, PT, R5, R0, !P0 ;  /* 0x000000000500720c */ /* 0x000fda0004706670 */
[----:B------:R-:W-:Y:S05]  /*2b040*/  @P0 BRA `(.L_x_2515) ;  /* 0x00000000000c0947 */ /* 0x000fea0003800000 */
[----:B------:R-:W0:Y:S02]  /*2b050*/  LDC.64 R2, c[0x0][0xc58] ;  /* 0x00031600ff027b82 */ /* 0x000e240000000a00 */
[----:B0-----:R-:W-:-:S06]  /*2b060*/  IMAD.WIDE R2, R5, 0x4, R2 ;  /* 0x0000000405027825 */ /* 0x001fcc00078e0202 */
[----:B------:R0:W5:Y:S02]  /*2b070*/  LDG.E R3, desc[UR60][R2.64] ;  /* 0x0000003c02037981 */ /* 0x000164000c1e1900 */
.L_x_2515:
[----:B------:R-:W-:Y:S05]  /*2b080*/  BSYNC B0 ;  /* 0x0000000000007941 */ /* 0x000fea0003800000 */
.L_x_2514:
        /* <DEDUP_REMOVED lines=17> */
[----:B-1----:R-:W-:-:S04]  /*2b1a0*/  SEL R7, R14, RZ, P1 ;  /* 0x000000ff0e077207 */ /* 0x002fc80000800000 */
[----:B------:R-:W-:-:S05]  /*2b1b0*/  IADD3 R7, R6, R7, RZ ;  /* 0x0000000706077210 */ /* 0x000fca0007ffe0ff */
[----:B------:R-:W0:Y:S02]  /*2b1c0*/  SHFL.UP PT, R14, R7, 0x10, RZ ;  /* 0x06000000070e7989 */ /* 0x000e2400000e00ff */
[----:B0-----:R-:W-:-:S05]  /*2b1d0*/  SEL R2, R14, RZ, P0 ;  /* 0x000000ff0e027207 */ /* 0x001fca0000000000 */
[----:B------:R-:W-:-:S05]  /*2b1e0*/  IMAD.IADD R2, R7, 0x1, R2 ;  /* 0x0000000107027824 */ /* 0x000fca00078e0202 */
[----:B------:R0:W1:Y:S02]  /*2b1f0*/  SHFL.IDX PT, R14, R2, 0x1f, 0x1f ;  /* 0x03e01f00020e7f89 */ /* 0x00006400000e0000 */
.L_x_2629:
[----:B------:R-:W-:Y:S02]  /*2b200*/  ULDC UR4, c[0x0][0xc10] ;  /* 0x0003040000047ab9 */ /* 0x000fe40000000800 */
[----:B------:R-:W-:-:S04]  /*2b210*/  IMAD.U32 R5, RZ, RZ, UR4 ;  /* 0x00000004ff057e24 */ /* 0x000fc8000f8e00ff */
[----:B-1----:R-:W-:-:S05]  /*2b220*/  IMAD R7, R14, R5, RZ ;  /* 0x000000050e077224 */ /* 0x002fca00078e02ff */
[----:B--2-4-:R-:W-:-:S04]  /*2b230*/  IADD3 R16, R16, R7, RZ ;  /* 0x0000000710107210 */ /* 0x014fc80007ffe0ff */
[----:B---3--:R-:W-:-:S13]  /*2b240*/  ISETP.GT.AND P0, PT, R16, R4, PT ;  /* 0x000000041000720c */ /* 0x008fda0003f04270 */
[----:B------:R-:W-:Y:S05]  /*2b250*/  @P0 BRA `(.L_x_2517) ;  /* 0x0000000000b40947 */ /* 0x000fea0003800000 */
[----:B------:R-:W1:Y:S02]  /*2b260*/  LDC R0, c[0x0][0xc14] ;  /* 0x00030500ff007b82 */ /* 0x000e640000000800 */
.L_x_2522:
[----:B------:R-:W-:-:S05]  /*2b270*/  VIADD R19, R19, 0x1f ;  /* 0x0000001f13137836 */ /* 0x000fca0000000000 */
[----:B-1----:R-:W-:-:S13]  /*2b280*/  ISETP.GE.AND P0, PT, R19, R0, PT ;  /* 0x000000001300720c */ /* 0x002fda0003f06270 */
[----:B------:R-:W-:Y:S05]  /*2b290*/  @P0 BRA `(.L_x_2518) ;  /* 0x0000000400ec0947 */ /* 0x000fea0003800000 */
[----:B------:R-:W1:Y:S01]  /*2b2a0*/  S2R R8, SR_TID.X ;  /* 0x0000000000087919 */ /* 0x000e620000002100 */
[----:B------:R-:W-:Y:S01]  /*2b2b0*/  BSSY B0, `(.L_x_2519) ;  /* 0x000000a000007945 */ /* 0x000fe20003800000 */
[----:B------:R-:W-:Y:S02]  /*2b2c0*/  MOV R3, RZ ;  /* 0x000000ff00037202 */ /* 0x000fe40000000f00 */
[----:B-1----:R-:W-:-:S04]  /*2b2d0*/  LOP3.LUT R8, R8, 0x1f, RZ, 0xc0, !PT ;  /* 0x0000001f08087812 */ /* 0x002fc800078ec0ff */
[C---:B------:R-:W-:Y:S01]  /*2b2e0*/  ISETP.NE.AND P1, PT, R8.reuse, 0x1f, PT ;  /* 0x0000001f0800780c */ /* 0x040fe20003f25270 */
[----:B------:R-:W-:-:S05]  /*2b2f0*/  IMAD.IADD R5, R8, 0x1, R19 ;  /* 0x0000000108057824 */ /* 0x000fca00078e0213 */
[----:B------:R-:W-:-:S13]  /*2b300*/  ISETP.GE.OR P0, PT, R5, R0, !P1 ;  /* 0x000000000500720c */ /* 0x000fda0004f06670 */
[----:B------:R-:W-:Y:S05]  /*2b310*/  @P0 BRA `(.L_x_2520) ;  /* 0x00000000000c0947 */ /* 0x000fea0003800000 */
[----:B0-----:R-:W0:Y:S02]  /*2b320*/  LDC.64 R2, c[0x0][0xc58] ;  /* 0x00031600ff027b82 */ /* 0x001e240000000a00 */
[----:B0-----:R-:W-:-:S06]  /*2b330*/  IMAD.WIDE R2, R5, 0x4, R2 ;  /* 0x0000000405027825 */ /* 0x001fcc00078e0202 */
[----:B------:R1:W5:Y:S02]  /*2b340*/  LDG.E R3, desc[UR60][R2.64] ;  /* 0x0000003c02037981 */ /* 0x000364000c1e1900 */
.L_x_2520:
[----:B------:R-:W-:Y:S05]  /*2b350*/  BSYNC B0 ;  /* 0x0000000000007941 */ /* 0x000fea0003800000 */
.L_x_2519:
[----:B------:R-:W-:-:S03]  /*2b360*/  UMOV UR4, 0xffffffff ;  /* 0xffffffff00047882 */ /* 0x000fc60000000000 */
[----:B------:R-:W-:Y:S05]  /*2b370*/  BRA.DIV UR4, `(.L_x_2521) ;  /* 0x0000002604507947 */ /* 0x000fea000b800000 */
[----:B-----5:R-:W2:Y:S01]  /*2b380*/  SHFL.UP PT, R14, R3, 0x1, RZ ;  /* 0x04200000030e7989 */ /* 0x020ea200000e00ff */
[C---:B------:R-:W-:Y:S02]  /*2b390*/  ISETP.NE.AND P0, PT, R8.reuse, RZ, PT ;  /* 0x000000ff0800720c */ /* 0x040fe40003f05270 */
[----:B------:R-:W-:Y:S02]  /*2b3a0*/  ISETP.GE.U32.AND P1, PT, R8, 0x2, PT ;  /* 0x000000020800780c */ /* 0x000fe40003f26070 */
[----:B--2---:R-:W-:Y:S02]  /*2b3b0*/  SEL R14, R14, RZ, P0 ;  /* 0x000000ff0e0e7207 */ /* 0x004fe40000000000 */
[----:B------:R-:W-:-:S03]  /*2b3c0*/  ISETP.GE.U32.AND P0, PT, R8, 0x4, PT ;  /* 0x000000040800780c */ /* 0x000fc60003f06070 */
[----:B------:R-:W-:-:S05]  /*2b3d0*/  IMAD.IADD R13, R3, 0x1, R14 ;  /* 0x00000001030d7824 */ /* 0x000fca00078e020e */
[----:B------:R-:W2:Y:S02]  /*2b3e0*/  SHFL.UP PT, R14, R13, 0x2, RZ ;  /* 0x044000000d0e7989 */ /* 0x000ea400000e00ff */
[----:B--2---:R-:W-:Y:S02]  /*2b3f0*/  SEL R14, R14, RZ, P1 ;  /* 0x000000ff0e0e7207 */ /* 0x004fe40000800000 */
[----:B------:R-:W-:-:S03]  /*2b400*/  ISETP.GE.U32.AND P1, PT, R8, 0x8, PT ;  /* 0x000000080800780c */ /* 0x000fc60003f26070 */
[----:B------:R-:W-:-:S05]  /*2b410*/  IMAD.IADD R5, R13, 0x1, R14 ;  /* 0x000000010d057824 */ /* 0x000fca00078e020e */
[----:B------:R-:W2:Y:S02]  /*2b420*/  SHFL.UP PT, R14, R5, 0x4, RZ ;  /* 0x04800000050e7989 */ /* 0x000ea400000e00ff */
[----:B--2---:R-:W-:Y:S02]  /*2b430*/  SEL R6, R14, RZ, P0 ;  /* 0x000000ff0e067207 */ /* 0x004fe40000000000 */
[----:B------:R-:W-:Y:S02]  /*2b440*/  ISETP.GE.U32.AND P0, PT, R8, 0x10, PT ;  /* 0x000000100800780c */ /* 0x000fe40003f06070 */
[----:B------:R-:W-:-:S05]  /*2b450*/  IADD3 R6, R5, R6, RZ ;  /* 0x0000000605067210 */ /* 0x000fca0007ffe0ff */
[----:B------:R-:W2:Y:S02]  /*2b460*/  SHFL.UP PT, R14, R6, 0x8, RZ ;  /* 0x05000000060e7989 */ /* 0x000ea400000e00ff */
[----:B--2---:R-:W-:-:S05]  /*2b470*/  SEL R7, R14, RZ, P1 ;  /* 0x000000ff0e077207 */ /* 0x004fca0000800000 */
[----:B------:R-:W-:-:S05]  /*2b480*/  IMAD.IADD R7, R6, 0x1, R7 ;  /* 0x0000000106077824 */ /* 0x000fca00078e0207 */
[----:B------:R-:W0:Y:S02]  /*2b490*/  SHFL.UP PT, R14, R7, 0x10, RZ ;  /* 0x06000000070e7989 */ /* 0x000e2400000e00ff */
[----:B01----:R-:W-:-:S05]  /*2b4a0*/  SEL R2, R14, RZ, P0 ;  /* 0x000000ff0e027207 */ /* 0x003fca0000000000 */
[----:B------:R-:W-:-:S05]  /*2b4b0*/  IMAD.IADD R2, R7, 0x1, R2 ;  /* 0x0000000107027824 */ /* 0x000fca00078e0202 */
[----:B------:R0:W1:Y:S02]  /*2b4c0*/  SHFL.IDX PT, R14, R2, 0x1f, 0x1f ;  /* 0x03e01f00020e7f89 */ /* 0x00006400000e0000 */
.L_x_2637:
[----:B------:R-:W-:Y:S02]  /*2b4d0*/  ULDC UR4, c[0x0][0xc10] ;  /* 0x0003040000047ab9 */ /* 0x000fe40000000800 */
[----:B------:R-:W-:-:S05]  /*2b4e0*/  MOV R5, UR4 ;  /* 0x0000000400057c02 */ /* 0x000fca0008000f00 */
[----:B-1----:R-:W-:-:S04]  /*2b4f0*/  IMAD R7, R14, R5, RZ ;  /* 0x000000050e077224 */ /* 0x002fc800078e02ff */
[----:B------:R-:W-:-:S05]  /*2b500*/  IMAD.IADD R16, R7, 0x1, R16 ;  /* 0x0000000107107824 */ /* 0x000fca00078e0210 */
[----:B------:R-:W-:-:S13]  /*2b510*/  ISETP.GT.AND P0, PT, R16, R4, PT ;  /* 0x000000041000720c */ /* 0x000fda0003f04270 */
[----:B------:R-:W-:Y:S05]  /*2b520*/  @!P0 BRA `(.L_x_2522) ;  /* 0xfffffffc00508947 */ /* 0x000fea000383ffff */
.L_x_2517:
        /* <DEDUP_REMOVED lines=8> */
.L_x_2641:
[----:B------:R-:W-:Y:S02]  /*2b5b0*/  ISETP.NE.AND P0, PT, R6, RZ, PT ;  /* 0x000000ff0600720c */ /* 0x000fe40003f05270 */
[----:B------:R-:W-:-:S11]  /*2b5c0*/  MOV R8, RZ ;  /* 0x000000ff00087202 */ /* 0x000fd60000000f00 */
[----:B------:R-:W-:Y:S05]  /*2b5d0*/  @!P0 BRA `(.L_x_2524) ;  /* 0x0000000000108947 */ /* 0x000fea0003800000 */
[----:B------:R-:W-:Y:S01]  /*2b5e0*/  UMOV UR4, 0xffffffff ;  /* 0xffffffff00047882 */ /* 0x000fe20000000000 */
[----:B------:R-:W-:Y:S02]  /*2b5f0*/  VIADD R12, R7, 0xffffffff ;  /* 0xffffffff070c7836 */ /* 0x000fe40000000000 */
[----:B------:R-:W-:Y:S05]  /*2b600*/  BRA.DIV UR4, `(.L_x_2525) ;  /* 0x0000002604c47947 */ /* 0x000fea000b800000 */
[----:B------:R3:W4:Y:S02]  /*2b610*/  SHFL.IDX PT, R8, R2, R12, 0x1f ;  /* 0x00001f0c02087589 */ /* 0x00072400000e0000 */
.L_x_2524:
[----:B01-3--:R-:W0:Y:S01]  /*2b620*/  LDC.64 R2, c[0x0][0xc68] ;  /* 0x00031a00ff027b82 */ /* 0x00be220000000a00 */
[----:B------:R-:W-:-:S04]  /*2b630*/  IMAD.IADD R19, R7, 0x1, R19 ;  /* 0x0000000107137824 */ /* 0x000fc800078e0213 */
[----:B0-----:R-:W-:-:S05]  /*2b640*/  IMAD.WIDE R2, R19, 0x4, R2 ;  /* 0x0000000413027825 */ /* 0x001fca00078e0202 */
[----:B------:R-:W2:Y:S01]  /*2b650*/  LDG.E R9, desc[UR60][R2.64] ;  /* 0x0000003c02097981 */ /* 0x000ea2000c1e1900 */
[----:B----4-:R-:W-:-:S05]  /*2b660*/  IMAD R16, R8, R5, R16 ;  /* 0x0000000508107224 */ /* 0x010fca00078e0210 */
[----:B------:R-:W-:Y:S01]  /*2b670*/  IADD3 R11, R4, -R16, RZ ;  /* 0x80000010040b7210 */ /* 0x000fe20007ffe0ff */
[----:B--2---:R-:W-:-:S05]  /*2b680*/  IMAD R6, R17, R9, RZ ;  /* 0x0000000911067224 */ /* 0x004fca00078e02ff */
[----:B------:R-:W-:-:S04]  /*2b690*/  IABS R7, R6 ;  /* 0x0000000600077213 */ /* 0x000fc80000000000 */
[----:B------:R-:W0:Y:S08]  /*2b6a0*/  I2F.RP R12, R7 ;  /* 0x00000007000c7306 */ /* 0x000e300000209400 */
[----:B0-----:R-:W0:Y:S02]  /*2b6b0*/  MUFU.RCP R12, R12 ;  /* 0x0000000c000c7308 */ /* 0x001e240000001000 */
[----:B0-----:R-:W-:-:S06]  /*2b6c0*/  IADD3 R13, R12, 0xffffffe, RZ ;  /* 0x0ffffffe0c0d7810 */ /* 0x001fcc0007ffe0ff */
[----:B------:R-:W0:Y:S02]  /*2b6d0*/  F2I.FTZ.U32.TRUNC.NTZ R3, R13 ;  /* 0x0000000d00037305 */ /* 0x000e24000021f000 */
[----:B0-----:R-:W-:-:S04]  /*2b6e0*/  IMAD.MOV R2, RZ, RZ, -R3 ;  /* 0x000000ffff027224 */ /* 0x001fc800078e0a03 */
[----:B------:R-:W-:Y:S02]  /*2b6f0*/  IMAD R10, R2, R7, RZ ;  /* 0x00000007020a7224 */ /* 0x000fe400078e02ff */
[----:B------:R-:W-:-:S04]  /*2b700*/  IMAD.MOV.U32 R2, RZ, RZ, RZ ;  /* 0x000000ffff027224 */ /* 0x000fc800078e00ff */
[----:B------:R-:W-:Y:S01]  /*2b710*/  IMAD.HI.U32 R10, R3, R10, R2 ;  /* 0x0000000a030a7227 */ /* 0x000fe200078e0002 */
[----:B------:R-:W-:Y:S02]  /*2b720*/  IABS R3, R11 ;  /* 0x0000000b00037213 */ /* 0x000fe40000000000 */
[----:B------:R-:W-:-:S03]  /*2b730*/  IABS R2, R6 ;  /* 0x0000000600027213 */ /* 0x000fc60000000000 */
[----:B------:R-:W-:-:S04]  /*2b740*/  IMAD.HI.U32 R10, R10, R3, RZ ;  /* 0x000000030a0a7227 */ /* 0x000fc800078e00ff */
[----:B------:R-:W-:-:S04]  /*2b750*/  IMAD.MOV R2, RZ, RZ, -R2 ;  /* 0x000000ffff027224 */ /* 0x000fc800078e0a02 */
[----:B------:R-:W-:Y:S01]  /*2b760*/  IMAD R2, R10, R2, R3 ;  /* 0x000000020a027224 */ /* 0x000fe200078e0203 */
[----:B------:R-:W-:-:S04]  /*2b770*/  LOP3.LUT R3, R11, R6, RZ, 0x3c, !PT ;  /* 0x000000060b037212 */ /* 0x000fc800078e3cff */
[----:B------:R-:W-:-:S13]  /*2b780*/  ISETP.GT.U32.AND P0, PT, R7, R2, PT ;  /* 0x000000020700720c */ /* 0x000fda0003f04070 */
[----:B------:R-:W-:Y:S01]  /*2b790*/  @!P0 IMAD.IADD R2, R2, 0x1, -R7 ;  /* 0x0000000102028824 */ /* 0x000fe200078e0a07 */
[----:B------:R-:W-:-:S04]  /*2b7a0*/  @!P0 IADD3 R10, R10, 0x1, RZ ;  /* 0x000000010a0a8810 */ /* 0x000fc80007ffe0ff */
[----:B------:R-:W-:-:S13]  /*2b7b0*/  ISETP.GE.U32.AND P0, PT, R2, R7, PT ;  /* 0x000000070200720c */ /* 0x000fda0003f06070 */
[----:B------:R-:W-:Y:S01]  /*2b7c0*/  @P0 VIADD R10, R10, 0x1 ;  /* 0x000000010a0a0836 */ /* 0x000fe20000000000 */
[----:B------:R-:W-:-:S03]  /*2b7d0*/  ISETP.GE.AND P0, PT, R3, RZ, PT ;  /* 0x000000ff0300720c */ /* 0x000fc60003f06270 */
[----:B------:R-:W-:-:S10]  /*2b7e0*/  IMAD.MOV.U32 R2, RZ, RZ, R10 ;  /* 0x000000ffff027224 */ /* 0x000fd400078e000a */
[----:B------:R-:W-:Y:S02]  /*2b7f0*/  @!P0 IADD3 R2, -R2, RZ, RZ ;  /* 0x000000ff02028210 */ /* 0x000fe40007ffe1ff */
[----:B------:R-:W-:-:S13]  /*2b800*/  ISETP.NE.AND P0, PT, R6, RZ, PT ;  /* 0x000000ff0600720c */ /* 0x000fda0003f05270 */
[----:B------:R-:W-:-:S05]  /*2b810*/  @!P0 LOP3.LUT R2, RZ, R6, RZ, 0x33, !PT ;  /* 0x00000006ff028212 */ /* 0x000fca00078e33ff */
[----:B------:R-:W-:Y:S01]  /*2b820*/  IMAD R4, R9, R2, RZ ;  /* 0x0000000209047224 */ /* 0x000fe200078e02ff */
[----:B------:R-:W-:-:S03]  /*2b830*/  IADD3 R2, -R2, RZ, RZ ;  /* 0x000000ff02027210 */ /* 0x000fc60007ffe1ff */
[----:B------:R-:W-:Y:S02]  /*2b840*/  IMAD.MOV R8, RZ, RZ, -R4 ;  /* 0x000000ffff087224 */ /* 0x000fe400078e0a04 */
[----:B------:R-:W-:-:S03]  /*2b850*/  IMAD R6, R6, R2, R11 ;  /* 0x0000000206067224 */ /* 0x000fc600078e020b */
[----:B------:R-:W-:-:S04]  /*2b860*/  VIADDMNMX R9, R8, R5, R9, PT ;  /* 0x0000000508097246 */ /* 0x000fc80003800109 */
[----:B------:R-:W-:-:S04]  /*2b870*/  IABS R5, R9 ;  /* 0x0000000900057213 */ /* 0x000fc80000000000 */
[----:B------:R-:W0:Y:S08]  /*2b880*/  I2F.RP R7, R5 ;  /* 0x0000000500077306 */ /* 0x000e300000209400 */
[----:B0-----:R-:W0:Y:S02]  /*2b890*/  MUFU.RCP R7, R7 ;  /* 0x0000000700077308 */ /* 0x001e240000001000 */
[----:B0-----:R-:W-:Y:S01]  /*2b8a0*/  VIADD R8, R7, 0xffffffe ;  /* 0x0ffffffe07087836 */ /* 0x001fe20000000000 */
[----:B------:R-:W-:-:S05]  /*2b8b0*/  IABS R7, R9 ;  /* 0x0000000900077213 */ /* 0x000fca0000000000 */
[----:B------:R0:W1:Y:S02]  /*2b8c0*/  F2I.FTZ.U32.TRUNC.NTZ R3, R8 ;  /* 0x0000000800037305 */ /* 0x000064000021f000 */
[----:B0-----:R-:W-:Y:S01]  /*2b8d0*/  IADD3 R8, RZ, -R7, RZ ;  /* 0x80000007ff087210 */ /* 0x001fe20007ffe0ff */
[----:B-1----:R-:W-:-:S04]  /*2b8e0*/  IMAD.MOV R2, RZ, RZ, -R3 ;  /* 0x000000ffff027224 */ /* 0x002fc800078e0a03 */
[----:B------:R-:W-:Y:S02]  /*2b8f0*/  IMAD R11, R2, R5, RZ ;  /* 0x00000005020b7224 */ /* 0x000fe400078e02ff */
[----:B------:R-:W-:-:S04]  /*2b900*/  IMAD.MOV.U32 R2, RZ, RZ, RZ ;  /* 0x000000ffff027224 */ /* 0x000fc800078e00ff */
        /* <DEDUP_REMOVED lines=10> */
[----:B------:R-:W-:Y:S01]  /*2b9b0*/  ISETP.GE.AND P0, PT, R3, RZ, PT ;  /* 0x000000ff0300720c */ /* 0x000fe20003f06270 */
[----:B------:R-:W-:-:S12]  /*2b9c0*/  IMAD.IADD R3, R6, 0x1, R4 ;  /* 0x0000000106037824 */ /* 0x000fd800078e0204 */
[----:B------:R-:W-:Y:S01]  /*2b9d0*/  @!P0 IMAD.MOV R2, RZ, RZ, -R2 ;  /* 0x000000ffff028224 */ /* 0x000fe200078e0a02 */
[----:B------:R-:W-:-:S13]  /*2b9e0*/  ISETP.NE.AND P0, PT, R9, RZ, PT ;  /* 0x000000ff0900720c */ /* 0x000fda0003f05270 */
[----:B------:R-:W-:Y:S02]  /*2b9f0*/  @!P0 LOP3.LUT R2, RZ, R9, RZ, 0x33, !PT ;  /* 0x00000009ff028212 */ /* 0x000fe400078e33ff */
[----:B------:R-:W-:-:S05]  /*2ba00*/  IADD3 R9, -R9, RZ, RZ ;  /* 0x000000ff09097210 */ /* 0x000fca0007ffe1ff */
[----:B------:R-:W-:Y:S01]  /*2ba10*/  IMAD R18, R2, R9, R3 ;  /* 0x0000000902127224 */ /* 0x000fe200078e0203 */
[----:B------:R-:W-:-:S05]  /*2ba20*/  LOP3.LUT R2, RZ, R2, RZ, 0x33, !PT ;  /* 0x00000002ff027212 */ /* 0x000fca00078e33ff */
[----:B------:R-:W-:Y:S01]  /*2ba30*/  IMAD.IADD R17, R17, 0x1, R2 ;  /* 0x0000000111117824 */ /* 0x000fe200078e0202 */
[----:B------:R-:W-:Y:S06]  /*2ba40*/  BRA `(.L_x_2526) ;  /* 0x00000000001c7947 */ /* 0x000fec0003800000 */
.L_x_2518:
[----:B------:R-:W-:Y:S01]  /*2ba50*/  UMOV UR4, URZ ;  /* 0x0000003f00047c82 */ /* 0x000fe20008000000 */
[----:B------:R-:W-:Y:S01]  /*2ba60*/  UMOV UR5, URZ ;  /* 0x0000003f00057c82 */ /* 0x000fe20008000000 */
[----:B------:R-:W-:Y:S01]  /*2ba70*/  ULDC UR6, c[0x0][0xc14] ;  /* 0x0003050000067ab9 */ /* 0x000fe20000000800 */
[----:B------:R-:W-:Y:S01]  /*2ba80*/  IMAD.MOV.U32 R16, RZ, RZ, R4 ;  /* 0x000000ffff107224 */ /* 0x000fe200078e0004 */
[----:B------:R-:W-:Y:S01]  /*2ba90*/  MOV R17, UR4 ;  /* 0x0000000400117c02 */ /* 0x000fe20008000f00 */
[----:B------:R-:W-:Y:S02]  /*2baa0*/  IMAD.U32 R18, RZ, RZ, UR5 ;  /* 0x00000005ff127e24 */ /* 0x000fe4000f8e00ff */
[----:B------:R-:W-:-:S07]  /*2bab0*/  IMAD.U32 R19, RZ, RZ, UR6 ;  /* 0x00000006ff137e24 */ /* 0x000fce000f8e00ff */
.L_x_2526:
        /* <DEDUP_REMOVED lines=12> */
.L_x_2441:
        /* <DEDUP_REMOVED lines=12> */
.L_x_2644:
[----:B------:R-:W-:Y:S05]  /*2bc40*/  BSYNC B0 ;  /* 0x0000000000007941 */ /* 0x000fea0003800000 */
.L_x_2528:
[----:B------:R-:W-:-:S03]  /*2bc50*/  UMOV UR4, 0xffffffff ;  /* 0xffffffff00047882 */ /* 0x000fc60000000000 */
[----:B------:R-:W-:Y:S05]  /*2bc60*/  BRA.DIV UR4, `(.L_x_2530) ;  /* 0x0000002204687947 */ /* 0x000fea000b800000 */
[----:B------:R-:W2:Y:S02]  /*2bc70*/  S2R R2, SR_TID.X ;  /* 0x0000000000027919 */ /* 0x000ea40000002100 */
[----:B--2---:R-:W-:-:S04]  /*2bc80*/  SHF.R.U32.HI R2, RZ, 0x5, R2 ;  /* 0x00000005ff027819 */ /* 0x004fc80000011602 */
[----:B------:R-:W-:-:S05]  /*2bc90*/  LOP3.LUT R2, R2, 0x3, RZ, 0xc0, !PT ;  /* 0x0000000302027812 */ /* 0x000fca00078ec0ff */
[----:B------:R2:W3:Y:S02]  /*2bca0*/  SHFL.IDX PT, R14, R2, RZ, 0x1f ;  /* 0x00001fff020e7589 */ /* 0x0004e400000e0000 */
.L_x_2647:
[----:B---3--:R-:W-:-:S13]  /*2bcb0*/  ISETP.NE.AND P0, PT, R14, RZ, PT ;  /* 0x000000ff0e00720c */ /* 0x008fda0003f05270 */
[----:B------:R-:W-:Y:S05]  /*2bcc0*/  @P0 BRA `(.L_x_2197) ;  /* 0x00000000009c0947 */ /* 0x000fea0003800000 */
[----:B------:R-:W-:-:S03]  /*2bcd0*/  UMOV UR4, 0xffffffff ;  /* 0xffffffff00047882 */ /* 0x000fc60000000000 */
[----:B------:R-:W-:Y:S05]  /*2bce0*/  BRA.DIV UR4, `(.L_x_2531) ;  /* 0x00000022047c7947 */ /* 0x000fea000b800000 */
[----:B------:R-:W-:-:S13]  /*2bcf0*/  ELECT P6, URZ, PT ;  /* 0x00000000003f782f */ /* 0x000fda00038c0000 */
.L_x_2650:
        /* <DEDUP_REMOVED lines=8> */
.L_x_2532:
[----:B-1----:R-:W2:Y:S04]  /*2bd80*/  LDL R3, [R1] ;  /* 0x0000000001037983 */ /* 0x002ea80000100800 */
[----:B------:R-:W3:Y:S01]  /*2bd90*/  LDL.LU R7, [R1+0x8] ;  /* 0x0000080001077983 */ /* 0x000ee20000300800 */
[----:B------:R-:W-:-:S05]  /*2bda0*/  IADD3 R2, R0, 0x36840, RZ ;  /* 0x0003684000027810 */ /* 0x000fca0007ffe0ff */
[C---:B--2---:R-:W-:Y:S02]  /*2bdb0*/  IMAD R6, R3.reuse, 0x8, R2 ;  /* 0x0000000803067824 */ /* 0x044fe400078e0202 */
[----:B------:R-:W-:Y:S01]  /*2bdc0*/  VIADD R3, R3, 0x1 ;  /* 0x0000000103037836 */ /* 0x000fe20000000000 */
[----:B---3--:R-:W-:-:S04]  /*2bdd0*/  SHF.L.U32 R5, R7, 0x1f, RZ ;  /* 0x0000001f07057819 */ /* 0x008fc800000006ff */
[C---:B------:R-:W-:Y:S01]  /*2bde0*/  ISETP.NE.AND P1, PT, R3.reuse, 0x2, PT ;  /* 0x000000020300780c */ /* 0x040fe20003f25270 */
[----:B------:R-:W1:Y:S03]  /*2bdf0*/  SYNCS.PHASECHK.TRANS64.TRYWAIT P0, [R6+URZ], R5 ;  /* 0x00000005060075a7 */ /* 0x000e66000800017f */
[----:B------:R-:W-:Y:S02]  /*2be00*/  SEL R4, RZ, 0x1, P1 ;  /* 0x00000001ff047807 */ /* 0x000fe40000800000 */
[----:B------:R-:W-:Y:S02]  /*2be10*/  SEL R3, R3, RZ, P1 ;  /* 0x000000ff03037207 */ /* 0x000fe40000800000 */
[----:B------:R-:W-:Y:S02]  /*2be20*/  LOP3.LUT R4, R7, R4, RZ, 0x3c, !PT ;  /* 0x0000000407047212 */ /* 0x000fe400078e3cff */
[----:B------:R-:W-:-:S02]  /*2be30*/  LEA R7, R3, R2, 0x3 ;  /* 0x0000000203077211 */ /* 0x000fc400078e18ff */
[----:B------:R-:W-:Y:S01]  /*2be40*/  SHF.L.U32 R2, R4, 0x1f, RZ ;  /* 0x0000001f04027819 */ /* 0x000fe200000006ff */
[----:B-1----:R-:W-:Y:S06]  /*2be50*/  @!P0 BRA `(.L_x_2533) ;  /* 0x0000002000408947 */ /* 0x002fec0003800000 */
.L_x_2651:
[----:B------:R-:W2:Y:S02]  /*2be60*/  SYNCS.PHASECHK.TRANS64.TRYWAIT P0, [R7+URZ], R2 ;  /* 0x00000002070075a7 */ /* 0x000ea4000800017f */
[----:B--2---:R-:W-:Y:S05]  /*2be70*/  @!P0 BRA `(.L_x_2534) ;  /* 0x00000020004c8947 */ /* 0x004fea0003800000 */
.L_x_2652:
[----:B------:R-:W-:Y:S05]  /*2be80*/  @!P2 BRA `(.L_x_2535) ;  /* 0x000000000004a947 */ /* 0x000fea0003800000 */
[----:B------:R-:W-:Y:S01]  /*2be90*/  BPT.TRAP 0x1 ;  /* 0x000000040000795c */ /* 0x000fe20000300000 */
.L_x_2535:
[----:B------:R-:W3:Y:S01]  /*2bea0*/  LDL.LU R4, [R1] ;  /* 0x0000000001047983 */ /* 0x000ee20000300800 */
[----:B------:R-:W-:-:S04]  /*2beb0*/  VIADD R0, R0, 0x36860 ;  /* 0x0003686000007836 */ /* 0x000fc80000000000 */
[----:B---3--:R-:W-:-:S04]  /*2bec0*/  IMAD R4, R4, 0x8, R0 ;  /* 0x0000000804047824 */ /* 0x008fc800078e0200 */
[----:B------:R-:W3:Y:S02]  /*2bed0*/  SYNCS.PHASECHK.TRANS64.TRYWAIT P0, [R4+URZ], R5 ;  /* 0x00000005040075a7 */ /* 0x000ee4000800017f */
[----:B---3--:R-:W-:Y:S05]  /*2bee0*/  @!P0 BRA `(.L_x_2536) ;  /* 0x0000002000448947 */ /* 0x008fea0003800000 */
.L_x_2653:
[----:B------:R-:W-:-:S07]  /*2bef0*/  LEA R3, R3, R0, 0x3 ;  /* 0x0000000003037211 */ /* 0x000fce00078e18ff */
.L_x_2537:
[----:B----4-:R4:W0:Y:S02]  /*2bf00*/  SYNCS.PHASECHK.TRANS64.TRYWAIT P0, [R3+URZ], R2 ;  /* 0x00000002030075a7 */ /* 0x010824000800017f */
[----:B0-----:R-:W-:Y:S05]  /*2bf10*/  @!P0 NANOSLEEP.SYNCS 0x989680 ;  /* 0x009896800000895d */ /* 0x001fea0003900000 */
[----:B------:R-:W0:Y:S02]  /*2bf20*/  @!P0 SYNCS.PHASECHK.TRANS64 P0, [R3+URZ], R2 ;  /* 0x00000002030085a7 */ /* 0x000e24000800007f */
[----:B0-----:R-:W-:Y:S05]  /*2bf30*/  @!P0 BRA `(.L_x_2537) ;  /* 0xfffffffc00f08947 */ /* 0x001fea000383ffff */
.L_x_2197:
[----:B------:R-:W-:Y:S05]  /*2bf40*/  BSYNC B7 ;  /* 0x0000000000077941 */ /* 0x000fea0003800000 */
.L_x_2194:
[----:B------:R-:W-:Y:S05]  /*2bf50*/  EXIT ;  /* 0x000000000000794d */ /* 0x000fea0003800000 */
.L_x_2215:
[----:B0-----:R0:W1:Y:S02]  /*2bf60*/  SYNCS.PHASECHK.TRANS64.TRYWAIT P5, [R43+URZ+0x36890], R100 ;  /* 0x036890642b0075a7 */ /* 0x00106400080a017f */
[----:B-1----:R-:W-:Y:S05]  /*2bf70*/  @!P5 NANOSLEEP.SYNCS 0x989680 ;  /* 0x009896800000d95d */ /* 0x002fea0003900000 */
[----:B------:R-:W1:Y:S02]  /*2bf80*/  @!P5 SYNCS.PHASECHK.TRANS64 P5, [R43+URZ+0x36890], R100 ;  /* 0x036890642b00d5a7 */ /* 0x000e6400080a007f */
[----:B-1----:R-:W-:Y:S05]  /*2bf90*/  @!P5 BRA `(.L_x_2215) ;  /* 0xfffffffc00f0d947 */ /* 0x002fea000383ffff */
[----:B------:R-:W-:Y:S05]  /*2bfa0*/  BRA `(.L_x_2538) ;  /* 0xfffffd7800087947 */ /* 0x000fea000383ffff */
.L_x_2269:
[----:B-1----:R1:W3:Y:S02]  /*2bfb0*/  SYNCS.PHASECHK.TRANS64.TRYWAIT P5, [R43+URZ+0x36890], R100 ;  /* 0x036890642b0075a7 */ /* 0x0022e400080a017f */
[----:B---3--:R-:W-:Y:S05]  /*2bfc0*/  @!P5 NANOSLEEP.SYNCS 0x989680 ;  /* 0x009896800000d95d */ /* 0x008fea0003900000 */
[----:B------:R-:W3:Y:S02]  /*2bfd0*/  @!P5 SYNCS.PHASECHK.TRANS64 P5, [R43+URZ+0x36890], R100 ;  /* 0x036890642b00d5a7 */ /* 0x000ee400080a007f */
[----:B---3--:R-:W-:Y:S05]  /*2bfe0*/  @!P5 BRA `(.L_x_2269) ;  /* 0xfffffffc00f0d947 */ /* 0x008fea000383ffff */
[----:B------:R-:W-:Y:S05]  /*2bff0*/  BRA `(.L_x_2539) ;  /* 0xfffffda800a07947 */ /* 0x000fea000383ffff */
.L_x_2294:
[----:B-1----:R1:W2:Y:S02]  /*2c000*/  SYNCS.PHASECHK.TRANS64.TRYWAIT P3, [R43+URZ+0x36890], R100 ;  /* 0x036890642b0075a7 */ /* 0x0022a4000806017f */
[----:B--2---:R-:W-:Y:S05]  /*2c010*/  @!P3 NANOSLEEP.SYNCS 0x989680 ;  /* 0x009896800000b95d */ /* 0x004fea0003900000 */
[----:B------:R-:W2:Y:S02]  /*2c020*/  @!P3 SYNCS.PHASECHK.TRANS64 P3, [R43+URZ+0x36890], R100 ;  /* 0x036890642b00b5a7 */ /* 0x000ea4000806007f */
[----:B--2---:R-:W-:Y:S05]  /*2c030*/  @!P3 BRA `(.L_x_2294) ;  /* 0xfffffffc00f0b947 */ /* 0x004fea000383ffff */
[----:B------:R-:W-:Y:S05]  /*2c040*/  BRA `(.L_x_2540) ;  /* 0xfffffdd800807947 */ /* 0x000fea000383ffff */
.L_x_2300:
[----:B0-----:R0:W1:Y:S02]  /*2c050*/  SYNCS.PHASECHK.TRANS64.TRYWAIT P2, [R43+URZ+0x368b0], R100 ;  /* 0x0368b0642b0075a7 */ /* 0x001064000804017f */
[----:B-1----:R-:W-:Y:S05]  /*2c060*/  @!P2 NANOSLEEP.SYNCS 0x989680 ;  /* 0x009896800000a95d */ /* 0x002fea0003900000 */
[----:B------:R-:W1:Y:S02]  /*2c070*/  @!P2 SYNCS.PHASECHK.TRANS64 P2, [R43+URZ+0x368b0], R100 ;  /* 0x0368b0642b00a5a7 */ /* 0x000e64000804007f */
[----:B-1----:R-:W-:Y:S05]  /*2c080*/  @!P2 BRA `(.L_x_2300) ;  /* 0xfffffffc00f0a947 */ /* 0x002fea000383ffff */
[----:B------:R-:W-:Y:S05]  /*2c090*/  BRA `(.L_x_2541) ;  /* 0xfffffddc00987947 */ /* 0x000fea000383ffff */
.L_x_2322:
        /* <DEDUP_REMOVED lines=8> */
.L_x_2543:
[----:B------:R-:W-:Y:S05]  /*2c120*/  BSYNC B1 ;  /* 0x0000000000017941 */ /* 0x000fea0003800000 */
.L_x_2542:
[----:B------:R-:W-:Y:S05]  /*2c130*/  BRA `(.L_x_2544) ;  /* 0xfffffdfc002c7947 */ /* 0x000fea000383ffff */
.L_x_2323:
        /* <DEDUP_REMOVED lines=8> */
.L_x_2546:
[----:B------:R-:W-:Y:S05]  /*2c1c0*/  BSYNC B1 ;  /* 0x0000000000017941 */ /* 0x000fea0003800000 */
.L_x_2545:
[----:B------:R-:W-:Y:S05]  /*2c1d0*/  BRA `(.L_x_2547) ;  /* 0xfffffdfc000c7947 */ /* 0x000fea000383ffff */
.L_x_2324:
        /* <DEDUP_REMOVED lines=8> */
.L_x_2549:
[----:B------:R-:W-:Y:S05]  /*2c260*/  BSYNC B1 ;  /* 0x0000000000017941 */ /* 0x000fea0003800000 */
.L_x_2548:
[----:B------:R-:W-:Y:S05]  /*2c270*/  BRA `(.L_x_2550) ;  /* 0xfffffdf800ec7947 */ /* 0x000fea000383ffff */
.L_x_2325:
        /* <DEDUP_REMOVED lines=8> */
.L_x_2552:
[----:B------:R-:W-:Y:S05]  /*2c300*/  BSYNC B1 ;  /* 0x0000000000017941 */ /* 0x000fea0003800000 */
.L_x_2551:
[----:B------:R-:W-:Y:S05]  /*2c310*/  BRA `(.L_x_2553) ;  /* 0xfffffdf800cc7947 */ /* 0x000fea000383ffff */
.L_x_2326:
        /* <DEDUP_REMOVED lines=8> */
.L_x_2555:
[----:B------:R-:W-:Y:S05]  /*2c3a0*/  BSYNC B1 ;  /* 0x0000000000017941 */ /* 0x000fea0003800000 */
.L_x_2554:
[----:B------:R-:W-:Y:S05]  /*2c3b0*/  BRA `(.L_x_2556) ;  /* 0xfffffdf800ac7947 */ /* 0x000fea000383ffff */
.L_x_2327:
        /* <DEDUP_REMOVED lines=8> */
.L_x_2558:
[----:B------:R-:W-:Y:S05]  /*2c440*/  BSYNC B1 ;  /* 0x0000000000017941 */ /* 0x000fea0003800000 */
.L_x_2557:
[----:B------:R-:W-:Y:S05]  /*2c450*/  BRA `(.L_x_2559) ;  /* 0xfffffdf800907947 */ /* 0x000fea000383ffff */
.L_x_2328:
        /* <DEDUP_REMOVED lines=8> */
.L_x_2561:
[----:B------:R-:W-:Y:S05]  /*2c4e0*/  BSYNC B1 ;  /* 0x0000000000017941 */ /* 0x000fea0003800000 */
.L_x_2560:
[----:B------:R-:W-:Y:S05]  /*2c4f0*/  BRA `(.L_x_2562) ;  /* 0xfffffdf800747947 */ /* 0x000fea000383ffff */
.L_x_2329:
        /* <DEDUP_REMOVED lines=8> */
.L_x_2564:
[----:B------:R-:W-:Y:S05]  /*2c580*/  BSYNC B1 ;  /* 0x0000000000017941 */ /* 0x000fea0003800000 */
.L_x_2563:
[----:B------:R-:W-:Y:S05]  /*2c590*/  BRA `(.L_x_2565) ;  /* 0xfffffdf800587947 */ /* 0x000fea000383ffff */
.L_x_2331:
[----:B0-----:R0:W1:Y:S02]  /*2c5a0*/  SYNCS.PHASECHK.TRANS64.TRYWAIT P2, [R18+URZ+0x36800], R3 ;  /* 0x03680003120075a7 */ /* 0x001064000804017f */
[----:B-1----:R-:W-:Y:S05]  /*2c5b0*/  @!P2 NANOSLEEP.SYNCS 0x989680 ;  /* 0x009896800000a95d */ /* 0x002fea0003900000 */
[----:B------:R-:W1:Y:S02]  /*2c5c0*/  @!P2 SYNCS.PHASECHK.TRANS64 P2, [R18+URZ+0x36800], R3 ;  /* 0x036800031200a5a7 */ /* 0x000e64000804007f */
[----:B-1----:R-:W-:Y:S05]  /*2c5d0*/  @!P2 BRA `(.L_x_2331) ;  /* 0xfffffffc00f0a947 */ /* 0x002fea000383ffff */
[----:B------:R-:W-:Y:S05]  /*2c5e0*/  BRA `(.L_x_2566) ;  /* 0xfffffdf800b87947 */ /* 0x000fea000383ffff */
.L_x_2359:
        /* <DEDUP_REMOVED lines=8> */
.L_x_2568:
[----:B------:R-:W-:Y:S05]  /*2c670*/  BSYNC B1 ;  /* 0x0000000000017941 */ /* 0x000fea0003800000 */
.L_x_2567:
[----:B------:R-:W-:Y:S05]  /*2c680*/  BRA `(.L_x_2569) ;  /* 0xfffffe2800307947 */ /* 0x000fea000383ffff */
.L_x_2360:
        /* <DEDUP_REMOVED lines=8> */
.L_x_2571:
[----:B------:R-:W-:Y:S05]  /*2c710*/  BSYNC B1 ;  /* 0x0000000000017941 */ /* 0x000fea0003800000 */
.L_x_2570:
[----:B------:R-:W-:Y:S05]  /*2c720*/  BRA `(.L_x_2572) ;  /* 0xfffffe2800107947 */ /* 0x000fea000383ffff */
.L_x_2361:
        /* <DEDUP_REMOVED lines=8> */
.L_x_2574:
[----:B------:R-:W-:Y:S05]  /*2c7b0*/  BSYNC B1 ;  /* 0x0000000000017941 */ /* 0x000fea0003800000 */
.L_x_2573:
[----:B------:R-:W-:Y:S05]  /*2c7c0*/  BRA `(.L_x_2575) ;  /* 0xfffffe2400f07947 */ /* 0x000fea000383ffff */
.L_x_2362:
        /* <DEDUP_REMOVED lines=8> */
.L_x_2577:
[----:B------:R-:W-:Y:S05]  /*2c850*/  BSYNC B1 ;  /* 0x0000000000017941 */ /* 0x000fea0003800000 */
.L_x_2576:
[----:B------:R-:W-:Y:S05]  /*2c860*/  BRA `(.L_x_2578) ;  /* 0xfffffe2400d07947 */ /* 0x000fea000383ffff */
.L_x_2363:
        /* <DEDUP_REMOVED lines=8> */
.L_x_2580:
[----:B------:R-:W-:Y:S05]  /*2c8f0*/  BSYNC B1 ;  /* 0x0000000000017941 */ /* 0x000fea0003800000 */
.L_x_2579:
[----:B------:R-:W-:Y:S05]  /*2c900*/  BRA `(.L_x_2581) ;  /* 0xfffffe2400b07947 */ /* 0x000fea000383ffff */
.L_x_2364:
        /* <DEDUP_REMOVED lines=8> */
.L_x_2583:
[----:B------:R-:W-:Y:S05]  /*2c990*/  BSYNC B1 ;  /* 0x0000000000017941 */ /* 0x000fea0003800000 */
.L_x_2582:
[----:B------:R-:W-:Y:S05]  /*2c9a0*/  BRA `(.L_x_2584) ;  /* 0xfffffe2400947947 */ /* 0x000fea000383ffff */
.L_x_2365:
        /* <DEDUP_REMOVED lines=8> */
.L_x_2586:
[----:B------:R-:W-:Y:S05]  /*2ca30*/  BSYNC B1 ;  /* 0x0000000000017941 */ /* 0x000fea0003800000 */
.L_x_2585:
[----:B------:R-:W-:Y:S05]  /*2ca40*/  BRA `(.L_x_2587) ;  /* 0xfffffe2400787947 */ /* 0x000fea000383ffff */
.L_x_2366:
        /* <DEDUP_REMOVED lines=8> */
.L_x_2589:
[----:B------:R-:W-:Y:S05]  /*2cad0*/  BSYNC B1 ;  /* 0x0000000000017941 */ /* 0x000fea0003800000 */
.L_x_2588:
[----:B------:R-:W-:Y:S05]  /*2cae0*/  BRA `(.L_x_2590) ;  /* 0xfffffe24005c7947 */ /* 0x000fea000383ffff */
.L_x_2368:
[----:B0-----:R0:W1:Y:S02]  /*2caf0*/  SYNCS.PHASECHK.TRANS64.TRYWAIT P2, [R18+URZ+0x36800], R9 ;  /* 0x03680009120075a7 */ /* 0x001064000804017f */
[----:B-1----:R-:W-:Y:S05]  /*2cb00*/  @!P2 NANOSLEEP.SYNCS 0x989680 ;  /* 0x009896800000a95d */ /* 0x002fea0003900000 */
[----:B------:R-:W1:Y:S02]  /*2cb10*/  @!P2 SYNCS.PHASECHK.TRANS64 P2, [R18+URZ+0x36800], R9 ;  /* 0x036800091200a5a7 */ /* 0x000e64000804007f */
[----:B-1----:R-:W-:Y:S05]  /*2cb20*/  @!P2 BRA `(.L_x_2368) ;  /* 0xfffffffc00f0a947 */ /* 0x002fea000383ffff */
[----:B------:R-:W-:Y:S05]  /*2cb30*/  BRA `(.L_x_2591) ;  /* 0xfffffe2400bc7947 */ /* 0x000fea000383ffff */
.L_x_2382:
[----:B-1----:R1:W2:Y:S02]  /*2cb40*/  SYNCS.PHASECHK.TRANS64.TRYWAIT P2, [R0+URZ+0x36830], R3 ;  /* 0x03683003000075a7 */ /* 0x0022a4000804017f */
[----:B--2---:R-:W-:Y:S05]  /*2cb50*/  @!P2 NANOSLEEP.SYNCS 0x989680 ;  /* 0x009896800000a95d */ /* 0x004fea0003900000 */
[----:B------:R-:W2:Y:S02]  /*2cb60*/  @!P2 SYNCS.PHASECHK.TRANS64 P2, [R0+URZ+0x36830], R3 ;  /* 0x036830030000a5a7 */ /* 0x000ea4000804007f */
[----:B--2---:R-:W-:Y:S05]  /*2cb70*/  @!P2 BRA `(.L_x_2382) ;  /* 0xfffffffc00f0a947 */ /* 0x004fea000383ffff */
[----:B------:R-:W-:Y:S05]  /*2cb80*/  BRA `(.L_x_2381) ;  /* 0xfffffe4c008c7947 */ /* 0x000fea000383ffff */
.L_x_2389:
[----:B-1----:R1:W2:Y:S02]  /*2cb90*/  SYNCS.PHASECHK.TRANS64.TRYWAIT P2, [R13+URZ+0x36830], R4 ;  /* 0x036830040d0075a7 */ /* 0x0022a4000804017f */
[----:B--2---:R-:W-:Y:S05]  /*2cba0*/  @!P2 NANOSLEEP.SYNCS 0x989680 ;  /* 0x009896800000a95d */ /* 0x004fea0003900000 */
[----:B------:R-:W2:Y:S02]  /*2cbb0*/  @!P2 SYNCS.PHASECHK.TRANS64 P2, [R13+URZ+0x36830], R4 ;  /* 0x036830040d00a5a7 */ /* 0x000ea4000804007f */
[----:B--2---:R-:W-:Y:S05]  /*2cbc0*/  @!P2 BRA `(.L_x_2389) ;  /* 0xfffffffc00f0a947 */ /* 0x004fea000383ffff */
[----:B------:R-:W-:Y:S05]  /*2cbd0*/  BRA `(.L_x_2388) ;  /* 0xfffffea800a07947 */ /* 0x000fea000383ffff */
.L_x_2394:
[----:B-1----:R1:W2:Y:S02]  /*2cbe0*/  SYNCS.PHASECHK.TRANS64.TRYWAIT P2, [R11+URZ+0x36850], R0 ;  /* 0x036850000b0075a7 */ /* 0x0022a4000804017f */
[----:B--2---:R-:W-:Y:S05]  /*2cbf0*/  @!P2 NANOSLEEP.SYNCS 0x989680 ;  /* 0x009896800000a95d */ /* 0x004fea0003900000 */
[----:B------:R-:W2:Y:S02]  /*2cc00*/  @!P2 SYNCS.PHASECHK.TRANS64 P2, [R11+URZ+0x36850], R0 ;  /* 0x036850000b00a5a7 */ /* 0x000ea4000804007f */
[----:B--2---:R-:W-:Y:S05]  /*2cc10*/  @!P2 BRA `(.L_x_2394) ;  /* 0xfffffffc00f0a947 */ /* 0x004fea000383ffff */
[----:B------:R-:W-:Y:S05]  /*2cc20*/  BRA `(.L_x_2393) ;  /* 0xfffffee000607947 */ /* 0x000fea000383ffff */
.L_x_2402:
[----:B-1----:R1:W2:Y:S02]  /*2cc30*/  SYNCS.PHASECHK.TRANS64.TRYWAIT P2, [R4+URZ+0x36830], R5 ;  /* 0x03683005040075a7 */ /* 0x0022a4000804017f */
[----:B--2---:R-:W-:Y:S05]  /*2cc40*/  @!P2 NANOSLEEP.SYNCS 0x989680 ;  /* 0x009896800000a95d */ /* 0x004fea0003900000 */
[----:B------:R-:W2:Y:S02]  /*2cc50*/  @!P2 SYNCS.PHASECHK.TRANS64 P2, [R4+URZ+0x36830], R5 ;  /* 0x036830050400a5a7 */ /* 0x000ea4000804007f */
[----:B--2---:R-:W-:Y:S05]  /*2cc60*/  @!P2 BRA `(.L_x_2402) ;  /* 0xfffffffc00f0a947 */ /* 0x004fea000383ffff */
[----:B------:R-:W-:Y:S05]  /*2cc70*/  BRA `(.L_x_2401) ;  /* 0xffffff0400b87947 */ /* 0x000fea000383ffff */
.L_x_2407:
[----:B-1----:R1:W2:Y:S02]  /*2cc80*/  SYNCS.PHASECHK.TRANS64.TRYWAIT P2, [R11+URZ+0x36850], R0 ;  /* 0x036850000b0075a7 */ /* 0x0022a4000804017f */
[----:B--2---:R-:W-:Y:S05]  /*2cc90*/  @!P2 NANOSLEEP.SYNCS 0x989680 ;  /* 0x009896800000a95d */ /* 0x004fea0003900000 */
[----:B------:R-:W2:Y:S02]  /*2cca0*/  @!P2 SYNCS.PHASECHK.TRANS64 P2, [R11+URZ+0x36850], R0 ;  /* 0x036850000b00a5a7 */ /* 0x000ea4000804007f */
[----:B--2---:R-:W-:Y:S05]  /*2ccb0*/  @!P2 BRA `(.L_x_2407) ;  /* 0xfffffffc00f0a947 */ /* 0x004fea000383ffff */
[----:B------:R-:W-:Y:S05]  /*2ccc0*/  BRA `(.L_x_2406) ;  /* 0xffffff3c00707947 */ /* 0x000fea000383ffff */
.L_x_2413:
[----:B-1----:R1:W2:Y:S02]  /*2ccd0*/  SYNCS.PHASECHK.TRANS64.TRYWAIT P0, [R13+URZ+0x36850], R2 ;  /* 0x036850020d0075a7 */ /* 0x0022a4000800017f */
[----:B--2---:R-:W-:Y:S05]  /*2cce0*/  @!P0 NANOSLEEP.SYNCS 0x989680 ;  /* 0x009896800000895d */ /* 0x004fea0003900000 */
[----:B------:R-:W2:Y:S02]  /*2ccf0*/  @!P0 SYNCS.PHASECHK.TRANS64 P0, [R13+URZ+0x36850], R2 ;  /* 0x036850020d0085a7 */ /* 0x000ea4000800007f */
[----:B--2---:R-:W-:Y:S05]  /*2cd00*/  @!P0 BRA `(.L_x_2413) ;  /* 0xfffffffc00f08947 */ /* 0x004fea000383ffff */
[----:B------:R-:W-:Y:S05]  /*2cd10*/  BRA `(.L_x_2412) ;  /* 0xffffff60002c7947 */ /* 0x000fea000383ffff */
.L_x_2447:
        /* <DEDUP_REMOVED lines=11> */
.L_x_2593:
[----:B------:R-:W-:Y:S05]  /*2cdd0*/  BSYNC B1 ;  /* 0x0000000000017941 */ /* 0x000fea0003800000 */
.L_x_2592:
[----:B------:R-:W-:Y:S05]  /*2cde0*/  BRA `(.L_x_2594) ;  /* 0xffffffa000cc7947 */ /* 0x000fea000383ffff */
.L_x_2448:
[----:B------:R-:W-:Y:S01]  /*2cdf0*/  BSSY B1, `(.L_x_2595) ;  /* 0x0000006000017945 */ /* 0x000fe20003800000 */
[----:B------:R-:W-:-:S07]  /*2ce00*/  MOV R15, 0xffffffff ;  /* 0xffffffff000f7802 */ /* 0x000fce0000000f00 */
[----:B------:R-:W-:Y:S05]  /*2ce10*/  WARPSYNC.COLLECTIVE R15, `(.L_x_2596) ;  /* 0x000000000f0c7348 */ /* 0x000fea0003c00000 */
[----:B------:R-:W-:Y:S02]  /*2ce20*/  ELECT P6, UR62, PT ;  /* 0x00000000003e782f */ /* 0x000fe400038c0000 */
[----:B------:R-:W-:Y:S01]  /*2ce30*/  MOV R14, UR62 ;  /* 0x0000003e000e7c02 */ /* 0x000fe20008000f00 */
[----:B------:R-:W-:Y:S10]  /*2ce40*/  ENDCOLLECTIVE ;  /* 0x000000000000791b */ /* 0x000ff40003800000 */
.L_x_2596:
[----:B------:R-:W-:Y:S05]  /*2ce50*/  BSYNC B1 ;  /* 0x0000000000017941 */ /* 0x000fea0003800000 */
.L_x_2595:
[----:B------:R-:W-:Y:S05]  /*2ce60*/  BRA `(.L_x_2597) ;  /* 0xffffffa000b87947 */ /* 0x000fea000383ffff */
.L_x_2450:
[----:B0-----:R0:W1:Y:S02]  /*2ce70*/  SYNCS.PHASECHK.TRANS64.TRYWAIT P0, [R9+URZ+0x36820], R5 ;  /* 0x03682005090075a7 */ /* 0x001064000800017f */
[----:B-1----:R-:W-:Y:S05]  /*2ce80*/  @!P0 NANOSLEEP.SYNCS 0x989680 ;  /* 0x009896800000895d */ /* 0x002fea0003900000 */
[----:B------:R-:W1:Y:S02]  /*2ce90*/  @!P0 SYNCS.PHASECHK.TRANS64 P0, [R9+URZ+0x36820], R5 ;  /* 0x03682005090085a7 */ /* 0x000e64000800007f */
[----:B-1----:R-:W-:Y:S05]  /*2cea0*/  @!P0 BRA `(.L_x_2450) ;  /* 0xfffffffc00f08947 */ /* 0x002fea000383ffff */
[----:B------:R-:W-:Y:S05]  /*2ceb0*/  BRA `(.L_x_2598) ;  /* 0xffffffa000d47947 */ /* 0x000fea000383ffff */
.L_x_2453:
[----:B0-----:R0:W1:Y:S02]  /*2cec0*/  SYNCS.PHASECHK.TRANS64.TRYWAIT P0, [R5+URZ+0x368a0], R8 ;  /* 0x0368a008050075a7 */ /* 0x001064000800017f */
[----:B-1----:R-:W-:Y:S05]  /*2ced0*/  @!P0 NANOSLEEP.SYNCS 0x989680 ;  /* 0x009896800000895d */ /* 0x002fea0003900000 */
[----:B------:R-:W1:Y:S02]  /*2cee0*/  @!P0 SYNCS.PHASECHK.TRANS64 P0, [R5+URZ+0x368a0], R8 ;  /* 0x0368a008050085a7 */ /* 0x000e64000800007f */
[----:B-1----:R-:W-:Y:S05]  /*2cef0*/  @!P0 BRA `(.L_x_2453) ;  /* 0xfffffffc00f08947 */ /* 0x002fea000383ffff */
[----:B------:R-:W-:Y:S05]  /*2cf00*/  BRA `(.L_x_2599) ;  /* 0xffffffa000e47947 */ /* 0x000fea000383ffff */
.L_x_2455:
[----:B-1----:R1:W2:Y:S02]  /*2cf10*/  SYNCS.PHASECHK.TRANS64.TRYWAIT P0, [R5+URZ+0x368c0], R8 ;  /* 0x0368c008050075a7 */ /* 0x0022a4000800017f */
[----:B--2---:R-:W-:Y:S05]  /*2cf20*/  @!P0 NANOSLEEP.SYNCS 0x989680 ;  /* 0x009896800000895d */ /* 0x004fea0003900000 */
[----:B------:R-:W2:Y:S02]  /*2cf30*/  @!P0 SYNCS.PHASECHK.TRANS64 P0, [R5+URZ+0x368c0], R8 ;  /* 0x0368c008050085a7 */ /* 0x000ea4000800007f */
[----:B--2---:R-:W-:Y:S05]  /*2cf40*/  @!P0 BRA `(.L_x_2455) ;  /* 0xfffffffc00f08947 */ /* 0x004fea000383ffff */
[----:B------:R-:W-:Y:S05]  /*2cf50*/  BRA `(.L_x_2600) ;  /* 0xffffffa400707947 */ /* 0x000fea000383ffff */
.L_x_2459:
[----:B0-----:R0:W1:Y:S02]  /*2cf60*/  SYNCS.PHASECHK.TRANS64.TRYWAIT P0, [R6+URZ+0x368a0], R7 ;  /* 0x0368a007060075a7 */ /* 0x001064000800017f */
[----:B-1----:R-:W-:Y:S05]  /*2cf70*/  @!P0 NANOSLEEP.SYNCS 0x989680 ;  /* 0x009896800000895d */ /* 0x002fea0003900000 */
[----:B------:R-:W1:Y:S02]  /*2cf80*/  @!P0 SYNCS.PHASECHK.TRANS64 P0, [R6+URZ+0x368a0], R7 ;  /* 0x0368a007060085a7 */ /* 0x000e64000800007f */
[----:B-1----:R-:W-:Y:S05]  /*2cf90*/  @!P0 BRA `(.L_x_2459) ;  /* 0xfffffffc00f08947 */ /* 0x002fea000383ffff */
[----:B------:R-:W-:Y:S05]  /*2cfa0*/  BRA `(.L_x_2601) ;  /* 0xffffffa800447947 */ /* 0x000fea000383ffff */
.L_x_2461:
[----:B-1----:R1:W2:Y:S02]  /*2cfb0*/  SYNCS.PHASECHK.TRANS64.TRYWAIT P1, [R6+URZ+0x368c0], R7 ;  /* 0x0368c007060075a7 */ /* 0x0022a4000802017f */
[----:B--2---:R-:W-:Y:S05]  /*2cfc0*/  @!P1 NANOSLEEP.SYNCS 0x989680 ;  /* 0x009896800000995d */ /* 0x004fea0003900000 */
[----:B------:R-:W2:Y:S02]  /*2cfd0*/  @!P1 SYNCS.PHASECHK.TRANS64 P1, [R6+URZ+0x368c0], R7 ;  /* 0x0368c007060095a7 */ /* 0x000ea4000802007f */
[----:B--2---:R-:W-:Y:S05]  /*2cfe0*/  @!P1 BRA `(.L_x_2461) ;  /* 0xfffffffc00f09947 */ /* 0x004fea000383ffff */
[----:B------:R-:W-:Y:S05]  /*2cff0*/  BRA `(.L_x_2602) ;  /* 0xffffffa800c87947 */ /* 0x000fea000383ffff */
.L_x_2473:
        /* <DEDUP_REMOVED lines=11> */
.L_x_2604:
[----:B------:R-:W-:Y:S05]  /*2d0b0*/  BSYNC B0 ;  /* 0x0000000000007941 */ /* 0x000fea0003800000 */
.L_x_2603:
[----:B------:R-:W-:Y:S05]  /*2d0c0*/  BRA `(.L_x_2605) ;  /* 0xffffffb400d87947 */ /* 0x000fea000383ffff */
.L_x_2474:
[----:B------:R-:W-:Y:S01]  /*2d0d0*/  BSSY B0, `(.L_x_2606) ;  /* 0x0000006000007945 */ /* 0x000fe20003800000 */
[----:B------:R-:W-:-:S07]  /*2d0e0*/  IMAD.MOV.U32 R15, RZ, RZ, -0x1 ;  /* 0xffffffffff0f7424 */ /* 0x000fce00078e00ff */
[----:B------:R-:W-:Y:S05]  /*2d0f0*/  WARPSYNC.COLLECTIVE R15, `(.L_x_2607) ;  /* 0x000000000f0c7348 */ /* 0x000fea0003c00000 */
[----:B------:R-:W-:Y:S02]  /*2d100*/  ELECT P6, UR62, PT ;  /* 0x00000000003e782f */ /* 0x000fe400038c0000 */
[----:B------:R-:W-:Y:S01]  /*2d110*/  MOV R14, UR62 ;  /* 0x0000003e000e7c02 */ /* 0x000fe20008000f00 */
[----:B------:R-:W-:Y:S10]  /*2d120*/  ENDCOLLECTIVE ;  /* 0x000000000000791b */ /* 0x000ff40003800000 */
.L_x_2607:
[----:B------:R-:W-:Y:S05]  /*2d130*/  BSYNC B0 ;  /* 0x0000000000007941 */ /* 0x000fea0003800000 */
.L_x_2606:
[----:B------:R-:W-:Y:S05]  /*2d140*/  BRA `(.L_x_2608) ;  /* 0xffffffb400c87947 */ /* 0x000fea000383ffff */
.L_x_2477:
[----:B0-----:R0:W1:Y:S02]  /*2d150*/  SYNCS.PHASECHK.TRANS64.TRYWAIT P0, [R7+URZ+0x36840], R10 ;  /* 0x0368400a070075a7 */ /* 0x001064000800017f */
[----:B-1----:R-:W-:Y:S05]  /*2d160*/  @!P0 NANOSLEEP.SYNCS 0x989680 ;  /* 0x009896800000895d */ /* 0x002fea0003900000 */
[----:B------:R-:W1:Y:S02]  /*2d170*/  @!P0 SYNCS.PHASECHK.TRANS64 P0, [R7+URZ+0x36840], R10 ;  /* 0x0368400a070085a7 */ /* 0x000e64000800007f */
[----:B-1----:R-:W-:Y:S05]  /*2d180*/  @!P0 BRA `(.L_x_2477) ;  /* 0xfffffffc00f08947 */ /* 0x002fea000383ffff */
[----:B------:R-:W-:Y:S05]  /*2d190*/  BRA `(.L_x_2609) ;  /* 0xffffffb8002c7947 */ /* 0x000fea000383ffff */
.L_x_2480:
        /* <DEDUP_REMOVED lines=8> */
.L_x_2488:
[----:B0-----:R0:W1:Y:S02]  /*2d220*/  SYNCS.PHASECHK.TRANS64.TRYWAIT P0, [R7+URZ+0x36840], R8 ;  /* 0x03684008070075a7 */ /* 0x001064000800017f */
[----:B-1----:R-:W-:Y:S05]  /*2d230*/  @!P0 NANOSLEEP.SYNCS 0x989680 ;  /* 0x009896800000895d */ /* 0x002fea0003900000 */
[----:B------:R-:W1:Y:S02]  /*2d240*/  @!P0 SYNCS.PHASECHK.TRANS64 P0, [R7+URZ+0x36840], R8 ;  /* 0x03684008070085a7 */ /* 0x000e64000800007f */
[----:B-1----:R-:W-:Y:S05]  /*2d250*/  @!P0 BRA `(.L_x_2488) ;  /* 0xfffffffc00f08947 */ /* 0x002fea000383ffff */
[----:B------:R-:W-:Y:S05]  /*2d260*/  BRA `(.L_x_2611) ;  /* 0xffffffc000287947 */ /* 0x000fea000383ffff */
.L_x_2490:
[----:B0-----:R0:W1:Y:S02]  /*2d270*/  SYNCS.PHASECHK.TRANS64.TRYWAIT P0, [R8+URZ+0x60], R7 ;  /* 0x00006007080075a7 */ /* 0x001064000800017f */
[----:B-1----:R-:W-:Y:S05]  /*2d280*/  @!P0 NANOSLEEP.SYNCS 0x989680 ;  /* 0x009896800000895d */ /* 0x002fea0003900000 */
[----:B------:R-:W1:Y:S02]  /*2d290*/  @!P0 SYNCS.PHASECHK.TRANS64 P0, [R8+URZ+0x60], R7 ;  /* 0x00006007080085a7 */ /* 0x000e64000800007f */
[----:B-1----:R-:W-:Y:S05]  /*2d2a0*/  @!P0 BRA `(.L_x_2490) ;  /* 0xfffffffc00f08947 */ /* 0x002fea000383ffff */
[----:B------:R-:W-:Y:S05]  /*2d2b0*/  BRA `(.L_x_2612) ;  /* 0xffffffc000d47947 */ /* 0x000fea000383ffff */
.L_x_2495:
[----:B-1----:R1:W2:Y:S02]  /*2d2c0*/  SYNCS.PHASECHK.TRANS64.TRYWAIT P0, [R2+URZ+0x36840], R3 ;  /* 0x03684003020075a7 */ /* 0x0022a4000800017f */
[----:B--2---:R-:W-:Y:S05]  /*2d2d0*/  @!P0 NANOSLEEP.SYNCS 0x989680 ;  /* 0x009896800000895d */ /* 0x004fea0003900000 */
[----:B------:R-:W2:Y:S02]  /*2d2e0*/  @!P0 SYNCS.PHASECHK.TRANS64 P0, [R2+URZ+0x36840], R3 ;  /* 0x03684003020085a7 */ /* 0x000ea4000800007f */
[----:B--2---:R-:W-:Y:S05]  /*2d2f0*/  @!P0 BRA `(.L_x_2495) ;  /* 0xfffffffc00f08947 */ /* 0x004fea000383ffff */
[----:B------:R-:W-:Y:S05]  /*2d300*/  BRA `(.L_x_2613) ;  /* 0xffffffc800447947 */ /* 0x000fea000383ffff */
.L_x_2497:
[----:B0-----:R0:W1:Y:S02]  /*2d310*/  SYNCS.PHASECHK.TRANS64.TRYWAIT P1, [R3+URZ+0x60], R2 ;  /* 0x00006002030075a7 */ /* 0x001064000802017f */
[----:B-1----:R-:W-:Y:S05]  /*2d320*/  @!P1 NANOSLEEP.SYNCS 0x989680 ;  /* 0x009896800000995d */ /* 0x002fea0003900000 */
[----:B------:R-:W1:Y:S02]  /*2d330*/  @!P1 SYNCS.PHASECHK.TRANS64 P1, [R3+URZ+0x60], R2 ;  /* 0x00006002030095a7 */ /* 0x000e64000802007f */
[----:B-1----:R-:W-:Y:S05]  /*2d340*/  @!P1 BRA `(.L_x_2497) ;  /* 0xfffffffc00f09947 */ /* 0x002fea000383ffff */
[----:B------:R-:W-:Y:S05]  /*2d350*/  BRA `(.L_x_2614) ;  /* 0xffffffc800f07947 */ /* 0x000fea000383ffff */
.L_x_2502:
[----:B--2---:R2:W3:Y:S02]  /*2d360*/  SYNCS.PHASECHK.TRANS64.TRYWAIT P0, [R2+URZ+0x36840], R3 ;  /* 0x03684003020075a7 */ /* 0x0044e4000800017f */
[----:B---3--:R-:W-:Y:S05]  /*2d370*/  @!P0 NANOSLEEP.SYNCS 0x989680 ;  /* 0x009896800000895d */ /* 0x008fea0003900000 */
[----:B------:R-:W3:Y:S02]  /*2d380*/  @!P0 SYNCS.PHASECHK.TRANS64 P0, [R2+URZ+0x36840], R3 ;  /* 0x03684003020085a7 */ /* 0x000ee4000800007f */
[----:B---3--:R-:W-:Y:S05]  /*2d390*/  @!P0 BRA `(.L_x_2502) ;  /* 0xfffffffc00f08947 */ /* 0x008fea000383ffff */
[----:B------:R-:W-:Y:S05]  /*2d3a0*/  BRA `(.L_x_2615) ;  /* 0xffffffd000247947 */ /* 0x000fea000383ffff */
.L_x_2504:
[----:B0-----:R0:W1:Y:S02]  /*2d3b0*/  SYNCS.PHASECHK.TRANS64.TRYWAIT P1, [R2+URZ+0x60], R9 ;  /* 0x00006009020075a7 */ /* 0x001064000802017f */
[----:B-1----:R-:W-:Y:S05]  /*2d3c0*/  @!P1 NANOSLEEP.SYNCS 0x989680 ;  /* 0x009896800000995d */ /* 0x002fea0003900000 */
[----:B------:R-:W1:Y:S02]  /*2d3d0*/  @!P1 SYNCS.PHASECHK.TRANS64 P1, [R2+URZ+0x60], R9 ;  /* 0x00006009020095a7 */ /* 0x000e64000802007f */
[----:B-1----:R-:W-:Y:S05]  /*2d3e0*/  @!P1 BRA `(.L_x_2504) ;  /* 0xfffffffc00f09947 */ /* 0x002fea000383ffff */
[----:B------:R-:W-:Y:S05]  /*2d3f0*/  BRA `(.L_x_2616) ;  /* 0xffffffd000d47947 */ /* 0x000fea000383ffff */
.L_x_2511:
[----:B-1----:R1:W2:Y:S02]  /*2d400*/  SYNCS.PHASECHK.TRANS64.TRYWAIT P0, [R3+URZ+0x36860], R0 ;  /* 0x03686000030075a7 */ /* 0x0022a4000800017f */
[----:B--2---:R-:W-:Y:S05]  /*2d410*/  @!P0 NANOSLEEP.SYNCS 0x989680 ;  /* 0x009896800000895d */ /* 0x004fea0003900000 */
[----:B------:R-:W2:Y:S02]  /*2d420*/  @!P0 SYNCS.PHASECHK.TRANS64 P0, [R3+URZ+0x36860], R0 ;  /* 0x03686000030085a7 */ /* 0x000ea4000800007f */
[----:B--2---:R-:W-:Y:S05]  /*2d430*/  @!P0 BRA `(.L_x_2511) ;  /* 0xfffffffc00f08947 */ /* 0x004fea000383ffff */
[----:B------:R-:W-:Y:S05]  /*2d440*/  BRA `(.L_x_2617) ;  /* 0xffffffd400ec7947 */ /* 0x000fea000383ffff */
.L_x_2513:
[----:B------:R-:W-:Y:S01]  /*2d450*/  BSSY B0, `(.L_x_2618) ;  /* 0x0000008000007945 */ /* 0x000fe20003800000 */
[----:B------:R-:W-:Y:S01]  /*2d460*/  MOV R13, R16 ;  /* 0x00000010000d7202 */ /* 0x000fe20000000f00 */
[----:B------:R-:W-:Y:S01]  /*2d470*/  IMAD.MOV.U32 R12, RZ, RZ, RZ ;  /* 0x000000ffff0c7224 */ /* 0x000fe200078e00ff */
[----:B0-----:R-:W-:Y:S01]  /*2d480*/  MOV R15, 0xffffffff ;  /* 0xffffffff000f7802 */ /* 0x001fe20000000f00 */
[----:B------:R-:W-:-:S07]  /*2d490*/  IMAD.MOV.U32 R11, RZ, RZ, 0x1f ;  /* 0x0000001fff0b7424 */ /* 0x000fce00078e00ff */
[----:B-1----:R-:W-:Y:S05]  /*2d4a0*/  WARPSYNC.COLLECTIVE R15, `(.L_x_2619) ;  /* 0x000000000f087348 */ /* 0x002fea0003c00000 */
[----:B------:R0:W2:Y:S02]  /*2d4b0*/  SHFL.IDX P6, R14, R13, R12, R11 ;  /* 0x0000000c0d0e7389 */ /* 0x0000a400000c000b */
[----:B012---:R-:W-:Y:S01]  /*2d4c0*/  ENDCOLLECTIVE ;  /* 0x000000000000791b */ /* 0x007fe20003800000 */
.L_x_2619:
[----:B------:R-:W-:Y:S05]  /*2d4d0*/  BSYNC B0 ;  /* 0x0000000000007941 */ /* 0x000fea0003800000 */
.L_x_2618:
        /* <DEDUP_REMOVED lines=8> */
.L_x_2620:
[----:B------:R-:W-:Y:S01]  /*2d560*/  MOV R16, R14 ;  /* 0x0000000e00107202 */ /* 0x000fe20000000f00 */
[----:B------:R-:W-:Y:S06]  /*2d570*/  BRA `(.L_x_2621) ;  /* 0xffffffd8008c7947 */ /* 0x000fec000383ffff */
.L_x_2516:
[----:B------:R-:W-:Y:S01]  /*2d580*/  BSSY B0, `(.L_x_2622) ;  /* 0x0000008000007945 */ /* 0x000fe20003800000 */
[----:B-----5:R-:W-:Y:S01]  /*2d590*/  IMAD.MOV.U32 R13, RZ, RZ, R3 ;  /* 0x000000ffff0d7224 */ /* 0x020fe200078e0003 */
[----:B------:R-:W-:Y:S01]  /*2d5a0*/  MOV R11, RZ ;  /* 0x000000ff000b7202 */ /* 0x000fe20000000f00 */
[----:B------:R-:W-:Y:S02]  /*2d5b0*/  IMAD.MOV.U32 R12, RZ, RZ, 0x1 ;  /* 0x00000001ff0c7424 */ /* 0x000fe400078e00ff */
[----:B------:R-:W-:-:S07]  /*2d5c0*/  IMAD.MOV.U32 R15, RZ, RZ, -0x1 ;  /* 0xffffffffff0f7424 */ /* 0x000fce00078e00ff */
[----:B0-234-:R-:W-:Y:S05]  /*2d5d0*/  WARPSYNC.COLLECTIVE R15, `(.L_x_2623) ;  /* 0x000000000f087348 */ /* 0x01dfea0003c00000 */
[----:B------:R1:W0:Y:S02]  /*2d5e0*/  SHFL.UP P6, R14, R13, R12, R11 ;  /* 0x0400000c0d0e7389 */ /* 0x00022400000c000b */
[----:B01234-:R-:W-:Y:S01]  /*2d5f0*/  ENDCOLLECTIVE ;  /* 0x000000000000791b */ /* 0x01ffe20003800000 */
.L_x_2623:
[----:B------:R-:W-:Y:S05]  /*2d600*/  BSYNC B0 ;  /* 0x0000000000007941 */ /* 0x000fea0003800000 */
.L_x_2622:
        /* <DEDUP_REMOVED lines=10> */
.L_x_2624:
        /* <DEDUP_REMOVED lines=8> */
.L_x_2625:
        /* <DEDUP_REMOVED lines=8> */
.L_x_2626:
        /* <DEDUP_REMOVED lines=8> */
.L_x_2627:
        /* <DEDUP_REMOVED lines=8> */
.L_x_2628:
[----:B------:R-:W-:Y:S05]  /*2d8b0*/  BRA `(.L_x_2629) ;  /* 0xffffffd800507947 */ /* 0x000fea000383ffff */
.L_x_2521:
[----:B------:R-:W-:Y:S01]  /*2d8c0*/  BSSY B0, `(.L_x_2630) ;  /* 0x0000008000007945 */ /* 0x000fe20003800000 */
[----:B-----5:R-:W-:Y:S01]  /*2d8d0*/  IMAD.MOV.U32 R13, RZ, RZ, R3 ;  /* 0x000000ffff0d7224 */ /* 0x020fe200078e0003 */
[----:B------:R-:W-:Y:S01]  /*2d8e0*/  MOV R11, RZ ;  /* 0x000000ff000b7202 */ /* 0x000fe20000000f00 */
[----:B------:R-:W-:Y:S02]  /*2d8f0*/  IMAD.MOV.U32 R12, RZ, RZ, 0x1 ;  /* 0x00000001ff0c7424 */ /* 0x000fe400078e00ff */
[----:B------:R-:W-:-:S07]  /*2d900*/  IMAD.MOV.U32 R15, RZ, RZ, -0x1 ;  /* 0xffffffffff0f7424 */ /* 0x000fce00078e00ff */
[----:B01----:R-:W-:Y:S05]  /*2d910*/  WARPSYNC.COLLECTIVE R15, `(.L_x_2631) ;  /* 0x000000000f087348 */ /* 0x003fea0003c00000 */
[----:B------:R2:W3:Y:S02]  /*2d920*/  SHFL.UP P6, R14, R13, R12, R11 ;  /* 0x0400000c0d0e7389 */ /* 0x0004e400000c000b */
[----:B0123--:R-:W-:Y:S01]  /*2d930*/  ENDCOLLECTIVE ;  /* 0x000000000000791b */ /* 0x00ffe20003800000 */
.L_x_2631:
[----:B------:R-:W-:Y:S05]  /*2d940*/  BSYNC B0 ;  /* 0x0000000000007941 */ /* 0x000fea0003800000 */
.L_x_2630:
        /* <DEDUP_REMOVED lines=10> */
.L_x_2632:
        /* <DEDUP_REMOVED lines=8> */
.L_x_2633:
        /* <DEDUP_REMOVED lines=8> */
.L_x_2634:
        /* <DEDUP_REMOVED lines=8> */
.L_x_2635:
        /* <DEDUP_REMOVED lines=8> */
.L_x_2636:
[----:B------:R-:W-:Y:S05]  /*2dbf0*/  BRA `(.L_x_2637) ;  /* 0xffffffd800347947 */ /* 0x000fea000383ffff */
.L_x_2523:
[----:B------:R-:W-:Y:S01]  /*2dc00*/  BSSY B0, `(.L_x_2638) ;  /* 0x0000006000007945 */ /* 0x000fe20003800000 */
[----:B------:R-:W-:Y:S01]  /*2dc10*/  PLOP3.LUT P6, PT, P6, PT, PT, 0x8, 0x0 ;  /* 0x000000000000781c */ /* 0x000fe200037ce170 */
[----:B------:R-:W-:-:S12]  /*2dc20*/  IMAD.MOV.U32 R15, RZ, RZ, -0x1 ;  /* 0xffffffffff0f7424 */ /* 0x000fd800078e00ff */
[----:B0-----:R-:W-:Y:S05]  /*2dc30*/  WARPSYNC.COLLECTIVE R15, `(.L_x_2639) ;  /* 0x000000000f087348 */ /* 0x001fea0003c00000 */
[----:B------:R-:W-:Y:S01]  /*2dc40*/  VOTE.ANY R14, PT, P6 ;  /* 0x00000000000e7806 */ /* 0x000fe200030e0100 */
[----:B0-----:R-:W-:Y:S06]  /*2dc50*/  ENDCOLLECTIVE ;  /* 0x000000000000791b */ /* 0x001fec0003800000 */
.L_x_2639:
[----:B------:R-:W-:Y:S05]  /*2dc60*/  BSYNC B0 ;  /* 0x0000000000007941 */ /* 0x000fea0003800000 */
.L_x_2638:
        /* <DEDUP_REMOVED lines=9> */
.L_x_2640:
[----:B------:R-:W-:Y:S01]  /*2dd00*/  IMAD.MOV.U32 R17, RZ, RZ, R14 ;  /* 0x000000ffff117224 */ /* 0x000fe200078e000e */
[----:B------:R-:W-:Y:S06]  /*2dd10*/  BRA `(.L_x_2641) ;  /* 0xffffffd800247947 */ /* 0x000fec000383ffff */
.L_x_2525:
[----:B------:R-:W-:Y:S01]  /*2dd20*/  BSSY B0, `(.L_x_2642) ;  /* 0x0000007000007945 */ /* 0x000fe20003800000 */
[----:B------:R-:W-:Y:S01]  /*2dd30*/  IMAD.MOV.U32 R13, RZ, RZ, R2 ;  /* 0x000000ffff0d7224 */ /* 0x000fe200078e0002 */
[----:B------:R-:W-:Y:S01]  /*2dd40*/  MOV R11, 0x1f ;  /* 0x0000001f000b7802 */ /* 0x000fe20000000f00 */
[----:B------:R-:W-:-:S07]  /*2dd50*/  IMAD.MOV.U32 R15, RZ, RZ, -0x1 ;  /* 0xffffffffff0f7424 */ /* 0x000fce00078e00ff */
[----:B012---:R-:W-:Y:S05]  /*2dd60*/  WARPSYNC.COLLECTIVE R15, `(.L_x_2643) ;  /* 0x000000000f087348 */ /* 0x007fea0003c00000 */
[----:B------:R3:W4:Y:S02]  /*2dd70*/  SHFL.IDX P6, R14, R13, R12, R11 ;  /* 0x0000000c0d0e7389 */ /* 0x00072400000c000b */
[----:B01234-:R-:W-:Y:S01]  /*2dd80*/  ENDCOLLECTIVE ;  /* 0x000000000000791b */ /* 0x01ffe20003800000 */
.L_x_2643:
[----:B------:R-:W-:Y:S05]  /*2dd90*/  BSYNC B0 ;  /* 0x0000000000007941 */ /* 0x000fea0003800000 */
.L_x_2642:
[----:B------:R-:W-:Y:S01]  /*2dda0*/  IMAD.MOV.U32 R8, RZ, RZ, R14 ;  /* 0x000000ffff087224 */ /* 0x000fe200078e000e */
[----:B------:R-:W-:Y:S06]  /*2ddb0*/  BRA `(.L_x_2524) ;  /* 0xffffffd800187947 */ /* 0x000fec000383ffff */
.L_x_2529:
[----:B-1----:R1:W2:Y:S02]  /*2ddc0*/  SYNCS.PHASECHK.TRANS64.TRYWAIT P0, [R0+URZ+0x36820], R3 ;  /* 0x03682003000075a7 */ /* 0x0022a4000800017f */
[----:B--2---:R-:W-:Y:S05]  /*2ddd0*/  @!P0 NANOSLEEP.SYNCS 0x989680 ;  /* 0x009896800000895d */ /* 0x004fea0003900000 */
[----:B------:R-:W2:Y:S02]  /*2dde0*/  @!P0 SYNCS.PHASECHK.TRANS64 P0, [R0+URZ+0x36820], R3 ;  /* 0x03682003000085a7 */ /* 0x000ea4000800007f */
[----:B--2---:R-:W-:Y:S05]  /*2ddf0*/  @!P0 BRA `(.L_x_2529) ;  /* 0xfffffffc00f08947 */ /* 0x004fea000383ffff */
[----:B------:R-:W-:Y:S05]  /*2de00*/  BRA `(.L_x_2644) ;  /* 0xffffffdc008c7947 */ /* 0x000fea000383ffff */
.L_x_2530:
[----:B------:R-:W2:Y:S01]  /*2de10*/  S2R R2, SR_TID.X ;  /* 0x0000000000027919 */ /* 0x000ea20000002100 */
[----:B------:R-:W-:Y:S01]  /*2de20*/  BSSY B0, `(.L_x_2645) ;  /* 0x000000a000007945 */ /* 0x000fe20003800000 */
[----:B------:R-:W-:Y:S01]  /*2de30*/  IMAD.MOV.U32 R12, RZ, RZ, RZ ;  /* 0x000000ffff0c7224 */ /* 0x000fe200078e00ff */
[----:B------:R-:W-:Y:S01]  /*2de40*/  MOV R15, 0xffffffff ;  /* 0xffffffff000f7802 */ /* 0x000fe20000000f00 */
[----:B0-----:R-:W-:Y:S01]  /*2de50*/  IMAD.MOV.U32 R11, RZ, RZ, 0x1f ;  /* 0x0000001fff0b7424 */ /* 0x001fe200078e00ff */
[----:B--2---:R-:W-:-:S04]  /*2de60*/  SHF.R.U32.HI R2, RZ, 0x5, R2 ;  /* 0x00000005ff027819 */ /* 0x004fc80000011602 */
[----:B------:R-:W-:-:S04]  /*2de70*/  LOP3.LUT R2, R2, 0x3, RZ, 0xc0, !PT ;  /* 0x0000000302027812 */ /* 0x000fc800078ec0ff */
[----:B------:R-:W-:-:S07]  /*2de80*/  MOV R13, R2 ;  /* 0x00000002000d7202 */ /* 0x000fce0000000f00 */
[----:B-1----:R-:W-:Y:S05]  /*2de90*/  WARPSYNC.COLLECTIVE R15, `(.L_x_2646) ;  /* 0x000000000f087348 */ /* 0x002fea0003c00000 */
[----:B------:R0:W2:Y:S02]  /*2dea0*/  SHFL.IDX P6, R14, R13, R12, R11 ;  /* 0x0000000c0d0e7389 */ /* 0x0000a400000c000b */
[----:B012---:R-:W-:Y:S01]  /*2deb0*/  ENDCOLLECTIVE ;  /* 0x000000000000791b */ /* 0x007fe20003800000 */
.L_x_2646:
[----:B------:R-:W-:Y:S05]  /*2dec0*/  BSYNC B0 ;  /* 0x0000000000007941 */ /* 0x000fea0003800000 */
.L_x_2645:
[----:B------:R-:W-:Y:S05]  /*2ded0*/  BRA `(.L_x_2647) ;  /* 0xffffffdc00747947 */ /* 0x000fea000383ffff */
.L_x_2531:
[----:B------:R-:W-:Y:S01]  /*2dee0*/  BSSY B0, `(.L_x_2648) ;  /* 0x0000006000007945 */ /* 0x000fe20003800000 */
[----:B------:R-:W-:-:S07]  /*2def0*/  IMAD.MOV.U32 R15, RZ, RZ, -0x1 ;  /* 0xffffffffff0f7424 */ /* 0x000fce00078e00ff */
[----:B012---:R-:W-:Y:S05]  /*2df00*/  WARPSYNC.COLLECTIVE R15, `(.L_x_2649) ;  /* 0x000000000f0c7348 */ /* 0x007fea0003c00000 */
[----:B------:R-:W-:Y:S02]  /*2df10*/  ELECT P6, UR62, PT ;  /* 0x00000000003e782f */ /* 0x000fe400038c0000 */
[----:B------:R-:W-:Y:S01]  /*2df20*/  MOV R14, UR62 ;  /* 0x0000003e000e7c02 */ /* 0x000fe20008000f00 */
[----:B012---:R-:W-:Y:S10]  /*2df30*/  ENDCOLLECTIVE ;  /* 0x000000000000791b */ /* 0x007ff40003800000 */
.L_x_2649:
[----:B------:R-:W-:Y:S05]  /*2df40*/  BSYNC B0 ;  /* 0x0000000000007941 */ /* 0x000fea0003800000 */
.L_x_2648:
[----:B------:R-:W-:Y:S05]  /*2df50*/  BRA `(.L_x_2650) ;  /* 0xffffffdc00687947 */ /* 0x000fea000383ffff */
.L_x_2533:
[----:B-1----:R1:W2:Y:S02]  /*2df60*/  SYNCS.PHASECHK.TRANS64.TRYWAIT P0, [R6+URZ], R5 ;  /* 0x00000005060075a7 */ /* 0x0022a4000800017f */
[----:B--2---:R-:W-:Y:S05]  /*2df70*/  @!P0 NANOSLEEP.SYNCS 0x989680 ;  /* 0x009896800000895d */ /* 0x004fea0003900000 */
[----:B------:R-:W2:Y:S02]  /*2df80*/  @!P0 SYNCS.PHASECHK.TRANS64 P0, [R6+URZ], R5 ;  /* 0x00000005060085a7 */ /* 0x000ea4000800007f */
[----:B--2---:R-:W-:Y:S05]  /*2df90*/  @!P0 BRA `(.L_x_2533) ;  /* 0xfffffffc00f08947 */ /* 0x004fea000383ffff */
[----:B------:R-:W-:Y:S05]  /*2dfa0*/  BRA `(.L_x_2651) ;  /* 0xffffffdc00ac7947 */ /* 0x000fea000383ffff */
.L_x_2534:
[----:B--2---:R2:W3:Y:S02]  /*2dfb0*/  SYNCS.PHASECHK.TRANS64.TRYWAIT P0, [R7+URZ], R2 ;  /* 0x00000002070075a7 */ /* 0x0044e4000800017f */
[----:B---3--:R-:W-:Y:S05]  /*2dfc0*/  @!P0 NANOSLEEP.SYNCS 0x989680 ;  /* 0x009896800000895d */ /* 0x008fea0003900000 */
[----:B------:R-:W3:Y:S02]  /*2dfd0*/  @!P0 SYNCS.PHASECHK.TRANS64 P0, [R7+URZ], R2 ;  /* 0x00000002070085a7 */ /* 0x000ee4000800007f */
[----:B---3--:R-:W-:Y:S05]  /*2dfe0*/  @!P0 BRA `(.L_x_2534) ;  /* 0xfffffffc00f08947 */ /* 0x008fea000383ffff */
[----:B------:R-:W-:Y:S05]  /*2dff0*/  BRA `(.L_x_2652) ;  /* 0xffffffdc00a07947 */ /* 0x000fea000383ffff */
.L_x_2536:
[----:B---3--:R3:W4:Y:S02]  /*2e000*/  SYNCS.PHASECHK.TRANS64.TRYWAIT P0, [R4+URZ], R5 ;  /* 0x00000005040075a7 */ /* 0x008724000800017f */
[----:B----4-:R-:W-:Y:S05]  /*2e010*/  @!P0 NANOSLEEP.SYNCS 0x989680 ;  /* 0x009896800000895d */ /* 0x010fea0003900000 */
[----:B------:R-:W4:Y:S02]  /*2e020*/  @!P0 SYNCS.PHASECHK.TRANS64 P0, [R4+URZ], R5 ;  /* 0x00000005040085a7 */ /* 0x000f24000800007f */
[----:B----4-:R-:W-:Y:S05]  /*2e030*/  @!P0 BRA `(.L_x_2536) ;  /* 0xfffffffc00f08947 */ /* 0x010fea000383ffff */
[----:B------:R-:W-:Y:S05]  /*2e040*/  BRA `(.L_x_2653) ;  /* 0xffffffdc00a87947 */ /* 0x000fea000383ffff */
.L_x_2654:
        /* <DEDUP_REMOVED lines=11> */
.L_x_2664:


//--------------------- .nv.global.init           --------------------------
	.section	.nv.global.init,"aw",@progbits
.nv.global.init:
	.type		$str$23,@object
	.size		$str$23,($str$24 - $str$23)
$str$23:
        /*0000*/ 	.byte	0x28, 0x61, 0x64, 0x64, 0x72, 0x65, 0x73, 0x73, 0x20, 0x26, 0x20, 0x6d, 0x61, 0x73, 0x6b, 0x29
        /*0010*/ 	.byte	0x20, 0x3d, 0x3d, 0x20, 0x30, 0x00
	.type		$str$24,@object
	.size		$str$24,(__unnamed_9 - $str$24)
$str$24:
        /*0016*/ 	.byte	0x2f, 0x74, 0x6d, 0x70, 0x2f, 0x6f, 0x73, 0x73, 0x5f, 0x6b, 0x65, 0x72, 0x6e, 0x65, 0x6c, 0x73
        /*0026*/ 	.byte	0x5f, 0x73, 0x72, 0x63, 0x2f, 0x66, 0x6c, 0x61, 0x73, 0x68, 0x5f, 0x61, 0x74, 0x74, 0x65, 0x6e
        /*0036*/ 	.byte	0x74, 0x69, 0x6f, 0x6e, 0x2f, 0x63, 0x73, 0x72, 0x63, 0x2f, 0x63, 0x75, 0x74, 0x6c, 0x61, 0x73
        /*0046*/ 	.byte	0x73, 0x2f, 0x69, 0x6e, 0x63, 0x6c, 0x75, 0x64, 0x65, 0x2f, 0x63, 0x75, 0x74, 0x65, 0x2f, 0x70
        /*0056*/ 	.byte	0x6f, 0x69, 0x6e, 0x74, 0x65, 0x72, 0x5f, 0x66, 0x6c, 0x61, 0x67, 0x67, 0x65, 0x64, 0x2e, 0x68
        /*0066*/ 	.byte	0x70, 0x70, 0x00
	.type		__unnamed_9,@object
	.size		__unnamed_9,(__unnamed_5 - __unnamed_9)
__unnamed_9:
        /* <DEDUP_REMOVED lines=24> */
	.type		__unnamed_5,@object
	.size		__unnamed_5,(__unnamed_4 - __unnamed_5)
__unnamed_5:
        /* <DEDUP_REMOVED lines=24> */
	.type		__unnamed_4,@object
	.size		__unnamed_4,(__unnamed_3 - __unnamed_4)
__unnamed_4:
        /* <DEDUP_REMOVED lines=24> */
	.type		__unnamed_3,@object
	.size		__unnamed_3,(__unnamed_7 - __unnamed_3)
__unnamed_3:
        /* <DEDUP_REMOVED lines=29> */
	.type		__unnamed_7,@object
	.size		__unnamed_7,(__unnamed_2 - __unnamed_7)
__unnamed_7:
        /* <DEDUP_REMOVED lines=29> */
	.type		__unnamed_2,@object
	.size		__unnamed_2,(__unnamed_8 - __unnamed_2)
__unnamed_2:
        /* <DEDUP_REMOVED lines=29> */
	.type		__unnamed_8,@object
	.size		__unnamed_8,(__unnamed_1 - __unnamed_8)
__unnamed_8:
        /* <DEDUP_REMOVED lines=29> */
	.type		__unnamed_1,@object
	.size		__unnamed_1,(__unnamed_6 - __unnamed_1)
__unnamed_1:
        /* <DEDUP_REMOVED lines=28> */
        /*0dd9*/ 	.byte	0x32, 0x31, 0x35, 0x30, 0x34, 0x3e, 0x3e, 0x3e, 0x3e, 0x3e, 0x20, 0x26, 0x5d, 0x00
	.type		__unnamed_6,@object
	.size		__unnamed_6,(.L_5 - __unnamed_6)
__unnamed_6:
        /* <DEDUP_REMOVED lines=29> */
.L_5:


//--------------------- .nv.shared._ZN7cutlass13device_kernelIN5flash11enable_sm90INS1_16FlashAttnFwdSm90INS1_25CollectiveMainloopFwdSm90ILi2EN4cute5tupleIJNS5_1CILi1EEES8_S8_EEENS6_IJNS7_ILi128EEENS7_ILi112EEENS7_ILi192EEEEEELi192ENS_6half_tEfNS_4arch4Sm90ELb0ELb0ELb1ELb0ELb0ELb0ELb0ELb1ELb1ELb0ELb0ELb0EEENS1_21CollectiveEpilogueFwdINS6_IJSA_SC_SB_EEES9_SE_SG_Li256ELb0ELb0ELb0ELb0EEENS1_29StaticPersistentTileSchedulerILb0EEEEEEEEEvNT_6ParamsE --------------------------
	.section	.nv.shared._ZN7cutlass13device_kernelIN5flash11enable_sm90INS1_16FlashAttnFwdSm90INS1_25CollectiveMainloopFwdSm90ILi2EN4cute5tupleIJNS5_1CILi1EEES8_S8_EEENS6_IJNS7_ILi128EEENS7_ILi112EEENS7_ILi192EEEEEELi192ENS_6half_tEfNS_4arch4Sm90ELb0ELb0ELb1ELb0ELb0ELb0ELb0ELb1ELb1ELb0ELb0ELb0EEENS1_21CollectiveEpilogueFwdINS6_IJSA_SC_SB_EEES9_SE_SG_Li256ELb0ELb0ELb0ELb0EEENS1_29StaticPersistentTileSchedulerILb0EEEEEEEEEvNT_6ParamsE,"aw",@nobits
	.sectionflags	@""
	.align	16
	.zero		1024


//--------------------- .nv.shared.reserved.0     --------------------------
	.section	.nv.shared.reserved.0,"aw",@nobits
	.weak		__nv_reservedSMEM_offset_0_alias
	.size		__nv_reservedSMEM_offset_0_alias, 0, 0
	.other		__nv_reservedSMEM_offset_0_alias,@"STO_CUDA_RESERVED_SHARED STV_DEFAULT"
__nv_reservedSMEM_offset_0_alias:
	.zero		0


//--------------------- .nv.global                --------------------------
	.section	.nv.global,"aw",@nobits
.nv.global:
	.type		_ZN74_INTERNAL_0f67f349_38_flash_fwd_hdim192_fp16_softcap_sm90_cu_f3e6f9ee_32894cute1_E,@object
	.size		_ZN74_INTERNAL_0f67f349_38_flash_fwd_hdim192_fp16_softcap_sm90_cu_f3e6f9ee_32894cute1_E,(_ZN74_INTERNAL_0f67f349_38_flash_fwd_hdim192_fp16_softcap_sm90_cu_f3e6f9ee_32894cuda3std3__45__cpo6cbeginE - _ZN74_INTERNAL_0f67f349_38_flash_fwd_hdim192_fp16_softcap_sm90_cu_f3e6f9ee_32894cute1_E)
_ZN74_INTERNAL_0f67f349_38_flash_fwd_hdim192_fp16_softcap_sm90_cu_f3e6f9ee_32894cute1_E:
	.zero		1
	.type		_ZN74_INTERNAL_0f67f349_38_flash_fwd_hdim192_fp16_softcap_sm90_cu_f3e6f9ee_32894cuda3std3__45__cpo6cbeginE,@object
	.size		_ZN74_INTERNAL_0f67f349_38_flash_fwd_hdim192_fp16_softcap_sm90_cu_f3e6f9ee_32894cuda3std3__45__cpo6cbeginE,(_ZN74_INTERNAL_0f67f349_38_flash_fwd_hdim192_fp16_softcap_sm90_cu_f3e6f9ee_32894cuda3std3__48in_placeE - _ZN74_INTERNAL_0f67f349_38_flash_fwd_hdim192_fp16_softcap_sm90_cu_f3e6f9ee_32894cuda3std3__45__cpo6cbeginE)
_ZN74_INTERNAL_0f67f349_38_flash_fwd_hdim192_fp16_softcap_sm90_cu_f3e6f9ee_32894cuda3std3__45__cpo6cbeginE:
	.zero		1
	.type		_ZN74_INTERNAL_0f67f349_38_flash_fwd_hdim192_fp16_softcap_sm90_cu_f3e6f9ee_32894cuda3std3__48in_placeE,@object
	.size		_ZN74_INTERNAL_0f67f349_38_flash_fwd_hdim192_fp16_softcap_sm90_cu_f3e6f9ee_32894cuda3std3__48in_placeE,(_ZN74_INTERNAL_0f67f349_38_flash_fwd_hdim192_fp16_softcap_sm90_cu_f3e6f9ee_32894cuda3std6ranges3__45__cpo9iter_moveE - _ZN74_INTERNAL_0f67f349_38_flash_fwd_hdim192_fp16_softcap_sm90_cu_f3e6f9ee_32894cuda3std3__48in_placeE)
_ZN74_INTERNAL_0f67f349_38_flash_fwd_hdim192_fp16_softcap_sm90_cu_f3e6f9ee_32894cuda3std3__48in_placeE:
	.zero		1
	.type		_ZN74_INTERNAL_0f67f349_38_flash_fwd_hdim192_fp16_softcap_sm90_cu_f3e6f9ee_32894cuda3std6ranges3__45__cpo9iter_moveE,@object
	.size		_ZN74_INTERNAL_0f67f349_38_flash_fwd_hdim192_fp16_softcap_sm90_cu_f3e6f9ee_32894cuda3std6ranges3__45__cpo9iter_moveE,(_ZN74_INTERNAL_0f67f349_38_flash_fwd_hdim192_fp16_softcap_sm90_cu_f3e6f9ee_32894cuda3std3__45__cpo5beginE - _ZN74_INTERNAL_0f67f349_38_flash_fwd_hdim192_fp16_softcap_sm90_cu_f3e6f9ee_32894cuda3std6ranges3__45__cpo9iter_moveE)
_ZN74_INTERNAL_0f67f349_38_flash_fwd_hdim192_fp16_softcap_sm90_cu_f3e6f9ee_32894cuda3std6ranges3__45__cpo9iter_moveE:
	.zero		1
	.type		_ZN74_INTERNAL_0f67f349_38_flash_fwd_hdim192_fp16_softcap_sm90_cu_f3e6f9ee_32894cuda3std3__45__cpo5beginE,@object
	.size		_ZN74_INTERNAL_0f67f349_38_flash_fwd_hdim192_fp16_softcap_sm90_cu_f3e6f9ee_32894cuda3std3__45__cpo5beginE,(_ZN74_INTERNAL_0f67f349_38_flash_fwd_hdim192_fp16_softcap_sm90_cu_f3e6f9ee_32894cuda3std3__476_GLOBAL__N__0f67f349_38_flash_fwd_hdim192_fp16_softcap_sm90_cu_f3e6f9ee_32896ignoreE - _ZN74_INTERNAL_0f67f349_38_flash_fwd_hdim192_fp16_softcap_sm90_cu_f3e6f9ee_32894cuda3std3__45__cpo5beginE)
_ZN74_INTERNAL_0f67f349_38_flash_fwd_hdim192_fp16_softcap_sm90_cu_f3e6f9ee_32894cuda3std3__45__cpo5beginE:
	.zero		1
	.type		_ZN74_INTERNAL_0f67f349_38_flash_fwd_hdim192_fp16_softcap_sm90_cu_f3e6f9ee_32894cuda3std3__476_GLOBAL__N__0f67f349_38_flash_fwd_hdim192_fp16_softcap_sm90_cu_f3e6f9ee_32896ignoreE,@object
	.size		_ZN74_INTERNAL_0f67f349_38_flash_fwd_hdim192_fp16_softcap_sm90_cu_f3e6f9ee_32894cuda3std3__476_GLOBAL__N__0f67f349_38_flash_fwd_hdim192_fp16_softcap_sm90_cu_f3e6f9ee_32896ignoreE,(_ZN74_INTERNAL_0f67f349_38_flash_fwd_hdim192_fp16_softcap_sm90_cu_f3e6f9ee_32894cute7productE - _ZN74_INTERNAL_0f67f349_38_flash_fwd_hdim192_fp16_softcap_sm90_cu_f3e6f9ee_32894cuda3std3__476_GLOBAL__N__0f67f349_38_flash_fwd_hdim192_fp16_softcap_sm90_cu_f3e6f9ee_32896ignoreE)
_ZN74_INTERNAL_0f67f349_38_flash_fwd_hdim192_fp16_softcap_sm90_cu_f3e6f9ee_32894cuda3std3__476_GLOBAL__N__0f67f349_38_flash_fwd_hdim192_fp16_softcap_sm90_cu_f3e6f9ee_32896ignoreE:
	.zero		1
	.type		_ZN74_INTERNAL_0f67f349_38_flash_fwd_hdim192_fp16_softcap_sm90_cu_f3e6f9ee_32894cute7productE,@object
	.size		_ZN74_INTERNAL_0f67f349_38_flash_fwd_hdim192_fp16_softcap_sm90_cu_f3e6f9ee_32894cute7productE,(_ZN74_INTERNAL_0f67f349_38_flash_fwd_hdim192_fp16_softcap_sm90_cu_f3e6f9ee_32894cuda3std3__45__cpo3endE - _ZN74_INTERNAL_0f67f349_38_flash_fwd_hdim192_fp16_softcap_sm90_cu_f3e6f9ee_32894cute7productE)
_ZN74_INTERNAL_0f67f349_38_flash_fwd_hdim192_fp16_softcap_sm90_cu_f3e6f9ee_32894cute7productE:
	.zero		1
	.type		_ZN74_INTERNAL_0f67f349_38_flash_fwd_hdim192_fp16_softcap_sm90_cu_f3e6f9ee_32894cuda3std3__45__cpo3endE,@object
	.size		_ZN74_INTERNAL_0f67f349_38_flash_fwd_hdim192_fp16_softcap_sm90_cu_f3e6f9ee_32894cuda3std3__45__cpo3endE,(_ZN74_INTERNAL_0f67f349_38_flash_fwd_hdim192_fp16_softcap_sm90_cu_f3e6f9ee_32894cuda3std3__419piecewise_constructE - _ZN74_INTERNAL_0f67f349_38_flash_fwd_hdim192_fp16_softcap_sm90_cu_f3e6f9ee_32894cuda3std3__45__cpo3endE)
_ZN74_INTERNAL_0f67f349_38_flash_fwd_hdim192_fp16_softcap_sm90_cu_f3e6f9ee_32894cuda3std3__45__cpo3endE:
	.zero		1
	.type		_ZN74_INTERNAL_0f67f349_38_flash_fwd_hdim192_fp16_softcap_sm90_cu_f3e6f9ee_32894cuda3std3__419piecewise_constructE,@object
	.size		_ZN74_INTERNAL_0f67f349_38_flash_fwd_hdim192_fp16_softcap_sm90_cu_f3e6f9ee_32894cuda3std3__419piecewise_constructE,(_ZN74_INTERNAL_0f67f349_38_flash_fwd_hdim192_fp16_softcap_sm90_cu_f3e6f9ee_32894cuda3std3__45__cpo4cendE - _ZN74_INTERNAL_0f67f349_38_flash_fwd_hdim192_fp16_softcap_sm90_cu_f3e6f9ee_32894cuda3std3__419piecewise_constructE)
_ZN74_INTERNAL_0f67f349_38_flash_fwd_hdim192_fp16_softcap_sm90_cu_f3e6f9ee_32894cuda3std3__419piecewise_constructE:
	.zero		1
	.type		_ZN74_INTERNAL_0f67f349_38_flash_fwd_hdim192_fp16_softcap_sm90_cu_f3e6f9ee_32894cuda3std3__45__cpo4cendE,@object
	.size		_ZN74_INTERNAL_0f67f349_38_flash_fwd_hdim192_fp16_softcap_sm90_cu_f3e6f9ee_32894cuda3std3__45__cpo4cendE,(_ZN74_INTERNAL_0f67f349_38_flash_fwd_hdim192_fp16_softcap_sm90_cu_f3e6f9ee_32894cuda3std6ranges3__45__cpo4swapE - _ZN74_INTERNAL_0f67f349_38_flash_fwd_hdim192_fp16_softcap_sm90_cu_f3e6f9ee_32894cuda3std3__45__cpo4cendE)
_ZN74_INTERNAL_0f67f349_38_flash_fwd_hdim192_fp16_softcap_sm90_cu_f3e6f9ee_32894cuda3std3__45__cpo4cendE:
	.zero		1
	.type		_ZN74_INTERNAL_0f67f349_38_flash_fwd_hdim192_fp16_softcap_sm90_cu_f3e6f9ee_32894cuda3std6ranges3__45__cpo4swapE,@object
	.size		_ZN74_INTERNAL_0f67f349_38_flash_fwd_hdim192_fp16_softcap_sm90_cu_f3e6f9ee_32894cuda3std6ranges3__45__cpo4swapE,(.L_16 - _ZN74_INTERNAL_0f67f349_38_flash_fwd_hdim192_fp16_softcap_sm90_cu_f3e6f9ee_32894cuda3std6ranges3__45__cpo4swapE)
_ZN74_INTERNAL_0f67f349_38_flash_fwd_hdim192_fp16_softcap_sm90_cu_f3e6f9ee_32894cuda3std6ranges3__45__cpo4swapE:
	.zero		1
.L_16:


//--------------------- .nv.shared._ZN7cutlass13device_kernelIN5flash11enable_sm90INS1_16FlashAttnFwdSm90INS1_25CollectiveMainloopFwdSm90ILi2EN4cute5tupleIJNS5_1CILi2EEENS7_ILi1EEES9_EEENS6_IJNS7_ILi128EEENS7_ILi112EEENS7_ILi192EEEEEELi192ENS_6half_tEfNS_4arch4Sm90ELb0ELb0ELb1ELb0ELb0ELb0ELb0ELb1ELb1ELb0ELb0ELb0EEENS1_21CollectiveEpilogueFwdINS6_IJSB_SD_SC_EEESA_SF_SH_Li256ELb0ELb0ELb0ELb0EEENS1_29StaticPersistentTileSchedulerILb0EEEEEEEEEvNT_6ParamsE --------------------------
	.section	.nv.shared._ZN7cutlass13device_kernelIN5flash11enable_sm90INS1_16FlashAttnFwdSm90INS1_25CollectiveMainloopFwdSm90ILi2EN4cute5tupleIJNS5_1CILi2EEENS7_ILi1EEES9_EEENS6_IJNS7_ILi128EEENS7_ILi112EEENS7_ILi192EEEEEELi192ENS_6half_tEfNS_4arch4Sm90ELb0ELb0ELb1ELb0ELb0ELb0ELb0ELb1ELb1ELb0ELb0ELb0EEENS1_21CollectiveEpilogueFwdINS6_IJSB_SD_SC_EEESA_SF_SH_Li256ELb0ELb0ELb0ELb0EEENS1_29StaticPersistentTileSchedulerILb0EEEEEEEEEvNT_6ParamsE,"aw",@nobits
	.sectionflags	@""
	.align	16
	.zero		1024


//--------------------- .nv.shared._ZN7cutlass13device_kernelIN5flash11enable_sm90INS1_16FlashAttnFwdSm90INS1_25CollectiveMainloopFwdSm90ILi2EN4cute5tupleIJNS5_1CILi1EEES8_S8_EEENS6_IJNS7_ILi128EEENS7_ILi112EEENS7_ILi192EEEEEELi192ENS_6half_tEfNS_4arch4Sm90ELb0ELb0ELb1ELb1ELb0ELb0ELb0ELb1ELb1ELb0ELb0ELb0EEENS1_21CollectiveEpilogueFwdINS6_IJSA_SC_SB_EEES9_SE_SG_Li256ELb1ELb0ELb0ELb0EEENS1_36VarlenDynamicPersistentTileSchedulerILi128ELi112ELi256ELi32ELb0ELb0ELb1ELb0ELb1ELb1EEEEEEEEEvNT_6ParamsE --------------------------
	.section	.nv.shared._ZN7cutlass13device_kernelIN5flash11enable_sm90INS1_16FlashAttnFwdSm90INS1_25CollectiveMainloopFwdSm90ILi2EN4cute5tupleIJNS5_1CILi1EEES8_S8_EEENS6_IJNS7_ILi128EEENS7_ILi112EEENS7_ILi192EEEEEELi192ENS_6half_tEfNS_4arch4Sm90ELb0ELb0ELb1ELb1ELb0ELb0ELb0ELb1ELb1ELb0ELb0ELb0EEENS1_21CollectiveEpilogueFwdINS6_IJSA_SC_SB_EEES9_SE_SG_Li256ELb1ELb0ELb0ELb0EEENS1_36VarlenDynamicPersistentTileSchedulerILi128ELi112ELi256ELi32ELb0ELb0ELb1ELb0ELb1ELb1EEEEEEEEEvNT_6ParamsE,"aw",@nobits
	.sectionflags	@""
	.align	16
	.zero		1024


//--------------------- .nv.shared._ZN7cutlass13device_kernelIN5flash11enable_sm90INS1_16FlashAttnFwdSm90INS1_25CollectiveMainloopFwdSm90ILi2EN4cute5tupleIJNS5_1CILi1EEES8_S8_EEENS6_IJNS7_ILi128EEENS7_ILi112EEENS7_ILi192EEEEEELi192ENS_6half_tEfNS_4arch4Sm90ELb0ELb0ELb1ELb1ELb0ELb1ELb0ELb1ELb1ELb0ELb0ELb0EEENS1_21CollectiveEpilogueFwdINS6_IJSA_SC_SB_EEES9_SE_SG_Li256ELb1ELb0ELb0ELb0EEENS1_36VarlenDynamicPersistentTileSchedulerILi128ELi112ELi256ELi32ELb0ELb0ELb1ELb0ELb1ELb1EEEEEEEEEvNT_6ParamsE --------------------------
	.section	.nv.shared._ZN7cutlass13device_kernelIN5flash11enable_sm90INS1_16FlashAttnFwdSm90INS1_25CollectiveMainloopFwdSm90ILi2EN4cute5tupleIJNS5_1CILi1EEES8_S8_EEENS6_IJNS7_ILi128EEENS7_ILi112EEENS7_ILi192EEEEEELi192ENS_6half_tEfNS_4arch4Sm90ELb0ELb0ELb1ELb1ELb0ELb1ELb0ELb1ELb1ELb0ELb0ELb0EEENS1_21CollectiveEpilogueFwdINS6_IJSA_SC_SB_EEES9_SE_SG_Li256ELb1ELb0ELb0ELb0EEENS1_36VarlenDynamicPersistentTileSchedulerILi128ELi112ELi256ELi32ELb0ELb0ELb1ELb0ELb1ELb1EEEEEEEEEvNT_6ParamsE,"aw",@nobits
	.sectionflags	@""
	.align	16
	.zero		1024


//--------------------- .nv.shared._ZN7cutlass13device_kernelIN5flash11enable_sm90INS1_16FlashAttnFwdSm90INS1_25CollectiveMainloopFwdSm90ILi2EN4cute5tupleIJNS5_1CILi1EEES8_S8_EEENS6_IJNS7_ILi128EEENS7_ILi96EEENS7_ILi192EEEEEELi192ENS_6half_tEfNS_4arch4Sm90ELb0ELb1ELb1ELb0ELb0ELb0ELb0ELb1ELb1ELb0ELb0ELb0EEENS1_21CollectiveEpilogueFwdINS6_IJSA_SC_SB_EEES9_SE_SG_Li256ELb0ELb0ELb0ELb0EEENS1_30DynamicPersistentTileSchedulerILi256ELi32ELb0ELb0ELb1EEEEEEEEEvNT_6ParamsE --------------------------
	.section	.nv.shared._ZN7cutlass13device_kernelIN5flash11enable_sm90INS1_16FlashAttnFwdSm90INS1_25CollectiveMainloopFwdSm90ILi2EN4cute5tupleIJNS5_1CILi1EEES8_S8_EEENS6_IJNS7_ILi128EEENS7_ILi96EEENS7_ILi192EEEEEELi192ENS_6half_tEfNS_4arch4Sm90ELb0ELb1ELb1ELb0ELb0ELb0ELb0ELb1ELb1ELb0ELb0ELb0EEENS1_21CollectiveEpilogueFwdINS6_IJSA_SC_SB_EEES9_SE_SG_Li256ELb0ELb0ELb0ELb0EEENS1_30DynamicPersistentTileSchedulerILi256ELi32ELb0ELb0ELb1EEEEEEEEEvNT_6ParamsE,"aw",@nobits
	.sectionflags	@""
	.align	16
	.zero		1024


//--------------------- .nv.shared._ZN7cutlass13device_kernelIN5flash11enable_sm90INS1_16FlashAttnFwdSm90INS1_25CollectiveMainloopFwdSm90ILi2EN4cute5tupleIJNS5_1CILi1EEES8_S8_EEENS6_IJNS7_ILi128EEENS7_ILi96EEENS7_ILi192EEEEEELi192ENS_6half_tEfNS_4arch4Sm90ELb0ELb1ELb1ELb1ELb0ELb0ELb0ELb1ELb1ELb0ELb0ELb0EEENS1_21CollectiveEpilogueFwdINS6_IJSA_SC_SB_EEES9_SE_SG_Li256ELb1ELb0ELb0ELb0EEENS1_36VarlenDynamicPersistentTileSchedulerILi128ELi96ELi256ELi32ELb0ELb0ELb1ELb1ELb0ELb1EEEEEEEEEvNT_6ParamsE --------------------------
	.section	.nv.shared._ZN7cutlass13device_kernelIN5flash11enable_sm90INS1_16FlashAttnFwdSm90INS1_25CollectiveMainloopFwdSm90ILi2EN4cute5tupleIJNS5_1CILi1EEES8_S8_EEENS6_IJNS7_ILi128EEENS7_ILi96EEENS7_ILi192EEEEEELi192ENS_6half_tEfNS_4arch4Sm90ELb0ELb1ELb1ELb1ELb0ELb0ELb0ELb1ELb1ELb0ELb0ELb0EEENS1_21CollectiveEpilogueFwdINS6_IJSA_SC_SB_EEES9_SE_SG_Li256ELb1ELb0ELb0ELb0EEENS1_36VarlenDynamicPersistentTileSchedulerILi128ELi96ELi256ELi32ELb0ELb0ELb1ELb1ELb0ELb1EEEEEEEEEvNT_6ParamsE,"aw",@nobits
	.sectionflags	@""
	.align	16
	.zero		1024


//--------------------- .nv.shared._ZN7cutlass13device_kernelIN5flash11enable_sm90INS1_16FlashAttnFwdSm90INS1_25CollectiveMainloopFwdSm90ILi2EN4cute5tupleIJNS5_1CILi1EEES8_S8_EEENS6_IJNS7_ILi128EEENS7_ILi96EEENS7_ILi192EEEEEELi192ENS_6half_tEfNS_4arch4Sm90ELb0ELb1ELb1ELb1ELb0ELb1ELb0ELb1ELb1ELb0ELb0ELb0EEENS1_21CollectiveEpilogueFwdINS6_IJSA_SC_SB_EEES9_SE_SG_Li256ELb1ELb0ELb0ELb0EEENS1_36VarlenDynamicPersistentTileSchedulerILi128ELi96ELi256ELi32ELb0ELb0ELb1ELb1ELb0ELb1EEEEEEEEEvNT_6ParamsE --------------------------
	.section	.nv.shared._ZN7cutlass13device_kernelIN5flash11enable_sm90INS1_16FlashAttnFwdSm90INS1_25CollectiveMainloopFwdSm90ILi2EN4cute5tupleIJNS5_1CILi1EEES8_S8_EEENS6_IJNS7_ILi128EEENS7_ILi96EEENS7_ILi192EEEEEELi192ENS_6half_tEfNS_4arch4Sm90ELb0ELb1ELb1ELb1ELb0ELb1ELb0ELb1ELb1ELb0ELb0ELb0EEENS1_21CollectiveEpilogueFwdINS6_IJSA_SC_SB_EEES9_SE_SG_Li256ELb1ELb0ELb0ELb0EEENS1_36VarlenDynamicPersistentTileSchedulerILi128ELi96ELi256ELi32ELb0ELb0ELb1ELb1ELb0ELb1EEEEEEEEEvNT_6ParamsE,"aw",@nobits
	.sectionflags	@""
	.align	16
	.zero		1024


//--------------------- .nv.shared._ZN7cutlass13device_kernelIN5flash11enable_sm90INS1_16FlashAttnFwdSm90INS1_25CollectiveMainloopFwdSm90ILi2EN4cute5tupleIJNS5_1CILi1EEES8_S8_EEENS6_IJNS7_ILi128EEENS7_ILi112EEENS7_ILi192EEEEEELi192ENS_6half_tEfNS_4arch4Sm90ELb1ELb0ELb1ELb0ELb0ELb0ELb0ELb1ELb1ELb0ELb0ELb0EEENS1_21CollectiveEpilogueFwdINS6_IJSA_SC_SB_EEES9_SE_SG_Li256ELb0ELb0ELb0ELb0EEENS1_30DynamicPersistentTileSchedulerILi256ELi32ELb0ELb0ELb1EEEEEEEEEvNT_6ParamsE --------------------------
	.section	.nv.shared._ZN7cutlass13device_kernelIN5flash11enable_sm90INS1_16FlashAttnFwdSm90INS1_25CollectiveMainloopFwdSm90ILi2EN4cute5tupleIJNS5_1CILi1EEES8_S8_EEENS6_IJNS7_ILi128EEENS7_ILi112EEENS7_ILi192EEEEEELi192ENS_6half_tEfNS_4arch4Sm90ELb1ELb0ELb1ELb0ELb0ELb0ELb0ELb1ELb1ELb0ELb0ELb0EEENS1_21CollectiveEpilogueFwdINS6_IJSA_SC_SB_EEES9_SE_SG_Li256ELb0ELb0ELb0ELb0EEENS1_30DynamicPersistentTileSchedulerILi256ELi32ELb0ELb0ELb1EEEEEEEEEvNT_6ParamsE,"aw",@nobits
	.sectionflags	@""
	.align	16
	.zero		1024


//--------------------- .nv.shared._ZN7cutlass13device_kernelIN5flash11enable_sm90INS1_16FlashAttnFwdSm90INS1_25CollectiveMainloopFwdSm90ILi2EN4cute5tupleIJNS5_1CILi1EEES8_S8_EEENS6_IJNS7_ILi128EEENS7_ILi112EEENS7_ILi192EEEEEELi192ENS_6half_tEfNS_4arch4Sm90ELb1ELb0ELb1ELb1ELb0ELb0ELb0ELb1ELb1ELb0ELb0ELb0EEENS1_21CollectiveEpilogueFwdINS6_IJSA_SC_SB_EEES9_SE_SG_Li256ELb1ELb0ELb0ELb0EEENS1_36VarlenDynamicPersistentTileSchedulerILi128ELi112ELi256ELi32ELb0ELb0ELb1ELb1ELb1ELb1EEEEEEEEEvNT_6ParamsE --------------------------
	.section	.nv.shared._ZN7cutlass13device_kernelIN5flash11enable_sm90INS1_16FlashAttnFwdSm90INS1_25CollectiveMainloopFwdSm90ILi2EN4cute5tupleIJNS5_1CILi1EEES8_S8_EEENS6_IJNS7_ILi128EEENS7_ILi112EEENS7_ILi192EEEEEELi192ENS_6half_tEfNS_4arch4Sm90ELb1ELb0ELb1ELb1ELb0ELb0ELb0ELb1ELb1ELb0ELb0ELb0EEENS1_21CollectiveEpilogueFwdINS6_IJSA_SC_SB_EEES9_SE_SG_Li256ELb1ELb0ELb0ELb0EEENS1_36VarlenDynamicPersistentTileSchedulerILi128ELi112ELi256ELi32ELb0ELb0ELb1ELb1ELb1ELb1EEEEEEEEEvNT_6ParamsE,"aw",@nobits
	.sectionflags	@""
	.align	16
	.zero		1024


//--------------------- .nv.shared._ZN7cutlass13device_kernelIN5flash11enable_sm90INS1_16FlashAttnFwdSm90INS1_25CollectiveMainloopFwdSm90ILi2EN4cute5tupleIJNS5_1CILi1EEES8_S8_EEENS6_IJNS7_ILi128EEENS7_ILi112EEENS7_ILi192EEEEEELi192ENS_6half_tEfNS_4arch4Sm90ELb1ELb0ELb1ELb1ELb0ELb1ELb0ELb1ELb1ELb0ELb0ELb0EEENS1_21CollectiveEpilogueFwdINS6_IJSA_SC_SB_EEES9_SE_SG_Li256ELb1ELb0ELb0ELb0EEENS1_36VarlenDynamicPersistentTileSchedulerILi128ELi112ELi256ELi32ELb0ELb0ELb1ELb1ELb1ELb1EEEEEEEEEvNT_6ParamsE --------------------------
	.section	.nv.shared._ZN7cutlass13device_kernelIN5flash11enable_sm90INS1_16FlashAttnFwdSm90INS1_25CollectiveMainloopFwdSm90ILi2EN4cute5tupleIJNS5_1CILi1EEES8_S8_EEENS6_IJNS7_ILi128EEENS7_ILi112EEENS7_ILi192EEEEEELi192ENS_6half_tEfNS_4arch4Sm90ELb1ELb0ELb1ELb1ELb0ELb1ELb0ELb1ELb1ELb0ELb0ELb0EEENS1_21CollectiveEpilogueFwdINS6_IJSA_SC_SB_EEES9_SE_SG_Li256ELb1ELb0ELb0ELb0EEENS1_36VarlenDynamicPersistentTileSchedulerILi128ELi112ELi256ELi32ELb0ELb0ELb1ELb1ELb1ELb1EEEEEEEEEvNT_6ParamsE,"aw",@nobits
	.sectionflags	@""
	.align	16
	.zero		1024


//--------------------- .nv.constant0._ZN7cutlass13device_kernelIN5flash11enable_sm90INS1_16FlashAttnFwdSm90INS1_25CollectiveMainloopFwdSm90ILi2EN4cute5tupleIJNS5_1CILi1EEES8_S8_EEENS6_IJNS7_ILi128EEENS7_ILi112EEENS7_ILi192EEEEEELi192ENS_6half_tEfNS_4arch4Sm90ELb0ELb0ELb1ELb0ELb0ELb0ELb0ELb1ELb1ELb0ELb0ELb0EEENS1_21CollectiveEpilogueFwdINS6_IJSA_SC_SB_EEES9_SE_SG_Li256ELb0ELb0ELb0ELb0EEENS1_29StaticPersistentTileSchedulerILb0EEEEEEEEEvNT_6ParamsE --------------------------
	.section	.nv.constant0._ZN7cutlass13device_kernelIN5flash11enable_sm90INS1_16FlashAttnFwdSm90INS1_25CollectiveMainloopFwdSm90ILi2EN4cute5tupleIJNS5_1CILi1EEES8_S8_EEENS6_IJNS7_ILi128EEENS7_ILi112EEENS7_ILi192EEEEEELi192ENS_6half_tEfNS_4arch4Sm90ELb0ELb0ELb1ELb0ELb0ELb0ELb0ELb1ELb1ELb0ELb0ELb0EEENS1_21CollectiveEpilogueFwdINS6_IJSA_SC_SB_EEES9_SE_SG_Li256ELb0ELb0ELb0ELb0EEENS1_29StaticPersistentTileSchedulerILb0EEEEEEEEEvNT_6ParamsE,"a",@progbits
	.sectionflags	@""
	.align	4
.nv.constant0._ZN7cutlass13device_kernelIN5flash11enable_sm90INS1_16FlashAttnFwdSm90INS1_25CollectiveMainloopFwdSm90ILi2EN4cute5tupleIJNS5_1CILi1EEES8_S8_EEENS6_IJNS7_ILi128EEENS7_ILi112EEENS7_ILi192EEEEEELi192ENS_6half_tEfNS_4arch4Sm90ELb0ELb0ELb1ELb0ELb0ELb0ELb0ELb1ELb1ELb0ELb0ELb0EEENS1_21CollectiveEpilogueFwdINS6_IJSA_SC_SB_EEES9_SE_SG_Li256ELb0ELb0ELb0ELb0EEENS1_29StaticPersistentTileSchedulerILb0EEEEEEEEEvNT_6ParamsE:
	.zero		3584


//--------------------- .nv.constant0._ZN7cutlass13device_kernelIN5flash11enable_sm90INS1_16FlashAttnFwdSm90INS1_25CollectiveMainloopFwdSm90ILi2EN4cute5tupleIJNS5_1CILi2EEENS7_ILi1EEES9_EEENS6_IJNS7_ILi128EEENS7_ILi112EEENS7_ILi192EEEEEELi192ENS_6half_tEfNS_4arch4Sm90ELb0ELb0ELb1ELb0ELb0ELb0ELb0ELb1ELb1ELb0ELb0ELb0EEENS1_21CollectiveEpilogueFwdINS6_IJSB_SD_SC_EEESA_SF_SH_Li256ELb0ELb0ELb0ELb0EEENS1_29StaticPersistentTileSchedulerILb0EEEEEEEEEvNT_6ParamsE --------------------------
	.section	.nv.constant0._ZN7cutlass13device_kernelIN5flash11enable_sm90INS1_16FlashAttnFwdSm90INS1_25CollectiveMainloopFwdSm90ILi2EN4cute5tupleIJNS5_1CILi2EEENS7_ILi1EEES9_EEENS6_IJNS7_ILi128EEENS7_ILi112EEENS7_ILi192EEEEEELi192ENS_6half_tEfNS_4arch4Sm90ELb0ELb0ELb1ELb0ELb0ELb0ELb0ELb1ELb1ELb0ELb0ELb0EEENS1_21CollectiveEpilogueFwdINS6_IJSB_SD_SC_EEESA_SF_SH_Li256ELb0ELb0ELb0ELb0EEENS1_29StaticPersistentTileSchedulerILb0EEEEEEEEEvNT_6ParamsE,"a",@progbits
	.sectionflags	@""
	.align	4
.nv.constant0._ZN7cutlass13device_kernelIN5flash11enable_sm90INS1_16FlashAttnFwdSm90INS1_25CollectiveMainloopFwdSm90ILi2EN4cute5tupleIJNS5_1CILi2EEENS7_ILi1EEES9_EEENS6_IJNS7_ILi128EEENS7_ILi112EEENS7_ILi192EEEEEELi192ENS_6half_tEfNS_4arch4Sm90ELb0ELb0ELb1ELb0ELb0ELb0ELb0ELb1ELb1ELb0ELb0ELb0EEENS1_21CollectiveEpilogueFwdINS6_IJSB_SD_SC_EEESA_SF_SH_Li256ELb0ELb0ELb0ELb0EEENS1_29StaticPersistentTileSchedulerILb0EEEEEEEEEvNT_6ParamsE:
	.zero		3584


//--------------------- .nv.constant0._ZN7cutlass13device_kernelIN5flash11enable_sm90INS1_16FlashAttnFwdSm90INS1_25CollectiveMainloopFwdSm90ILi2EN4cute5tupleIJNS5_1CILi1EEES8_S8_EEENS6_IJNS7_ILi128EEENS7_ILi112EEENS7_ILi192EEEEEELi192ENS_6half_tEfNS_4arch4Sm90ELb0ELb0ELb1ELb1ELb0ELb0ELb0ELb1ELb1ELb0ELb0ELb0EEENS1_21CollectiveEpilogueFwdINS6_IJSA_SC_SB_EEES9_SE_SG_Li256ELb1ELb0ELb0ELb0EEENS1_36VarlenDynamicPersistentTileSchedulerILi128ELi112ELi256ELi32ELb0ELb0ELb1ELb0ELb1ELb1EEEEEEEEEvNT_6ParamsE --------------------------
	.section	.nv.constant0._ZN7cutlass13device_kernelIN5flash11enable_sm90INS1_16FlashAttnFwdSm90INS1_25CollectiveMainloopFwdSm90ILi2EN4cute5tupleIJNS5_1CILi1EEES8_S8_EEENS6_IJNS7_ILi128EEENS7_ILi112EEENS7_ILi192EEEEEELi192ENS_6half_tEfNS_4arch4Sm90ELb0ELb0ELb1ELb1ELb0ELb0ELb0ELb1ELb1ELb0ELb0ELb0EEENS1_21CollectiveEpilogueFwdINS6_IJSA_SC_SB_EEES9_SE_SG_Li256ELb1ELb0ELb0ELb0EEENS1_36VarlenDynamicPersistentTileSchedulerILi128ELi112ELi256ELi32ELb0ELb0ELb1ELb0ELb1ELb1EEEEEEEEEvNT_6ParamsE,"a",@progbits
	.sectionflags	@""
	.align	4
.nv.constant0._ZN7cutlass13device_kernelIN5flash11enable_sm90INS1_16FlashAttnFwdSm90INS1_25CollectiveMainloopFwdSm90ILi2EN4cute5tupleIJNS5_1CILi1EEES8_S8_EEENS6_IJNS7_ILi128EEENS7_ILi112EEENS7_ILi192EEEEEELi192ENS_6half_tEfNS_4arch4Sm90ELb0ELb0ELb1ELb1ELb0ELb0ELb0ELb1ELb1ELb0ELb0ELb0EEENS1_21CollectiveEpilogueFwdINS6_IJSA_SC_SB_EEES9_SE_SG_Li256ELb1ELb0ELb0ELb0EEENS1_36VarlenDynamicPersistentTileSchedulerILi128ELi112ELi256ELi32ELb0ELb0ELb1ELb0ELb1ELb1EEEEEEEEEvNT_6ParamsE:
	.zero		3200


//--------------------- .nv.constant0._ZN7cutlass13device_kernelIN5flash11enable_sm90INS1_16FlashAttnFwdSm90INS1_25CollectiveMainloopFwdSm90ILi2EN4cute5tupleIJNS5_1CILi1EEES8_S8_EEENS6_IJNS7_ILi128EEENS7_ILi112EEENS7_ILi192EEEEEELi192ENS_6half_tEfNS_4arch4Sm90ELb0ELb0ELb1ELb1ELb0ELb1ELb0ELb1ELb1ELb0ELb0ELb0EEENS1_21CollectiveEpilogueFwdINS6_IJSA_SC_SB_EEES9_SE_SG_Li256ELb1ELb0ELb0ELb0EEENS1_36VarlenDynamicPersistentTileSchedulerILi128ELi112ELi256ELi32ELb0ELb0ELb1ELb0ELb1ELb1EEEEEEEEEvNT_6ParamsE --------------------------
	.section	.nv.constant0._ZN7cutlass13device_kernelIN5flash11enable_sm90INS1_16FlashAttnFwdSm90INS1_25CollectiveMainloopFwdSm90ILi2EN4cute5tupleIJNS5_1CILi1EEES8_S8_EEENS6_IJNS7_ILi128EEENS7_ILi112EEENS7_ILi192EEEEEELi192ENS_6half_tEfNS_4arch4Sm90ELb0ELb0ELb1ELb1ELb0ELb1ELb0ELb1ELb1ELb0ELb0ELb0EEENS1_21CollectiveEpilogueFwdINS6_IJSA_SC_SB_EEES9_SE_SG_Li256ELb1ELb0ELb0ELb0EEENS1_36VarlenDynamicPersistentTileSchedulerILi128ELi112ELi256ELi32ELb0ELb0ELb1ELb0ELb1ELb1EEEEEEEEEvNT_6ParamsE,"a",@progbits
	.sectionflags	@""
	.align	4
.nv.constant0._ZN7cutlass13device_kernelIN5flash11enable_sm90INS1_16FlashAttnFwdSm90INS1_25CollectiveMainloopFwdSm90ILi2EN4cute5tupleIJNS5_1CILi1EEES8_S8_EEENS6_IJNS7_ILi128EEENS7_ILi112EEENS7_ILi192EEEEEELi192ENS_6half_tEfNS_4arch4Sm90ELb0ELb0ELb1ELb1ELb0ELb1ELb0ELb1ELb1ELb0ELb0ELb0EEENS1_21CollectiveEpilogueFwdINS6_IJSA_SC_SB_EEES9_SE_SG_Li256ELb1ELb0ELb0ELb0EEENS1_36VarlenDynamicPersistentTileSchedulerILi128ELi112ELi256ELi32ELb0ELb0ELb1ELb0ELb1ELb1EEEEEEEEEvNT_6ParamsE:
	.zero		3200


//--------------------- .nv.constant0._ZN7cutlass13device_kernelIN5flash11enable_sm90INS1_16FlashAttnFwdSm90INS1_25CollectiveMainloopFwdSm90ILi2EN4cute5tupleIJNS5_1CILi1EEES8_S8_EEENS6_IJNS7_ILi128EEENS7_ILi96EEENS7_ILi192EEEEEELi192ENS_6half_tEfNS_4arch4Sm90ELb0ELb1ELb1ELb0ELb0ELb0ELb0ELb1ELb1ELb0ELb0ELb0EEENS1_21CollectiveEpilogueFwdINS6_IJSA_SC_SB_EEES9_SE_SG_Li256ELb0ELb0ELb0ELb0EEENS1_30DynamicPersistentTileSchedulerILi256ELi32ELb0ELb0ELb1EEEEEEEEEvNT_6ParamsE --------------------------
	.section	.nv.constant0._ZN7cutlass13device_kernelIN5flash11enable_sm90INS1_16FlashAttnFwdSm90INS1_25CollectiveMainloopFwdSm90ILi2EN4cute5tupleIJNS5_1CILi1EEES8_S8_EEENS6_IJNS7_ILi128EEENS7_ILi96EEENS7_ILi192EEEEEELi192ENS_6half_tEfNS_4arch4Sm90ELb0ELb1ELb1ELb0ELb0ELb0ELb0ELb1ELb1ELb0ELb0ELb0EEENS1_21CollectiveEpilogueFwdINS6_IJSA_SC_SB_EEES9_SE_SG_Li256ELb0ELb0ELb0ELb0EEENS1_30DynamicPersistentTileSchedulerILi256ELi32ELb0ELb0ELb1EEEEEEEEEvNT_6ParamsE,"a",@progbits
	.sectionflags	@""
	.align	4
.nv.constant0._ZN7cutlass13device_kernelIN5flash11enable_sm90INS1_16FlashAttnFwdSm90INS1_25CollectiveMainloopFwdSm90ILi2EN4cute5tupleIJNS5_1CILi1EEES8_S8_EEENS6_IJNS7_ILi128EEENS7_ILi96EEENS7_ILi192EEEEEELi192ENS_6half_tEfNS_4arch4Sm90ELb0ELb1ELb1ELb0ELb0ELb0ELb0ELb1ELb1ELb0ELb0ELb0EEENS1_21CollectiveEpilogueFwdINS6_IJSA_SC_SB_EEES9_SE_SG_Li256ELb0ELb0ELb0ELb0EEENS1_30DynamicPersistentTileSchedulerILi256ELi32ELb0ELb0ELb1EEEEEEEEEvNT_6ParamsE:
	.zero		3584


//--------------------- .nv.constant0._ZN7cutlass13device_kernelIN5flash11enable_sm90INS1_16FlashAttnFwdSm90INS1_25CollectiveMainloopFwdSm90ILi2EN4cute5tupleIJNS5_1CILi1EEES8_S8_EEENS6_IJNS7_ILi128EEENS7_ILi96EEENS7_ILi192EEEEEELi192ENS_6half_tEfNS_4arch4Sm90ELb0ELb1ELb1ELb1ELb0ELb0ELb0ELb1ELb1ELb0ELb0ELb0EEENS1_21CollectiveEpilogueFwdINS6_IJSA_SC_SB_EEES9_SE_SG_Li256ELb1ELb0ELb0ELb0EEENS1_36VarlenDynamicPersistentTileSchedulerILi128ELi96ELi256ELi32ELb0ELb0ELb1ELb1ELb0ELb1EEEEEEEEEvNT_6ParamsE --------------------------
	.section	.nv.constant0._ZN7cutlass13device_kernelIN5flash11enable_sm90INS1_16FlashAttnFwdSm90INS1_25CollectiveMainloopFwdSm90ILi2EN4cute5tupleIJNS5_1CILi1EEES8_S8_EEENS6_IJNS7_ILi128EEENS7_ILi96EEENS7_ILi192EEEEEELi192ENS_6half_tEfNS_4arch4Sm90ELb0ELb1ELb1ELb1ELb0ELb0ELb0ELb1ELb1ELb0ELb0ELb0EEENS1_21CollectiveEpilogueFwdINS6_IJSA_SC_SB_EEES9_SE_SG_Li256ELb1ELb0ELb0ELb0EEENS1_36VarlenDynamicPersistentTileSchedulerILi128ELi96ELi256ELi32ELb0ELb0ELb1ELb1ELb0ELb1EEEEEEEEEvNT_6ParamsE,"a",@progbits
	.sectionflags	@""
	.align	4
.nv.constant0._ZN7cutlass13device_kernelIN5flash11enable_sm90INS1_16FlashAttnFwdSm90INS1_25CollectiveMainloopFwdSm90ILi2EN4cute5tupleIJNS5_1CILi1EEES8_S8_EEENS6_IJNS7_ILi128EEENS7_ILi96EEENS7_ILi192EEEEEELi192ENS_6half_tEfNS_4arch4Sm90ELb0ELb1ELb1ELb1ELb0ELb0ELb0ELb1ELb1ELb0ELb0ELb0EEENS1_21CollectiveEpilogueFwdINS6_IJSA_SC_SB_EEES9_SE_SG_Li256ELb1ELb0ELb0ELb0EEENS1_36VarlenDynamicPersistentTileSchedulerILi128ELi96ELi256ELi32ELb0ELb0ELb1ELb1ELb0ELb1EEEEEEEEEvNT_6ParamsE:
	.zero		3200


//--------------------- .nv.constant0._ZN7cutlass13device_kernelIN5flash11enable_sm90INS1_16FlashAttnFwdSm90INS1_25CollectiveMainloopFwdSm90ILi2EN4cute5tupleIJNS5_1CILi1EEES8_S8_EEENS6_IJNS7_ILi128EEENS7_ILi96EEENS7_ILi192EEEEEELi192ENS_6half_tEfNS_4arch4Sm90ELb0ELb1ELb1ELb1ELb0ELb1ELb0ELb1ELb1ELb0ELb0ELb0EEENS1_21CollectiveEpilogueFwdINS6_IJSA_SC_SB_EEES9_SE_SG_Li256ELb1ELb0ELb0ELb0EEENS1_36VarlenDynamicPersistentTileSchedulerILi128ELi96ELi256ELi32ELb0ELb0ELb1ELb1ELb0ELb1EEEEEEEEEvNT_6ParamsE --------------------------
	.section	.nv.constant0._ZN7cutlass13device_kernelIN5flash11enable_sm90INS1_16FlashAttnFwdSm90INS1_25CollectiveMainloopFwdSm90ILi2EN4cute5tupleIJNS5_1CILi1EEES8_S8_EEENS6_IJNS7_ILi128EEENS7_ILi96EEENS7_ILi192EEEEEELi192ENS_6half_tEfNS_4arch4Sm90ELb0ELb1ELb1ELb1ELb0ELb1ELb0ELb1ELb1ELb0ELb0ELb0EEENS1_21CollectiveEpilogueFwdINS6_IJSA_SC_SB_EEES9_SE_SG_Li256ELb1ELb0ELb0ELb0EEENS1_36VarlenDynamicPersistentTileSchedulerILi128ELi96ELi256ELi32ELb0ELb0ELb1ELb1ELb0ELb1EEEEEEEEEvNT_6ParamsE,"a",@progbits
	.sectionflags	@""
	.align	4
.nv.constant0._ZN7cutlass13device_kernelIN5flash11enable_sm90INS1_16FlashAttnFwdSm90INS1_25CollectiveMainloopFwdSm90ILi2EN4cute5tupleIJNS5_1CILi1EEES8_S8_EEENS6_IJNS7_ILi128EEENS7_ILi96EEENS7_ILi192EEEEEELi192ENS_6half_tEfNS_4arch4Sm90ELb0ELb1ELb1ELb1ELb0ELb1ELb0ELb1ELb1ELb0ELb0ELb0EEENS1_21CollectiveEpilogueFwdINS6_IJSA_SC_SB_EEES9_SE_SG_Li256ELb1ELb0ELb0ELb0EEENS1_36VarlenDynamicPersistentTileSchedulerILi128ELi96ELi256ELi32ELb0ELb0ELb1ELb1ELb0ELb1EEEEEEEEEvNT_6ParamsE:
	.zero		3200


//--------------------- .nv.constant0._ZN7cutlass13device_kernelIN5flash11enable_sm90INS1_16FlashAttnFwdSm90INS1_25CollectiveMainloopFwdSm90ILi2EN4cute5tupleIJNS5_1CILi1EEES8_S8_EEENS6_IJNS7_ILi128EEENS7_ILi112EEENS7_ILi192EEEEEELi192ENS_6half_tEfNS_4arch4Sm90ELb1ELb0ELb1ELb0ELb0ELb0ELb0ELb1ELb1ELb0ELb0ELb0EEENS1_21CollectiveEpilogueFwdINS6_IJSA_SC_SB_EEES9_SE_SG_Li256ELb0ELb0ELb0ELb0EEENS1_30DynamicPersistentTileSchedulerILi256ELi32ELb0ELb0ELb1EEEEEEEEEvNT_6ParamsE --------------------------
	.section	.nv.constant0._ZN7cutlass13device_kernelIN5flash11enable_sm90INS1_16FlashAttnFwdSm90INS1_25CollectiveMainloopFwdSm90ILi2EN4cute5tupleIJNS5_1CILi1EEES8_S8_EEENS6_IJNS7_ILi128EEENS7_ILi112EEENS7_ILi192EEEEEELi192ENS_6half_tEfNS_4arch4Sm90ELb1ELb0ELb1ELb0ELb0ELb0ELb0ELb1ELb1ELb0ELb0ELb0EEENS1_21CollectiveEpilogueFwdINS6_IJSA_SC_SB_EEES9_SE_SG_Li256ELb0ELb0ELb0ELb0EEENS1_30DynamicPersistentTileSchedulerILi256ELi32ELb0ELb0ELb1EEEEEEEEEvNT_6ParamsE,"a",@progbits
	.sectionflags	@""
	.align	4
.nv.constant0._ZN7cutlass13device_kernelIN5flash11enable_sm90INS1_16FlashAttnFwdSm90INS1_25CollectiveMainloopFwdSm90ILi2EN4cute5tupleIJNS5_1CILi1EEES8_S8_EEENS6_IJNS7_ILi128EEENS7_ILi112EEENS7_ILi192EEEEEELi192ENS_6half_tEfNS_4arch4Sm90ELb1ELb0ELb1ELb0ELb0ELb0ELb0ELb1ELb1ELb0ELb0ELb0EEENS1_21CollectiveEpilogueFwdINS6_IJSA_SC_SB_EEES9_SE_SG_Li256ELb0ELb0ELb0ELb0EEENS1_30DynamicPersistentTileSchedulerILi256ELi32ELb0ELb0ELb1EEEEEEEEEvNT_6ParamsE:
	.zero		3584


//--------------------- .nv.constant0._ZN7cutlass13device_kernelIN5flash11enable_sm90INS1_16FlashAttnFwdSm90INS1_25CollectiveMainloopFwdSm90ILi2EN4cute5tupleIJNS5_1CILi1EEES8_S8_EEENS6_IJNS7_ILi128EEENS7_ILi112EEENS7_ILi192EEEEEELi192ENS_6half_tEfNS_4arch4Sm90ELb1ELb0ELb1ELb1ELb0ELb0ELb0ELb1ELb1ELb0ELb0ELb0EEENS1_21CollectiveEpilogueFwdINS6_IJSA_SC_SB_EEES9_SE_SG_Li256ELb1ELb0ELb0ELb0EEENS1_36VarlenDynamicPersistentTileSchedulerILi128ELi112ELi256ELi32ELb0ELb0ELb1ELb1ELb1ELb1EEEEEEEEEvNT_6ParamsE --------------------------
	.section	.nv.constant0._ZN7cutlass13device_kernelIN5flash11enable_sm90INS1_16FlashAttnFwdSm90INS1_25CollectiveMainloopFwdSm90ILi2EN4cute5tupleIJNS5_1CILi1EEES8_S8_EEENS6_IJNS7_ILi128EEENS7_ILi112EEENS7_ILi192EEEEEELi192ENS_6half_tEfNS_4arch4Sm90ELb1ELb0ELb1ELb1ELb0ELb0ELb0ELb1ELb1ELb0ELb0ELb0EEENS1_21CollectiveEpilogueFwdINS6_IJSA_SC_SB_EEES9_SE_SG_Li256ELb1ELb0ELb0ELb0EEENS1_36VarlenDynamicPersistentTileSchedulerILi128ELi112ELi256ELi32ELb0ELb0ELb1ELb1ELb1ELb1EEEEEEEEEvNT_6ParamsE,"a",@progbits
	.sectionflags	@""
	.align	4
.nv.constant0._ZN7cutlass13device_kernelIN5flash11enable_sm90INS1_16FlashAttnFwdSm90INS1_25CollectiveMainloopFwdSm90ILi2EN4cute5tupleIJNS5_1CILi1EEES8_S8_EEENS6_IJNS7_ILi128EEENS7_ILi112EEENS7_ILi192EEEEEELi192ENS_6half_tEfNS_4arch4Sm90ELb1ELb0ELb1ELb1ELb0ELb0ELb0ELb1ELb1ELb0ELb0ELb0EEENS1_21CollectiveEpilogueFwdINS6_IJSA_SC_SB_EEES9_SE_SG_Li256ELb1ELb0ELb0ELb0EEENS1_36VarlenDynamicPersistentTileSchedulerILi128ELi112ELi256ELi32ELb0ELb0ELb1ELb1ELb1ELb1EEEEEEEEEvNT_6ParamsE:
	.zero		3200


//--------------------- .nv.constant0._ZN7cutlass13device_kernelIN5flash11enable_sm90INS1_16FlashAttnFwdSm90INS1_25CollectiveMainloopFwdSm90ILi2EN4cute5tupleIJNS5_1CILi1EEES8_S8_EEENS6_IJNS7_ILi128EEENS7_ILi112EEENS7_ILi192EEEEEELi192ENS_6half_tEfNS_4arch4Sm90ELb1ELb0ELb1ELb1ELb0ELb1ELb0ELb1ELb1ELb0ELb0ELb0EEENS1_21CollectiveEpilogueFwdINS6_IJSA_SC_SB_EEES9_SE_SG_Li256ELb1ELb0ELb0ELb0EEENS1_36VarlenDynamicPersistentTileSchedulerILi128ELi112ELi256ELi32ELb0ELb0ELb1ELb1ELb1ELb1EEEEEEEEEvNT_6ParamsE --------------------------
	.section	.nv.constant0._ZN7cutlass13device_kernelIN5flash11enable_sm90INS1_16FlashAttnFwdSm90INS1_25CollectiveMainloopFwdSm90ILi2EN4cute5tupleIJNS5_1CILi1EEES8_S8_EEENS6_IJNS7_ILi128EEENS7_ILi112EEENS7_ILi192EEEEEELi192ENS_6half_tEfNS_4arch4Sm90ELb1ELb0ELb1ELb1ELb0ELb1ELb0ELb1ELb1ELb0ELb0ELb0EEENS1_21CollectiveEpilogueFwdINS6_IJSA_SC_SB_EEES9_SE_SG_Li256ELb1ELb0ELb0ELb0EEENS1_36VarlenDynamicPersistentTileSchedulerILi128ELi112ELi256ELi32ELb0ELb0ELb1ELb1ELb1ELb1EEEEEEEEEvNT_6ParamsE,"a",@progbits
	.sectionflags	@""
	.align	4
.nv.constant0._ZN7cutlass13device_kernelIN5flash11enable_sm90INS1_16FlashAttnFwdSm90INS1_25CollectiveMainloopFwdSm90ILi2EN4cute5tupleIJNS5_1CILi1EEES8_S8_EEENS6_IJNS7_ILi128EEENS7_ILi112EEENS7_ILi192EEEEEELi192ENS_6half_tEfNS_4arch4Sm90ELb1ELb0ELb1ELb1ELb0ELb1ELb0ELb1ELb1ELb0ELb0ELb0EEENS1_21CollectiveEpilogueFwdINS6_IJSA_SC_SB_EEES9_SE_SG_Li256ELb1ELb0ELb0ELb0EEENS1_36VarlenDynamicPersistentTileSchedulerILi128ELi112ELi256ELi32ELb0ELb0ELb1ELb1ELb1ELb1EEEEEEEEEvNT_6ParamsE:
	.zero		3200


//--------------------- SYMBOLS --------------------------

	.type		.nv.reservedSmem.offset0,@object
	.size		.nv.reservedSmem.offset0,0x4
	.type		__assertfail,@function
